// Copyright (c) 2024, Tri Dao.
// Splitting the different head dimensions to different files to speed up compilation.
// This file is auto-generated. See "generate_kernels.py"
#include "namespace_config.h"
#include "flash_bwd_launch_template.h"

namespace FLASH_NAMESPACE {

template<>
void run_mha_bwd_<cutlass::bfloat16_t, 128, false>(Flash_bwd_params &params, cudaStream_t stream) {
    run_mha_bwd_hdim128<cutlass::bfloat16_t, false>(params, stream);
}

} // namespace FLASH_NAMESPACE

// ===== COMPILED SASS (sm_90a) =====

	.target	sm_90a

	.elftype	@"ET_EXEC"


//--------------------- .note.nv.tkinfo           --------------------------
	.section	.note.nv.tkinfo,"",@"SHT_NOTE"
	.sectionflags	@"SHF_NOTE_NV_TKINFO"
	.tkinfo
        /*0018*/ 	.word	0x00000002
        /*0030*/ 	.string	""
        /*0030*/ 	.string	"ptxas"
        /*0030*/ 	.string	"Cuda compilation tools, release 13.0, V13.0.88"
        /*0030*/ 	.string	"Build cuda_13.0.r13.0/compiler.36424714_0"
        /*0030*/ 	.string	"-arch sm_90a -m 64 "



//--------------------- .note.nv.cuinfo           --------------------------
	.section	.note.nv.cuinfo,"",@"SHT_NOTE"
	.sectionflags	@"SHF_NOTE_NV_CUINFO"
        /*0018*/ 	.short	0x0002
        /*001a*/ 	.short	0x005a
        /*001c*/ 	.short	0x0082
	.zero		2


//--------------------- .nv.info                  --------------------------
	.section	.nv.info,"",@"SHT_CUDA_INFO"
	.align	4


	//----- nvinfo : EIATTR_REGCOUNT
	.align		4
        /*0000*/ 	.byte	0x04, 0x2f
        /*0002*/ 	.short	(.L_12 - .L_11)
	.align		4
.L_11:
        /*0004*/ 	.word	index@(_ZN5flash25flash_bwd_dot_do_o_kernelILb1E23Flash_bwd_kernel_traitsILi128ELi64ELi128ELi8ELi2ELi4ELi2ELb0ELb0EN7cutlass10bfloat16_tE19Flash_kernel_traitsILi128ELi64ELi128ELi8ES3_EEEEvNS_16Flash_bwd_paramsE)
        /*0008*/ 	.word	0x00000030


	//----- nvinfo : EIATTR_FRAME_SIZE
	.align		4
.L_12:
        /*000c*/ 	.byte	0x04, 0x11
        /*000e*/ 	.short	(.L_14 - .L_13)
	.align		4
.L_13:
        /*0010*/ 	.word	index@(_ZN5flash25flash_bwd_dot_do_o_kernelILb1E23Flash_bwd_kernel_traitsILi128ELi64ELi128ELi8ELi2ELi4ELi2ELb0ELb0EN7cutlass10bfloat16_tE19Flash_kernel_traitsILi128ELi64ELi128ELi8ES3_EEEEvNS_16Flash_bwd_paramsE)
        /*0014*/ 	.word	0x00000000


	//----- nvinfo : EIATTR_REGCOUNT
	.align		4
.L_14:
        /*0018*/ 	.byte	0x04, 0x2f
        /*001a*/ 	.short	(.L_16 - .L_15)
	.align		4
.L_15:
        /*001c*/ 	.word	index@(_ZN5flash25flash_bwd_dot_do_o_kernelILb0E23Flash_bwd_kernel_traitsILi128ELi64ELi128ELi8ELi2ELi4ELi2ELb0ELb0EN7cutlass10bfloat16_tE19Flash_kernel_traitsILi128ELi64ELi128ELi8ES3_EEEEvNS_16Flash_bwd_paramsE)
        /*0020*/ 	.word	0x0000002f


	//----- nvinfo : EIATTR_FRAME_SIZE
	.align		4
.L_16:
        /*0024*/ 	.byte	0x04, 0x11
        /*0026*/ 	.short	(.L_18 - .L_17)
	.align		4
.L_17:
        /*0028*/ 	.word	index@(_ZN5flash25flash_bwd_dot_do_o_kernelILb0E23Flash_bwd_kernel_traitsILi128ELi64ELi128ELi8ELi2ELi4ELi2ELb0ELb0EN7cutlass10bfloat16_tE19Flash_kernel_traitsILi128ELi64ELi128ELi8ES3_EEEEvNS_16Flash_bwd_paramsE)
        /*002c*/ 	.word	0x00000000


	//----- nvinfo : EIATTR_REGCOUNT
	.align		4
.L_18:
        /*0030*/ 	.byte	0x04, 0x2f
        /*0032*/ 	.short	(.L_20 - .L_19)
	.align		4
.L_19:
        /*0034*/ 	.word	index@(_ZN5flash44flash_bwd_dq_dk_dv_loop_seqk_parallel_kernelI23Flash_bwd_kernel_traitsILi128ELi64ELi128ELi8ELi2ELi4ELi2ELb0ELb0EN7cutlass10bfloat16_tE19Flash_kernel_traitsILi128ELi64ELi128ELi8ES3_EELb0ELb0ELb1ELb1ELb0ELb0ELb1EEEvNS_16Flash_bwd_paramsE)
        /*0038*/ 	.word	0x000000ff


	//----- nvinfo : EIATTR_FRAME_SIZE
	.align		4
.L_20:
        /*003c*/ 	.byte	0x04, 0x11
        /*003e*/ 	.short	(.L_22 - .L_21)
	.align		4
.L_21:
        /*0040*/ 	.word	index@(_ZN5flash44flash_bwd_dq_dk_dv_loop_seqk_parallel_kernelI23Flash_bwd_kernel_traitsILi128ELi64ELi128ELi8ELi2ELi4ELi2ELb0ELb0EN7cutlass10bfloat16_tE19Flash_kernel_traitsILi128ELi64ELi128ELi8ES3_EELb0ELb0ELb1ELb1ELb0ELb0ELb1EEEvNS_16Flash_bwd_paramsE)
        /*0044*/ 	.word	0x00000098


	//----- nvinfo : EIATTR_REGCOUNT
	.align		4
.L_22:
        /*0048*/ 	.byte	0x04, 0x2f
        /*004a*/ 	.short	(.L_24 - .L_23)
	.align		4
.L_23:
        /*004c*/ 	.word	index@(_ZN5flash44flash_bwd_dq_dk_dv_loop_seqk_parallel_kernelI23Flash_bwd_kernel_traitsILi128ELi64ELi128ELi8ELi2ELi4ELi2ELb0ELb0EN7cutlass10bfloat16_tE19Flash_kernel_traitsILi128ELi64ELi128ELi8ES3_EELb1ELb0ELb1ELb1ELb0ELb0ELb0EEEvNS_16Flash_bwd_paramsE)
        /*0050*/ 	.word	0x000000ff


	//----- nvinfo : EIATTR_FRAME_SIZE
	.align		4
.L_24:
        /*0054*/ 	.byte	0x04, 0x11
        /*0056*/ 	.short	(.L_26 - .L_25)
	.align		4
.L_25:
        /*0058*/ 	.word	index@(_ZN5flash44flash_bwd_dq_dk_dv_loop_seqk_parallel_kernelI23Flash_bwd_kernel_traitsILi128ELi64ELi128ELi8ELi2ELi4ELi2ELb0ELb0EN7cutlass10bfloat16_tE19Flash_kernel_traitsILi128ELi64ELi128ELi8ES3_EELb1ELb0ELb1ELb1ELb0ELb0ELb0EEEvNS_16Flash_bwd_paramsE)
        /*005c*/ 	.word	0x00000028


	//----- nvinfo : EIATTR_REGCOUNT
	.align		4
.L_26:
        /*0060*/ 	.byte	0x04, 0x2f
        /*0062*/ 	.short	(.L_28 - .L_27)
	.align		4
.L_27:
        /*0064*/ 	.word	index@(_ZN5flash44flash_bwd_dq_dk_dv_loop_seqk_parallel_kernelI23Flash_bwd_kernel_traitsILi128ELi64ELi128ELi8ELi2ELi4ELi2ELb0ELb0EN7cutlass10bfloat16_tE19Flash_kernel_traitsILi128ELi64ELi128ELi8ES3_EELb0ELb0ELb1ELb0ELb0ELb1ELb1EEEvNS_16Flash_bwd_paramsE)
        /*0068*/ 	.word	0x000000ff


	//----- nvinfo : EIATTR_FRAME_SIZE
	.align		4
.L_28:
        /*006c*/ 	.byte	0x04, 0x11
        /*006e*/ 	.short	(.L_30 - .L_29)
	.align		4
.L_29:
        /*0070*/ 	.word	index@(_ZN5flash44flash_bwd_dq_dk_dv_loop_seqk_parallel_kernelI23Flash_bwd_kernel_traitsILi128ELi64ELi128ELi8ELi2ELi4ELi2ELb0ELb0EN7cutlass10bfloat16_tE19Flash_kernel_traitsILi128ELi64ELi128ELi8ES3_EELb0ELb0ELb1ELb0ELb0ELb1ELb1EEEvNS_16Flash_bwd_paramsE)
        /*0074*/ 	.word	0x00000088


	//----- nvinfo : EIATTR_REGCOUNT
	.align		4
.L_30:
        /*0078*/ 	.byte	0x04, 0x2f
        /*007a*/ 	.short	(.L_32 - .L_31)
	.align		4
.L_31:
        /*007c*/ 	.word	index@(_ZN5flash44flash_bwd_dq_dk_dv_loop_seqk_parallel_kernelI23Flash_bwd_kernel_traitsILi128ELi64ELi128ELi8ELi2ELi4ELi2ELb0ELb0EN7cutlass10bfloat16_tE19Flash_kernel_traitsILi128ELi64ELi128ELi8ES3_EELb1ELb0ELb1ELb0ELb0ELb1ELb0EEEvNS_16Flash_bwd_paramsE)
        /*0080*/ 	.word	0x000000ff


	//----- nvinfo : EIATTR_FRAME_SIZE
	.align		4
.L_32:
        /*0084*/ 	.byte	0x04, 0x11
        /*0086*/ 	.short	(.L_34 - .L_33)
	.align		4
.L_33:
        /*0088*/ 	.word	index@(_ZN5flash44flash_bwd_dq_dk_dv_loop_seqk_parallel_kernelI23Flash_bwd_kernel_traitsILi128ELi64ELi128ELi8ELi2ELi4ELi2ELb0ELb0EN7cutlass10bfloat16_tE19Flash_kernel_traitsILi128ELi64ELi128ELi8ES3_EELb1ELb0ELb1ELb0ELb0ELb1ELb0EEEvNS_16Flash_bwd_paramsE)
        /*008c*/ 	.word	0x00000010


	//----- nvinfo : EIATTR_REGCOUNT
	.align		4
.L_34:
        /*0090*/ 	.byte	0x04, 0x2f
        /*0092*/ 	.short	(.L_36 - .L_35)
	.align		4
.L_35:
        /*0094*/ 	.word	index@(_ZN5flash44flash_bwd_dq_dk_dv_loop_seqk_parallel_kernelI23Flash_bwd_kernel_traitsILi128ELi64ELi128ELi8ELi2ELi4ELi2ELb0ELb0EN7cutlass10bfloat16_tE19Flash_kernel_traitsILi128ELi64ELi128ELi8ES3_EELb0ELb0ELb0ELb1ELb0ELb0ELb1EEEvNS_16Flash_bwd_paramsE)
        /*0098*/ 	.word	0x000000ff


	//----- nvinfo : EIATTR_FRAME_SIZE
	.align		4
.L_36:
        /*009c*/ 	.byte	0x04, 0x11
        /*009e*/ 	.short	(.L_38 - .L_37)
	.align		4
.L_37:
        /*00a0*/ 	.word	index@(_ZN5flash44flash_bwd_dq_dk_dv_loop_seqk_parallel_kernelI23Flash_bwd_kernel_traitsILi128ELi64ELi128ELi8ELi2ELi4ELi2ELb0ELb0EN7cutlass10bfloat16_tE19Flash_kernel_traitsILi128ELi64ELi128ELi8ES3_EELb0ELb0ELb0ELb1ELb0ELb0ELb1EEEvNS_16Flash_bwd_paramsE)
        /*00a4*/ 	.word	0x000000a0


	//----- nvinfo : EIATTR_REGCOUNT
	.align		4
.L_38:
        /*00a8*/ 	.byte	0x04, 0x2f
        /*00aa*/ 	.short	(.L_40 - .L_39)
	.align		4
.L_39:
        /*00ac*/ 	.word	index@(_ZN5flash44flash_bwd_dq_dk_dv_loop_seqk_parallel_kernelI23Flash_bwd_kernel_traitsILi128ELi64ELi128ELi8ELi2ELi4ELi2ELb0ELb0EN7cutlass10bfloat16_tE19Flash_kernel_traitsILi128ELi64ELi128ELi8ES3_EELb1ELb0ELb0ELb1ELb0ELb0ELb0EEEvNS_16Flash_bwd_paramsE)
        /*00b0*/ 	.word	0x000000ff


	//----- nvinfo : EIATTR_FRAME_SIZE
	.align		4
.L_40:
        /*00b4*/ 	.byte	0x04, 0x11
        /*00b6*/ 	.short	(.L_42 - .L_41)
	.align		4
.L_41:
        /*00b8*/ 	.word	index@(_ZN5flash44flash_bwd_dq_dk_dv_loop_seqk_parallel_kernelI23Flash_bwd_kernel_traitsILi128ELi64ELi128ELi8ELi2ELi4ELi2ELb0ELb0EN7cutlass10bfloat16_tE19Flash_kernel_traitsILi128ELi64ELi128ELi8ES3_EELb1ELb0ELb0ELb1ELb0ELb0ELb0EEEvNS_16Flash_bwd_paramsE)
        /*00bc*/ 	.word	0x00000020


	//----- nvinfo : EIATTR_REGCOUNT
	.align		4
.L_42:
        /*00c0*/ 	.byte	0x04, 0x2f
        /*00c2*/ 	.short	(.L_44 - .L_43)
	.align		4
.L_43:
        /*00c4*/ 	.word	index@(_ZN5flash44flash_bwd_dq_dk_dv_loop_seqk_parallel_kernelI23Flash_bwd_kernel_traitsILi128ELi64ELi128ELi8ELi2ELi4ELi2ELb0ELb0EN7cutlass10bfloat16_tE19Flash_kernel_traitsILi128ELi64ELi128ELi8ES3_EELb0ELb0ELb0ELb0ELb1ELb1ELb1EEEvNS_16Flash_bwd_paramsE)
        /*00c8*/ 	.word	0x000000ff


	//----- nvinfo : EIATTR_FRAME_SIZE
	.align		4
.L_44:
        /*00cc*/ 	.byte	0x04, 0x11
        /*00ce*/ 	.short	(.L_46 - .L_45)
	.align		4
.L_45:
        /*00d0*/ 	.word	index@(_ZN5flash44flash_bwd_dq_dk_dv_loop_seqk_parallel_kernelI23Flash_bwd_kernel_traitsILi128ELi64ELi128ELi8ELi2ELi4ELi2ELb0ELb0EN7cutlass10bfloat16_tE19Flash_kernel_traitsILi128ELi64ELi128ELi8ES3_EELb0ELb0ELb0ELb0ELb1ELb1ELb1EEEvNS_16Flash_bwd_paramsE)
        /*00d4*/ 	.word	0x00000080


	//----- nvinfo : EIATTR_REGCOUNT
	.align		4
.L_46:
        /*00d8*/ 	.byte	0x04, 0x2f
        /*00da*/ 	.short	(.L_48 - .L_47)
	.align		4
.L_47:
        /*00dc*/ 	.word	index@(_ZN5flash44flash_bwd_dq_dk_dv_loop_seqk_parallel_kernelI23Flash_bwd_kernel_traitsILi128ELi64ELi128ELi8ELi2ELi4ELi2ELb0ELb0EN7cutlass10bfloat16_tE19Flash_kernel_traitsILi128ELi64ELi128ELi8ES3_EELb1ELb0ELb0ELb0ELb1ELb1ELb0EEEvNS_16Flash_bwd_paramsE)
        /*00e0*/ 	.word	0x000000ff


	//----- nvinfo : EIATTR_FRAME_SIZE
	.align		4
.L_48:
        /*00e4*/ 	.byte	0x04, 0x11
        /*00e6*/ 	.short	(.L_50 - .L_49)
	.align		4
.L_49:
        /*00e8*/ 	.word	index@(_ZN5flash44flash_bwd_dq_dk_dv_loop_seqk_parallel_kernelI23Flash_bwd_kernel_traitsILi128ELi64ELi128ELi8ELi2ELi4ELi2ELb0ELb0EN7cutlass10bfloat16_tE19Flash_kernel_traitsILi128ELi64ELi128ELi8ES3_EELb1ELb0ELb0ELb0ELb1ELb1ELb0EEEvNS_16Flash_bwd_paramsE)
        /*00ec*/ 	.word	0x00000018


	//----- nvinfo : EIATTR_REGCOUNT
	.align		4
.L_50:
        /*00f0*/ 	.byte	0x04, 0x2f
        /*00f2*/ 	.short	(.L_52 - .L_51)
	.align		4
.L_51:
        /*00f4*/ 	.word	index@(_ZN5flash44flash_bwd_dq_dk_dv_loop_seqk_parallel_kernelI23Flash_bwd_kernel_traitsILi128ELi64ELi128ELi8ELi2ELi4ELi2ELb0ELb0EN7cutlass10bfloat16_tE19Flash_kernel_traitsILi128ELi64ELi128ELi8ES3_EELb0ELb0ELb1ELb0ELb0ELb0ELb1EEEvNS_16Flash_bwd_paramsE)
        /*00f8*/ 	.word	0x000000ff


	//----- nvinfo : EIATTR_FRAME_SIZE
	.align		4
.L_52:
        /*00fc*/ 	.byte	0x04, 0x11
        /*00fe*/ 	.short	(.L_54 - .L_53)
	.align		4
.L_53:
        /*0100*/ 	.word	index@(_ZN5flash44flash_bwd_dq_dk_dv_loop_seqk_parallel_kernelI23Flash_bwd_kernel_traitsILi128ELi64ELi128ELi8ELi2ELi4ELi2ELb0ELb0EN7cutlass10bfloat16_tE19Flash_kernel_traitsILi128ELi64ELi128ELi8ES3_EELb0ELb0ELb1ELb0ELb0ELb0ELb1EEEvNS_16Flash_bwd_paramsE)
        /*0104*/ 	.word	0x00000090


	//----- nvinfo : EIATTR_REGCOUNT
	.align		4
.L_54:
        /*0108*/ 	.byte	0x04, 0x2f
        /*010a*/ 	.short	(.L_56 - .L_55)
	.align		4
.L_55:
        /*010c*/ 	.word	index@(_ZN5flash44flash_bwd_dq_dk_dv_loop_seqk_parallel_kernelI23Flash_bwd_kernel_traitsILi128ELi64ELi128ELi8ELi2ELi4ELi2ELb0ELb0EN7cutlass10bfloat16_tE19Flash_kernel_traitsILi128ELi64ELi128ELi8ES3_EELb1ELb0ELb1ELb0ELb0ELb0ELb0EEEvNS_16Flash_bwd_paramsE)
        /*0110*/ 	.word	0x000000ff


	//----- nvinfo : EIATTR_FRAME_SIZE
	.align		4
.L_56:
        /*0114*/ 	.byte	0x04, 0x11
        /*0116*/ 	.short	(.L_58 - .L_57)
	.align		4
.L_57:
        /*0118*/ 	.word	index@(_ZN5flash44flash_bwd_dq_dk_dv_loop_seqk_parallel_kernelI23Flash_bwd_kernel_traitsILi128ELi64ELi128ELi8ELi2ELi4ELi2ELb0ELb0EN7cutlass10bfloat16_tE19Flash_kernel_traitsILi128ELi64ELi128ELi8ES3_EELb1ELb0ELb1ELb0ELb0ELb0ELb0EEEvNS_16Flash_bwd_paramsE)
        /*011c*/ 	.word	0x00000010


	//----- nvinfo : EIATTR_REGCOUNT
	.align		4
.L_58:
        /*0120*/ 	.byte	0x04, 0x2f
        /*0122*/ 	.short	(.L_60 - .L_59)
	.align		4
.L_59:
        /*0124*/ 	.word	index@(_ZN5flash44flash_bwd_dq_dk_dv_loop_seqk_parallel_kernelI23Flash_bwd_kernel_traitsILi128ELi64ELi128ELi8ELi2ELi4ELi2ELb0ELb0EN7cutlass10bfloat16_tE19Flash_kernel_traitsILi128ELi64ELi128ELi8ES3_EELb0ELb0ELb0ELb0ELb0ELb0ELb1EEEvNS_16Flash_bwd_paramsE)
        /*0128*/ 	.word	0x000000ff


	//----- nvinfo : EIATTR_FRAME_SIZE
	.align		4
.L_60:
        /*012c*/ 	.byte	0x04, 0x11
        /*012e*/ 	.short	(.L_62 - .L_61)
	.align		4
.L_61:
        /*0130*/ 	.word	index@(_ZN5flash44flash_bwd_dq_dk_dv_loop_seqk_parallel_kernelI23Flash_bwd_kernel_traitsILi128ELi64ELi128ELi8ELi2ELi4ELi2ELb0ELb0EN7cutlass10bfloat16_tE19Flash_kernel_traitsILi128ELi64ELi128ELi8ES3_EELb0ELb0ELb0ELb0ELb0ELb0ELb1EEEvNS_16Flash_bwd_paramsE)
        /*0134*/ 	.word	0x00000098


	//----- nvinfo : EIATTR_REGCOUNT
	.align		4
.L_62:
        /*0138*/ 	.byte	0x04, 0x2f
        /*013a*/ 	.short	(.L_64 - .L_63)
	.align		4
.L_63:
        /*013c*/ 	.word	index@(_ZN5flash44flash_bwd_dq_dk_dv_loop_seqk_parallel_kernelI23Flash_bwd_kernel_traitsILi128ELi64ELi128ELi8ELi2ELi4ELi2ELb0ELb0EN7cutlass10bfloat16_tE19Flash_kernel_traitsILi128ELi64ELi128ELi8ES3_EELb1ELb0ELb0ELb0ELb0ELb0ELb0EEEvNS_16Flash_bwd_paramsE)
        /*0140*/ 	.word	0x000000ff


	//----- nvinfo : EIATTR_FRAME_SIZE
	.align		4
.L_64:
        /*0144*/ 	.byte	0x04, 0x11
        /*0146*/ 	.short	(.L_66 - .L_65)
	.align		4
.L_65:
        /*0148*/ 	.word	index@(_ZN5flash44flash_bwd_dq_dk_dv_loop_seqk_parallel_kernelI23Flash_bwd_kernel_traitsILi128ELi64ELi128ELi8ELi2ELi4ELi2ELb0ELb0EN7cutlass10bfloat16_tE19Flash_kernel_traitsILi128ELi64ELi128ELi8ES3_EELb1ELb0ELb0ELb0ELb0ELb0ELb0EEEvNS_16Flash_bwd_paramsE)
        /*014c*/ 	.word	0x00000000


	//----- nvinfo : EIATTR_REGCOUNT
	.align		4
.L_66:
        /*0150*/ 	.byte	0x04, 0x2f
        /*0152*/ 	.short	(.L_68 - .L_67)
	.align		4
.L_67:
        /*0154*/ 	.word	index@(_ZN5flash44flash_bwd_dq_dk_dv_loop_seqk_parallel_kernelI23Flash_bwd_kernel_traitsILi128ELi64ELi128ELi8ELi2ELi4ELi2ELb0ELb0EN7cutlass10bfloat16_tE19Flash_kernel_traitsILi128ELi64ELi128ELi8ES3_EELb0ELb0ELb0ELb0ELb0ELb1ELb1EEEvNS_16Flash_bwd_paramsE)
        /*0158*/ 	.word	0x000000ff


	//----- nvinfo : EIATTR_FRAME_SIZE
	.align		4
.L_68:
        /*015c*/ 	.byte	0x04, 0x11
        /*015e*/ 	.short	(.L_70 - .L_69)
	.align		4
.L_69:
        /*0160*/ 	.word	index@(_ZN5flash44flash_bwd_dq_dk_dv_loop_seqk_parallel_kernelI23Flash_bwd_kernel_traitsILi128ELi64ELi128ELi8ELi2ELi4ELi2ELb0ELb0EN7cutlass10bfloat16_tE19Flash_kernel_traitsILi128ELi64ELi128ELi8ES3_EELb0ELb0ELb0ELb0ELb0ELb1ELb1EEEvNS_16Flash_bwd_paramsE)
        /*0164*/ 	.word	0x00000090


	//----- nvinfo : EIATTR_REGCOUNT
	.align		4
.L_70:
        /*0168*/ 	.byte	0x04, 0x2f
        /*016a*/ 	.short	(.L_72 - .L_71)
	.align		4
.L_71:
        /*016c*/ 	.word	index@(_ZN5flash44flash_bwd_dq_dk_dv_loop_seqk_parallel_kernelI23Flash_bwd_kernel_traitsILi128ELi64ELi128ELi8ELi2ELi4ELi2ELb0ELb0EN7cutlass10bfloat16_tE19Flash_kernel_traitsILi128ELi64ELi128ELi8ES3_EELb1ELb0ELb0ELb0ELb0ELb1ELb0EEEvNS_16Flash_bwd_paramsE)
        /*0170*/ 	.word	0x000000ff


	//----- nvinfo : EIATTR_FRAME_SIZE
	.align		4
.L_72:
        /*0174*/ 	.byte	0x04, 0x11
        /*0176*/ 	.short	(.L_74 - .L_73)
	.align		4
.L_73:
        /*0178*/ 	.word	index@(_ZN5flash44flash_bwd_dq_dk_dv_loop_seqk_parallel_kernelI23Flash_bwd_kernel_traitsILi128ELi64ELi128ELi8ELi2ELi4ELi2ELb0ELb0EN7cutlass10bfloat16_tE19Flash_kernel_traitsILi128ELi64ELi128ELi8ES3_EELb1ELb0ELb0ELb0ELb0ELb1ELb0EEEvNS_16Flash_bwd_paramsE)
        /*017c*/ 	.word	0x00000000


	//----- nvinfo : EIATTR_REGCOUNT
	.align		4
.L_74:
        /*0180*/ 	.byte	0x04, 0x2f
        /*0182*/ 	.short	(.L_76 - .L_75)
	.align		4
.L_75:
        /*0184*/ 	.word	index@(_ZN5flash27flash_bwd_convert_dq_kernelI23Flash_bwd_kernel_traitsILi128ELi64ELi128ELi8ELi2ELi4ELi2ELb0ELb0EN7cutlass10bfloat16_tE19Flash_kernel_traitsILi128ELi64ELi128ELi8ES3_EEEEvNS_16Flash_bwd_paramsEi)
        /*0188*/ 	.word	0x00000048


	//----- nvinfo : EIATTR_FRAME_SIZE
	.align		4
.L_76:
        /*018c*/ 	.byte	0x04, 0x11
        /*018e*/ 	.short	(.L_78 - .L_77)
	.align		4
.L_77:
        /*0190*/ 	.word	index@(_ZN5flash27flash_bwd_convert_dq_kernelI23Flash_bwd_kernel_traitsILi128ELi64ELi128ELi8ELi2ELi4ELi2ELb0ELb0EN7cutlass10bfloat16_tE19Flash_kernel_traitsILi128ELi64ELi128ELi8ES3_EEEEvNS_16Flash_bwd_paramsEi)
        /*0194*/ 	.word	0x00000000


	//----- nvinfo : EIATTR_REGCOUNT
	.align		4
.L_78:
        /*0198*/ 	.byte	0x04, 0x2f
        /*019a*/ 	.short	(.L_80 - .L_79)
	.align		4
.L_79:
        /*019c*/ 	.word	index@(_ZN5flash25flash_bwd_dot_do_o_kernelILb1E23Flash_bwd_kernel_traitsILi128ELi64ELi64ELi8ELi4ELi2ELi2ELb1ELb0EN7cutlass10bfloat16_tE19Flash_kernel_traitsILi128ELi64ELi64ELi8ES3_EEEEvNS_16Flash_bwd_paramsE)
        /*01a0*/ 	.word	0x00000030


	//----- nvinfo : EIATTR_FRAME_SIZE
	.align		4
.L_80:
        /*01a4*/ 	.byte	0x04, 0x11
        /*01a6*/ 	.short	(.L_82 - .L_81)
	.align		4
.L_81:
        /*01a8*/ 	.word	index@(_ZN5flash25flash_bwd_dot_do_o_kernelILb1E23Flash_bwd_kernel_traitsILi128ELi64ELi64ELi8ELi4ELi2ELi2ELb1ELb0EN7cutlass10bfloat16_tE19Flash_kernel_traitsILi128ELi64ELi64ELi8ES3_EEEEvNS_16Flash_bwd_paramsE)
        /*01ac*/ 	.word	0x00000000


	//----- nvinfo : EIATTR_REGCOUNT
	.align		4
.L_82:
        /*01b0*/ 	.byte	0x04, 0x2f
        /*01b2*/ 	.short	(.L_84 - .L_83)
	.align		4
.L_83:
        /*01b4*/ 	.word	index@(_ZN5flash25flash_bwd_dot_do_o_kernelILb0E23Flash_bwd_kernel_traitsILi128ELi64ELi64ELi8ELi4ELi2ELi2ELb1ELb0EN7cutlass10bfloat16_tE19Flash_kernel_traitsILi128ELi64ELi64ELi8ES3_EEEEvNS_16Flash_bwd_paramsE)
        /*01b8*/ 	.word	0x0000002f


	//----- nvinfo : EIATTR_FRAME_SIZE
	.align		4
.L_84:
        /*01bc*/ 	.byte	0x04, 0x11
        /*01be*/ 	.short	(.L_86 - .L_85)
	.align		4
.L_85:
        /*01c0*/ 	.word	index@(_ZN5flash25flash_bwd_dot_do_o_kernelILb0E23Flash_bwd_kernel_traitsILi128ELi64ELi64ELi8ELi4ELi2ELi2ELb1ELb0EN7cutlass10bfloat16_tE19Flash_kernel_traitsILi128ELi64ELi64ELi8ES3_EEEEvNS_16Flash_bwd_paramsE)
        /*01c4*/ 	.word	0x00000000


	//----- nvinfo : EIATTR_REGCOUNT
	.align		4
.L_86:
        /*01c8*/ 	.byte	0x04, 0x2f
        /*01ca*/ 	.short	(.L_88 - .L_87)
	.align		4
.L_87:
        /*01cc*/ 	.word	index@(_ZN5flash44flash_bwd_dq_dk_dv_loop_seqk_parallel_kernelI23Flash_bwd_kernel_traitsILi128ELi64ELi64ELi8ELi4ELi2ELi2ELb1ELb0EN7cutlass10bfloat16_tE19Flash_kernel_traitsILi128ELi64ELi64ELi8ES3_EELb0ELb0ELb1ELb1ELb0ELb0ELb1EEEvNS_16Flash_bwd_paramsE)
        /*01d0*/ 	.word	0x000000ff


	//----- nvinfo : EIATTR_FRAME_SIZE
	.align		4
.L_88:
        /*01d4*/ 	.byte	0x04, 0x11
        /*01d6*/ 	.short	(.L_90 - .L_89)
	.align		4
.L_89:
        /*01d8*/ 	.word	index@(_ZN5flash44flash_bwd_dq_dk_dv_loop_seqk_parallel_kernelI23Flash_bwd_kernel_traitsILi128ELi64ELi64ELi8ELi4ELi2ELi2ELb1ELb0EN7cutlass10bfloat16_tE19Flash_kernel_traitsILi128ELi64ELi64ELi8ES3_EELb0ELb0ELb1ELb1ELb0ELb0ELb1EEEvNS_16Flash_bwd_paramsE)
        /*01dc*/ 	.word	0x00000000


	//----- nvinfo : EIATTR_REGCOUNT
	.align		4
.L_90:
        /*01e0*/ 	.byte	0x04, 0x2f
        /*01e2*/ 	.short	(.L_92 - .L_91)
	.align		4
.L_91:
        /*01e4*/ 	.word	index@(_ZN5flash44flash_bwd_dq_dk_dv_loop_seqk_parallel_kernelI23Flash_bwd_kernel_traitsILi128ELi64ELi64ELi8ELi4ELi2ELi2ELb1ELb0EN7cutlass10bfloat16_tE19Flash_kernel_traitsILi128ELi64ELi64ELi8ES3_EELb1ELb0ELb1ELb1ELb0ELb0ELb0EEEvNS_16Flash_bwd_paramsE)
        /*01e8*/ 	.word	0x000000fe


	//----- nvinfo : EIATTR_FRAME_SIZE
	.align		4
.L_92:
        /*01ec*/ 	.byte	0x04, 0x11
        /*01ee*/ 	.short	(.L_94 - .L_93)
	.align		4
.L_93:
        /*01f0*/ 	.word	index@(_ZN5flash44flash_bwd_dq_dk_dv_loop_seqk_parallel_kernelI23Flash_bwd_kernel_traitsILi128ELi64ELi64ELi8ELi4ELi2ELi2ELb1ELb0EN7cutlass10bfloat16_tE19Flash_kernel_traitsILi128ELi64ELi64ELi8ES3_EELb1ELb0ELb1ELb1ELb0ELb0ELb0EEEvNS_16Flash_bwd_paramsE)
        /*01f4*/ 	.word	0x00000000


	//----- nvinfo : EIATTR_REGCOUNT
	.align		4
.L_94:
        /*01f8*/ 	.byte	0x04, 0x2f
        /*01fa*/ 	.short	(.L_96 - .L_95)
	.align		4
.L_95:
        /*01fc*/ 	.word	index@(_ZN5flash44flash_bwd_dq_dk_dv_loop_seqk_parallel_kernelI23Flash_bwd_kernel_traitsILi128ELi64ELi64ELi8ELi4ELi2ELi2ELb1ELb0EN7cutlass10bfloat16_tE19Flash_kernel_traitsILi128ELi64ELi64ELi8ES3_EELb0ELb0ELb1ELb0ELb0ELb1ELb1EEEvNS_16Flash_bwd_paramsE)
        /*0200*/ 	.word	0x000000fe


	//----- nvinfo : EIATTR_FRAME_SIZE
	.align		4
.L_96:
        /*0204*/ 	.byte	0x04, 0x11
        /*0206*/ 	.short	(.L_98 - .L_97)
	.align		4
.L_97:
        /*0208*/ 	.word	index@(_ZN5flash44flash_bwd_dq_dk_dv_loop_seqk_parallel_kernelI23Flash_bwd_kernel_traitsILi128ELi64ELi64ELi8ELi4ELi2ELi2ELb1ELb0EN7cutlass10bfloat16_tE19Flash_kernel_traitsILi128ELi64ELi64ELi8ES3_EELb0ELb0ELb1ELb0ELb0ELb1ELb1EEEvNS_16Flash_bwd_paramsE)
        /*020c*/ 	.word	0x00000000


	//----- nvinfo : EIATTR_REGCOUNT
	.align		4
.L_98:
        /*0210*/ 	.byte	0x04, 0x2f
        /*0212*/ 	.short	(.L_100 - .L_99)
	.align		4
.L_99:
        /*0214*/ 	.word	index@(_ZN5flash44flash_bwd_dq_dk_dv_loop_seqk_parallel_kernelI23Flash_bwd_kernel_traitsILi128ELi64ELi64ELi8ELi4ELi2ELi2ELb1ELb0EN7cutlass10bfloat16_tE19Flash_kernel_traitsILi128ELi64ELi64ELi8ES3_EELb1ELb0ELb1ELb0ELb0ELb1ELb0EEEvNS_16Flash_bwd_paramsE)
        /*0218*/ 	.word	0x000000ff


	//----- nvinfo : EIATTR_FRAME_SIZE
	.align		4
.L_100:
        /*021c*/ 	.byte	0x04, 0x11
        /*021e*/ 	.short	(.L_102 - .L_101)
	.align		4
.L_101:
        /*0220*/ 	.word	index@(_ZN5flash44flash_bwd_dq_dk_dv_loop_seqk_parallel_kernelI23Flash_bwd_kernel_traitsILi128ELi64ELi64ELi8ELi4ELi2ELi2ELb1ELb0EN7cutlass10bfloat16_tE19Flash_kernel_traitsILi128ELi64ELi64ELi8ES3_EELb1ELb0ELb1ELb0ELb0ELb1ELb0EEEvNS_16Flash_bwd_paramsE)
        /*0224*/ 	.word	0x00000000


	//----- nvinfo : EIATTR_REGCOUNT
	.align		4
.L_102:
        /*0228*/ 	.byte	0x04, 0x2f
        /*022a*/ 	.short	(.L_104 - .L_103)
	.align		4
.L_103:
        /*022c*/ 	.word	index@(_ZN5flash44flash_bwd_dq_dk_dv_loop_seqk_parallel_kernelI23Flash_bwd_kernel_traitsILi128ELi64ELi64ELi8ELi4ELi2ELi2ELb1ELb0EN7cutlass10bfloat16_tE19Flash_kernel_traitsILi128ELi64ELi64ELi8ES3_EELb0ELb0ELb0ELb1ELb0ELb0ELb1EEEvNS_16Flash_bwd_paramsE)
        /*0230*/ 	.word	0x000000ff


	//----- nvinfo : EIATTR_FRAME_SIZE
	.align		4
.L_104:
        /*0234*/ 	.byte	0x04, 0x11
        /*0236*/ 	.short	(.L_106 - .L_105)
	.align		4
.L_105:
        /*0238*/ 	.word	index@(_ZN5flash44flash_bwd_dq_dk_dv_loop_seqk_parallel_kernelI23Flash_bwd_kernel_traitsILi128ELi64ELi64ELi8ELi4ELi2ELi2ELb1ELb0EN7cutlass10bfloat16_tE19Flash_kernel_traitsILi128ELi64ELi64ELi8ES3_EELb0ELb0ELb0ELb1ELb0ELb0ELb1EEEvNS_16Flash_bwd_paramsE)
        /*023c*/ 	.word	0x00000008


	//----- nvinfo : EIATTR_REGCOUNT
	.align		4
.L_106:
        /*0240*/ 	.byte	0x04, 0x2f
        /*0242*/ 	.short	(.L_108 - .L_107)
	.align		4
.L_107:
        /*0244*/ 	.word	index@(_ZN5flash44flash_bwd_dq_dk_dv_loop_seqk_parallel_kernelI23Flash_bwd_kernel_traitsILi128ELi64ELi64ELi8ELi4ELi2ELi2ELb1ELb0EN7cutlass10bfloat16_tE19Flash_kernel_traitsILi128ELi64ELi64ELi8ES3_EELb1ELb0ELb0ELb1ELb0ELb0ELb0EEEvNS_16Flash_bwd_paramsE)
        /*0248*/ 	.word	0x000000ff


	//----- nvinfo : EIATTR_FRAME_SIZE
	.align		4
.L_108:
        /*024c*/ 	.byte	0x04, 0x11
        /*024e*/ 	.short	(.L_110 - .L_109)
	.align		4
.L_109:
        /*0250*/ 	.word	index@(_ZN5flash44flash_bwd_dq_dk_dv_loop_seqk_parallel_kernelI23Flash_bwd_kernel_traitsILi128ELi64ELi64ELi8ELi4ELi2ELi2ELb1ELb0EN7cutlass10bfloat16_tE19Flash_kernel_traitsILi128ELi64ELi64ELi8ES3_EELb1ELb0ELb0ELb1ELb0ELb0ELb0EEEvNS_16Flash_bwd_paramsE)
        /*0254*/ 	.word	0x00000000


	//----- nvinfo : EIATTR_REGCOUNT
	.align		4
.L_110:
        /*0258*/ 	.byte	0x04, 0x2f
        /*025a*/ 	.short	(.L_112 - .L_111)
	.align		4
.L_111:
        /*025c*/ 	.word	index@(_ZN5flash44flash_bwd_dq_dk_dv_loop_seqk_parallel_kernelI23Flash_bwd_kernel_traitsILi128ELi64ELi64ELi8ELi4ELi2ELi2ELb1ELb0EN7cutlass10bfloat16_tE19Flash_kernel_traitsILi128ELi64ELi64ELi8ES3_EELb0ELb0ELb0ELb0ELb1ELb1ELb1EEEvNS_16Flash_bwd_paramsE)
        /*0260*/ 	.word	0x000000ff


	//----- nvinfo : EIATTR_FRAME_SIZE
	.align		4
.L_112:
        /*0264*/ 	.byte	0x04, 0x11
        /*0266*/ 	.short	(.L_114 - .L_113)
	.align		4
.L_113:
        /*0268*/ 	.word	index@(_ZN5flash44flash_bwd_dq_dk_dv_loop_seqk_parallel_kernelI23Flash_bwd_kernel_traitsILi128ELi64ELi64ELi8ELi4ELi2ELi2ELb1ELb0EN7cutlass10bfloat16_tE19Flash_kernel_traitsILi128ELi64ELi64ELi8ES3_EELb0ELb0ELb0ELb0ELb1ELb1ELb1EEEvNS_16Flash_bwd_paramsE)
        /*026c*/ 	.word	0x00000000


	//----- nvinfo : EIATTR_REGCOUNT
	.align		4
.L_114:
        /*0270*/ 	.byte	0x04, 0x2f
        /*0272*/ 	.short	(.L_116 - .L_115)
	.align		4
.L_115:
        /*0274*/ 	.word	index@(_ZN5flash44flash_bwd_dq_dk_dv_loop_seqk_parallel_kernelI23Flash_bwd_kernel_traitsILi128ELi64ELi64ELi8ELi4ELi2ELi2ELb1ELb0EN7cutlass10bfloat16_tE19Flash_kernel_traitsILi128ELi64ELi64ELi8ES3_EELb1ELb0ELb0ELb0ELb1ELb1ELb0EEEvNS_16Flash_bwd_paramsE)
        /*0278*/ 	.word	0x000000ff


	//----- nvinfo : EIATTR_FRAME_SIZE
	.align		4
.L_116:
        /*027c*/ 	.byte	0x04, 0x11
        /*027e*/ 	.short	(.L_118 - .L_117)
	.align		4
.L_117:
        /*0280*/ 	.word	index@(_ZN5flash44flash_bwd_dq_dk_dv_loop_seqk_parallel_kernelI23Flash_bwd_kernel_traitsILi128ELi64ELi64ELi8ELi4ELi2ELi2ELb1ELb0EN7cutlass10bfloat16_tE19Flash_kernel_traitsILi128ELi64ELi64ELi8ES3_EELb1ELb0ELb0ELb0ELb1ELb1ELb0EEEvNS_16Flash_bwd_paramsE)
        /*0284*/ 	.word	0x00000000


	//----- nvinfo : EIATTR_REGCOUNT
	.align		4
.L_118:
        /*0288*/ 	.byte	0x04, 0x2f
        /*028a*/ 	.short	(.L_120 - .L_119)
	.align		4
.L_119:
        /*028c*/ 	.word	index@(_ZN5flash44flash_bwd_dq_dk_dv_loop_seqk_parallel_kernelI23Flash_bwd_kernel_traitsILi128ELi64ELi64ELi8ELi4ELi2ELi2ELb1ELb0EN7cutlass10bfloat16_tE19Flash_kernel_traitsILi128ELi64ELi64ELi8ES3_EELb0ELb0ELb1ELb0ELb0ELb0ELb1EEEvNS_16Flash_bwd_paramsE)
        /*0290*/ 	.word	0x000000ff


	//----- nvinfo : EIATTR_FRAME_SIZE
	.align		4
.L_120:
        /*0294*/ 	.byte	0x04, 0x11
        /*0296*/ 	.short	(.L_122 - .L_121)
	.align		4
.L_121:
        /*0298*/ 	.word	index@(_ZN5flash44flash_bwd_dq_dk_dv_loop_seqk_parallel_kernelI23Flash_bwd_kernel_traitsILi128ELi64ELi64ELi8ELi4ELi2ELi2ELb1ELb0EN7cutlass10bfloat16_tE19Flash_kernel_traitsILi128ELi64ELi64ELi8ES3_EELb0ELb0ELb1ELb0ELb0ELb0ELb1EEEvNS_16Flash_bwd_paramsE)
        /*029c*/ 	.word	0x00000020


	//----- nvinfo : EIATTR_REGCOUNT
	.align		4
.L_122:
        /*02a0*/ 	.byte	0x04, 0x2f
        /*02a2*/ 	.short	(.L_124 - .L_123)
	.align		4
.L_123:
        /*02a4*/ 	.word	index@(_ZN5flash44flash_bwd_dq_dk_dv_loop_seqk_parallel_kernelI23Flash_bwd_kernel_traitsILi128ELi64ELi64ELi8ELi4ELi2ELi2ELb1ELb0EN7cutlass10bfloat16_tE19Flash_kernel_traitsILi128ELi64ELi64ELi8ES3_EELb1ELb0ELb1ELb0ELb0ELb0ELb0EEEvNS_16Flash_bwd_paramsE)
        /*02a8*/ 	.word	0x000000ff


	//----- nvinfo : EIATTR_FRAME_SIZE
	.align		4
.L_124:
        /*02ac*/ 	.byte	0x04, 0x11
        /*02ae*/ 	.short	(.L_126 - .L_125)
	.align		4
.L_125:
        /*02b0*/ 	.word	index@(_ZN5flash44flash_bwd_dq_dk_dv_loop_seqk_parallel_kernelI23Flash_bwd_kernel_traitsILi128ELi64ELi64ELi8ELi4ELi2ELi2ELb1ELb0EN7cutlass10bfloat16_tE19Flash_kernel_traitsILi128ELi64ELi64ELi8ES3_EELb1ELb0ELb1ELb0ELb0ELb0ELb0EEEvNS_16Flash_bwd_paramsE)
        /*02b4*/ 	.word	0x00000000


	//----- nvinfo : EIATTR_REGCOUNT
	.align		4
.L_126:
        /*02b8*/ 	.byte	0x04, 0x2f
        /*02ba*/ 	.short	(.L_128 - .L_127)
	.align		4
.L_127:
        /*02bc*/ 	.word	index@(_ZN5flash44flash_bwd_dq_dk_dv_loop_seqk_parallel_kernelI23Flash_bwd_kernel_traitsILi128ELi64ELi64ELi8ELi4ELi2ELi2ELb1ELb0EN7cutlass10bfloat16_tE19Flash_kernel_traitsILi128ELi64ELi64ELi8ES3_EELb0ELb0ELb0ELb0ELb0ELb0ELb1EEEvNS_16Flash_bwd_paramsE)
        /*02c0*/ 	.word	0x000000ff


	//----- nvinfo : EIATTR_FRAME_SIZE
	.align		4
.L_128:
        /*02c4*/ 	.byte	0x04, 0x11
        /*02c6*/ 	.short	(.L_130 - .L_129)
	.align		4
.L_129:
        /*02c8*/ 	.word	index@(_ZN5flash44flash_bwd_dq_dk_dv_loop_seqk_parallel_kernelI23Flash_bwd_kernel_traitsILi128ELi64ELi64ELi8ELi4ELi2ELi2ELb1ELb0EN7cutlass10bfloat16_tE19Flash_kernel_traitsILi128ELi64ELi64ELi8ES3_EELb0ELb0ELb0ELb0ELb0ELb0ELb1EEEvNS_16Flash_bwd_paramsE)
        /*02cc*/ 	.word	0x00000000


	//----- nvinfo : EIATTR_REGCOUNT
	.align		4
.L_130:
        /*02d0*/ 	.byte	0x04, 0x2f
        /*02d2*/ 	.short	(.L_132 - .L_131)
	.align		4
.L_131:
        /*02d4*/ 	.word	index@(_ZN5flash44flash_bwd_dq_dk_dv_loop_seqk_parallel_kernelI23Flash_bwd_kernel_traitsILi128ELi64ELi64ELi8ELi4ELi2ELi2ELb1ELb0EN7cutlass10bfloat16_tE19Flash_kernel_traitsILi128ELi64ELi64ELi8ES3_EELb1ELb0ELb0ELb0ELb0ELb0ELb0EEEvNS_16Flash_bwd_paramsE)
        /*02d8*/ 	.word	0x000000ff


	//----- nvinfo : EIATTR_FRAME_SIZE
	.align		4
.L_132:
        /*02dc*/ 	.byte	0x04, 0x11
        /*02de*/ 	.short	(.L_134 - .L_133)
	.align		4
.L_133:
        /*02e0*/ 	.word	index@(_ZN5flash44flash_bwd_dq_dk_dv_loop_seqk_parallel_kernelI23Flash_bwd_kernel_traitsILi128ELi64ELi64ELi8ELi4ELi2ELi2ELb1ELb0EN7cutlass10bfloat16_tE19Flash_kernel_traitsILi128ELi64ELi64ELi8ES3_EELb1ELb0ELb0ELb0ELb0ELb0ELb0EEEvNS_16Flash_bwd_paramsE)
        /*02e4*/ 	.word	0x00000018


	//----- nvinfo : EIATTR_REGCOUNT
	.align		4
.L_134:
        /*02e8*/ 	.byte	0x04, 0x2f
        /*02ea*/ 	.short	(.L_136 - .L_135)
	.align		4
.L_135:
        /*02ec*/ 	.word	index@(_ZN5flash44flash_bwd_dq_dk_dv_loop_seqk_parallel_kernelI23Flash_bwd_kernel_traitsILi128ELi64ELi64ELi8ELi4ELi2ELi2ELb1ELb0EN7cutlass10bfloat16_tE19Flash_kernel_traitsILi128ELi64ELi64ELi8ES3_EELb0ELb0ELb0ELb0ELb0ELb1ELb1EEEvNS_16Flash_bwd_paramsE)
        /*02f0*/ 	.word	0x000000ff


	//----- nvinfo : EIATTR_FRAME_SIZE
	.align		4
.L_136:
        /*02f4*/ 	.byte	0x04, 0x11
        /*02f6*/ 	.short	(.L_138 - .L_137)
	.align		4
.L_137:
        /*02f8*/ 	.word	index@(_ZN5flash44flash_bwd_dq_dk_dv_loop_seqk_parallel_kernelI23Flash_bwd_kernel_traitsILi128ELi64ELi64ELi8ELi4ELi2ELi2ELb1ELb0EN7cutlass10bfloat16_tE19Flash_kernel_traitsILi128ELi64ELi64ELi8ES3_EELb0ELb0ELb0ELb0ELb0ELb1ELb1EEEvNS_16Flash_bwd_paramsE)
        /*02fc*/ 	.word	0x00000008


	//----- nvinfo : EIATTR_REGCOUNT
	.align		4
.L_138:
        /*0300*/ 	.byte	0x04, 0x2f
        /*0302*/ 	.short	(.L_140 - .L_139)
	.align		4
.L_139:
        /*0304*/ 	.word	index@(_ZN5flash44flash_bwd_dq_dk_dv_loop_seqk_parallel_kernelI23Flash_bwd_kernel_traitsILi128ELi64ELi64ELi8ELi4ELi2ELi2ELb1ELb0EN7cutlass10bfloat16_tE19Flash_kernel_traitsILi128ELi64ELi64ELi8ES3_EELb1ELb0ELb0ELb0ELb0ELb1ELb0EEEvNS_16Flash_bwd_paramsE)
        /*0308*/ 	.word	0x000000ff


	//----- nvinfo : EIATTR_FRAME_SIZE
	.align		4
.L_140:
        /*030c*/ 	.byte	0x04, 0x11
        /*030e*/ 	.short	(.L_142 - .L_141)
	.align		4
.L_141:
        /*0310*/ 	.word	index@(_ZN5flash44flash_bwd_dq_dk_dv_loop_seqk_parallel_kernelI23Flash_bwd_kernel_traitsILi128ELi64ELi64ELi8ELi4ELi2ELi2ELb1ELb0EN7cutlass10bfloat16_tE19Flash_kernel_traitsILi128ELi64ELi64ELi8ES3_EELb1ELb0ELb0ELb0ELb0ELb1ELb0EEEvNS_16Flash_bwd_paramsE)
        /*0314*/ 	.word	0x00000000


	//----- nvinfo : EIATTR_REGCOUNT
	.align		4
.L_142:
        /*0318*/ 	.byte	0x04, 0x2f
        /*031a*/ 	.short	(.L_144 - .L_143)
	.align		4
.L_143:
        /*031c*/ 	.word	index@(_ZN5flash27flash_bwd_convert_dq_kernelI23Flash_bwd_kernel_traitsILi128ELi64ELi64ELi8ELi4ELi2ELi2ELb1ELb0EN7cutlass10bfloat16_tE19Flash_kernel_traitsILi128ELi64ELi64ELi8ES3_EEEEvNS_16Flash_bwd_paramsEi)
        /*0320*/ 	.word	0x00000048


	//----- nvinfo : EIATTR_FRAME_SIZE
	.align		4
.L_144:
        /*0324*/ 	.byte	0x04, 0x11
        /*0326*/ 	.short	(.L_146 - .L_145)
	.align		4
.L_145:
        /*0328*/ 	.word	index@(_ZN5flash27flash_bwd_convert_dq_kernelI23Flash_bwd_kernel_traitsILi128ELi64ELi64ELi8ELi4ELi2ELi2ELb1ELb0EN7cutlass10bfloat16_tE19Flash_kernel_traitsILi128ELi64ELi64ELi8ES3_EEEEvNS_16Flash_bwd_paramsEi)
        /*032c*/ 	.word	0x00000000


	//----- nvinfo : EIATTR_REGCOUNT
	.align		4
.L_146:
        /*0330*/ 	.byte	0x04, 0x2f
        /*0332*/ 	.short	(.L_148 - .L_147)
	.align		4
.L_147:
        /*0334*/ 	.word	index@(_ZN5flash44flash_bwd_dq_dk_dv_loop_seqk_parallel_kernelI23Flash_bwd_kernel_traitsILi128ELi64ELi128ELi8ELi2ELi4ELi2ELb0ELb0EN7cutlass10bfloat16_tE19Flash_kernel_traitsILi128ELi64ELi128ELi8ES3_EELb0ELb0ELb1ELb1ELb0ELb0ELb0EEEvNS_16Flash_bwd_paramsE)
        /*0338*/ 	.word	0x000000ff


	//----- nvinfo : EIATTR_FRAME_SIZE
	.align		4
.L_148:
        /*033c*/ 	.byte	0x04, 0x11
        /*033e*/ 	.short	(.L_150 - .L_149)
	.align		4
.L_149:
        /*0340*/ 	.word	index@(_ZN5flash44flash_bwd_dq_dk_dv_loop_seqk_parallel_kernelI23Flash_bwd_kernel_traitsILi128ELi64ELi128ELi8ELi2ELi4ELi2ELb0ELb0EN7cutlass10bfloat16_tE19Flash_kernel_traitsILi128ELi64ELi128ELi8ES3_EELb0ELb0ELb1ELb1ELb0ELb0ELb0EEEvNS_16Flash_bwd_paramsE)
        /*0344*/ 	.word	0x00000020


	//----- nvinfo : EIATTR_REGCOUNT
	.align		4
.L_150:
        /*0348*/ 	.byte	0x04, 0x2f
        /*034a*/ 	.short	(.L_152 - .L_151)
	.align		4
.L_151:
        /*034c*/ 	.word	index@(_ZN5flash44flash_bwd_dq_dk_dv_loop_seqk_parallel_kernelI23Flash_bwd_kernel_traitsILi128ELi64ELi128ELi8ELi2ELi4ELi2ELb0ELb0EN7cutlass10bfloat16_tE19Flash_kernel_traitsILi128ELi64ELi128ELi8ES3_EELb0ELb0ELb1ELb0ELb0ELb1ELb0EEEvNS_16Flash_bwd_paramsE)
        /*0350*/ 	.word	0x000000ff


	//----- nvinfo : EIATTR_FRAME_SIZE
	.align		4
.L_152:
        /*0354*/ 	.byte	0x04, 0x11
        /*0356*/ 	.short	(.L_154 - .L_153)
	.align		4
.L_153:
        /*0358*/ 	.word	index@(_ZN5flash44flash_bwd_dq_dk_dv_loop_seqk_parallel_kernelI23Flash_bwd_kernel_traitsILi128ELi64ELi128ELi8ELi2ELi4ELi2ELb0ELb0EN7cutlass10bfloat16_tE19Flash_kernel_traitsILi128ELi64ELi128ELi8ES3_EELb0ELb0ELb1ELb0ELb0ELb1ELb0EEEvNS_16Flash_bwd_paramsE)
        /*035c*/ 	.word	0x00000008


	//----- nvinfo : EIATTR_REGCOUNT
	.align		4
.L_154:
        /*0360*/ 	.byte	0x04, 0x2f
        /*0362*/ 	.short	(.L_156 - .L_155)
	.align		4
.L_155:
        /*0364*/ 	.word	index@(_ZN5flash44flash_bwd_dq_dk_dv_loop_seqk_parallel_kernelI23Flash_bwd_kernel_traitsILi128ELi64ELi128ELi8ELi2ELi4ELi2ELb0ELb0EN7cutlass10bfloat16_tE19Flash_kernel_traitsILi128ELi64ELi128ELi8ES3_EELb0ELb0ELb0ELb1ELb0ELb0ELb0EEEvNS_16Flash_bwd_paramsE)
        /*0368*/ 	.word	0x000000ff


	//----- nvinfo : EIATTR_FRAME_SIZE
	.align		4
.L_156:
        /*036c*/ 	.byte	0x04, 0x11
        /*036e*/ 	.short	(.L_158 - .L_157)
	.align		4
.L_157:
        /*0370*/ 	.word	index@(_ZN5flash44flash_bwd_dq_dk_dv_loop_seqk_parallel_kernelI23Flash_bwd_kernel_traitsILi128ELi64ELi128ELi8ELi2ELi4ELi2ELb0ELb0EN7cutlass10bfloat16_tE19Flash_kernel_traitsILi128ELi64ELi128ELi8ES3_EELb0ELb0ELb0ELb1ELb0ELb0ELb0EEEvNS_16Flash_bwd_paramsE)
        /*0374*/ 	.word	0x00000008


	//----- nvinfo : EIATTR_REGCOUNT
	.align		4
.L_158:
        /*0378*/ 	.byte	0x04, 0x2f
        /*037a*/ 	.short	(.L_160 - .L_159)
	.align		4
.L_159:
        /*037c*/ 	.word	index@(_ZN5flash44flash_bwd_dq_dk_dv_loop_seqk_parallel_kernelI23Flash_bwd_kernel_traitsILi128ELi64ELi128ELi8ELi2ELi4ELi2ELb0ELb0EN7cutlass10bfloat16_tE19Flash_kernel_traitsILi128ELi64ELi128ELi8ES3_EELb0ELb0ELb0ELb0ELb1ELb1ELb0EEEvNS_16Flash_bwd_paramsE)
        /*0380*/ 	.word	0x000000ff


	//----- nvinfo : EIATTR_FRAME_SIZE
	.align		4
.L_160:
        /*0384*/ 	.byte	0x04, 0x11
        /*0386*/ 	.short	(.L_162 - .L_161)
	.align		4
.L_161:
        /*0388*/ 	.word	index@(_ZN5flash44flash_bwd_dq_dk_dv_loop_seqk_parallel_kernelI23Flash_bwd_kernel_traitsILi128ELi64ELi128ELi8ELi2ELi4ELi2ELb0ELb0EN7cutlass10bfloat16_tE19Flash_kernel_traitsILi128ELi64ELi128ELi8ES3_EELb0ELb0ELb0ELb0ELb1ELb1ELb0EEEvNS_16Flash_bwd_paramsE)
        /*038c*/ 	.word	0x00000008


	//----- nvinfo : EIATTR_REGCOUNT
	.align		4
.L_162:
        /*0390*/ 	.byte	0x04, 0x2f
        /*0392*/ 	.short	(.L_164 - .L_163)
	.align		4
.L_163:
        /*0394*/ 	.word	index@(_ZN5flash44flash_bwd_dq_dk_dv_loop_seqk_parallel_kernelI23Flash_bwd_kernel_traitsILi128ELi64ELi128ELi8ELi2ELi4ELi2ELb0ELb0EN7cutlass10bfloat16_tE19Flash_kernel_traitsILi128ELi64ELi128ELi8ES3_EELb0ELb0ELb1ELb0ELb0ELb0ELb0EEEvNS_16Flash_bwd_paramsE)
        /*0398*/ 	.word	0x000000ff


	//----- nvinfo : EIATTR_FRAME_SIZE
	.align		4
.L_164:
        /*039c*/ 	.byte	0x04, 0x11
        /*039e*/ 	.short	(.L_166 - .L_165)
	.align		4
.L_165:
        /*03a0*/ 	.word	index@(_ZN5flash44flash_bwd_dq_dk_dv_loop_seqk_parallel_kernelI23Flash_bwd_kernel_traitsILi128ELi64ELi128ELi8ELi2ELi4ELi2ELb0ELb0EN7cutlass10bfloat16_tE19Flash_kernel_traitsILi128ELi64ELi128ELi8ES3_EELb0ELb0ELb1ELb0ELb0ELb0ELb0EEEvNS_16Flash_bwd_paramsE)
        /*03a4*/ 	.word	0x00000018


	//----- nvinfo : EIATTR_REGCOUNT
	.align		4
.L_166:
        /*03a8*/ 	.byte	0x04, 0x2f
        /*03aa*/ 	.short	(.L_168 - .L_167)
	.align		4
.L_167:
        /*03ac*/ 	.word	index@(_ZN5flash44flash_bwd_dq_dk_dv_loop_seqk_parallel_kernelI23Flash_bwd_kernel_traitsILi128ELi64ELi128ELi8ELi2ELi4ELi2ELb0ELb0EN7cutlass10bfloat16_tE19Flash_kernel_traitsILi128ELi64ELi128ELi8ES3_EELb0ELb0ELb0ELb0ELb0ELb0ELb0EEEvNS_16Flash_bwd_paramsE)
        /*03b0*/ 	.word	0x000000ff


	//----- nvinfo : EIATTR_FRAME_SIZE
	.align		4
.L_168:
        /*03b4*/ 	.byte	0x04, 0x11
        /*03b6*/ 	.short	(.L_170 - .L_169)
	.align		4
.L_169:
        /*03b8*/ 	.word	index@(_ZN5flash44flash_bwd_dq_dk_dv_loop_seqk_parallel_kernelI23Flash_bwd_kernel_traitsILi128ELi64ELi128ELi8ELi2ELi4ELi2ELb0ELb0EN7cutlass10bfloat16_tE19Flash_kernel_traitsILi128ELi64ELi128ELi8ES3_EELb0ELb0ELb0ELb0ELb0ELb0ELb0EEEvNS_16Flash_bwd_paramsE)
        /*03bc*/ 	.word	0x00000008


	//----- nvinfo : EIATTR_REGCOUNT
	.align		4
.L_170:
        /*03c0*/ 	.byte	0x04, 0x2f
        /*03c2*/ 	.short	(.L_172 - .L_171)
	.align		4
.L_171:
        /*03c4*/ 	.word	index@(_ZN5flash44flash_bwd_dq_dk_dv_loop_seqk_parallel_kernelI23Flash_bwd_kernel_traitsILi128ELi64ELi128ELi8ELi2ELi4ELi2ELb0ELb0EN7cutlass10bfloat16_tE19Flash_kernel_traitsILi128ELi64ELi128ELi8ES3_EELb0ELb0ELb0ELb0ELb0ELb1ELb0EEEvNS_16Flash_bwd_paramsE)
        /*03c8*/ 	.word	0x000000ff


	//----- nvinfo : EIATTR_FRAME_SIZE
	.align		4
.L_172:
        /*03cc*/ 	.byte	0x04, 0x11
        /*03ce*/ 	.short	(.L_174 - .L_173)
	.align		4
.L_173:
        /*03d0*/ 	.word	index@(_ZN5flash44flash_bwd_dq_dk_dv_loop_seqk_parallel_kernelI23Flash_bwd_kernel_traitsILi128ELi64ELi128ELi8ELi2ELi4ELi2ELb0ELb0EN7cutlass10bfloat16_tE19Flash_kernel_traitsILi128ELi64ELi128ELi8ES3_EELb0ELb0ELb0ELb0ELb0ELb1ELb0EEEvNS_16Flash_bwd_paramsE)
        /*03d4*/ 	.word	0x00000010


	//----- nvinfo : EIATTR_REGCOUNT
	.align		4
.L_174:
        /*03d8*/ 	.byte	0x04, 0x2f
        /*03da*/ 	.short	(.L_176 - .L_175)
	.align		4
.L_175:
        /*03dc*/ 	.word	index@(_ZN5flash44flash_bwd_dq_dk_dv_loop_seqk_parallel_kernelI23Flash_bwd_kernel_traitsILi128ELi64ELi64ELi8ELi4ELi2ELi2ELb1ELb0EN7cutlass10bfloat16_tE19Flash_kernel_traitsILi128ELi64ELi64ELi8ES3_EELb0ELb0ELb1ELb1ELb0ELb0ELb0EEEvNS_16Flash_bwd_paramsE)
        /*03e0*/ 	.word	0x000000ff


	//----- nvinfo : EIATTR_FRAME_SIZE
	.align		4
.L_176:
        /*03e4*/ 	.byte	0x04, 0x11
        /*03e6*/ 	.short	(.L_178 - .L_177)
	.align		4
.L_177:
        /*03e8*/ 	.word	index@(_ZN5flash44flash_bwd_dq_dk_dv_loop_seqk_parallel_kernelI23Flash_bwd_kernel_traitsILi128ELi64ELi64ELi8ELi4ELi2ELi2ELb1ELb0EN7cutlass10bfloat16_tE19Flash_kernel_traitsILi128ELi64ELi64ELi8ES3_EELb0ELb0ELb1ELb1ELb0ELb0ELb0EEEvNS_16Flash_bwd_paramsE)
        /*03ec*/ 	.word	0x00000020


	//----- nvinfo : EIATTR_REGCOUNT
	.align		4
.L_178:
        /*03f0*/ 	.byte	0x04, 0x2f
        /*03f2*/ 	.short	(.L_180 - .L_179)
	.align		4
.L_179:
        /*03f4*/ 	.word	index@(_ZN5flash44flash_bwd_dq_dk_dv_loop_seqk_parallel_kernelI23Flash_bwd_kernel_traitsILi128ELi64ELi64ELi8ELi4ELi2ELi2ELb1ELb0EN7cutlass10bfloat16_tE19Flash_kernel_traitsILi128ELi64ELi64ELi8ES3_EELb0ELb0ELb1ELb0ELb0ELb1ELb0EEEvNS_16Flash_bwd_paramsE)
        /*03f8*/ 	.word	0x000000fc


	//----- nvinfo : EIATTR_FRAME_SIZE
	.align		4
.L_180:
        /*03fc*/ 	.byte	0x04, 0x11
        /*03fe*/ 	.short	(.L_182 - .L_181)
	.align		4
.L_181:
        /*0400*/ 	.word	index@(_ZN5flash44flash_bwd_dq_dk_dv_loop_seqk_parallel_kernelI23Flash_bwd_kernel_traitsILi128ELi64ELi64ELi8ELi4ELi2ELi2ELb1ELb0EN7cutlass10bfloat16_tE19Flash_kernel_traitsILi128ELi64ELi64ELi8ES3_EELb0ELb0ELb1ELb0ELb0ELb1ELb0EEEvNS_16Flash_bwd_paramsE)
        /*0404*/ 	.word	0x00000000


	//----- nvinfo : EIATTR_REGCOUNT
	.align		4
.L_182:
        /*0408*/ 	.byte	0x04, 0x2f
        /*040a*/ 	.short	(.L_184 - .L_183)
	.align		4
.L_183:
        /*040c*/ 	.word	index@(_ZN5flash44flash_bwd_dq_dk_dv_loop_seqk_parallel_kernelI23Flash_bwd_kernel_traitsILi128ELi64ELi64ELi8ELi4ELi2ELi2ELb1ELb0EN7cutlass10bfloat16_tE19Flash_kernel_traitsILi128ELi64ELi64ELi8ES3_EELb0ELb0ELb0ELb1ELb0ELb0ELb0EEEvNS_16Flash_bwd_paramsE)
        /*0410*/ 	.word	0x000000ff


	//----- nvinfo : EIATTR_FRAME_SIZE
	.align		4
.L_184:
        /*0414*/ 	.byte	0x04, 0x11
        /*0416*/ 	.short	(.L_186 - .L_185)
	.align		4
.L_185:
        /*0418*/ 	.word	index@(_ZN5flash44flash_bwd_dq_dk_dv_loop_seqk_parallel_kernelI23Flash_bwd_kernel_traitsILi128ELi64ELi64ELi8ELi4ELi2ELi2ELb1ELb0EN7cutlass10bfloat16_tE19Flash_kernel_traitsILi128ELi64ELi64ELi8ES3_EELb0ELb0ELb0ELb1ELb0ELb0ELb0EEEvNS_16Flash_bwd_paramsE)
        /*041c*/ 	.word	0x00000020


	//----- nvinfo : EIATTR_REGCOUNT
	.align		4
.L_186:
        /*0420*/ 	.byte	0x04, 0x2f
        /*0422*/ 	.short	(.L_188 - .L_187)
	.align		4
.L_187:
        /*0424*/ 	.word	index@(_ZN5flash44flash_bwd_dq_dk_dv_loop_seqk_parallel_kernelI23Flash_bwd_kernel_traitsILi128ELi64ELi64ELi8ELi4ELi2ELi2ELb1ELb0EN7cutlass10bfloat16_tE19Flash_kernel_traitsILi128ELi64ELi64ELi8ES3_EELb0ELb0ELb0ELb0ELb1ELb1ELb0EEEvNS_16Flash_bwd_paramsE)
        /*0428*/ 	.word	0x000000f7


	//----- nvinfo : EIATTR_FRAME_SIZE
	.align		4
.L_188:
        /*042c*/ 	.byte	0x04, 0x11
        /*042e*/ 	.short	(.L_190 - .L_189)
	.align		4
.L_189:
        /*0430*/ 	.word	index@(_ZN5flash44flash_bwd_dq_dk_dv_loop_seqk_parallel_kernelI23Flash_bwd_kernel_traitsILi128ELi64ELi64ELi8ELi4ELi2ELi2ELb1ELb0EN7cutlass10bfloat16_tE19Flash_kernel_traitsILi128ELi64ELi64ELi8ES3_EELb0ELb0ELb0ELb0ELb1ELb1ELb0EEEvNS_16Flash_bwd_paramsE)
        /*0434*/ 	.word	0x00000000


	//----- nvinfo : EIATTR_REGCOUNT
	.align		4
.L_190:
        /*0438*/ 	.byte	0x04, 0x2f
        /*043a*/ 	.short	(.L_192 - .L_191)
	.align		4
.L_191:
        /*043c*/ 	.word	index@(_ZN5flash44flash_bwd_dq_dk_dv_loop_seqk_parallel_kernelI23Flash_bwd_kernel_traitsILi128ELi64ELi64ELi8ELi4ELi2ELi2ELb1ELb0EN7cutlass10bfloat16_tE19Flash_kernel_traitsILi128ELi64ELi64ELi8ES3_EELb0ELb0ELb1ELb0ELb0ELb0ELb0EEEvNS_16Flash_bwd_paramsE)
        /*0440*/ 	.word	0x000000ff


	//----- nvinfo : EIATTR_FRAME_SIZE
	.align		4
.L_192:
        /*0444*/ 	.byte	0x04, 0x11
        /*0446*/ 	.short	(.L_194 - .L_193)
	.align		4
.L_193:
        /*0448*/ 	.word	index@(_ZN5flash44flash_bwd_dq_dk_dv_loop_seqk_parallel_kernelI23Flash_bwd_kernel_traitsILi128ELi64ELi64ELi8ELi4ELi2ELi2ELb1ELb0EN7cutlass10bfloat16_tE19Flash_kernel_traitsILi128ELi64ELi64ELi8ES3_EELb0ELb0ELb1ELb0ELb0ELb0ELb0EEEvNS_16Flash_bwd_paramsE)
        /*044c*/ 	.word	0x00000018


	//----- nvinfo : EIATTR_REGCOUNT
	.align		4
.L_194:
        /*0450*/ 	.byte	0x04, 0x2f
        /*0452*/ 	.short	(.L_196 - .L_195)
	.align		4
.L_195:
        /*0454*/ 	.word	index@(_ZN5flash44flash_bwd_dq_dk_dv_loop_seqk_parallel_kernelI23Flash_bwd_kernel_traitsILi128ELi64ELi64ELi8ELi4ELi2ELi2ELb1ELb0EN7cutlass10bfloat16_tE19Flash_kernel_traitsILi128ELi64ELi64ELi8ES3_EELb0ELb0ELb0ELb0ELb0ELb0ELb0EEEvNS_16Flash_bwd_paramsE)
        /*0458*/ 	.word	0x000000ff


	//----- nvinfo : EIATTR_FRAME_SIZE
	.align		4
.L_196:
        /*045c*/ 	.byte	0x04, 0x11
        /*045e*/ 	.short	(.L_198 - .L_197)
	.align		4
.L_197:
        /*0460*/ 	.word	index@(_ZN5flash44flash_bwd_dq_dk_dv_loop_seqk_parallel_kernelI23Flash_bwd_kernel_traitsILi128ELi64ELi64ELi8ELi4ELi2ELi2ELb1ELb0EN7cutlass10bfloat16_tE19Flash_kernel_traitsILi128ELi64ELi64ELi8ES3_EELb0ELb0ELb0ELb0ELb0ELb0ELb0EEEvNS_16Flash_bwd_paramsE)
        /*0464*/ 	.word	0x00000008


	//----- nvinfo : EIATTR_REGCOUNT
	.align		4
.L_198:
        /*0468*/ 	.byte	0x04, 0x2f
        /*046a*/ 	.short	(.L_200 - .L_199)
	.align		4
.L_199:
        /*046c*/ 	.word	index@(_ZN5flash44flash_bwd_dq_dk_dv_loop_seqk_parallel_kernelI23Flash_bwd_kernel_traitsILi128ELi64ELi64ELi8ELi4ELi2ELi2ELb1ELb0EN7cutlass10bfloat16_tE19Flash_kernel_traitsILi128ELi64ELi64ELi8ES3_EELb0ELb0ELb0ELb0ELb0ELb1ELb0EEEvNS_16Flash_bwd_paramsE)
        /*0470*/ 	.word	0x000000ff


	//----- nvinfo : EIATTR_FRAME_SIZE
	.align		4
.L_200:
        /*0474*/ 	.byte	0x04, 0x11
        /*0476*/ 	.short	(.L_202 - .L_201)
	.align		4
.L_201:
        /*0478*/ 	.word	index@(_ZN5flash44flash_bwd_dq_dk_dv_loop_seqk_parallel_kernelI23Flash_bwd_kernel_traitsILi128ELi64ELi64ELi8ELi4ELi2ELi2ELb1ELb0EN7cutlass10bfloat16_tE19Flash_kernel_traitsILi128ELi64ELi64ELi8ES3_EELb0ELb0ELb0ELb0ELb0ELb1ELb0EEEvNS_16Flash_bwd_paramsE)
        /*047c*/ 	.word	0x00000008


	//----- nvinfo : EIATTR_MIN_STACK_SIZE
	.align		4
.L_202:
        /*0480*/ 	.byte	0x04, 0x12
        /*0482*/ 	.short	(.L_204 - .L_203)
	.align		4
.L_203:
        /*0484*/ 	.word	index@(_ZN5flash44flash_bwd_dq_dk_dv_loop_seqk_parallel_kernelI23Flash_bwd_kernel_traitsILi128ELi64ELi64ELi8ELi4ELi2ELi2ELb1ELb0EN7cutlass10bfloat16_tE19Flash_kernel_traitsILi128ELi64ELi64ELi8ES3_EELb0ELb0ELb0ELb0ELb0ELb1ELb0EEEvNS_16Flash_bwd_paramsE)
        /*0488*/ 	.word	0x00000008


	//----- nvinfo : EIATTR_MIN_STACK_SIZE
	.align		4
.L_204:
        /*048c*/ 	.byte	0x04, 0x12
        /*048e*/ 	.short	(.L_206 - .L_205)
	.align		4
.L_205:
        /*0490*/ 	.word	index@(_ZN5flash44flash_bwd_dq_dk_dv_loop_seqk_parallel_kernelI23Flash_bwd_kernel_traitsILi128ELi64ELi64ELi8ELi4ELi2ELi2ELb1ELb0EN7cutlass10bfloat16_tE19Flash_kernel_traitsILi128ELi64ELi64ELi8ES3_EELb0ELb0ELb0ELb0ELb0ELb0ELb0EEEvNS_16Flash_bwd_paramsE)
        /*0494*/ 	.word	0x00000008


	//----- nvinfo : EIATTR_MIN_STACK_SIZE
	.align		4
.L_206:
        /*0498*/ 	.byte	0x04, 0x12
        /*049a*/ 	.short	(.L_208 - .L_207)
	.align		4
.L_207:
        /*049c*/ 	.word	index@(_ZN5flash44flash_bwd_dq_dk_dv_loop_seqk_parallel_kernelI23Flash_bwd_kernel_traitsILi128ELi64ELi64ELi8ELi4ELi2ELi2ELb1ELb0EN7cutlass10bfloat16_tE19Flash_kernel_traitsILi128ELi64ELi64ELi8ES3_EELb0ELb0ELb1ELb0ELb0ELb0ELb0EEEvNS_16Flash_bwd_paramsE)
        /*04a0*/ 	.word	0x00000018


	//----- nvinfo : EIATTR_MIN_STACK_SIZE
	.align		4
.L_208:
        /*04a4*/ 	.byte	0x04, 0x12
        /*04a6*/ 	.short	(.L_210 - .L_209)
	.align		4
.L_209:
        /*04a8*/ 	.word	index@(_ZN5flash44flash_bwd_dq_dk_dv_loop_seqk_parallel_kernelI23Flash_bwd_kernel_traitsILi128ELi64ELi64ELi8ELi4ELi2ELi2ELb1ELb0EN7cutlass10bfloat16_tE19Flash_kernel_traitsILi128ELi64ELi64ELi8ES3_EELb0ELb0ELb0ELb0ELb1ELb1ELb0EEEvNS_16Flash_bwd_paramsE)
        /*04ac*/ 	.word	0x00000000


	//----- nvinfo : EIATTR_MIN_STACK_SIZE
	.align		4
.L_210:
        /*04b0*/ 	.byte	0x04, 0x12
        /*04b2*/ 	.short	(.L_212 - .L_211)
	.align		4
.L_211:
        /*04b4*/ 	.word	index@(_ZN5flash44flash_bwd_dq_dk_dv_loop_seqk_parallel_kernelI23Flash_bwd_kernel_traitsILi128ELi64ELi64ELi8ELi4ELi2ELi2ELb1ELb0EN7cutlass10bfloat16_tE19Flash_kernel_traitsILi128ELi64ELi64ELi8ES3_EELb0ELb0ELb0ELb1ELb0ELb0ELb0EEEvNS_16Flash_bwd_paramsE)
        /*04b8*/ 	.word	0x00000020


	//----- nvinfo : EIATTR_MIN_STACK_SIZE
	.align		4
.L_212:
        /*04bc*/ 	.byte	0x04, 0x12
        /*04be*/ 	.short	(.L_214 - .L_213)
	.align		4
.L_213:
        /*04c0*/ 	.word	index@(_ZN5flash44flash_bwd_dq_dk_dv_loop_seqk_parallel_kernelI23Flash_bwd_kernel_traitsILi128ELi64ELi64ELi8ELi4ELi2ELi2ELb1ELb0EN7cutlass10bfloat16_tE19Flash_kernel_traitsILi128ELi64ELi64ELi8ES3_EELb0ELb0ELb1ELb0ELb0ELb1ELb0EEEvNS_16Flash_bwd_paramsE)
        /*04c4*/ 	.word	0x00000000


	//----- nvinfo : EIATTR_MIN_STACK_SIZE
	.align		4
.L_214:
        /*04c8*/ 	.byte	0x04, 0x12
        /*04ca*/ 	.short	(.L_216 - .L_215)
	.align		4
.L_215:
        /*04cc*/ 	.word	index@(_ZN5flash44flash_bwd_dq_dk_dv_loop_seqk_parallel_kernelI23Flash_bwd_kernel_traitsILi128ELi64ELi64ELi8ELi4ELi2ELi2ELb1ELb0EN7cutlass10bfloat16_tE19Flash_kernel_traitsILi128ELi64ELi64ELi8ES3_EELb0ELb0ELb1ELb1ELb0ELb0ELb0EEEvNS_16Flash_bwd_paramsE)
        /*04d0*/ 	.word	0x00000020


	//----- nvinfo : EIATTR_MIN_STACK_SIZE
	.align		4
.L_216:
        /*04d4*/ 	.byte	0x04, 0x12
        /*04d6*/ 	.short	(.L_218 - .L_217)
	.align		4
.L_217:
        /*04d8*/ 	.word	index@(_ZN5flash44flash_bwd_dq_dk_dv_loop_seqk_parallel_kernelI23Flash_bwd_kernel_traitsILi128ELi64ELi128ELi8ELi2ELi4ELi2ELb0ELb0EN7cutlass10bfloat16_tE19Flash_kernel_traitsILi128ELi64ELi128ELi8ES3_EELb0ELb0ELb0ELb0ELb0ELb1ELb0EEEvNS_16Flash_bwd_paramsE)
        /*04dc*/ 	.word	0x00000010


	//----- nvinfo : EIATTR_MIN_STACK_SIZE
	.align		4
.L_218:
        /*04e0*/ 	.byte	0x04, 0x12
        /*04e2*/ 	.short	(.L_220 - .L_219)
	.align		4
.L_219:
        /*04e4*/ 	.word	index@(_ZN5flash44flash_bwd_dq_dk_dv_loop_seqk_parallel_kernelI23Flash_bwd_kernel_traitsILi128ELi64ELi128ELi8ELi2ELi4ELi2ELb0ELb0EN7cutlass10bfloat16_tE19Flash_kernel_traitsILi128ELi64ELi128ELi8ES3_EELb0ELb0ELb0ELb0ELb0ELb0ELb0EEEvNS_16Flash_bwd_paramsE)
        /*04e8*/ 	.word	0x00000008


	//----- nvinfo : EIATTR_MIN_STACK_SIZE
	.align		4
.L_220:
        /*04ec*/ 	.byte	0x04, 0x12
        /*04ee*/ 	.short	(.L_222 - .L_221)
	.align		4
.L_221:
        /*04f0*/ 	.word	index@(_ZN5flash44flash_bwd_dq_dk_dv_loop_seqk_parallel_kernelI23Flash_bwd_kernel_traitsILi128ELi64ELi128ELi8ELi2ELi4ELi2ELb0ELb0EN7cutlass10bfloat16_tE19Flash_kernel_traitsILi128ELi64ELi128ELi8ES3_EELb0ELb0ELb1ELb0ELb0ELb0ELb0EEEvNS_16Flash_bwd_paramsE)
        /*04f4*/ 	.word	0x00000018


	//----- nvinfo : EIATTR_MIN_STACK_SIZE
	.align		4
.L_222:
        /*04f8*/ 	.byte	0x04, 0x12
        /*04fa*/ 	.short	(.L_224 - .L_223)
	.align		4
.L_223:
        /*04fc*/ 	.word	index@(_ZN5flash44flash_bwd_dq_dk_dv_loop_seqk_parallel_kernelI23Flash_bwd_kernel_traitsILi128ELi64ELi128ELi8ELi2ELi4ELi2ELb0ELb0EN7cutlass10bfloat16_tE19Flash_kernel_traitsILi128ELi64ELi128ELi8ES3_EELb0ELb0ELb0ELb0ELb1ELb1ELb0EEEvNS_16Flash_bwd_paramsE)
        /*0500*/ 	.word	0x00000008


	//----- nvinfo : EIATTR_MIN_STACK_SIZE
	.align		4
.L_224:
        /*0504*/ 	.byte	0x04, 0x12
        /*0506*/ 	.short	(.L_226 - .L_225)
	.align		4
.L_225:
        /*0508*/ 	.word	index@(_ZN5flash44flash_bwd_dq_dk_dv_loop_seqk_parallel_kernelI23Flash_bwd_kernel_traitsILi128ELi64ELi128ELi8ELi2ELi4ELi2ELb0ELb0EN7cutlass10bfloat16_tE19Flash_kernel_traitsILi128ELi64ELi128ELi8ES3_EELb0ELb0ELb0ELb1ELb0ELb0ELb0EEEvNS_16Flash_bwd_paramsE)
        /*050c*/ 	.word	0x00000008


	//----- nvinfo : EIATTR_MIN_STACK_SIZE
	.align		4
.L_226:
        /*0510*/ 	.byte	0x04, 0x12
        /*0512*/ 	.short	(.L_228 - .L_227)
	.align		4
.L_227:
        /*0514*/ 	.word	index@(_ZN5flash44flash_bwd_dq_dk_dv_loop_seqk_parallel_kernelI23Flash_bwd_kernel_traitsILi128ELi64ELi128ELi8ELi2ELi4ELi2ELb0ELb0EN7cutlass10bfloat16_tE19Flash_kernel_traitsILi128ELi64ELi128ELi8ES3_EELb0ELb0ELb1ELb0ELb0ELb1ELb0EEEvNS_16Flash_bwd_paramsE)
        /*0518*/ 	.word	0x00000008


	//----- nvinfo : EIATTR_MIN_STACK_SIZE
	.align		4
.L_228:
        /*051c*/ 	.byte	0x04, 0x12
        /*051e*/ 	.short	(.L_230 - .L_229)
	.align		4
.L_229:
        /*0520*/ 	.word	index@(_ZN5flash44flash_bwd_dq_dk_dv_loop_seqk_parallel_kernelI23Flash_bwd_kernel_traitsILi128ELi64ELi128ELi8ELi2ELi4ELi2ELb0ELb0EN7cutlass10bfloat16_tE19Flash_kernel_traitsILi128ELi64ELi128ELi8ES3_EELb0ELb0ELb1ELb1ELb0ELb0ELb0EEEvNS_16Flash_bwd_paramsE)
        /*0524*/ 	.word	0x00000020


	//----- nvinfo : EIATTR_MIN_STACK_SIZE
	.align		4
.L_230:
        /*0528*/ 	.byte	0x04, 0x12
        /*052a*/ 	.short	(.L_232 - .L_231)
	.align		4
.L_231:
        /*052c*/ 	.word	index@(_ZN5flash27flash_bwd_convert_dq_kernelI23Flash_bwd_kernel_traitsILi128ELi64ELi64ELi8ELi4ELi2ELi2ELb1ELb0EN7cutlass10bfloat16_tE19Flash_kernel_traitsILi128ELi64ELi64ELi8ES3_EEEEvNS_16Flash_bwd_paramsEi)
        /*0530*/ 	.word	0x00000000


	//----- nvinfo : EIATTR_MIN_STACK_SIZE
	.align		4
.L_232:
        /*0534*/ 	.byte	0x04, 0x12
        /*0536*/ 	.short	(.L_234 - .L_233)
	.align		4
.L_233:
        /*0538*/ 	.word	index@(_ZN5flash44flash_bwd_dq_dk_dv_loop_seqk_parallel_kernelI23Flash_bwd_kernel_traitsILi128ELi64ELi64ELi8ELi4ELi2ELi2ELb1ELb0EN7cutlass10bfloat16_tE19Flash_kernel_traitsILi128ELi64ELi64ELi8ES3_EELb1ELb0ELb0ELb0ELb0ELb1ELb0EEEvNS_16Flash_bwd_paramsE)
        /*053c*/ 	.word	0x00000000


	//----- nvinfo : EIATTR_MIN_STACK_SIZE
	.align		4
.L_234:
        /*0540*/ 	.byte	0x04, 0x12
        /*0542*/ 	.short	(.L_236 - .L_235)
	.align		4
.L_235:
        /*0544*/ 	.word	index@(_ZN5flash44flash_bwd_dq_dk_dv_loop_seqk_parallel_kernelI23Flash_bwd_kernel_traitsILi128ELi64ELi64ELi8ELi4ELi2ELi2ELb1ELb0EN7cutlass10bfloat16_tE19Flash_kernel_traitsILi128ELi64ELi64ELi8ES3_EELb0ELb0ELb0ELb0ELb0ELb1ELb1EEEvNS_16Flash_bwd_paramsE)
        /*0548*/ 	.word	0x00000008


	//----- nvinfo : EIATTR_MIN_STACK_SIZE
	.align		4
.L_236:
        /*054c*/ 	.byte	0x04, 0x12
        /*054e*/ 	.short	(.L_238 - .L_237)
	.align		4
.L_237:
        /*0550*/ 	.word	index@(_ZN5flash44flash_bwd_dq_dk_dv_loop_seqk_parallel_kernelI23Flash_bwd_kernel_traitsILi128ELi64ELi64ELi8ELi4ELi2ELi2ELb1ELb0EN7cutlass10bfloat16_tE19Flash_kernel_traitsILi128ELi64ELi64ELi8ES3_EELb1ELb0ELb0ELb0ELb0ELb0ELb0EEEvNS_16Flash_bwd_paramsE)
        /*0554*/ 	.word	0x00000018


	//----- nvinfo : EIATTR_MIN_STACK_SIZE
	.align		4
.L_238:
        /*0558*/ 	.byte	0x04, 0x12
        /*055a*/ 	.short	(.L_240 - .L_239)
	.align		4
.L_239:
        /*055c*/ 	.word	index@(_ZN5flash44flash_bwd_dq_dk_dv_loop_seqk_parallel_kernelI23Flash_bwd_kernel_traitsILi128ELi64ELi64ELi8ELi4ELi2ELi2ELb1ELb0EN7cutlass10bfloat16_tE19Flash_kernel_traitsILi128ELi64ELi64ELi8ES3_EELb0ELb0ELb0ELb0ELb0ELb0ELb1EEEvNS_16Flash_bwd_paramsE)
        /*0560*/ 	.word	0x00000000


	//----- nvinfo : EIATTR_MIN_STACK_SIZE
	.align		4
.L_240:
        /*0564*/ 	.byte	0x04, 0x12
        /*0566*/ 	.short	(.L_242 - .L_241)
	.align		4
.L_241:
        /*0568*/ 	.word	index@(_ZN5flash44flash_bwd_dq_dk_dv_loop_seqk_parallel_kernelI23Flash_bwd_kernel_traitsILi128ELi64ELi64ELi8ELi4ELi2ELi2ELb1ELb0EN7cutlass10bfloat16_tE19Flash_kernel_traitsILi128ELi64ELi64ELi8ES3_EELb1ELb0ELb1ELb0ELb0ELb0ELb0EEEvNS_16Flash_bwd_paramsE)
        /*056c*/ 	.word	0x00000000


	//----- nvinfo : EIATTR_MIN_STACK_SIZE
	.align		4
.L_242:
        /*0570*/ 	.byte	0x04, 0x12
        /*0572*/ 	.short	(.L_244 - .L_243)
	.align		4
.L_243:
        /*0574*/ 	.word	index@(_ZN5flash44flash_bwd_dq_dk_dv_loop_seqk_parallel_kernelI23Flash_bwd_kernel_traitsILi128ELi64ELi64ELi8ELi4ELi2ELi2ELb1ELb0EN7cutlass10bfloat16_tE19Flash_kernel_traitsILi128ELi64ELi64ELi8ES3_EELb0ELb0ELb1ELb0ELb0ELb0ELb1EEEvNS_16Flash_bwd_paramsE)
        /*0578*/ 	.word	0x00000020


	//----- nvinfo : EIATTR_MIN_STACK_SIZE
	.align		4
.L_244:
        /*057c*/ 	.byte	0x04, 0x12
        /*057e*/ 	.short	(.L_246 - .L_245)
	.align		4
.L_245:
        /*0580*/ 	.word	index@(_ZN5flash44flash_bwd_dq_dk_dv_loop_seqk_parallel_kernelI23Flash_bwd_kernel_traitsILi128ELi64ELi64ELi8ELi4ELi2ELi2ELb1ELb0EN7cutlass10bfloat16_tE19Flash_kernel_traitsILi128ELi64ELi64ELi8ES3_EELb1ELb0ELb0ELb0ELb1ELb1ELb0EEEvNS_16Flash_bwd_paramsE)
        /*0584*/ 	.word	0x00000000


	//----- nvinfo : EIATTR_MIN_STACK_SIZE
	.align		4
.L_246:
        /*0588*/ 	.byte	0x04, 0x12
        /*058a*/ 	.short	(.L_248 - .L_247)
	.align		4
.L_247:
        /*058c*/ 	.word	index@(_ZN5flash44flash_bwd_dq_dk_dv_loop_seqk_parallel_kernelI23Flash_bwd_kernel_traitsILi128ELi64ELi64ELi8ELi4ELi2ELi2ELb1ELb0EN7cutlass10bfloat16_tE19Flash_kernel_traitsILi128ELi64ELi64ELi8ES3_EELb0ELb0ELb0ELb0ELb1ELb1ELb1EEEvNS_16Flash_bwd_paramsE)
        /*0590*/ 	.word	0x00000000


	//----- nvinfo : EIATTR_MIN_STACK_SIZE
	.align		4
.L_248:
        /*0594*/ 	.byte	0x04, 0x12
        /*0596*/ 	.short	(.L_250 - .L_249)
	.align		4
.L_249:
        /*0598*/ 	.word	index@(_ZN5flash44flash_bwd_dq_dk_dv_loop_seqk_parallel_kernelI23Flash_bwd_kernel_traitsILi128ELi64ELi64ELi8ELi4ELi2ELi2ELb1ELb0EN7cutlass10bfloat16_tE19Flash_kernel_traitsILi128ELi64ELi64ELi8ES3_EELb1ELb0ELb0ELb1ELb0ELb0ELb0EEEvNS_16Flash_bwd_paramsE)
        /*059c*/ 	.word	0x00000000


	//----- nvinfo : EIATTR_MIN_STACK_SIZE
	.align		4
.L_250:
        /*05a0*/ 	.byte	0x04, 0x12
        /*05a2*/ 	.short	(.L_252 - .L_251)
	.align		4
.L_251:
        /*05a4*/ 	.word	index@(_ZN5flash44flash_bwd_dq_dk_dv_loop_seqk_parallel_kernelI23Flash_bwd_kernel_traitsILi128ELi64ELi64ELi8ELi4ELi2ELi2ELb1ELb0EN7cutlass10bfloat16_tE19Flash_kernel_traitsILi128ELi64ELi64ELi8ES3_EELb0ELb0ELb0ELb1ELb0ELb0ELb1EEEvNS_16Flash_bwd_paramsE)
        /*05a8*/ 	.word	0x00000008


	//----- nvinfo : EIATTR_MIN_STACK_SIZE
	.align		4
.L_252:
        /*05ac*/ 	.byte	0x04, 0x12
        /*05ae*/ 	.short	(.L_254 - .L_253)
	.align		4
.L_253:
        /*05b0*/ 	.word	index@(_ZN5flash44flash_bwd_dq_dk_dv_loop_seqk_parallel_kernelI23Flash_bwd_kernel_traitsILi128ELi64ELi64ELi8ELi4ELi2ELi2ELb1ELb0EN7cutlass10bfloat16_tE19Flash_kernel_traitsILi128ELi64ELi64ELi8ES3_EELb1ELb0ELb1ELb0ELb0ELb1ELb0EEEvNS_16Flash_bwd_paramsE)
        /*05b4*/ 	.word	0x00000000


	//----- nvinfo : EIATTR_MIN_STACK_SIZE
	.align		4
.L_254:
        /*05b8*/ 	.byte	0x04, 0x12
        /*05ba*/ 	.short	(.L_256 - .L_255)
	.align		4
.L_255:
        /*05bc*/ 	.word	index@(_ZN5flash44flash_bwd_dq_dk_dv_loop_seqk_parallel_kernelI23Flash_bwd_kernel_traitsILi128ELi64ELi64ELi8ELi4ELi2ELi2ELb1ELb0EN7cutlass10bfloat16_tE19Flash_kernel_traitsILi128ELi64ELi64ELi8ES3_EELb0ELb0ELb1ELb0ELb0ELb1ELb1EEEvNS_16Flash_bwd_paramsE)
        /*05c0*/ 	.word	0x00000000


	//----- nvinfo : EIATTR_MIN_STACK_SIZE
	.align		4
.L_256:
        /*05c4*/ 	.byte	0x04, 0x12
        /*05c6*/ 	.short	(.L_258 - .L_257)
	.align		4
.L_257:
        /*05c8*/ 	.word	index@(_ZN5flash44flash_bwd_dq_dk_dv_loop_seqk_parallel_kernelI23Flash_bwd_kernel_traitsILi128ELi64ELi64ELi8ELi4ELi2ELi2ELb1ELb0EN7cutlass10bfloat16_tE19Flash_kernel_traitsILi128ELi64ELi64ELi8ES3_EELb1ELb0ELb1ELb1ELb0ELb0ELb0EEEvNS_16Flash_bwd_paramsE)
        /*05cc*/ 	.word	0x00000000


	//----- nvinfo : EIATTR_MIN_STACK_SIZE
	.align		4
.L_258:
        /*05d0*/ 	.byte	0x04, 0x12
        /*05d2*/ 	.short	(.L_260 - .L_259)
	.align		4
.L_259:
        /*05d4*/ 	.word	index@(_ZN5flash44flash_bwd_dq_dk_dv_loop_seqk_parallel_kernelI23Flash_bwd_kernel_traitsILi128ELi64ELi64ELi8ELi4ELi2ELi2ELb1ELb0EN7cutlass10bfloat16_tE19Flash_kernel_traitsILi128ELi64ELi64ELi8ES3_EELb0ELb0ELb1ELb1ELb0ELb0ELb1EEEvNS_16Flash_bwd_paramsE)
        /*05d8*/ 	.word	0x00000000


	//----- nvinfo : EIATTR_MIN_STACK_SIZE
	.align		4
.L_260:
        /*05dc*/ 	.byte	0x04, 0x12
        /*05de*/ 	.short	(.L_262 - .L_261)
	.align		4
.L_261:
        /*05e0*/ 	.word	index@(_ZN5flash25flash_bwd_dot_do_o_kernelILb0E23Flash_bwd_kernel_traitsILi128ELi64ELi64ELi8ELi4ELi2ELi2ELb1ELb0EN7cutlass10bfloat16_tE19Flash_kernel_traitsILi128ELi64ELi64ELi8ES3_EEEEvNS_16Flash_bwd_paramsE)
        /*05e4*/ 	.word	0x00000000


	//----- nvinfo : EIATTR_MIN_STACK_SIZE
	.align		4
.L_262:
        /*05e8*/ 	.byte	0x04, 0x12
        /*05ea*/ 	.short	(.L_264 - .L_263)
	.align		4
.L_263:
        /*05ec*/ 	.word	index@(_ZN5flash25flash_bwd_dot_do_o_kernelILb1E23Flash_bwd_kernel_traitsILi128ELi64ELi64ELi8ELi4ELi2ELi2ELb1ELb0EN7cutlass10bfloat16_tE19Flash_kernel_traitsILi128ELi64ELi64ELi8ES3_EEEEvNS_16Flash_bwd_paramsE)
        /*05f0*/ 	.word	0x00000000


	//----- nvinfo : EIATTR_MIN_STACK_SIZE
	.align		4
.L_264:
        /*05f4*/ 	.byte	0x04, 0x12
        /*05f6*/ 	.short	(.L_266 - .L_265)
	.align		4
.L_265:
        /*05f8*/ 	.word	index@(_ZN5flash27flash_bwd_convert_dq_kernelI23Flash_bwd_kernel_traitsILi128ELi64ELi128ELi8ELi2ELi4ELi2ELb0ELb0EN7cutlass10bfloat16_tE19Flash_kernel_traitsILi128ELi64ELi128ELi8ES3_EEEEvNS_16Flash_bwd_paramsEi)
        /*05fc*/ 	.word	0x00000000


	//----- nvinfo : EIATTR_MIN_STACK_SIZE
	.align		4
.L_266:
        /*0600*/ 	.byte	0x04, 0x12
        /*0602*/ 	.short	(.L_268 - .L_267)
	.align		4
.L_267:
        /*0604*/ 	.word	index@(_ZN5flash44flash_bwd_dq_dk_dv_loop_seqk_parallel_kernelI23Flash_bwd_kernel_traitsILi128ELi64ELi128ELi8ELi2ELi4ELi2ELb0ELb0EN7cutlass10bfloat16_tE19Flash_kernel_traitsILi128ELi64ELi128ELi8ES3_EELb1ELb0ELb0ELb0ELb0ELb1ELb0EEEvNS_16Flash_bwd_paramsE)
        /*0608*/ 	.word	0x00000000


	//----- nvinfo : EIATTR_MIN_STACK_SIZE
	.align		4
.L_268:
        /*060c*/ 	.byte	0x04, 0x12
        /*060e*/ 	.short	(.L_270 - .L_269)
	.align		4
.L_269:
        /*0610*/ 	.word	index@(_ZN5flash44flash_bwd_dq_dk_dv_loop_seqk_parallel_kernelI23Flash_bwd_kernel_traitsILi128ELi64ELi128ELi8ELi2ELi4ELi2ELb0ELb0EN7cutlass10bfloat16_tE19Flash_kernel_traitsILi128ELi64ELi128ELi8ES3_EELb0ELb0ELb0ELb0ELb0ELb1ELb1EEEvNS_16Flash_bwd_paramsE)
        /*0614*/ 	.word	0x00000090


	//----- nvinfo : EIATTR_MIN_STACK_SIZE
	.align		4
.L_270:
        /*0618*/ 	.byte	0x04, 0x12
        /*061a*/ 	.short	(.L_272 - .L_271)
	.align		4
.L_271:
        /*061c*/ 	.word	index@(_ZN5flash44flash_bwd_dq_dk_dv_loop_seqk_parallel_kernelI23Flash_bwd_kernel_traitsILi128ELi64ELi128ELi8ELi2ELi4ELi2ELb0ELb0EN7cutlass10bfloat16_tE19Flash_kernel_traitsILi128ELi64ELi128ELi8ES3_EELb1ELb0ELb0ELb0ELb0ELb0ELb0EEEvNS_16Flash_bwd_paramsE)
        /*0620*/ 	.word	0x00000000


	//----- nvinfo : EIATTR_MIN_STACK_SIZE
	.align		4
.L_272:
        /*0624*/ 	.byte	0x04, 0x12
        /*0626*/ 	.short	(.L_274 - .L_273)
	.align		4
.L_273:
        /*0628*/ 	.word	index@(_ZN5flash44flash_bwd_dq_dk_dv_loop_seqk_parallel_kernelI23Flash_bwd_kernel_traitsILi128ELi64ELi128ELi8ELi2ELi4ELi2ELb0ELb0EN7cutlass10bfloat16_tE19Flash_kernel_traitsILi128ELi64ELi128ELi8ES3_EELb0ELb0ELb0ELb0ELb0ELb0ELb1EEEvNS_16Flash_bwd_paramsE)
        /*062c*/ 	.word	0x00000098


	//----- nvinfo : EIATTR_MIN_STACK_SIZE
	.align		4
.L_274:
        /*0630*/ 	.byte	0x04, 0x12
        /*0632*/ 	.short	(.L_276 - .L_275)
	.align		4
.L_275:
        /*0634*/ 	.word	index@(_ZN5flash44flash_bwd_dq_dk_dv_loop_seqk_parallel_kernelI23Flash_bwd_kernel_traitsILi128ELi64ELi128ELi8ELi2ELi4ELi2ELb0ELb0EN7cutlass10bfloat16_tE19Flash_kernel_traitsILi128ELi64ELi128ELi8ES3_EELb1ELb0ELb1ELb0ELb0ELb0ELb0EEEvNS_16Flash_bwd_paramsE)
        /*0638*/ 	.word	0x00000010


	//----- nvinfo : EIATTR_MIN_STACK_SIZE
	.align		4
.L_276:
        /*063c*/ 	.byte	0x04, 0x12
        /*063e*/ 	.short	(.L_278 - .L_277)
	.align		4
.L_277:
        /*0640*/ 	.word	index@(_ZN5flash44flash_bwd_dq_dk_dv_loop_seqk_parallel_kernelI23Flash_bwd_kernel_traitsILi128ELi64ELi128ELi8ELi2ELi4ELi2ELb0ELb0EN7cutlass10bfloat16_tE19Flash_kernel_traitsILi128ELi64ELi128ELi8ES3_EELb0ELb0ELb1ELb0ELb0ELb0ELb1EEEvNS_16Flash_bwd_paramsE)
        /*0644*/ 	.word	0x00000090


	//----- nvinfo : EIATTR_MIN_STACK_SIZE
	.align		4
.L_278:
        /*0648*/ 	.byte	0x04, 0x12
        /*064a*/ 	.short	(.L_280 - .L_279)
	.align		4
.L_279:
        /*064c*/ 	.word	index@(_ZN5flash44flash_bwd_dq_dk_dv_loop_seqk_parallel_kernelI23Flash_bwd_kernel_traitsILi128ELi64ELi128ELi8ELi2ELi4ELi2ELb0ELb0EN7cutlass10bfloat16_tE19Flash_kernel_traitsILi128ELi64ELi128ELi8ES3_EELb1ELb0ELb0ELb0ELb1ELb1ELb0EEEvNS_16Flash_bwd_paramsE)
        /*0650*/ 	.word	0x00000018


	//----- nvinfo : EIATTR_MIN_STACK_SIZE
	.align		4
.L_280:
        /*0654*/ 	.byte	0x04, 0x12
        /*0656*/ 	.short	(.L_282 - .L_281)
	.align		4
.L_281:
        /*0658*/ 	.word	index@(_ZN5flash44flash_bwd_dq_dk_dv_loop_seqk_parallel_kernelI23Flash_bwd_kernel_traitsILi128ELi64ELi128ELi8ELi2ELi4ELi2ELb0ELb0EN7cutlass10bfloat16_tE19Flash_kernel_traitsILi128ELi64ELi128ELi8ES3_EELb0ELb0ELb0ELb0ELb1ELb1ELb1EEEvNS_16Flash_bwd_paramsE)
        /*065c*/ 	.word	0x00000080


	//----- nvinfo : EIATTR_MIN_STACK_SIZE
	.align		4
.L_282:
        /*0660*/ 	.byte	0x04, 0x12
        /*0662*/ 	.short	(.L_284 - .L_283)
	.align		4
.L_283:
        /*0664*/ 	.word	index@(_ZN5flash44flash_bwd_dq_dk_dv_loop_seqk_parallel_kernelI23Flash_bwd_kernel_traitsILi128ELi64ELi128ELi8ELi2ELi4ELi2ELb0ELb0EN7cutlass10bfloat16_tE19Flash_kernel_traitsILi128ELi64ELi128ELi8ES3_EELb1ELb0ELb0ELb1ELb0ELb0ELb0EEEvNS_16Flash_bwd_paramsE)
        /*0668*/ 	.word	0x00000020


	//----- nvinfo : EIATTR_MIN_STACK_SIZE
	.align		4
.L_284:
        /*066c*/ 	.byte	0x04, 0x12
        /*066e*/ 	.short	(.L_286 - .L_285)
	.align		4
.L_285:
        /*0670*/ 	.word	index@(_ZN5flash44flash_bwd_dq_dk_dv_loop_seqk_parallel_kernelI23Flash_bwd_kernel_traitsILi128ELi64ELi128ELi8ELi2ELi4ELi2ELb0ELb0EN7cutlass10bfloat16_tE19Flash_kernel_traitsILi128ELi64ELi128ELi8ES3_EELb0ELb0ELb0ELb1ELb0ELb0ELb1EEEvNS_16Flash_bwd_paramsE)
        /*0674*/ 	.word	0x000000a0


	//----- nvinfo : EIATTR_MIN_STACK_SIZE
	.align		4
.L_286:
        /*0678*/ 	.byte	0x04, 0x12
        /*067a*/ 	.short	(.L_288 - .L_287)
	.align		4
.L_287:
        /*067c*/ 	.word	index@(_ZN5flash44flash_bwd_dq_dk_dv_loop_seqk_parallel_kernelI23Flash_bwd_kernel_traitsILi128ELi64ELi128ELi8ELi2ELi4ELi2ELb0ELb0EN7cutlass10bfloat16_tE19Flash_kernel_traitsILi128ELi64ELi128ELi8ES3_EELb1ELb0ELb1ELb0ELb0ELb1ELb0EEEvNS_16Flash_bwd_paramsE)
        /*0680*/ 	.word	0x00000010


	//----- nvinfo : EIATTR_MIN_STACK_SIZE
	.align		4
.L_288:
        /*0684*/ 	.byte	0x04, 0x12
        /*0686*/ 	.short	(.L_290 - .L_289)
	.align		4
.L_289:
        /*0688*/ 	.word	index@(_ZN5flash44flash_bwd_dq_dk_dv_loop_seqk_parallel_kernelI23Flash_bwd_kernel_traitsILi128ELi64ELi128ELi8ELi2ELi4ELi2ELb0ELb0EN7cutlass10bfloat16_tE19Flash_kernel_traitsILi128ELi64ELi128ELi8ES3_EELb0ELb0ELb1ELb0ELb0ELb1ELb1EEEvNS_16Flash_bwd_paramsE)
        /*068c*/ 	.word	0x00000088


	//----- nvinfo : EIATTR_MIN_STACK_SIZE
	.align		4
.L_290:
        /*0690*/ 	.byte	0x04, 0x12
        /*0692*/ 	.short	(.L_292 - .L_291)
	.align		4
.L_291:
        /*0694*/ 	.word	index@(_ZN5flash44flash_bwd_dq_dk_dv_loop_seqk_parallel_kernelI23Flash_bwd_kernel_traitsILi128ELi64ELi128ELi8ELi2ELi4ELi2ELb0ELb0EN7cutlass10bfloat16_tE19Flash_kernel_traitsILi128ELi64ELi128ELi8ES3_EELb1ELb0ELb1ELb1ELb0ELb0ELb0EEEvNS_16Flash_bwd_paramsE)
        /*0698*/ 	.word	0x00000028


	//----- nvinfo : EIATTR_MIN_STACK_SIZE
	.align		4
.L_292:
        /*069c*/ 	.byte	0x04, 0x12
        /*069e*/ 	.short	(.L_294 - .L_293)
	.align		4
.L_293:
        /*06a0*/ 	.word	index@(_ZN5flash44flash_bwd_dq_dk_dv_loop_seqk_parallel_kernelI23Flash_bwd_kernel_traitsILi128ELi64ELi128ELi8ELi2ELi4ELi2ELb0ELb0EN7cutlass10bfloat16_tE19Flash_kernel_traitsILi128ELi64ELi128ELi8ES3_EELb0ELb0ELb1ELb1ELb0ELb0ELb1EEEvNS_16Flash_bwd_paramsE)
        /*06a4*/ 	.word	0x00000098


	//----- nvinfo : EIATTR_MIN_STACK_SIZE
	.align		4
.L_294:
        /*06a8*/ 	.byte	0x04, 0x12
        /*06aa*/ 	.short	(.L_296 - .L_295)
	.align		4
.L_295:
        /*06ac*/ 	.word	index@(_ZN5flash25flash_bwd_dot_do_o_kernelILb0E23Flash_bwd_kernel_traitsILi128ELi64ELi128ELi8ELi2ELi4ELi2ELb0ELb0EN7cutlass10bfloat16_tE19Flash_kernel_traitsILi128ELi64ELi128ELi8ES3_EEEEvNS_16Flash_bwd_paramsE)
        /*06b0*/ 	.word	0x00000000


	//----- nvinfo : EIATTR_MIN_STACK_SIZE
	.align		4
.L_296:
        /*06b4*/ 	.byte	0x04, 0x12
        /*06b6*/ 	.short	(.L_298 - .L_297)
	.align		4
.L_297:
        /*06b8*/ 	.word	index@(_ZN5flash25flash_bwd_dot_do_o_kernelILb1E23Flash_bwd_kernel_traitsILi128ELi64ELi128ELi8ELi2ELi4ELi2ELb0ELb0EN7cutlass10bfloat16_tE19Flash_kernel_traitsILi128ELi64ELi128ELi8ES3_EEEEvNS_16Flash_bwd_paramsE)
        /*06bc*/ 	.word	0x00000000
.L_298:


//--------------------- .nv.compat                --------------------------
	.section	.nv.compat,"",@"SHT_CUDA_COMPAT_INFO"
	.align	4
        /*0000*/ 	.byte	0x02, 0x09, 0x01, 0x00, 0x02, 0x02, 0x01, 0x00, 0x02, 0x05, 0x05, 0x00, 0x03, 0x07, 0x01, 0x01
        /*0010*/ 	.byte	0x02, 0x03, 0x00, 0x00, 0x02, 0x06, 0x01, 0x00, 0x04, 0x0b, 0x08, 0x00, 0x00, 0x00, 0x00, 0x00
        /*0020*/ 	.byte	0x00, 0x00, 0x00, 0x00


//--------------------- .nv.info._ZN5flash44flash_bwd_dq_dk_dv_loop_seqk_parallel_kernelI23Flash_bwd_kernel_traitsILi128ELi64ELi64ELi8ELi4ELi2ELi2ELb1ELb0EN7cutlass10bfloat16_tE19Flash_kernel_traitsILi128ELi64ELi64ELi8ES3_EELb0ELb0ELb0ELb0ELb0ELb1ELb0EEEvNS_16Flash_bwd_paramsE --------------------------
	.section	.nv.info._ZN5flash44flash_bwd_dq_dk_dv_loop_seqk_parallel_kernelI23Flash_bwd_kernel_traitsILi128ELi64ELi64ELi8ELi4ELi2ELi2ELb1ELb0EN7cutlass10bfloat16_tE19Flash_kernel_traitsILi128ELi64ELi64ELi8ES3_EELb0ELb0ELb0ELb0ELb0ELb1ELb0EEEvNS_16Flash_bwd_paramsE,"",@"SHT_CUDA_INFO"
	.sectionflags	@""
	.align	4


	//----- nvinfo : EIATTR_CUDA_API_VERSION
	.align		4
        /*0000*/ 	.byte	0x04, 0x37
        /*0002*/ 	.short	(.L_300 - .L_299)
.L_299:
        /*0004*/ 	.word	0x00000082


	//----- nvinfo : EIATTR_KPARAM_INFO
	.align		4
.L_300:
        /*0008*/ 	.byte	0x04, 0x17
        /*000a*/ 	.short	(.L_302 - .L_301)
.L_301:
        /*000c*/ 	.word	0x00000000
        /*0010*/ 	.short	0x0000
        /*0012*/ 	.short	0x0000
        /*0014*/ 	.byte	0x00, 0xf0, 0x01, 0x0a


	//----- nvinfo : EIATTR_SPARSE_MMA_MASK
	.align		4
.L_302:
        /*0018*/ 	.byte	0x03, 0x50
        /*001a*/ 	.short	0x0000


	//----- nvinfo : EIATTR_MAXREG_COUNT
	.align		4
        /*001c*/ 	.byte	0x03, 0x1b
        /*001e*/ 	.short	0x00ff


	//----- nvinfo : EIATTR_NUM_BARRIERS
	.align		4
        /*0020*/ 	.byte	0x02, 0x4c
        /*0022*/ 	.byte	0x01
	.zero		1


	//----- nvinfo : EIATTR_ANNOTATIONS
	.align		4
        /*0024*/ 	.byte	0x04, 0x55
        /*0026*/ 	.short	(.L_304 - .L_303)


	//   ....[0]....
.L_303:
        /*0028*/ 	.word	0x00000001
        /*002c*/ 	.byte	0x70, 0x05, 0x00, 0x00, 0x01, 0x00, 0x00, 0x00, 0x30, 0x19, 0x00, 0x00


	//----- nvinfo : EIATTR_MERCURY_ISA_VERSION
	.align		4
.L_304:
        /*0038*/ 	.byte	0x03, 0x5f
        /*003a*/ 	.short	0x0101


	//----- nvinfo : EIATTR_EXIT_INSTR_OFFSETS
	.align		4
        /*003c*/ 	.byte	0x04, 0x1c
        /*003e*/ 	.short	(.L_306 - .L_305)


	//   ....[0]....
.L_305:
        /*0040*/ 	.word	0x00000090


	//   ....[1]....
        /*0044*/ 	.word	0x00006450


	//----- nvinfo : EIATTR_CRS_STACK_SIZE
	.align		4
.L_306:
        /*0048*/ 	.byte	0x04, 0x1e
        /*004a*/ 	.short	(.L_308 - .L_307)
.L_307:
        /*004c*/ 	.word	0x00000000


	//----- nvinfo : EIATTR_CBANK_PARAM_SIZE
	.align		4
.L_308:
        /*0050*/ 	.byte	0x03, 0x19
        /*0052*/ 	.short	0x0280


	//----- nvinfo : EIATTR_PARAM_CBANK
	.align		4
        /*0054*/ 	.byte	0x04, 0x0a
        /*0056*/ 	.short	(.L_310 - .L_309)
	.align		4
.L_309:
        /*0058*/ 	.word	index@(.nv.constant0._ZN5flash44flash_bwd_dq_dk_dv_loop_seqk_parallel_kernelI23Flash_bwd_kernel_traitsILi128ELi64ELi64ELi8ELi4ELi2ELi2ELb1ELb0EN7cutlass10bfloat16_tE19Flash_kernel_traitsILi128ELi64ELi64ELi8ES3_EELb0ELb0ELb0ELb0ELb0ELb1ELb0EEEvNS_16Flash_bwd_paramsE)
        /*005c*/ 	.short	0x0210
        /*005e*/ 	.short	0x0280


	//----- nvinfo : EIATTR_SW_WAR
	.align		4
.L_310:
        /*0060*/ 	.byte	0x04, 0x36
        /*0062*/ 	.short	(.L_312 - .L_311)
.L_311:
        /*0064*/ 	.word	0x00000008
.L_312:


//--------------------- .nv.info._ZN5flash44flash_bwd_dq_dk_dv_loop_seqk_parallel_kernelI23Flash_bwd_kernel_traitsILi128ELi64ELi64ELi8ELi4ELi2ELi2ELb1ELb0EN7cutlass10bfloat16_tE19Flash_kernel_traitsILi128ELi64ELi64ELi8ES3_EELb0ELb0ELb0ELb0ELb0ELb0ELb0EEEvNS_16Flash_bwd_paramsE --------------------------
	.section	.nv.info._ZN5flash44flash_bwd_dq_dk_dv_loop_seqk_parallel_kernelI23Flash_bwd_kernel_traitsILi128ELi64ELi64ELi8ELi4ELi2ELi2ELb1ELb0EN7cutlass10bfloat16_tE19Flash_kernel_traitsILi128ELi64ELi64ELi8ES3_EELb0ELb0ELb0ELb0ELb0ELb0ELb0EEEvNS_16Flash_bwd_paramsE,"",@"SHT_CUDA_INFO"
	.sectionflags	@""
	.align	4


	//----- nvinfo : EIATTR_CUDA_API_VERSION
	.align		4
        /*0000*/ 	.byte	0x04, 0x37
        /*0002*/ 	.short	(.L_314 - .L_313)
.L_313:
        /*0004*/ 	.word	0x00000082


	//----- nvinfo : EIATTR_KPARAM_INFO
	.align		4
.L_314:
        /*0008*/ 	.byte	0x04, 0x17
        /*000a*/ 	.short	(.L_316 - .L_315)
.L_315:
        /*000c*/ 	.word	0x00000000
        /*0010*/ 	.short	0x0000
        /*0012*/ 	.short	0x0000
        /*0014*/ 	.byte	0x00, 0xf0, 0x01, 0x0a


	//----- nvinfo : EIATTR_SPARSE_MMA_MASK
	.align		4
.L_316:
        /*0018*/ 	.byte	0x03, 0x50
        /*001a*/ 	.short	0x0000


	//----- nvinfo : EIATTR_MAXREG_COUNT
	.align		4
        /*001c*/ 	.byte	0x03, 0x1b
        /*001e*/ 	.short	0x00ff


	//----- nvinfo : EIATTR_NUM_BARRIERS
	.align		4
        /*0020*/ 	.byte	0x02, 0x4c
        /*0022*/ 	.byte	0x01
	.zero		1


	//----- nvinfo : EIATTR_ANNOTATIONS
	.align		4
        /*0024*/ 	.byte	0x04, 0x55
        /*0026*/ 	.short	(.L_318 - .L_317)


	//   ....[0]....
.L_317:
        /*0028*/ 	.word	0x00000001
        /*002c*/ 	.byte	0x90, 0x05, 0x00, 0x00, 0x01, 0x00, 0x00, 0x00, 0x80, 0x15, 0x00, 0x00


	//----- nvinfo : EIATTR_MERCURY_ISA_VERSION
	.align		4
.L_318:
        /*0038*/ 	.byte	0x03, 0x5f
        /*003a*/ 	.short	0x0101


	//----- nvinfo : EIATTR_EXIT_INSTR_OFFSETS
	.align		4
        /*003c*/ 	.byte	0x04, 0x1c
        /*003e*/ 	.short	(.L_320 - .L_319)


	//   ....[0]....
.L_319:
        /*0040*/ 	.word	0x00000090


	//   ....[1]....
        /*0044*/ 	.word	0x00007240


	//----- nvinfo : EIATTR_CRS_STACK_SIZE
	.align		4
.L_320:
        /*0048*/ 	.byte	0x04, 0x1e
        /*004a*/ 	.short	(.L_322 - .L_321)
.L_321:
        /*004c*/ 	.word	0x00000000


	//----- nvinfo : EIATTR_CBANK_PARAM_SIZE
	.align		4
.L_322:
        /*0050*/ 	.byte	0x03, 0x19
        /*0052*/ 	.short	0x0280


	//----- nvinfo : EIATTR_PARAM_CBANK
	.align		4
        /*0054*/ 	.byte	0x04, 0x0a
        /*0056*/ 	.short	(.L_324 - .L_323)
	.align		4
.L_323:
        /*0058*/ 	.word	index@(.nv.constant0._ZN5flash44flash_bwd_dq_dk_dv_loop_seqk_parallel_kernelI23Flash_bwd_kernel_traitsILi128ELi64ELi64ELi8ELi4ELi2ELi2ELb1ELb0EN7cutlass10bfloat16_tE19Flash_kernel_traitsILi128ELi64ELi64ELi8ES3_EELb0ELb0ELb0ELb0ELb0ELb0ELb0EEEvNS_16Flash_bwd_paramsE)
        /*005c*/ 	.short	0x0210
        /*005e*/ 	.short	0x0280


	//----- nvinfo : EIATTR_SW_WAR
	.align		4
.L_324:
        /*0060*/ 	.byte	0x04, 0x36
        /*0062*/ 	.short	(.L_326 - .L_325)
.L_325:
        /*0064*/ 	.word	0x00000008
.L_326:


//--------------------- .nv.info._ZN5flash44flash_bwd_dq_dk_dv_loop_seqk_parallel_kernelI23Flash_bwd_kernel_traitsILi128ELi64ELi64ELi8ELi4ELi2ELi2ELb1ELb0EN7cutlass10bfloat16_tE19Flash_kernel_traitsILi128ELi64ELi64ELi8ES3_EELb0ELb0ELb1ELb0ELb0ELb0ELb0EEEvNS_16Flash_bwd_paramsE --------------------------
	.section	.nv.info._ZN5flash44flash_bwd_dq_dk_dv_loop_seqk_parallel_kernelI23Flash_bwd_kernel_traitsILi128ELi64ELi64ELi8ELi4ELi2ELi2ELb1ELb0EN7cutlass10bfloat16_tE19Flash_kernel_traitsILi128ELi64ELi64ELi8ES3_EELb0ELb0ELb1ELb0ELb0ELb0ELb0EEEvNS_16Flash_bwd_paramsE,"",@"SHT_CUDA_INFO"
	.sectionflags	@""
	.align	4


	//----- nvinfo : EIATTR_CUDA_API_VERSION
	.align		4
        /*0000*/ 	.byte	0x04, 0x37
        /*0002*/ 	.short	(.L_328 - .L_327)
.L_327:
        /*0004*/ 	.word	0x00000082


	//----- nvinfo : EIATTR_KPARAM_INFO
	.align		4
.L_328:
        /*0008*/ 	.byte	0x04, 0x17
        /*000a*/ 	.short	(.L_330 - .L_329)
.L_329:
        /*000c*/ 	.word	0x00000000
        /*0010*/ 	.short	0x0000
        /*0012*/ 	.short	0x0000
        /*0014*/ 	.byte	0x00, 0xf0, 0x01, 0x0a


	//----- nvinfo : EIATTR_SPARSE_MMA_MASK
	.align		4
.L_330:
        /*0018*/ 	.byte	0x03, 0x50
        /*001a*/ 	.short	0x0000


	//----- nvinfo : EIATTR_MAXREG_COUNT
	.align		4
        /*001c*/ 	.byte	0x03, 0x1b
        /*001e*/ 	.short	0x00ff


	//----- nvinfo : EIATTR_NUM_BARRIERS
	.align		4
        /*0020*/ 	.byte	0x02, 0x4c
        /*0022*/ 	.byte	0x01
	.zero		1


	//----- nvinfo : EIATTR_ANNOTATIONS
	.align		4
        /*0024*/ 	.byte	0x04, 0x55
        /*0026*/ 	.short	(.L_332 - .L_331)


	//   ....[0]....
.L_331:
        /*0028*/ 	.word	0x00000001
        /*002c*/ 	.byte	0xb0, 0x05, 0x00, 0x00, 0x01, 0x00, 0x00, 0x00, 0x90, 0x06, 0x00, 0x00, 0x01, 0x00, 0x00, 0x00
        /*003c*/ 	.byte	0x90, 0x08, 0x00, 0x00, 0x01, 0x00, 0x00, 0x00, 0xd0, 0x08, 0x00, 0x00, 0x01, 0x00, 0x00, 0x00
        /*004c*/ 	.byte	0xc0, 0x0b, 0x00, 0x00, 0x01, 0x00, 0x00, 0x00, 0x70, 0x23, 0x00, 0x00, 0x01, 0x00, 0x00, 0x00
        /*005c*/ 	.byte	0x10, 0x42, 0x00, 0x00, 0x01, 0x00, 0x00, 0x00, 0x10, 0x66, 0x00, 0x00, 0x01, 0x00, 0x00, 0x00
        /*006c*/ 	.byte	0x30, 0x66, 0x00, 0x00, 0x01, 0x00, 0x00, 0x00, 0x40, 0x66, 0x00, 0x00, 0x01, 0x00, 0x00, 0x00
        /*007c*/ 	.byte	0x50, 0x66, 0x00, 0x00


	//----- nvinfo : EIATTR_MERCURY_ISA_VERSION
	.align		4
.L_332:
        /*0080*/ 	.byte	0x03, 0x5f
        /*0082*/ 	.short	0x0101


	//----- nvinfo : EIATTR_EXIT_INSTR_OFFSETS
	.align		4
        /*0084*/ 	.byte	0x04, 0x1c
        /*0086*/ 	.short	(.L_334 - .L_333)


	//   ....[0]....
.L_333:
        /*0088*/ 	.word	0x00000090


	//   ....[1]....
        /*008c*/ 	.word	0x00007630


	//----- nvinfo : EIATTR_CRS_STACK_SIZE
	.align		4
.L_334:
        /*0090*/ 	.byte	0x04, 0x1e
        /*0092*/ 	.short	(.L_336 - .L_335)
.L_335:
        /*0094*/ 	.word	0x00000000


	//----- nvinfo : EIATTR_CBANK_PARAM_SIZE
	.align		4
.L_336:
        /*0098*/ 	.byte	0x03, 0x19
        /*009a*/ 	.short	0x0280


	//----- nvinfo : EIATTR_PARAM_CBANK
	.align		4
        /*009c*/ 	.byte	0x04, 0x0a
        /*009e*/ 	.short	(.L_338 - .L_337)
	.align		4
.L_337:
        /*00a0*/ 	.word	index@(.nv.constant0._ZN5flash44flash_bwd_dq_dk_dv_loop_seqk_parallel_kernelI23Flash_bwd_kernel_traitsILi128ELi64ELi64ELi8ELi4ELi2ELi2ELb1ELb0EN7cutlass10bfloat16_tE19Flash_kernel_traitsILi128ELi64ELi64ELi8ES3_EELb0ELb0ELb1ELb0ELb0ELb0ELb0EEEvNS_16Flash_bwd_paramsE)
        /*00a4*/ 	.short	0x0210
        /*00a6*/ 	.short	0x0280


	//----- nvinfo : EIATTR_SW_WAR
	.align		4
.L_338:
        /*00a8*/ 	.byte	0x04, 0x36
        /*00aa*/ 	.short	(.L_340 - .L_339)
.L_339:
        /*00ac*/ 	.word	0x00000008
.L_340:


//--------------------- .nv.info._ZN5flash44flash_bwd_dq_dk_dv_loop_seqk_parallel_kernelI23Flash_bwd_kernel_traitsILi128ELi64ELi64ELi8ELi4ELi2ELi2ELb1ELb0EN7cutlass10bfloat16_tE19Flash_kernel_traitsILi128ELi64ELi64ELi8ES3_EELb0ELb0ELb0ELb0ELb1ELb1ELb0EEEvNS_16Flash_bwd_paramsE --------------------------
	.section	.nv.info._ZN5flash44flash_bwd_dq_dk_dv_loop_seqk_parallel_kernelI23Flash_bwd_kernel_traitsILi128ELi64ELi64ELi8ELi4ELi2ELi2ELb1ELb0EN7cutlass10bfloat16_tE19Flash_kernel_traitsILi128ELi64ELi64ELi8ES3_EELb0ELb0ELb0ELb0ELb1ELb1ELb0EEEvNS_16Flash_bwd_paramsE,"",@"SHT_CUDA_INFO"
	.sectionflags	@""
	.align	4


	//----- nvinfo : EIATTR_CUDA_API_VERSION
	.align		4
        /*0000*/ 	.byte	0x04, 0x37
        /*0002*/ 	.short	(.L_342 - .L_341)
.L_341:
        /*0004*/ 	.word	0x00000082


	//----- nvinfo : EIATTR_KPARAM_INFO
	.align		4
.L_342:
        /*0008*/ 	.byte	0x04, 0x17
        /*000a*/ 	.short	(.L_344 - .L_343)
.L_343:
        /*000c*/ 	.word	0x00000000
        /*0010*/ 	.short	0x0000
        /*0012*/ 	.short	0x0000
        /*0014*/ 	.byte	0x00, 0xf0, 0x01, 0x0a


	//----- nvinfo : EIATTR_SPARSE_MMA_MASK
	.align		4
.L_344:
        /*0018*/ 	.byte	0x03, 0x50
        /*001a*/ 	.short	0x0000


	//----- nvinfo : EIATTR_MAXREG_COUNT
	.align		4
        /*001c*/ 	.byte	0x03, 0x1b
        /*001e*/ 	.short	0x00ff


	//----- nvinfo : EIATTR_NUM_BARRIERS
	.align		4
        /*0020*/ 	.byte	0x02, 0x4c
        /*0022*/ 	.byte	0x01
	.zero		1


	//----- nvinfo : EIATTR_MERCURY_ISA_VERSION
	.align		4
        /*0024*/ 	.byte	0x03, 0x5f
        /*0026*/ 	.short	0x0101


	//----- nvinfo : EIATTR_EXIT_INSTR_OFFSETS
	.align		4
        /*0028*/ 	.byte	0x04, 0x1c
        /*002a*/ 	.short	(.L_346 - .L_345)


	//   ....[0]....
.L_345:
        /*002c*/ 	.word	0x00000090


	//   ....[1]....
        /*0030*/ 	.word	0x00004f00


	//----- nvinfo : EIATTR_CBANK_PARAM_SIZE
	.align		4
.L_346:
        /*0034*/ 	.byte	0x03, 0x19
        /*0036*/ 	.short	0x0280


	//----- nvinfo : EIATTR_PARAM_CBANK
	.align		4
        /*0038*/ 	.byte	0x04, 0x0a
        /*003a*/ 	.short	(.L_348 - .L_347)
	.align		4
.L_347:
        /*003c*/ 	.word	index@(.nv.constant0._ZN5flash44flash_bwd_dq_dk_dv_loop_seqk_parallel_kernelI23Flash_bwd_kernel_traitsILi128ELi64ELi64ELi8ELi4ELi2ELi2ELb1ELb0EN7cutlass10bfloat16_tE19Flash_kernel_traitsILi128ELi64ELi64ELi8ES3_EELb0ELb0ELb0ELb0ELb1ELb1ELb0EEEvNS_16Flash_bwd_paramsE)
        /*0040*/ 	.short	0x0210
        /*0042*/ 	.short	0x0280


	//----- nvinfo : EIATTR_SW_WAR
	.align		4
.L_348:
        /*0044*/ 	.byte	0x04, 0x36
        /*0046*/ 	.short	(.L_350 - .L_349)
.L_349:
        /*0048*/ 	.word	0x00000008
.L_350:


//--------------------- .nv.info._ZN5flash44flash_bwd_dq_dk_dv_loop_seqk_parallel_kernelI23Flash_bwd_kernel_traitsILi128ELi64ELi64ELi8ELi4ELi2ELi2ELb1ELb0EN7cutlass10bfloat16_tE19Flash_kernel_traitsILi128ELi64ELi64ELi8ES3_EELb0ELb0ELb0ELb1ELb0ELb0ELb0EEEvNS_16Flash_bwd_paramsE --------------------------
	.section	.nv.info._ZN5flash44flash_bwd_dq_dk_dv_loop_seqk_parallel_kernelI23Flash_bwd_kernel_traitsILi128ELi64ELi64ELi8ELi4ELi2ELi2ELb1ELb0EN7cutlass10bfloat16_tE19Flash_kernel_traitsILi128ELi64ELi64ELi8ES3_EELb0ELb0ELb0ELb1ELb0ELb0ELb0EEEvNS_16Flash_bwd_paramsE,"",@"SHT_CUDA_INFO"
	.sectionflags	@""
	.align	4


	//----- nvinfo : EIATTR_CUDA_API_VERSION
	.align		4
        /*0000*/ 	.byte	0x04, 0x37
        /*0002*/ 	.short	(.L_352 - .L_351)
.L_351:
        /*0004*/ 	.word	0x00000082


	//----- nvinfo : EIATTR_KPARAM_INFO
	.align		4
.L_352:
        /*0008*/ 	.byte	0x04, 0x17
        /*000a*/ 	.short	(.L_354 - .L_353)
.L_353:
        /*000c*/ 	.word	0x00000000
        /*0010*/ 	.short	0x0000
        /*0012*/ 	.short	0x0000
        /*0014*/ 	.byte	0x00, 0xf0, 0x01, 0x0a


	//----- nvinfo : EIATTR_SPARSE_MMA_MASK
	.align		4
.L_354:
        /*0018*/ 	.byte	0x03, 0x50
        /*001a*/ 	.short	0x0000


	//----- nvinfo : EIATTR_MAXREG_COUNT
	.align		4
        /*001c*/ 	.byte	0x03, 0x1b
        /*001e*/ 	.short	0x00ff


	//----- nvinfo : EIATTR_NUM_BARRIERS
	.align		4
        /*0020*/ 	.byte	0x02, 0x4c
        /*0022*/ 	.byte	0x01
	.zero		1


	//----- nvinfo : EIATTR_ANNOTATIONS
	.align		4
        /*0024*/ 	.byte	0x04, 0x55
        /*0026*/ 	.short	(.L_356 - .L_355)


	//   ....[0]....
.L_355:
        /*0028*/ 	.word	0x00000001
        /*002c*/ 	.byte	0x20, 0x05, 0x00, 0x00, 0x01, 0x00, 0x00, 0x00, 0x80, 0x05, 0x00, 0x00, 0x01, 0x00, 0x00, 0x00
        /*003c*/ 	.byte	0xf0, 0x05, 0x00, 0x00, 0x01, 0x00, 0x00, 0x00, 0xf0, 0x07, 0x00, 0x00, 0x01, 0x00, 0x00, 0x00
        /*004c*/ 	.byte	0xc0, 0x08, 0x00, 0x00, 0x01, 0x00, 0x00, 0x00, 0x00, 0x09, 0x00, 0x00, 0x01, 0x00, 0x00, 0x00
        /*005c*/ 	.byte	0xf0, 0x0b, 0x00, 0x00, 0x01, 0x00, 0x00, 0x00, 0xe0, 0x15, 0x00, 0x00, 0x01, 0x00, 0x00, 0x00
        /*006c*/ 	.byte	0x40, 0x1a, 0x00, 0x00, 0x01, 0x00, 0x00, 0x00, 0x30, 0x2c, 0x00, 0x00, 0x01, 0x00, 0x00, 0x00
        /*007c*/ 	.byte	0x90, 0x2c, 0x00, 0x00, 0x01, 0x00, 0x00, 0x00, 0x60, 0x35, 0x00, 0x00, 0x01, 0x00, 0x00, 0x00
        /*008c*/ 	.byte	0x80, 0x5e, 0x00, 0x00, 0x01, 0x00, 0x00, 0x00, 0xa0, 0x5e, 0x00, 0x00, 0x01, 0x00, 0x00, 0x00
        /*009c*/ 	.byte	0xb0, 0x5e, 0x00, 0x00, 0x01, 0x00, 0x00, 0x00, 0xc0, 0x5e, 0x00, 0x00, 0x01, 0x00, 0x00, 0x00
        /*00ac*/ 	.byte	0x90, 0x6e, 0x00, 0x00


	//----- nvinfo : EIATTR_MERCURY_ISA_VERSION
	.align		4
.L_356:
        /*00b0*/ 	.byte	0x03, 0x5f
        /*00b2*/ 	.short	0x0101


	//----- nvinfo : EIATTR_EXIT_INSTR_OFFSETS
	.align		4
        /*00b4*/ 	.byte	0x04, 0x1c
        /*00b6*/ 	.short	(.L_358 - .L_357)


	//   ....[0]....
.L_357:
        /*00b8*/ 	.word	0x00000090


	//   ....[1]....
        /*00bc*/ 	.word	0x000077f0


	//----- nvinfo : EIATTR_CRS_STACK_SIZE
	.align		4
.L_358:
        /*00c0*/ 	.byte	0x04, 0x1e
        /*00c2*/ 	.short	(.L_360 - .L_359)
.L_359:
        /*00c4*/ 	.word	0x00000000


	//----- nvinfo : EIATTR_CBANK_PARAM_SIZE
	.align		4
.L_360:
        /*00c8*/ 	.byte	0x03, 0x19
        /*00ca*/ 	.short	0x0280


	//----- nvinfo : EIATTR_PARAM_CBANK
	.align		4
        /*00cc*/ 	.byte	0x04, 0x0a
        /*00ce*/ 	.short	(.L_362 - .L_361)
	.align		4
.L_361:
        /*00d0*/ 	.word	index@(.nv.constant0._ZN5flash44flash_bwd_dq_dk_dv_loop_seqk_parallel_kernelI23Flash_bwd_kernel_traitsILi128ELi64ELi64ELi8ELi4ELi2ELi2ELb1ELb0EN7cutlass10bfloat16_tE19Flash_kernel_traitsILi128ELi64ELi64ELi8ES3_EELb0ELb0ELb0ELb1ELb0ELb0ELb0EEEvNS_16Flash_bwd_paramsE)
        /*00d4*/ 	.short	0x0210
        /*00d6*/ 	.short	0x0280


	//----- nvinfo : EIATTR_SW_WAR
	.align		4
.L_362:
        /*00d8*/ 	.byte	0x04, 0x36
        /*00da*/ 	.short	(.L_364 - .L_363)
.L_363:
        /*00dc*/ 	.word	0x00000008
.L_364:


//--------------------- .nv.info._ZN5flash44flash_bwd_dq_dk_dv_loop_seqk_parallel_kernelI23Flash_bwd_kernel_traitsILi128ELi64ELi64ELi8ELi4ELi2ELi2ELb1ELb0EN7cutlass10bfloat16_tE19Flash_kernel_traitsILi128ELi64ELi64ELi8ES3_EELb0ELb0ELb1ELb0ELb0ELb1ELb0EEEvNS_16Flash_bwd_paramsE --------------------------
	.section	.nv.info._ZN5flash44flash_bwd_dq_dk_dv_loop_seqk_parallel_kernelI23Flash_bwd_kernel_traitsILi128ELi64ELi64ELi8ELi4ELi2ELi2ELb1ELb0EN7cutlass10bfloat16_tE19Flash_kernel_traitsILi128ELi64ELi64ELi8ES3_EELb0ELb0ELb1ELb0ELb0ELb1ELb0EEEvNS_16Flash_bwd_paramsE,"",@"SHT_CUDA_INFO"
	.sectionflags	@""
	.align	4


	//----- nvinfo : EIATTR_CUDA_API_VERSION
	.align		4
        /*0000*/ 	.byte	0x04, 0x37
        /*0002*/ 	.short	(.L_366 - .L_365)
.L_365:
        /*0004*/ 	.word	0x00000082


	//----- nvinfo : EIATTR_KPARAM_INFO
	.align		4
.L_366:
        /*0008*/ 	.byte	0x04, 0x17
        /*000a*/ 	.short	(.L_368 - .L_367)
.L_367:
        /*000c*/ 	.word	0x00000000
        /*0010*/ 	.short	0x0000
        /*0012*/ 	.short	0x0000
        /*0014*/ 	.byte	0x00, 0xf0, 0x01, 0x0a


	//----- nvinfo : EIATTR_SPARSE_MMA_MASK
	.align		4
.L_368:
        /*0018*/ 	.byte	0x03, 0x50
        /*001a*/ 	.short	0x0000


	//----- nvinfo : EIATTR_MAXREG_COUNT
	.align		4
        /*001c*/ 	.byte	0x03, 0x1b
        /*001e*/ 	.short	0x00ff


	//----- nvinfo : EIATTR_NUM_BARRIERS
	.align		4
        /*0020*/ 	.byte	0x02, 0x4c
        /*0022*/ 	.byte	0x01
	.zero		1


	//----- nvinfo : EIATTR_MERCURY_ISA_VERSION
	.align		4
        /*0024*/ 	.byte	0x03, 0x5f
        /*0026*/ 	.short	0x0101


	//----- nvinfo : EIATTR_EXIT_INSTR_OFFSETS
	.align		4
        /*0028*/ 	.byte	0x04, 0x1c
        /*002a*/ 	.short	(.L_370 - .L_369)


	//   ....[0]....
.L_369:
        /*002c*/ 	.word	0x000000a0


	//   ....[1]....
        /*0030*/ 	.word	0x00006e40


	//----- nvinfo : EIATTR_CRS_STACK_SIZE
	.align		4
.L_370:
        /*0034*/ 	.byte	0x04, 0x1e
        /*0036*/ 	.short	(.L_372 - .L_371)
.L_371:
        /*0038*/ 	.word	0x00000000


	//----- nvinfo : EIATTR_CBANK_PARAM_SIZE
	.align		4
.L_372:
        /*003c*/ 	.byte	0x03, 0x19
        /*003e*/ 	.short	0x0280


	//----- nvinfo : EIATTR_PARAM_CBANK
	.align		4
        /*0040*/ 	.byte	0x04, 0x0a
        /*0042*/ 	.short	(.L_374 - .L_373)
	.align		4
.L_373:
        /*0044*/ 	.word	index@(.nv.constant0._ZN5flash44flash_bwd_dq_dk_dv_loop_seqk_parallel_kernelI23Flash_bwd_kernel_traitsILi128ELi64ELi64ELi8ELi4ELi2ELi2ELb1ELb0EN7cutlass10bfloat16_tE19Flash_kernel_traitsILi128ELi64ELi64ELi8ES3_EELb0ELb0ELb1ELb0ELb0ELb1ELb0EEEvNS_16Flash_bwd_paramsE)
        /*0048*/ 	.short	0x0210
        /*004a*/ 	.short	0x0280


	//----- nvinfo : EIATTR_SW_WAR
	.align		4
.L_374:
        /*004c*/ 	.byte	0x04, 0x36
        /*004e*/ 	.short	(.L_376 - .L_375)
.L_375:
        /*0050*/ 	.word	0x00000008
.L_376:


//--------------------- .nv.info._ZN5flash44flash_bwd_dq_dk_dv_loop_seqk_parallel_kernelI23Flash_bwd_kernel_traitsILi128ELi64ELi64ELi8ELi4ELi2ELi2ELb1ELb0EN7cutlass10bfloat16_tE19Flash_kernel_traitsILi128ELi64ELi64ELi8ES3_EELb0ELb0ELb1ELb1ELb0ELb0ELb0EEEvNS_16Flash_bwd_paramsE --------------------------
	.section	.nv.info._ZN5flash44flash_bwd_dq_dk_dv_loop_seqk_parallel_kernelI23Flash_bwd_kernel_traitsILi128ELi64ELi64ELi8ELi4ELi2ELi2ELb1ELb0EN7cutlass10bfloat16_tE19Flash_kernel_traitsILi128ELi64ELi64ELi8ES3_EELb0ELb0ELb1ELb1ELb0ELb0ELb0EEEvNS_16Flash_bwd_paramsE,"",@"SHT_CUDA_INFO"
	.sectionflags	@""
	.align	4


	//----- nvinfo : EIATTR_CUDA_API_VERSION
	.align		4
        /*0000*/ 	.byte	0x04, 0x37
        /*0002*/ 	.short	(.L_378 - .L_377)
.L_377:
        /*0004*/ 	.word	0x00000082


	//----- nvinfo : EIATTR_KPARAM_INFO
	.align		4
.L_378:
        /*0008*/ 	.byte	0x04, 0x17
        /*000a*/ 	.short	(.L_380 - .L_379)
.L_379:
        /*000c*/ 	.word	0x00000000
        /*0010*/ 	.short	0x0000
        /*0012*/ 	.short	0x0000
        /*0014*/ 	.byte	0x00, 0xf0, 0x01, 0x0a


	//----- nvinfo : EIATTR_SPARSE_MMA_MASK
	.align		4
.L_380:
        /*0018*/ 	.byte	0x03, 0x50
        /*001a*/ 	.short	0x0000


	//----- nvinfo : EIATTR_MAXREG_COUNT
	.align		4
        /*001c*/ 	.byte	0x03, 0x1b
        /*001e*/ 	.short	0x00ff


	//----- nvinfo : EIATTR_NUM_BARRIERS
	.align		4
        /*0020*/ 	.byte	0x02, 0x4c
        /*0022*/ 	.byte	0x01
	.zero		1


	//----- nvinfo : EIATTR_ANNOTATIONS
	.align		4
        /*0024*/ 	.byte	0x04, 0x55
        /*0026*/ 	.short	(.L_382 - .L_381)


	//   ....[0]....
.L_381:
        /* <DEDUP_REMOVED lines=11> */


	//----- nvinfo : EIATTR_MERCURY_ISA_VERSION
	.align		4
.L_382:
        /*00c0*/ 	.byte	0x03, 0x5f
        /*00c2*/ 	.short	0x0101


	//----- nvinfo : EIATTR_EXIT_INSTR_OFFSETS
	.align		4
        /*00c4*/ 	.byte	0x04, 0x1c
        /*00c6*/ 	.short	(.L_384 - .L_383)


	//   ....[0]....
.L_383:
        /*00c8*/ 	.word	0x00000090


	//   ....[1]....
        /*00cc*/ 	.word	0x00007b90


	//----- nvinfo : EIATTR_CRS_STACK_SIZE
	.align		4
.L_384:
        /*00d0*/ 	.byte	0x04, 0x1e
        /*00d2*/ 	.short	(.L_386 - .L_385)
.L_385:
        /*00d4*/ 	.word	0x00000000


	//----- nvinfo : EIATTR_CBANK_PARAM_SIZE
	.align		4
.L_386:
        /*00d8*/ 	.byte	0x03, 0x19
        /*00da*/ 	.short	0x0280


	//----- nvinfo : EIATTR_PARAM_CBANK
	.align		4
        /*00dc*/ 	.byte	0x04, 0x0a
        /*00de*/ 	.short	(.L_388 - .L_387)
	.align		4
.L_387:
        /*00e0*/ 	.word	index@(.nv.constant0._ZN5flash44flash_bwd_dq_dk_dv_loop_seqk_parallel_kernelI23Flash_bwd_kernel_traitsILi128ELi64ELi64ELi8ELi4ELi2ELi2ELb1ELb0EN7cutlass10bfloat16_tE19Flash_kernel_traitsILi128ELi64ELi64ELi8ES3_EELb0ELb0ELb1ELb1ELb0ELb0ELb0EEEvNS_16Flash_bwd_paramsE)
        /*00e4*/ 	.short	0x0210
        /*00e6*/ 	.short	0x0280


	//----- nvinfo : EIATTR_SW_WAR
	.align		4
.L_388:
        /*00e8*/ 	.byte	0x04, 0x36
        /*00ea*/ 	.short	(.L_390 - .L_389)
.L_389:
        /*00ec*/ 	.word	0x00000008
.L_390:


//--------------------- .nv.info._ZN5flash44flash_bwd_dq_dk_dv_loop_seqk_parallel_kernelI23Flash_bwd_kernel_traitsILi128ELi64ELi128ELi8ELi2ELi4ELi2ELb0ELb0EN7cutlass10bfloat16_tE19Flash_kernel_traitsILi128ELi64ELi128ELi8ES3_EELb0ELb0ELb0ELb0ELb0ELb1ELb0EEEvNS_16Flash_bwd_paramsE --------------------------
	.section	.nv.info._ZN5flash44flash_bwd_dq_dk_dv_loop_seqk_parallel_kernelI23Flash_bwd_kernel_traitsILi128ELi64ELi128ELi8ELi2ELi4ELi2ELb0ELb0EN7cutlass10bfloat16_tE19Flash_kernel_traitsILi128ELi64ELi128ELi8ES3_EELb0ELb0ELb0ELb0ELb0ELb1ELb0EEEvNS_16Flash_bwd_paramsE,"",@"SHT_CUDA_INFO"
	.sectionflags	@""
	.align	4


	//----- nvinfo : EIATTR_CUDA_API_VERSION
	.align		4
        /*0000*/ 	.byte	0x04, 0x37
        /*0002*/ 	.short	(.L_392 - .L_391)
.L_391:
        /*0004*/ 	.word	0x00000082


	//----- nvinfo : EIATTR_KPARAM_INFO
	.align		4
.L_392:
        /*0008*/ 	.byte	0x04, 0x17
        /*000a*/ 	.short	(.L_394 - .L_393)
.L_393:
        /*000c*/ 	.word	0x00000000
        /*0010*/ 	.short	0x0000
        /*0012*/ 	.short	0x0000
        /*0014*/ 	.byte	0x00, 0xf0, 0x01, 0x0a


	//----- nvinfo : EIATTR_SPARSE_MMA_MASK
	.align		4
.L_394:
        /*0018*/ 	.byte	0x03, 0x50
        /*001a*/ 	.short	0x0000


	//----- nvinfo : EIATTR_MAXREG_COUNT
	.align		4
        /*001c*/ 	.byte	0x03, 0x1b
        /*001e*/ 	.short	0x00ff


	//----- nvinfo : EIATTR_NUM_BARRIERS
	.align		4
        /*0020*/ 	.byte	0x02, 0x4c
        /*0022*/ 	.byte	0x01
	.zero		1


	//----- nvinfo : EIATTR_ANNOTATIONS
	.align		4
        /*0024*/ 	.byte	0x04, 0x55
        /*0026*/ 	.short	(.L_396 - .L_395)


	//   ....[0]....
.L_395:
        /*0028*/ 	.word	0x00000001
        /*002c*/ 	.byte	0xa0, 0x00, 0x00, 0x00, 0x01, 0x00, 0x00, 0x00, 0x80, 0x07, 0x00, 0x00, 0x01, 0x00, 0x00, 0x00
        /*003c*/ 	.byte	0x30, 0x0a, 0x00, 0x00, 0x01, 0x00, 0x00, 0x00, 0x70, 0x0a, 0x00, 0x00, 0x01, 0x00, 0x00, 0x00
        /*004c*/ 	.byte	0x40, 0x1d, 0x00, 0x00, 0x01, 0x00, 0x00, 0x00, 0x50, 0x70, 0x00, 0x00, 0x01, 0x00, 0x00, 0x00
        /*005c*/ 	.byte	0x70, 0x70, 0x00, 0x00, 0x01, 0x00, 0x00, 0x00, 0xf0, 0x97, 0x00, 0x00


	//----- nvinfo : EIATTR_MERCURY_ISA_VERSION
	.align		4
.L_396:
        /*0068*/ 	.byte	0x03, 0x5f
        /*006a*/ 	.short	0x0101


	//----- nvinfo : EIATTR_EXIT_INSTR_OFFSETS
	.align		4
        /*006c*/ 	.byte	0x04, 0x1c
        /*006e*/ 	.short	(.L_398 - .L_397)


	//   ....[0]....
.L_397:
        /*0070*/ 	.word	0x000000c0


	//   ....[1]....
        /*0074*/ 	.word	0x00009870


	//----- nvinfo : EIATTR_CRS_STACK_SIZE
	.align		4
.L_398:
        /*0078*/ 	.byte	0x04, 0x1e
        /*007a*/ 	.short	(.L_400 - .L_399)
.L_399:
        /*007c*/ 	.word	0x00000000


	//----- nvinfo : EIATTR_CBANK_PARAM_SIZE
	.align		4
.L_400:
        /*0080*/ 	.byte	0x03, 0x19
        /*0082*/ 	.short	0x0280


	//----- nvinfo : EIATTR_PARAM_CBANK
	.align		4
        /*0084*/ 	.byte	0x04, 0x0a
        /*0086*/ 	.short	(.L_402 - .L_401)
	.align		4
.L_401:
        /*0088*/ 	.word	index@(.nv.constant0._ZN5flash44flash_bwd_dq_dk_dv_loop_seqk_parallel_kernelI23Flash_bwd_kernel_traitsILi128ELi64ELi128ELi8ELi2ELi4ELi2ELb0ELb0EN7cutlass10bfloat16_tE19Flash_kernel_traitsILi128ELi64ELi128ELi8ES3_EELb0ELb0ELb0ELb0ELb0ELb1ELb0EEEvNS_16Flash_bwd_paramsE)
        /*008c*/ 	.short	0x0210
        /*008e*/ 	.short	0x0280


	//----- nvinfo : EIATTR_SW_WAR
	.align		4
.L_402:
        /*0090*/ 	.byte	0x04, 0x36
        /*0092*/ 	.short	(.L_404 - .L_403)
.L_403:
        /*0094*/ 	.word	0x00000008
.L_404:


//--------------------- .nv.info._ZN5flash44flash_bwd_dq_dk_dv_loop_seqk_parallel_kernelI23Flash_bwd_kernel_traitsILi128ELi64ELi128ELi8ELi2ELi4ELi2ELb0ELb0EN7cutlass10bfloat16_tE19Flash_kernel_traitsILi128ELi64ELi128ELi8ES3_EELb0ELb0ELb0ELb0ELb0ELb0ELb0EEEvNS_16Flash_bwd_paramsE --------------------------
	.section	.nv.info._ZN5flash44flash_bwd_dq_dk_dv_loop_seqk_parallel_kernelI23Flash_bwd_kernel_traitsILi128ELi64ELi128ELi8ELi2ELi4ELi2ELb0ELb0EN7cutlass10bfloat16_tE19Flash_kernel_traitsILi128ELi64ELi128ELi8ES3_EELb0ELb0ELb0ELb0ELb0ELb0ELb0EEEvNS_16Flash_bwd_paramsE,"",@"SHT_CUDA_INFO"
	.sectionflags	@""
	.align	4


	//----- nvinfo : EIATTR_CUDA_API_VERSION
	.align		4
        /*0000*/ 	.byte	0x04, 0x37
        /*0002*/ 	.short	(.L_406 - .L_405)
.L_405:
        /*0004*/ 	.word	0x00000082


	//----- nvinfo : EIATTR_KPARAM_INFO
	.align		4
.L_406:
        /*0008*/ 	.byte	0x04, 0x17
        /*000a*/ 	.short	(.L_408 - .L_407)
.L_407:
        /*000c*/ 	.word	0x00000000
        /*0010*/ 	.short	0x0000
        /*0012*/ 	.short	0x0000
        /*0014*/ 	.byte	0x00, 0xf0, 0x01, 0x0a


	//----- nvinfo : EIATTR_SPARSE_MMA_MASK
	.align		4
.L_408:
        /*0018*/ 	.byte	0x03, 0x50
        /*001a*/ 	.short	0x0000


	//----- nvinfo : EIATTR_MAXREG_COUNT
	.align		4
        /*001c*/ 	.byte	0x03, 0x1b
        /*001e*/ 	.short	0x00ff


	//----- nvinfo : EIATTR_NUM_BARRIERS
	.align		4
        /*0020*/ 	.byte	0x02, 0x4c
        /*0022*/ 	.byte	0x01
	.zero		1


	//----- nvinfo : EIATTR_ANNOTATIONS
	.align		4
        /*0024*/ 	.byte	0x04, 0x55
        /*0026*/ 	.short	(.L_410 - .L_409)


	//   ....[0]....
.L_409:
        /*0028*/ 	.word	0x00000001
        /*002c*/ 	.byte	0xd0, 0x09, 0x00, 0x00, 0x01, 0x00, 0x00, 0x00, 0x10, 0x0a, 0x00, 0x00, 0x01, 0x00, 0x00, 0x00
        /*003c*/ 	.byte	0x90, 0x80, 0x00, 0x00, 0x01, 0x00, 0x00, 0x00, 0xb0, 0x80, 0x00, 0x00


	//----- nvinfo : EIATTR_MERCURY_ISA_VERSION
	.align		4
.L_410:
        /*0048*/ 	.byte	0x03, 0x5f
        /*004a*/ 	.short	0x0101


	//----- nvinfo : EIATTR_EXIT_INSTR_OFFSETS
	.align		4
        /*004c*/ 	.byte	0x04, 0x1c
        /*004e*/ 	.short	(.L_412 - .L_411)


	//   ....[0]....
.L_411:
        /*0050*/ 	.word	0x000000a0


	//   ....[1]....
        /*0054*/ 	.word	0x0000abf0


	//----- nvinfo : EIATTR_CRS_STACK_SIZE
	.align		4
.L_412:
        /*0058*/ 	.byte	0x04, 0x1e
        /*005a*/ 	.short	(.L_414 - .L_413)
.L_413:
        /*005c*/ 	.word	0x00000000


	//----- nvinfo : EIATTR_CBANK_PARAM_SIZE
	.align		4
.L_414:
        /*0060*/ 	.byte	0x03, 0x19
        /*0062*/ 	.short	0x0280


	//----- nvinfo : EIATTR_PARAM_CBANK
	.align		4
        /*0064*/ 	.byte	0x04, 0x0a
        /*0066*/ 	.short	(.L_416 - .L_415)
	.align		4
.L_415:
        /*0068*/ 	.word	index@(.nv.constant0._ZN5flash44flash_bwd_dq_dk_dv_loop_seqk_parallel_kernelI23Flash_bwd_kernel_traitsILi128ELi64ELi128ELi8ELi2ELi4ELi2ELb0ELb0EN7cutlass10bfloat16_tE19Flash_kernel_traitsILi128ELi64ELi128ELi8ES3_EELb0ELb0ELb0ELb0ELb0ELb0ELb0EEEvNS_16Flash_bwd_paramsE)
        /*006c*/ 	.short	0x0210
        /*006e*/ 	.short	0x0280


	//----- nvinfo : EIATTR_SW_WAR
	.align		4
.L_416:
        /*0070*/ 	.byte	0x04, 0x36
        /*0072*/ 	.short	(.L_418 - .L_417)
.L_417:
        /*0074*/ 	.word	0x00000008
.L_418:


//--------------------- .nv.info._ZN5flash44flash_bwd_dq_dk_dv_loop_seqk_parallel_kernelI23Flash_bwd_kernel_traitsILi128ELi64ELi128ELi8ELi2ELi4ELi2ELb0ELb0EN7cutlass10bfloat16_tE19Flash_kernel_traitsILi128ELi64ELi128ELi8ES3_EELb0ELb0ELb1ELb0ELb0ELb0ELb0EEEvNS_16Flash_bwd_paramsE --------------------------
	.section	.nv.info._ZN5flash44flash_bwd_dq_dk_dv_loop_seqk_parallel_kernelI23Flash_bwd_kernel_traitsILi128ELi64ELi128ELi8ELi2ELi4ELi2ELb0ELb0EN7cutlass10bfloat16_tE19Flash_kernel_traitsILi128ELi64ELi128ELi8ES3_EELb0ELb0ELb1ELb0ELb0ELb0ELb0EEEvNS_16Flash_bwd_paramsE,"",@"SHT_CUDA_INFO"
	.sectionflags	@""
	.align	4


	//----- nvinfo : EIATTR_CUDA_API_VERSION
	.align		4
        /*0000*/ 	.byte	0x04, 0x37
        /*0002*/ 	.short	(.L_420 - .L_419)
.L_419:
        /*0004*/ 	.word	0x00000082


	//----- nvinfo : EIATTR_KPARAM_INFO
	.align		4
.L_420:
        /*0008*/ 	.byte	0x04, 0x17
        /*000a*/ 	.short	(.L_422 - .L_421)
.L_421:
        /*000c*/ 	.word	0x00000000
        /*0010*/ 	.short	0x0000
        /*0012*/ 	.short	0x0000
        /*0014*/ 	.byte	0x00, 0xf0, 0x01, 0x0a


	//----- nvinfo : EIATTR_SPARSE_MMA_MASK
	.align		4
.L_422:
        /*0018*/ 	.byte	0x03, 0x50
        /*001a*/ 	.short	0x0000


	//----- nvinfo : EIATTR_MAXREG_COUNT
	.align		4
        /*001c*/ 	.byte	0x03, 0x1b
        /*001e*/ 	.short	0x00ff


	//----- nvinfo : EIATTR_NUM_BARRIERS
	.align		4
        /*0020*/ 	.byte	0x02, 0x4c
        /*0022*/ 	.byte	0x01
	.zero		1


	//----- nvinfo : EIATTR_ANNOTATIONS
	.align		4
        /*0024*/ 	.byte	0x04, 0x55
        /*0026*/ 	.short	(.L_424 - .L_423)


	//   ....[0]....
.L_423:
        /*0028*/ 	.word	0x00000001
        /*002c*/ 	.byte	0x90, 0x04, 0x00, 0x00, 0x01, 0x00, 0x00, 0x00, 0xa0, 0x09, 0x00, 0x00, 0x01, 0x00, 0x00, 0x00
        /*003c*/ 	.byte	0xd0, 0x09, 0x00, 0x00, 0x01, 0x00, 0x00, 0x00, 0x00, 0x0a, 0x00, 0x00, 0x01, 0x00, 0x00, 0x00
        /*004c*/ 	.byte	0x30, 0x0a, 0x00, 0x00, 0x01, 0x00, 0x00, 0x00, 0xa0, 0x47, 0x00, 0x00, 0x01, 0x00, 0x00, 0x00
        /*005c*/ 	.byte	0x50, 0x94, 0x00, 0x00, 0x01, 0x00, 0x00, 0x00, 0x70, 0x94, 0x00, 0x00, 0x01, 0x00, 0x00, 0x00
        /*006c*/ 	.byte	0x80, 0x94, 0x00, 0x00, 0x01, 0x00, 0x00, 0x00, 0x90, 0x94, 0x00, 0x00


	//----- nvinfo : EIATTR_MERCURY_ISA_VERSION
	.align		4
.L_424:
        /*0078*/ 	.byte	0x03, 0x5f
        /*007a*/ 	.short	0x0101


	//----- nvinfo : EIATTR_EXIT_INSTR_OFFSETS
	.align		4
        /*007c*/ 	.byte	0x04, 0x1c
        /*007e*/ 	.short	(.L_426 - .L_425)


	//   ....[0]....
.L_425:
        /*0080*/ 	.word	0x000000a0


	//   ....[1]....
        /*0084*/ 	.word	0x0000b120


	//----- nvinfo : EIATTR_CRS_STACK_SIZE
	.align		4
.L_426:
        /*0088*/ 	.byte	0x04, 0x1e
        /*008a*/ 	.short	(.L_428 - .L_427)
.L_427:
        /*008c*/ 	.word	0x00000000


	//----- nvinfo : EIATTR_CBANK_PARAM_SIZE
	.align		4
.L_428:
        /*0090*/ 	.byte	0x03, 0x19
        /*0092*/ 	.short	0x0280


	//----- nvinfo : EIATTR_PARAM_CBANK
	.align		4
        /*0094*/ 	.byte	0x04, 0x0a
        /*0096*/ 	.short	(.L_430 - .L_429)
	.align		4
.L_429:
        /*0098*/ 	.word	index@(.nv.constant0._ZN5flash44flash_bwd_dq_dk_dv_loop_seqk_parallel_kernelI23Flash_bwd_kernel_traitsILi128ELi64ELi128ELi8ELi2ELi4ELi2ELb0ELb0EN7cutlass10bfloat16_tE19Flash_kernel_traitsILi128ELi64ELi128ELi8ES3_EELb0ELb0ELb1ELb0ELb0ELb0ELb0EEEvNS_16Flash_bwd_paramsE)
        /*009c*/ 	.short	0x0210
        /*009e*/ 	.short	0x0280


	//----- nvinfo : EIATTR_SW_WAR
	.align		4
.L_430:
        /*00a0*/ 	.byte	0x04, 0x36
        /*00a2*/ 	.short	(.L_432 - .L_431)
.L_431:
        /*00a4*/ 	.word	0x00000008
.L_432:


//--------------------- .nv.info._ZN5flash44flash_bwd_dq_dk_dv_loop_seqk_parallel_kernelI23Flash_bwd_kernel_traitsILi128ELi64ELi128ELi8ELi2ELi4ELi2ELb0ELb0EN7cutlass10bfloat16_tE19Flash_kernel_traitsILi128ELi64ELi128ELi8ES3_EELb0ELb0ELb0ELb0ELb1ELb1ELb0EEEvNS_16Flash_bwd_paramsE --------------------------
	.section	.nv.info._ZN5flash44flash_bwd_dq_dk_dv_loop_seqk_parallel_kernelI23Flash_bwd_kernel_traitsILi128ELi64ELi128ELi8ELi2ELi4ELi2ELb0ELb0EN7cutlass10bfloat16_tE19Flash_kernel_traitsILi128ELi64ELi128ELi8ES3_EELb0ELb0ELb0ELb0ELb1ELb1ELb0EEEvNS_16Flash_bwd_paramsE,"",@"SHT_CUDA_INFO"
	.sectionflags	@""
	.align	4


	//----- nvinfo : EIATTR_CUDA_API_VERSION
	.align		4
        /*0000*/ 	.byte	0x04, 0x37
        /*0002*/ 	.short	(.L_434 - .L_433)
.L_433:
        /*0004*/ 	.word	0x00000082


	//----- nvinfo : EIATTR_KPARAM_INFO
	.align		4
.L_434:
        /*0008*/ 	.byte	0x04, 0x17
        /*000a*/ 	.short	(.L_436 - .L_435)
.L_435:
        /*000c*/ 	.word	0x00000000
        /*0010*/ 	.short	0x0000
        /*0012*/ 	.short	0x0000
        /*0014*/ 	.byte	0x00, 0xf0, 0x01, 0x0a


	//----- nvinfo : EIATTR_SPARSE_MMA_MASK
	.align		4
.L_436:
        /*0018*/ 	.byte	0x03, 0x50
        /*001a*/ 	.short	0x0000


	//----- nvinfo : EIATTR_MAXREG_COUNT
	.align		4
        /*001c*/ 	.byte	0x03, 0x1b
        /*001e*/ 	.short	0x00ff


	//----- nvinfo : EIATTR_NUM_BARRIERS
	.align		4
        /*0020*/ 	.byte	0x02, 0x4c
        /*0022*/ 	.byte	0x01
	.zero		1


	//----- nvinfo : EIATTR_ANNOTATIONS
	.align		4
        /*0024*/ 	.byte	0x04, 0x55
        /*0026*/ 	.short	(.L_438 - .L_437)


	//   ....[0]....
.L_437:
        /*0028*/ 	.word	0x00000001
        /*002c*/ 	.byte	0x30, 0x08, 0x00, 0x00, 0x01, 0x00, 0x00, 0x00, 0x00, 0x59, 0x00, 0x00


	//----- nvinfo : EIATTR_MERCURY_ISA_VERSION
	.align		4
.L_438:
        /*0038*/ 	.byte	0x03, 0x5f
        /*003a*/ 	.short	0x0101


	//----- nvinfo : EIATTR_EXIT_INSTR_OFFSETS
	.align		4
        /*003c*/ 	.byte	0x04, 0x1c
        /*003e*/ 	.short	(.L_440 - .L_439)


	//   ....[0]....
.L_439:
        /*0040*/ 	.word	0x000000a0


	//   ....[1]....
        /*0044*/ 	.word	0x00006c80


	//----- nvinfo : EIATTR_CBANK_PARAM_SIZE
	.align		4
.L_440:
        /*0048*/ 	.byte	0x03, 0x19
        /*004a*/ 	.short	0x0280


	//----- nvinfo : EIATTR_PARAM_CBANK
	.align		4
        /*004c*/ 	.byte	0x04, 0x0a
        /*004e*/ 	.short	(.L_442 - .L_441)
	.align		4
.L_441:
        /*0050*/ 	.word	index@(.nv.constant0._ZN5flash44flash_bwd_dq_dk_dv_loop_seqk_parallel_kernelI23Flash_bwd_kernel_traitsILi128ELi64ELi128ELi8ELi2ELi4ELi2ELb0ELb0EN7cutlass10bfloat16_tE19Flash_kernel_traitsILi128ELi64ELi128ELi8ES3_EELb0ELb0ELb0ELb0ELb1ELb1ELb0EEEvNS_16Flash_bwd_paramsE)
        /*0054*/ 	.short	0x0210
        /*0056*/ 	.short	0x0280


	//----- nvinfo : EIATTR_SW_WAR
	.align		4
.L_442:
        /*0058*/ 	.byte	0x04, 0x36
        /*005a*/ 	.short	(.L_444 - .L_443)
.L_443:
        /*005c*/ 	.word	0x00000008
.L_444:


//--------------------- .nv.info._ZN5flash44flash_bwd_dq_dk_dv_loop_seqk_parallel_kernelI23Flash_bwd_kernel_traitsILi128ELi64ELi128ELi8ELi2ELi4ELi2ELb0ELb0EN7cutlass10bfloat16_tE19Flash_kernel_traitsILi128ELi64ELi128ELi8ES3_EELb0ELb0ELb0ELb1ELb0ELb0ELb0EEEvNS_16Flash_bwd_paramsE --------------------------
	.section	.nv.info._ZN5flash44flash_bwd_dq_dk_dv_loop_seqk_parallel_kernelI23Flash_bwd_kernel_traitsILi128ELi64ELi128ELi8ELi2ELi4ELi2ELb0ELb0EN7cutlass10bfloat16_tE19Flash_kernel_traitsILi128ELi64ELi128ELi8ES3_EELb0ELb0ELb0ELb1ELb0ELb0ELb0EEEvNS_16Flash_bwd_paramsE,"",@"SHT_CUDA_INFO"
	.sectionflags	@""
	.align	4


	//----- nvinfo : EIATTR_CUDA_API_VERSION
	.align		4
        /*0000*/ 	.byte	0x04, 0x37
        /*0002*/ 	.short	(.L_446 - .L_445)
.L_445:
        /*0004*/ 	.word	0x00000082


	//----- nvinfo : EIATTR_KPARAM_INFO
	.align		4
.L_446:
        /*0008*/ 	.byte	0x04, 0x17
        /*000a*/ 	.short	(.L_448 - .L_447)
.L_447:
        /*000c*/ 	.word	0x00000000
        /*0010*/ 	.short	0x0000
        /*0012*/ 	.short	0x0000
        /*0014*/ 	.byte	0x00, 0xf0, 0x01, 0x0a


	//----- nvinfo : EIATTR_SPARSE_MMA_MASK
	.align		4
.L_448:
        /*0018*/ 	.byte	0x03, 0x50
        /*001a*/ 	.short	0x0000


	//----- nvinfo : EIATTR_MAXREG_COUNT
	.align		4
        /*001c*/ 	.byte	0x03, 0x1b
        /*001e*/ 	.short	0x00ff


	//----- nvinfo : EIATTR_NUM_BARRIERS
	.align		4
        /*0020*/ 	.byte	0x02, 0x4c
        /*0022*/ 	.byte	0x01
	.zero		1


	//----- nvinfo : EIATTR_ANNOTATIONS
	.align		4
        /*0024*/ 	.byte	0x04, 0x55
        /*0026*/ 	.short	(.L_450 - .L_449)


	//   ....[0]....
.L_449:
        /*0028*/ 	.word	0x00000001
        /*002c*/ 	.byte	0xd0, 0x09, 0x00, 0x00, 0x01, 0x00, 0x00, 0x00, 0x10, 0x0a, 0x00, 0x00, 0x01, 0x00, 0x00, 0x00
        /*003c*/ 	.byte	0x90, 0x88, 0x00, 0x00, 0x01, 0x00, 0x00, 0x00, 0xb0, 0x88, 0x00, 0x00


	//----- nvinfo : EIATTR_MERCURY_ISA_VERSION
	.align		4
.L_450:
        /*0048*/ 	.byte	0x03, 0x5f
        /*004a*/ 	.short	0x0101


	//----- nvinfo : EIATTR_EXIT_INSTR_OFFSETS
	.align		4
        /*004c*/ 	.byte	0x04, 0x1c
        /*004e*/ 	.short	(.L_452 - .L_451)


	//   ....[0]....
.L_451:
        /*0050*/ 	.word	0x000000a0


	//   ....[1]....
        /*0054*/ 	.word	0x0000b3e0


	//----- nvinfo : EIATTR_CRS_STACK_SIZE
	.align		4
.L_452:
        /*0058*/ 	.byte	0x04, 0x1e
        /*005a*/ 	.short	(.L_454 - .L_453)
.L_453:
        /*005c*/ 	.word	0x00000000


	//----- nvinfo : EIATTR_CBANK_PARAM_SIZE
	.align		4
.L_454:
        /*0060*/ 	.byte	0x03, 0x19
        /*0062*/ 	.short	0x0280


	//----- nvinfo : EIATTR_PARAM_CBANK
	.align		4
        /*0064*/ 	.byte	0x04, 0x0a
        /*0066*/ 	.short	(.L_456 - .L_455)
	.align		4
.L_455:
        /*0068*/ 	.word	index@(.nv.constant0._ZN5flash44flash_bwd_dq_dk_dv_loop_seqk_parallel_kernelI23Flash_bwd_kernel_traitsILi128ELi64ELi128ELi8ELi2ELi4ELi2ELb0ELb0EN7cutlass10bfloat16_tE19Flash_kernel_traitsILi128ELi64ELi128ELi8ES3_EELb0ELb0ELb0ELb1ELb0ELb0ELb0EEEvNS_16Flash_bwd_paramsE)
        /*006c*/ 	.short	0x0210
        /*006e*/ 	.short	0x0280


	//----- nvinfo : EIATTR_SW_WAR
	.align		4
.L_456:
        /*0070*/ 	.byte	0x04, 0x36
        /*0072*/ 	.short	(.L_458 - .L_457)
.L_457:
        /*0074*/ 	.word	0x00000008
.L_458:


//--------------------- .nv.info._ZN5flash44flash_bwd_dq_dk_dv_loop_seqk_parallel_kernelI23Flash_bwd_kernel_traitsILi128ELi64ELi128ELi8ELi2ELi4ELi2ELb0ELb0EN7cutlass10bfloat16_tE19Flash_kernel_traitsILi128ELi64ELi128ELi8ES3_EELb0ELb0ELb1ELb0ELb0ELb1ELb0EEEvNS_16Flash_bwd_paramsE --------------------------
	.section	.nv.info._ZN5flash44flash_bwd_dq_dk_dv_loop_seqk_parallel_kernelI23Flash_bwd_kernel_traitsILi128ELi64ELi128ELi8ELi2ELi4ELi2ELb0ELb0EN7cutlass10bfloat16_tE19Flash_kernel_traitsILi128ELi64ELi128ELi8ES3_EELb0ELb0ELb1ELb0ELb0ELb1ELb0EEEvNS_16Flash_bwd_paramsE,"",@"SHT_CUDA_INFO"
	.sectionflags	@""
	.align	4


	//----- nvinfo : EIATTR_CUDA_API_VERSION
	.align		4
        /*0000*/ 	.byte	0x04, 0x37
        /*0002*/ 	.short	(.L_460 - .L_459)
.L_459:
        /*0004*/ 	.word	0x00000082


	//----- nvinfo : EIATTR_KPARAM_INFO
	.align		4
.L_460:
        /*0008*/ 	.byte	0x04, 0x17
        /*000a*/ 	.short	(.L_462 - .L_461)
.L_461:
        /*000c*/ 	.word	0x00000000
        /*0010*/ 	.short	0x0000
        /*0012*/ 	.short	0x0000
        /*0014*/ 	.byte	0x00, 0xf0, 0x01, 0x0a


	//----- nvinfo : EIATTR_SPARSE_MMA_MASK
	.align		4
.L_462:
        /*0018*/ 	.byte	0x03, 0x50
        /*001a*/ 	.short	0x0000


	//----- nvinfo : EIATTR_MAXREG_COUNT
	.align		4
        /*001c*/ 	.byte	0x03, 0x1b
        /*001e*/ 	.short	0x00ff


	//----- nvinfo : EIATTR_NUM_BARRIERS
	.align		4
        /*0020*/ 	.byte	0x02, 0x4c
        /*0022*/ 	.byte	0x01
	.zero		1


	//----- nvinfo : EIATTR_ANNOTATIONS
	.align		4
        /*0024*/ 	.byte	0x04, 0x55
        /*0026*/ 	.short	(.L_464 - .L_463)


	//   ....[0]....
.L_463:
        /*0028*/ 	.word	0x00000001
        /*002c*/ 	.byte	0xa0, 0x00, 0x00, 0x00, 0x01, 0x00, 0x00, 0x00, 0xf0, 0x09, 0x00, 0x00, 0x01, 0x00, 0x00, 0x00
        /*003c*/ 	.byte	0x70, 0x80, 0x00, 0x00, 0x01, 0x00, 0x00, 0x00, 0xf0, 0x9a, 0x00, 0x00


	//----- nvinfo : EIATTR_MERCURY_ISA_VERSION
	.align		4
.L_464:
        /*0048*/ 	.byte	0x03, 0x5f
        /*004a*/ 	.short	0x0101


	//----- nvinfo : EIATTR_EXIT_INSTR_OFFSETS
	.align		4
        /*004c*/ 	.byte	0x04, 0x1c
        /*004e*/ 	.short	(.L_466 - .L_465)


	//   ....[0]....
.L_465:
        /*0050*/ 	.word	0x000000c0


	//   ....[1]....
        /*0054*/ 	.word	0x00009b70


	//----- nvinfo : EIATTR_CRS_STACK_SIZE
	.align		4
.L_466:
        /*0058*/ 	.byte	0x04, 0x1e
        /*005a*/ 	.short	(.L_468 - .L_467)
.L_467:
        /*005c*/ 	.word	0x00000000


	//----- nvinfo : EIATTR_CBANK_PARAM_SIZE
	.align		4
.L_468:
        /*0060*/ 	.byte	0x03, 0x19
        /*0062*/ 	.short	0x0280


	//----- nvinfo : EIATTR_PARAM_CBANK
	.align		4
        /*0064*/ 	.byte	0x04, 0x0a
        /*0066*/ 	.short	(.L_470 - .L_469)
	.align		4
.L_469:
        /*0068*/ 	.word	index@(.nv.constant0._ZN5flash44flash_bwd_dq_dk_dv_loop_seqk_parallel_kernelI23Flash_bwd_kernel_traitsILi128ELi64ELi128ELi8ELi2ELi4ELi2ELb0ELb0EN7cutlass10bfloat16_tE19Flash_kernel_traitsILi128ELi64ELi128ELi8ES3_EELb0ELb0ELb1ELb0ELb0ELb1ELb0EEEvNS_16Flash_bwd_paramsE)
        /*006c*/ 	.short	0x0210
        /*006e*/ 	.short	0x0280


	//----- nvinfo : EIATTR_SW_WAR
	.align		4
.L_470:
        /*0070*/ 	.byte	0x04, 0x36
        /*0072*/ 	.short	(.L_472 - .L_471)
.L_471:
        /*0074*/ 	.word	0x00000008
.L_472:


//--------------------- .nv.info._ZN5flash44flash_bwd_dq_dk_dv_loop_seqk_parallel_kernelI23Flash_bwd_kernel_traitsILi128ELi64ELi128ELi8ELi2ELi4ELi2ELb0ELb0EN7cutlass10bfloat16_tE19Flash_kernel_traitsILi128ELi64ELi128ELi8ES3_EELb0ELb0ELb1ELb1ELb0ELb0ELb0EEEvNS_16Flash_bwd_paramsE --------------------------
	.section	.nv.info._ZN5flash44flash_bwd_dq_dk_dv_loop_seqk_parallel_kernelI23Flash_bwd_kernel_traitsILi128ELi64ELi128ELi8ELi2ELi4ELi2ELb0ELb0EN7cutlass10bfloat16_tE19Flash_kernel_traitsILi128ELi64ELi128ELi8ES3_EELb0ELb0ELb1ELb1ELb0ELb0ELb0EEEvNS_16Flash_bwd_paramsE,"",@"SHT_CUDA_INFO"
	.sectionflags	@""
	.align	4


	//----- nvinfo : EIATTR_CUDA_API_VERSION
	.align		4
        /*0000*/ 	.byte	0x04, 0x37
        /*0002*/ 	.short	(.L_474 - .L_473)
.L_473:
        /*0004*/ 	.word	0x00000082


	//----- nvinfo : EIATTR_KPARAM_INFO
	.align		4
.L_474:
        /*0008*/ 	.byte	0x04, 0x17
        /*000a*/ 	.short	(.L_476 - .L_475)
.L_475:
        /*000c*/ 	.word	0x00000000
        /*0010*/ 	.short	0x0000
        /*0012*/ 	.short	0x0000
        /*0014*/ 	.byte	0x00, 0xf0, 0x01, 0x0a


	//----- nvinfo : EIATTR_SPARSE_MMA_MASK
	.align		4
.L_476:
        /*0018*/ 	.byte	0x03, 0x50
        /*001a*/ 	.short	0x0000


	//----- nvinfo : EIATTR_MAXREG_COUNT
	.align		4
        /*001c*/ 	.byte	0x03, 0x1b
        /*001e*/ 	.short	0x00ff


	//----- nvinfo : EIATTR_NUM_BARRIERS
	.align		4
        /*0020*/ 	.byte	0x02, 0x4c
        /*0022*/ 	.byte	0x01
	.zero		1


	//----- nvinfo : EIATTR_ANNOTATIONS
	.align		4
        /*0024*/ 	.byte	0x04, 0x55
        /*0026*/ 	.short	(.L_478 - .L_477)


	//   ....[0]....
.L_477:
        /*0028*/ 	.word	0x00000001
        /*002c*/ 	.byte	0xc0, 0x04, 0x00, 0x00, 0x01, 0x00, 0x00, 0x00, 0x20, 0x07, 0x00, 0x00, 0x01, 0x00, 0x00, 0x00
        /*003c*/ 	.byte	0xe0, 0x09, 0x00, 0x00, 0x01, 0x00, 0x00, 0x00, 0x10, 0x0a, 0x00, 0x00, 0x01, 0x00, 0x00, 0x00
        /*004c*/ 	.byte	0x40, 0x0a, 0x00, 0x00, 0x01, 0x00, 0x00, 0x00, 0x80, 0x0a, 0x00, 0x00, 0x01, 0x00, 0x00, 0x00
        /*005c*/ 	.byte	0x90, 0x0a, 0x00, 0x00, 0x01, 0x00, 0x00, 0x00, 0x90, 0x47, 0x00, 0x00, 0x01, 0x00, 0x00, 0x00
        /*006c*/ 	.byte	0x60, 0x50, 0x00, 0x00, 0x01, 0x00, 0x00, 0x00, 0x50, 0x9c, 0x00, 0x00, 0x01, 0x00, 0x00, 0x00
        /*007c*/ 	.byte	0x70, 0x9c, 0x00, 0x00, 0x01, 0x00, 0x00, 0x00, 0x80, 0x9c, 0x00, 0x00, 0x01, 0x00, 0x00, 0x00
        /*008c*/ 	.byte	0x90, 0x9c, 0x00, 0x00, 0x01, 0x00, 0x00, 0x00, 0xa0, 0x9c, 0x00, 0x00


	//----- nvinfo : EIATTR_MERCURY_ISA_VERSION
	.align		4
.L_478:
        /*0098*/ 	.byte	0x03, 0x5f
        /*009a*/ 	.short	0x0101


	//----- nvinfo : EIATTR_EXIT_INSTR_OFFSETS
	.align		4
        /*009c*/ 	.byte	0x04, 0x1c
        /*009e*/ 	.short	(.L_480 - .L_479)


	//   ....[0]....
.L_479:
        /*00a0*/ 	.word	0x000000a0


	//   ....[1]....
        /*00a4*/ 	.word	0x0000b920


	//----- nvinfo : EIATTR_CRS_STACK_SIZE
	.align		4
.L_480:
        /*00a8*/ 	.byte	0x04, 0x1e
        /*00aa*/ 	.short	(.L_482 - .L_481)
.L_481:
        /*00ac*/ 	.word	0x00000000


	//----- nvinfo : EIATTR_CBANK_PARAM_SIZE
	.align		4
.L_482:
        /*00b0*/ 	.byte	0x03, 0x19
        /*00b2*/ 	.short	0x0280


	//----- nvinfo : EIATTR_PARAM_CBANK
	.align		4
        /*00b4*/ 	.byte	0x04, 0x0a
        /*00b6*/ 	.short	(.L_484 - .L_483)
	.align		4
.L_483:
        /*00b8*/ 	.word	index@(.nv.constant0._ZN5flash44flash_bwd_dq_dk_dv_loop_seqk_parallel_kernelI23Flash_bwd_kernel_traitsILi128ELi64ELi128ELi8ELi2ELi4ELi2ELb0ELb0EN7cutlass10bfloat16_tE19Flash_kernel_traitsILi128ELi64ELi128ELi8ES3_EELb0ELb0ELb1ELb1ELb0ELb0ELb0EEEvNS_16Flash_bwd_paramsE)
        /*00bc*/ 	.short	0x0210
        /*00be*/ 	.short	0x0280


	//----- nvinfo : EIATTR_SW_WAR
	.align		4
.L_484:
        /*00c0*/ 	.byte	0x04, 0x36
        /*00c2*/ 	.short	(.L_486 - .L_485)
.L_485:
        /*00c4*/ 	.word	0x00000008
.L_486:


//--------------------- .nv.info._ZN5flash27flash_bwd_convert_dq_kernelI23Flash_bwd_kernel_traitsILi128ELi64ELi64ELi8ELi4ELi2ELi2ELb1ELb0EN7cutlass10bfloat16_tE19Flash_kernel_traitsILi128ELi64ELi64ELi8ES3_EEEEvNS_16Flash_bwd_paramsEi --------------------------
	.section	.nv.info._ZN5flash27flash_bwd_convert_dq_kernelI23Flash_bwd_kernel_traitsILi128ELi64ELi64ELi8ELi4ELi2ELi2ELb1ELb0EN7cutlass10bfloat16_tE19Flash_kernel_traitsILi128ELi64ELi64ELi8ES3_EEEEvNS_16Flash_bwd_paramsEi,"",@"SHT_CUDA_INFO"
	.sectionflags	@""
	.align	4


	//----- nvinfo : EIATTR_CUDA_API_VERSION
	.align		4
        /*0000*/ 	.byte	0x04, 0x37
        /*0002*/ 	.short	(.L_488 - .L_487)
.L_487:
        /*0004*/ 	.word	0x00000082


	//----- nvinfo : EIATTR_KPARAM_INFO
	.align		4
.L_488:
        /*0008*/ 	.byte	0x04, 0x17
        /*000a*/ 	.short	(.L_490 - .L_489)
.L_489:
        /*000c*/ 	.word	0x00000000
        /*0010*/ 	.short	0x0001
        /*0012*/ 	.short	0x0280
        /*0014*/ 	.byte	0x00, 0xf0, 0x11, 0x00


	//----- nvinfo : EIATTR_KPARAM_INFO
	.align		4
.L_490:
        /*0018*/ 	.byte	0x04, 0x17
        /*001a*/ 	.short	(.L_492 - .L_491)
.L_491:
        /*001c*/ 	.word	0x00000000
        /*0020*/ 	.short	0x0000
        /*0022*/ 	.short	0x0000
        /*0024*/ 	.byte	0x00, 0xf0, 0x01, 0x0a


	//----- nvinfo : EIATTR_SPARSE_MMA_MASK
	.align		4
.L_492:
        /*0028*/ 	.byte	0x03, 0x50
        /*002a*/ 	.short	0x0000


	//----- nvinfo : EIATTR_MAXREG_COUNT
	.align		4
        /*002c*/ 	.byte	0x03, 0x1b
        /*002e*/ 	.short	0x00ff


	//----- nvinfo : EIATTR_NUM_BARRIERS
	.align		4
        /*0030*/ 	.byte	0x02, 0x4c
        /*0032*/ 	.byte	0x01
	.zero		1


	//----- nvinfo : EIATTR_MERCURY_ISA_VERSION
	.align		4
        /*0034*/ 	.byte	0x03, 0x5f
        /*0036*/ 	.short	0x0101


	//----- nvinfo : EIATTR_EXIT_INSTR_OFFSETS
	.align		4
        /*0038*/ 	.byte	0x04, 0x1c
        /*003a*/ 	.short	(.L_494 - .L_493)


	//   ....[0]....
.L_493:
        /*003c*/ 	.word	0x00000100


	//   ....[1]....
        /*0040*/ 	.word	0x000017b0


	//   ....[2]....
        /*0044*/ 	.word	0x000018b0


	//   ....[3]....
        /*0048*/ 	.word	0x000018d0


	//----- nvinfo : EIATTR_CRS_STACK_SIZE
	.align		4
.L_494:
        /*004c*/ 	.byte	0x04, 0x1e
        /*004e*/ 	.short	(.L_496 - .L_495)
.L_495:
        /*0050*/ 	.word	0x00000000


	//----- nvinfo : EIATTR_CBANK_PARAM_SIZE
	.align		4
.L_496:
        /*0054*/ 	.byte	0x03, 0x19
        /*0056*/ 	.short	0x0284


	//----- nvinfo : EIATTR_PARAM_CBANK
	.align		4
        /*0058*/ 	.byte	0x04, 0x0a
        /*005a*/ 	.short	(.L_498 - .L_497)
	.align		4
.L_497:
        /*005c*/ 	.word	index@(.nv.constant0._ZN5flash27flash_bwd_convert_dq_kernelI23Flash_bwd_kernel_traitsILi128ELi64ELi64ELi8ELi4ELi2ELi2ELb1ELb0EN7cutlass10bfloat16_tE19Flash_kernel_traitsILi128ELi64ELi64ELi8ES3_EEEEvNS_16Flash_bwd_paramsEi)
        /*0060*/ 	.short	0x0210
        /*0062*/ 	.short	0x0284


	//----- nvinfo : EIATTR_SW_WAR
	.align		4
.L_498:
        /*0064*/ 	.byte	0x04, 0x36
        /*0066*/ 	.short	(.L_500 - .L_499)
.L_499:
        /*0068*/ 	.word	0x00000008
.L_500:


//--------------------- .nv.info._ZN5flash44flash_bwd_dq_dk_dv_loop_seqk_parallel_kernelI23Flash_bwd_kernel_traitsILi128ELi64ELi64ELi8ELi4ELi2ELi2ELb1ELb0EN7cutlass10bfloat16_tE19Flash_kernel_traitsILi128ELi64ELi64ELi8ES3_EELb1ELb0ELb0ELb0ELb0ELb1ELb0EEEvNS_16Flash_bwd_paramsE --------------------------
	.section	.nv.info._ZN5flash44flash_bwd_dq_dk_dv_loop_seqk_parallel_kernelI23Flash_bwd_kernel_traitsILi128ELi64ELi64ELi8ELi4ELi2ELi2ELb1ELb0EN7cutlass10bfloat16_tE19Flash_kernel_traitsILi128ELi64ELi64ELi8ES3_EELb1ELb0ELb0ELb0ELb0ELb1ELb0EEEvNS_16Flash_bwd_paramsE,"",@"SHT_CUDA_INFO"
	.sectionflags	@""
	.align	4


	//----- nvinfo : EIATTR_CUDA_API_VERSION
	.align		4
        /*0000*/ 	.byte	0x04, 0x37
        /*0002*/ 	.short	(.L_502 - .L_501)
.L_501:
        /*0004*/ 	.word	0x00000082


	//----- nvinfo : EIATTR_KPARAM_INFO
	.align		4
.L_502:
        /*0008*/ 	.byte	0x04, 0x17
        /*000a*/ 	.short	(.L_504 - .L_503)
.L_503:
        /*000c*/ 	.word	0x00000000
        /*0010*/ 	.short	0x0000
        /*0012*/ 	.short	0x0000
        /*0014*/ 	.byte	0x00, 0xf0, 0x01, 0x0a


	//----- nvinfo : EIATTR_SPARSE_MMA_MASK
	.align		4
.L_504:
        /*0018*/ 	.byte	0x03, 0x50
        /*001a*/ 	.short	0x0000


	//----- nvinfo : EIATTR_MAXREG_COUNT
	.align		4
        /*001c*/ 	.byte	0x03, 0x1b
        /*001e*/ 	.short	0x00ff


	//----- nvinfo : EIATTR_NUM_BARRIERS
	.align		4
        /*0020*/ 	.byte	0x02, 0x4c
        /*0022*/ 	.byte	0x01
	.zero		1


	//----- nvinfo : EIATTR_MERCURY_ISA_VERSION
	.align		4
        /*0024*/ 	.byte	0x03, 0x5f
        /*0026*/ 	.short	0x0101


	//----- nvinfo : EIATTR_EXIT_INSTR_OFFSETS
	.align		4
        /*0028*/ 	.byte	0x04, 0x1c
        /*002a*/ 	.short	(.L_506 - .L_505)


	//   ....[0]....
.L_505:
        /*002c*/ 	.word	0x000000a0


	//   ....[1]....
        /*0030*/ 	.word	0x00007770


	//----- nvinfo : EIATTR_CRS_STACK_SIZE
	.align		4
.L_506:
        /*0034*/ 	.byte	0x04, 0x1e
        /*0036*/ 	.short	(.L_508 - .L_507)
.L_507:
        /*0038*/ 	.word	0x00000000


	//----- nvinfo : EIATTR_CBANK_PARAM_SIZE
	.align		4
.L_508:
        /*003c*/ 	.byte	0x03, 0x19
        /*003e*/ 	.short	0x0280


	//----- nvinfo : EIATTR_PARAM_CBANK
	.align		4
        /*0040*/ 	.byte	0x04, 0x0a
        /*0042*/ 	.short	(.L_510 - .L_509)
	.align		4
.L_509:
        /*0044*/ 	.word	index@(.nv.constant0._ZN5flash44flash_bwd_dq_dk_dv_loop_seqk_parallel_kernelI23Flash_bwd_kernel_traitsILi128ELi64ELi64ELi8ELi4ELi2ELi2ELb1ELb0EN7cutlass10bfloat16_tE19Flash_kernel_traitsILi128ELi64ELi64ELi8ES3_EELb1ELb0ELb0ELb0ELb0ELb1ELb0EEEvNS_16Flash_bwd_paramsE)
        /*0048*/ 	.short	0x0210
        /*004a*/ 	.short	0x0280


	//----- nvinfo : EIATTR_SW_WAR
	.align		4
.L_510:
        /*004c*/ 	.byte	0x04, 0x36
        /*004e*/ 	.short	(.L_512 - .L_511)
.L_511:
        /*0050*/ 	.word	0x00000008
.L_512:


//--------------------- .nv.info._ZN5flash44flash_bwd_dq_dk_dv_loop_seqk_parallel_kernelI23Flash_bwd_kernel_traitsILi128ELi64ELi64ELi8ELi4ELi2ELi2ELb1ELb0EN7cutlass10bfloat16_tE19Flash_kernel_traitsILi128ELi64ELi64ELi8ES3_EELb0ELb0ELb0ELb0ELb0ELb1ELb1EEEvNS_16Flash_bwd_paramsE --------------------------
	.section	.nv.info._ZN5flash44flash_bwd_dq_dk_dv_loop_seqk_parallel_kernelI23Flash_bwd_kernel_traitsILi128ELi64ELi64ELi8ELi4ELi2ELi2ELb1ELb0EN7cutlass10bfloat16_tE19Flash_kernel_traitsILi128ELi64ELi64ELi8ES3_EELb0ELb0ELb0ELb0ELb0ELb1ELb1EEEvNS_16Flash_bwd_paramsE,"",@"SHT_CUDA_INFO"
	.sectionflags	@""
	.align	4


	//----- nvinfo : EIATTR_CUDA_API_VERSION
	.align		4
        /*0000*/ 	.byte	0x04, 0x37
        /*0002*/ 	.short	(.L_514 - .L_513)
.L_513:
        /*0004*/ 	.word	0x00000082


	//----- nvinfo : EIATTR_KPARAM_INFO
	.align		4
.L_514:
        /*0008*/ 	.byte	0x04, 0x17
        /*000a*/ 	.short	(.L_516 - .L_515)
.L_515:
        /*000c*/ 	.word	0x00000000
        /*0010*/ 	.short	0x0000
        /*0012*/ 	.short	0x0000
        /*0014*/ 	.byte	0x00, 0xf0, 0x01, 0x0a


	//----- nvinfo : EIATTR_SPARSE_MMA_MASK
	.align		4
.L_516:
        /*0018*/ 	.byte	0x03, 0x50
        /*001a*/ 	.short	0x0000


	//----- nvinfo : EIATTR_MAXREG_COUNT
	.align		4
        /*001c*/ 	.byte	0x03, 0x1b
        /*001e*/ 	.short	0x00ff


	//----- nvinfo : EIATTR_NUM_BARRIERS
	.align		4
        /*0020*/ 	.byte	0x02, 0x4c
        /*0022*/ 	.byte	0x01
	.zero		1


	//----- nvinfo : EIATTR_ANNOTATIONS
	.align		4
        /*0024*/ 	.byte	0x04, 0x55
        /*0026*/ 	.short	(.L_518 - .L_517)


	//   ....[0]....
.L_517:
        /*0028*/ 	.word	0x00000001
        /*002c*/ 	.byte	0x60, 0x05, 0x00, 0x00, 0x01, 0x00, 0x00, 0x00, 0x30, 0x19, 0x00, 0x00


	//----- nvinfo : EIATTR_MERCURY_ISA_VERSION
	.align		4
.L_518:
        /*0038*/ 	.byte	0x03, 0x5f
        /*003a*/ 	.short	0x0101


	//----- nvinfo : EIATTR_EXIT_INSTR_OFFSETS
	.align		4
        /*003c*/ 	.byte	0x04, 0x1c
        /*003e*/ 	.short	(.L_520 - .L_519)


	//   ....[0]....
.L_519:
        /*0040*/ 	.word	0x00000090


	//   ....[1]....
        /*0044*/ 	.word	0x00006d90


	//----- nvinfo : EIATTR_CRS_STACK_SIZE
	.align		4
.L_520:
        /*0048*/ 	.byte	0x04, 0x1e
        /*004a*/ 	.short	(.L_522 - .L_521)
.L_521:
        /*004c*/ 	.word	0x00000000


	//----- nvinfo : EIATTR_CBANK_PARAM_SIZE
	.align		4
.L_522:
        /*0050*/ 	.byte	0x03, 0x19
        /*0052*/ 	.short	0x0280


	//----- nvinfo : EIATTR_PARAM_CBANK
	.align		4
        /*0054*/ 	.byte	0x04, 0x0a
        /*0056*/ 	.short	(.L_524 - .L_523)
	.align		4
.L_523:
        /*0058*/ 	.word	index@(.nv.constant0._ZN5flash44flash_bwd_dq_dk_dv_loop_seqk_parallel_kernelI23Flash_bwd_kernel_traitsILi128ELi64ELi64ELi8ELi4ELi2ELi2ELb1ELb0EN7cutlass10bfloat16_tE19Flash_kernel_traitsILi128ELi64ELi64ELi8ES3_EELb0ELb0ELb0ELb0ELb0ELb1ELb1EEEvNS_16Flash_bwd_paramsE)
        /*005c*/ 	.short	0x0210
        /*005e*/ 	.short	0x0280


	//----- nvinfo : EIATTR_SW_WAR
	.align		4
.L_524:
        /*0060*/ 	.byte	0x04, 0x36
        /*0062*/ 	.short	(.L_526 - .L_525)
.L_525:
        /*0064*/ 	.word	0x00000008
.L_526:


//--------------------- .nv.info._ZN5flash44flash_bwd_dq_dk_dv_loop_seqk_parallel_kernelI23Flash_bwd_kernel_traitsILi128ELi64ELi64ELi8ELi4ELi2ELi2ELb1ELb0EN7cutlass10bfloat16_tE19Flash_kernel_traitsILi128ELi64ELi64ELi8ES3_EELb1ELb0ELb0ELb0ELb0ELb0ELb0EEEvNS_16Flash_bwd_paramsE --------------------------
	.section	.nv.info._ZN5flash44flash_bwd_dq_dk_dv_loop_seqk_parallel_kernelI23Flash_bwd_kernel_traitsILi128ELi64ELi64ELi8ELi4ELi2ELi2ELb1ELb0EN7cutlass10bfloat16_tE19Flash_kernel_traitsILi128ELi64ELi64ELi8ES3_EELb1ELb0ELb0ELb0ELb0ELb0ELb0EEEvNS_16Flash_bwd_paramsE,"",@"SHT_CUDA_INFO"
	.sectionflags	@""
	.align	4


	//----- nvinfo : EIATTR_CUDA_API_VERSION
	.align		4
        /*0000*/ 	.byte	0x04, 0x37
        /*0002*/ 	.short	(.L_528 - .L_527)
.L_527:
        /*0004*/ 	.word	0x00000082


	//----- nvinfo : EIATTR_KPARAM_INFO
	.align		4
.L_528:
        /*0008*/ 	.byte	0x04, 0x17
        /*000a*/ 	.short	(.L_530 - .L_529)
.L_529:
        /*000c*/ 	.word	0x00000000
        /*0010*/ 	.short	0x0000
        /*0012*/ 	.short	0x0000
        /*0014*/ 	.byte	0x00, 0xf0, 0x01, 0x0a


	//----- nvinfo : EIATTR_SPARSE_MMA_MASK
	.align		4
.L_530:
        /*0018*/ 	.byte	0x03, 0x50
        /*001a*/ 	.short	0x0000


	//----- nvinfo : EIATTR_MAXREG_COUNT
	.align		4
        /*001c*/ 	.byte	0x03, 0x1b
        /*001e*/ 	.short	0x00ff


	//----- nvinfo : EIATTR_NUM_BARRIERS
	.align		4
        /*0020*/ 	.byte	0x02, 0x4c
        /*0022*/ 	.byte	0x01
	.zero		1


	//----- nvinfo : EIATTR_ANNOTATIONS
	.align		4
        /*0024*/ 	.byte	0x04, 0x55
        /*0026*/ 	.short	(.L_532 - .L_531)


	//   ....[0]....
.L_531:
        /*0028*/ 	.word	0x00000001
        /*002c*/ 	.byte	0x20, 0x04, 0x00, 0x00, 0x01, 0x00, 0x00, 0x00, 0xc0, 0x05, 0x00, 0x00, 0x01, 0x00, 0x00, 0x00
        /*003c*/ 	.byte	0x70, 0x08, 0x00, 0x00, 0x01, 0x00, 0x00, 0x00, 0xb0, 0x08, 0x00, 0x00, 0x01, 0x00, 0x00, 0x00
        /*004c*/ 	.byte	0x80, 0x0b, 0x00, 0x00, 0x01, 0x00, 0x00, 0x00, 0xb0, 0x19, 0x00, 0x00, 0x01, 0x00, 0x00, 0x00
        /*005c*/ 	.byte	0x30, 0x35, 0x00, 0x00, 0x01, 0x00, 0x00, 0x00, 0x90, 0x63, 0x00, 0x00, 0x01, 0x00, 0x00, 0x00
        /*006c*/ 	.byte	0xc0, 0x63, 0x00, 0x00, 0x01, 0x00, 0x00, 0x00, 0xd0, 0x63, 0x00, 0x00, 0x01, 0x00, 0x00, 0x00
        /*007c*/ 	.byte	0xe0, 0x63, 0x00, 0x00, 0x01, 0x00, 0x00, 0x00, 0x90, 0x75, 0x00, 0x00


	//----- nvinfo : EIATTR_MERCURY_ISA_VERSION
	.align		4
.L_532:
        /*0088*/ 	.byte	0x03, 0x5f
        /*008a*/ 	.short	0x0101


	//----- nvinfo : EIATTR_EXIT_INSTR_OFFSETS
	.align		4
        /*008c*/ 	.byte	0x04, 0x1c
        /*008e*/ 	.short	(.L_534 - .L_533)


	//   ....[0]....
.L_533:
        /*0090*/ 	.word	0x00000090


	//   ....[1]....
        /*0094*/ 	.word	0x00007ed0


	//----- nvinfo : EIATTR_CRS_STACK_SIZE
	.align		4
.L_534:
        /*0098*/ 	.byte	0x04, 0x1e
        /*009a*/ 	.short	(.L_536 - .L_535)
.L_535:
        /*009c*/ 	.word	0x00000000


	//----- nvinfo : EIATTR_CBANK_PARAM_SIZE
	.align		4
.L_536:
        /*00a0*/ 	.byte	0x03, 0x19
        /*00a2*/ 	.short	0x0280


	//----- nvinfo : EIATTR_PARAM_CBANK
	.align		4
        /*00a4*/ 	.byte	0x04, 0x0a
        /*00a6*/ 	.short	(.L_538 - .L_537)
	.align		4
.L_537:
        /*00a8*/ 	.word	index@(.nv.constant0._ZN5flash44flash_bwd_dq_dk_dv_loop_seqk_parallel_kernelI23Flash_bwd_kernel_traitsILi128ELi64ELi64ELi8ELi4ELi2ELi2ELb1ELb0EN7cutlass10bfloat16_tE19Flash_kernel_traitsILi128ELi64ELi64ELi8ES3_EELb1ELb0ELb0ELb0ELb0ELb0ELb0EEEvNS_16Flash_bwd_paramsE)
        /*00ac*/ 	.short	0x0210
        /*00ae*/ 	.short	0x0280


	//----- nvinfo : EIATTR_SW_WAR
	.align		4
.L_538:
        /*00b0*/ 	.byte	0x04, 0x36
        /*00b2*/ 	.short	(.L_540 - .L_539)
.L_539:
        /*00b4*/ 	.word	0x00000008
.L_540:


//--------------------- .nv.info._ZN5flash44flash_bwd_dq_dk_dv_loop_seqk_parallel_kernelI23Flash_bwd_kernel_traitsILi128ELi64ELi64ELi8ELi4ELi2ELi2ELb1ELb0EN7cutlass10bfloat16_tE19Flash_kernel_traitsILi128ELi64ELi64ELi8ES3_EELb0ELb0ELb0ELb0ELb0ELb0ELb1EEEvNS_16Flash_bwd_paramsE --------------------------
	.section	.nv.info._ZN5flash44flash_bwd_dq_dk_dv_loop_seqk_parallel_kernelI23Flash_bwd_kernel_traitsILi128ELi64ELi64ELi8ELi4ELi2ELi2ELb1ELb0EN7cutlass10bfloat16_tE19Flash_kernel_traitsILi128ELi64ELi64ELi8ES3_EELb0ELb0ELb0ELb0ELb0ELb0ELb1EEEvNS_16Flash_bwd_paramsE,"",@"SHT_CUDA_INFO"
	.sectionflags	@""
	.align	4


	//----- nvinfo : EIATTR_CUDA_API_VERSION
	.align		4
        /*0000*/ 	.byte	0x04, 0x37
        /*0002*/ 	.short	(.L_542 - .L_541)
.L_541:
        /*0004*/ 	.word	0x00000082


	//----- nvinfo : EIATTR_KPARAM_INFO
	.align		4
.L_542:
        /*0008*/ 	.byte	0x04, 0x17
        /*000a*/ 	.short	(.L_544 - .L_543)
.L_543:
        /*000c*/ 	.word	0x00000000
        /*0010*/ 	.short	0x0000
        /*0012*/ 	.short	0x0000
        /*0014*/ 	.byte	0x00, 0xf0, 0x01, 0x0a


	//----- nvinfo : EIATTR_SPARSE_MMA_MASK
	.align		4
.L_544:
        /*0018*/ 	.byte	0x03, 0x50
        /*001a*/ 	.short	0x0000


	//----- nvinfo : EIATTR_MAXREG_COUNT
	.align		4
        /*001c*/ 	.byte	0x03, 0x1b
        /*001e*/ 	.short	0x00ff


	//----- nvinfo : EIATTR_NUM_BARRIERS
	.align		4
        /*0020*/ 	.byte	0x02, 0x4c
        /*0022*/ 	.byte	0x01
	.zero		1


	//----- nvinfo : EIATTR_MERCURY_ISA_VERSION
	.align		4
        /*0024*/ 	.byte	0x03, 0x5f
        /*0026*/ 	.short	0x0101


	//----- nvinfo : EIATTR_EXIT_INSTR_OFFSETS
	.align		4
        /*0028*/ 	.byte	0x04, 0x1c
        /*002a*/ 	.short	(.L_546 - .L_545)


	//   ....[0]....
.L_545:
        /*002c*/ 	.word	0x00000080


	//   ....[1]....
        /*0030*/ 	.word	0x00007910


	//----- nvinfo : EIATTR_CRS_STACK_SIZE
	.align		4
.L_546:
        /*0034*/ 	.byte	0x04, 0x1e
        /*0036*/ 	.short	(.L_548 - .L_547)
.L_547:
        /*0038*/ 	.word	0x00000000


	//----- nvinfo : EIATTR_CBANK_PARAM_SIZE
	.align		4
.L_548:
        /*003c*/ 	.byte	0x03, 0x19
        /*003e*/ 	.short	0x0280


	//----- nvinfo : EIATTR_PARAM_CBANK
	.align		4
        /*0040*/ 	.byte	0x04, 0x0a
        /*0042*/ 	.short	(.L_550 - .L_549)
	.align		4
.L_549:
        /*0044*/ 	.word	index@(.nv.constant0._ZN5flash44flash_bwd_dq_dk_dv_loop_seqk_parallel_kernelI23Flash_bwd_kernel_traitsILi128ELi64ELi64ELi8ELi4ELi2ELi2ELb1ELb0EN7cutlass10bfloat16_tE19Flash_kernel_traitsILi128ELi64ELi64ELi8ES3_EELb0ELb0ELb0ELb0ELb0ELb0ELb1EEEvNS_16Flash_bwd_paramsE)
        /*0048*/ 	.short	0x0210
        /*004a*/ 	.short	0x0280


	//----- nvinfo : EIATTR_SW_WAR
	.align		4
.L_550:
        /*004c*/ 	.byte	0x04, 0x36
        /*004e*/ 	.short	(.L_552 - .L_551)
.L_551:
        /*0050*/ 	.word	0x00000008
.L_552:


//--------------------- .nv.info._ZN5flash44flash_bwd_dq_dk_dv_loop_seqk_parallel_kernelI23Flash_bwd_kernel_traitsILi128ELi64ELi64ELi8ELi4ELi2ELi2ELb1ELb0EN7cutlass10bfloat16_tE19Flash_kernel_traitsILi128ELi64ELi64ELi8ES3_EELb1ELb0ELb1ELb0ELb0ELb0ELb0EEEvNS_16Flash_bwd_paramsE --------------------------
	.section	.nv.info._ZN5flash44flash_bwd_dq_dk_dv_loop_seqk_parallel_kernelI23Flash_bwd_kernel_traitsILi128ELi64ELi64ELi8ELi4ELi2ELi2ELb1ELb0EN7cutlass10bfloat16_tE19Flash_kernel_traitsILi128ELi64ELi64ELi8ES3_EELb1ELb0ELb1ELb0ELb0ELb0ELb0EEEvNS_16Flash_bwd_paramsE,"",@"SHT_CUDA_INFO"
	.sectionflags	@""
	.align	4


	//----- nvinfo : EIATTR_CUDA_API_VERSION
	.align		4
        /*0000*/ 	.byte	0x04, 0x37
        /*0002*/ 	.short	(.L_554 - .L_553)
.L_553:
        /*0004*/ 	.word	0x00000082


	//----- nvinfo : EIATTR_KPARAM_INFO
	.align		4
.L_554:
        /*0008*/ 	.byte	0x04, 0x17
        /*000a*/ 	.short	(.L_556 - .L_555)
.L_555:
        /*000c*/ 	.word	0x00000000
        /*0010*/ 	.short	0x0000
        /*0012*/ 	.short	0x0000
        /*0014*/ 	.byte	0x00, 0xf0, 0x01, 0x0a


	//----- nvinfo : EIATTR_SPARSE_MMA_MASK
	.align		4
.L_556:
        /*0018*/ 	.byte	0x03, 0x50
        /*001a*/ 	.short	0x0000


	//----- nvinfo : EIATTR_MAXREG_COUNT
	.align		4
        /*001c*/ 	.byte	0x03, 0x1b
        /*001e*/ 	.short	0x00ff


	//----- nvinfo : EIATTR_NUM_BARRIERS
	.align		4
        /*0020*/ 	.byte	0x02, 0x4c
        /*0022*/ 	.byte	0x01
	.zero		1


	//----- nvinfo : EIATTR_MERCURY_ISA_VERSION
	.align		4
        /*0024*/ 	.byte	0x03, 0x5f
        /*0026*/ 	.short	0x0101


	//----- nvinfo : EIATTR_EXIT_INSTR_OFFSETS
	.align		4
        /*0028*/ 	.byte	0x04, 0x1c
        /*002a*/ 	.short	(.L_558 - .L_557)


	//   ....[0]....
.L_557:
        /*002c*/ 	.word	0x000000a0


	//   ....[1]....
        /*0030*/ 	.word	0x00008a80


	//----- nvinfo : EIATTR_CRS_STACK_SIZE
	.align		4
.L_558:
        /*0034*/ 	.byte	0x04, 0x1e
        /*0036*/ 	.short	(.L_560 - .L_559)
.L_559:
        /*0038*/ 	.word	0x00000000


	//----- nvinfo : EIATTR_CBANK_PARAM_SIZE
	.align		4
.L_560:
        /*003c*/ 	.byte	0x03, 0x19
        /*003e*/ 	.short	0x0280


	//----- nvinfo : EIATTR_PARAM_CBANK
	.align		4
        /*0040*/ 	.byte	0x04, 0x0a
        /*0042*/ 	.short	(.L_562 - .L_561)
	.align		4
.L_561:
        /*0044*/ 	.word	index@(.nv.constant0._ZN5flash44flash_bwd_dq_dk_dv_loop_seqk_parallel_kernelI23Flash_bwd_kernel_traitsILi128ELi64ELi64ELi8ELi4ELi2ELi2ELb1ELb0EN7cutlass10bfloat16_tE19Flash_kernel_traitsILi128ELi64ELi64ELi8ES3_EELb1ELb0ELb1ELb0ELb0ELb0ELb0EEEvNS_16Flash_bwd_paramsE)
        /*0048*/ 	.short	0x0210
        /*004a*/ 	.short	0x0280


	//----- nvinfo : EIATTR_SW_WAR
	.align		4
.L_562:
        /*004c*/ 	.byte	0x04, 0x36
        /*004e*/ 	.short	(.L_564 - .L_563)
.L_563:
        /*0050*/ 	.word	0x00000008
.L_564:


//--------------------- .nv.info._ZN5flash44flash_bwd_dq_dk_dv_loop_seqk_parallel_kernelI23Flash_bwd_kernel_traitsILi128ELi64ELi64ELi8ELi4ELi2ELi2ELb1ELb0EN7cutlass10bfloat16_tE19Flash_kernel_traitsILi128ELi64ELi64ELi8ES3_EELb0ELb0ELb1ELb0ELb0ELb0ELb1EEEvNS_16Flash_bwd_paramsE --------------------------
	.section	.nv.info._ZN5flash44flash_bwd_dq_dk_dv_loop_seqk_parallel_kernelI23Flash_bwd_kernel_traitsILi128ELi64ELi64ELi8ELi4ELi2ELi2ELb1ELb0EN7cutlass10bfloat16_tE19Flash_kernel_traitsILi128ELi64ELi64ELi8ES3_EELb0ELb0ELb1ELb0ELb0ELb0ELb1EEEvNS_16Flash_bwd_paramsE,"",@"SHT_CUDA_INFO"
	.sectionflags	@""
	.align	4


	//----- nvinfo : EIATTR_CUDA_API_VERSION
	.align		4
        /*0000*/ 	.byte	0x04, 0x37
        /*0002*/ 	.short	(.L_566 - .L_565)
.L_565:
        /*0004*/ 	.word	0x00000082


	//----- nvinfo : EIATTR_KPARAM_INFO
	.align		4
.L_566:
        /*0008*/ 	.byte	0x04, 0x17
        /*000a*/ 	.short	(.L_568 - .L_567)
.L_567:
        /*000c*/ 	.word	0x00000000
        /*0010*/ 	.short	0x0000
        /*0012*/ 	.short	0x0000
        /*0014*/ 	.byte	0x00, 0xf0, 0x01, 0x0a


	//----- nvinfo : EIATTR_SPARSE_MMA_MASK
	.align		4
.L_568:
        /*0018*/ 	.byte	0x03, 0x50
        /*001a*/ 	.short	0x0000


	//----- nvinfo : EIATTR_MAXREG_COUNT
	.align		4
        /*001c*/ 	.byte	0x03, 0x1b
        /*001e*/ 	.short	0x00ff


	//----- nvinfo : EIATTR_NUM_BARRIERS
	.align		4
        /*0020*/ 	.byte	0x02, 0x4c
        /*0022*/ 	.byte	0x01
	.zero		1


	//----- nvinfo : EIATTR_ANNOTATIONS
	.align		4
        /*0024*/ 	.byte	0x04, 0x55
        /*0026*/ 	.short	(.L_570 - .L_569)


	//   ....[0]....
.L_569:
        /* <DEDUP_REMOVED lines=8> */
        /*009c*/ 	.byte	0xb0, 0x6c, 0x00, 0x00, 0x01, 0x00, 0x00, 0x00, 0xc0, 0x6c, 0x00, 0x00


	//----- nvinfo : EIATTR_MERCURY_ISA_VERSION
	.align		4
.L_570:
        /*00a8*/ 	.byte	0x03, 0x5f
        /*00aa*/ 	.short	0x0101


	//----- nvinfo : EIATTR_EXIT_INSTR_OFFSETS
	.align		4
        /*00ac*/ 	.byte	0x04, 0x1c
        /*00ae*/ 	.short	(.L_572 - .L_571)


	//   ....[0]....
.L_571:
        /*00b0*/ 	.word	0x00000090


	//   ....[1]....
        /*00b4*/ 	.word	0x00007ce0


	//----- nvinfo : EIATTR_CRS_STACK_SIZE
	.align		4
.L_572:
        /*00b8*/ 	.byte	0x04, 0x1e
        /*00ba*/ 	.short	(.L_574 - .L_573)
.L_573:
        /*00bc*/ 	.word	0x00000000


	//----- nvinfo : EIATTR_CBANK_PARAM_SIZE
	.align		4
.L_574:
        /*00c0*/ 	.byte	0x03, 0x19
        /*00c2*/ 	.short	0x0280


	//----- nvinfo : EIATTR_PARAM_CBANK
	.align		4
        /*00c4*/ 	.byte	0x04, 0x0a
        /*00c6*/ 	.short	(.L_576 - .L_575)
	.align		4
.L_575:
        /*00c8*/ 	.word	index@(.nv.constant0._ZN5flash44flash_bwd_dq_dk_dv_loop_seqk_parallel_kernelI23Flash_bwd_kernel_traitsILi128ELi64ELi64ELi8ELi4ELi2ELi2ELb1ELb0EN7cutlass10bfloat16_tE19Flash_kernel_traitsILi128ELi64ELi64ELi8ES3_EELb0ELb0ELb1ELb0ELb0ELb0ELb1EEEvNS_16Flash_bwd_paramsE)
        /*00cc*/ 	.short	0x0210
        /*00ce*/ 	.short	0x0280


	//----- nvinfo : EIATTR_SW_WAR
	.align		4
.L_576:
        /*00d0*/ 	.byte	0x04, 0x36
        /*00d2*/ 	.short	(.L_578 - .L_577)
.L_577:
        /*00d4*/ 	.word	0x00000008
.L_578:


//--------------------- .nv.info._ZN5flash44flash_bwd_dq_dk_dv_loop_seqk_parallel_kernelI23Flash_bwd_kernel_traitsILi128ELi64ELi64ELi8ELi4ELi2ELi2ELb1ELb0EN7cutlass10bfloat16_tE19Flash_kernel_traitsILi128ELi64ELi64ELi8ES3_EELb1ELb0ELb0ELb0ELb1ELb1ELb0EEEvNS_16Flash_bwd_paramsE --------------------------
	.section	.nv.info._ZN5flash44flash_bwd_dq_dk_dv_loop_seqk_parallel_kernelI23Flash_bwd_kernel_traitsILi128ELi64ELi64ELi8ELi4ELi2ELi2ELb1ELb0EN7cutlass10bfloat16_tE19Flash_kernel_traitsILi128ELi64ELi64ELi8ES3_EELb1ELb0ELb0ELb0ELb1ELb1ELb0EEEvNS_16Flash_bwd_paramsE,"",@"SHT_CUDA_INFO"
	.sectionflags	@""
	.align	4


	//----- nvinfo : EIATTR_CUDA_API_VERSION
	.align		4
        /*0000*/ 	.byte	0x04, 0x37
        /*0002*/ 	.short	(.L_580 - .L_579)
.L_579:
        /*0004*/ 	.word	0x00000082


	//----- nvinfo : EIATTR_KPARAM_INFO
	.align		4
.L_580:
        /*0008*/ 	.byte	0x04, 0x17
        /*000a*/ 	.short	(.L_582 - .L_581)
.L_581:
        /*000c*/ 	.word	0x00000000
        /*0010*/ 	.short	0x0000
        /*0012*/ 	.short	0x0000
        /*0014*/ 	.byte	0x00, 0xf0, 0x01, 0x0a


	//----- nvinfo : EIATTR_SPARSE_MMA_MASK
	.align		4
.L_582:
        /*0018*/ 	.byte	0x03, 0x50
        /*001a*/ 	.short	0x0000


	//----- nvinfo : EIATTR_MAXREG_COUNT
	.align		4
        /*001c*/ 	.byte	0x03, 0x1b
        /*001e*/ 	.short	0x00ff


	//----- nvinfo : EIATTR_NUM_BARRIERS
	.align		4
        /*0020*/ 	.byte	0x02, 0x4c
        /*0022*/ 	.byte	0x01
	.zero		1


	//----- nvinfo : EIATTR_MERCURY_ISA_VERSION
	.align		4
        /*0024*/ 	.byte	0x03, 0x5f
        /*0026*/ 	.short	0x0101


	//----- nvinfo : EIATTR_EXIT_INSTR_OFFSETS
	.align		4
        /*0028*/ 	.byte	0x04, 0x1c
        /*002a*/ 	.short	(.L_584 - .L_583)


	//   ....[0]....
.L_583:
        /*002c*/ 	.word	0x00000090


	//   ....[1]....
        /*0030*/ 	.word	0x000056d0


	//----- nvinfo : EIATTR_CBANK_PARAM_SIZE
	.align		4
.L_584:
        /*0034*/ 	.byte	0x03, 0x19
        /*0036*/ 	.short	0x0280


	//----- nvinfo : EIATTR_PARAM_CBANK
	.align		4
        /*0038*/ 	.byte	0x04, 0x0a
        /*003a*/ 	.short	(.L_586 - .L_585)
	.align		4
.L_585:
        /*003c*/ 	.word	index@(.nv.constant0._ZN5flash44flash_bwd_dq_dk_dv_loop_seqk_parallel_kernelI23Flash_bwd_kernel_traitsILi128ELi64ELi64ELi8ELi4ELi2ELi2ELb1ELb0EN7cutlass10bfloat16_tE19Flash_kernel_traitsILi128ELi64ELi64ELi8ES3_EELb1ELb0ELb0ELb0ELb1ELb1ELb0EEEvNS_16Flash_bwd_paramsE)
        /*0040*/ 	.short	0x0210
        /*0042*/ 	.short	0x0280


	//----- nvinfo : EIATTR_SW_WAR
	.align		4
.L_586:
        /*0044*/ 	.byte	0x04, 0x36
        /*0046*/ 	.short	(.L_588 - .L_587)
.L_587:
        /*0048*/ 	.word	0x00000008
.L_588:


//--------------------- .nv.info._ZN5flash44flash_bwd_dq_dk_dv_loop_seqk_parallel_kernelI23Flash_bwd_kernel_traitsILi128ELi64ELi64ELi8ELi4ELi2ELi2ELb1ELb0EN7cutlass10bfloat16_tE19Flash_kernel_traitsILi128ELi64ELi64ELi8ES3_EELb0ELb0ELb0ELb0ELb1ELb1ELb1EEEvNS_16Flash_bwd_paramsE --------------------------
	.section	.nv.info._ZN5flash44flash_bwd_dq_dk_dv_loop_seqk_parallel_kernelI23Flash_bwd_kernel_traitsILi128ELi64ELi64ELi8ELi4ELi2ELi2ELb1ELb0EN7cutlass10bfloat16_tE19Flash_kernel_traitsILi128ELi64ELi64ELi8ES3_EELb0ELb0ELb0ELb0ELb1ELb1ELb1EEEvNS_16Flash_bwd_paramsE,"",@"SHT_CUDA_INFO"
	.sectionflags	@""
	.align	4


	//----- nvinfo : EIATTR_CUDA_API_VERSION
	.align		4
        /*0000*/ 	.byte	0x04, 0x37
        /*0002*/ 	.short	(.L_590 - .L_589)
.L_589:
        /*0004*/ 	.word	0x00000082


	//----- nvinfo : EIATTR_KPARAM_INFO
	.align		4
.L_590:
        /*0008*/ 	.byte	0x04, 0x17
        /*000a*/ 	.short	(.L_592 - .L_591)
.L_591:
        /*000c*/ 	.word	0x00000000
        /*0010*/ 	.short	0x0000
        /*0012*/ 	.short	0x0000
        /*0014*/ 	.byte	0x00, 0xf0, 0x01, 0x0a


	//----- nvinfo : EIATTR_SPARSE_MMA_MASK
	.align		4
.L_592:
        /*0018*/ 	.byte	0x03, 0x50
        /*001a*/ 	.short	0x0000


	//----- nvinfo : EIATTR_MAXREG_COUNT
	.align		4
        /*001c*/ 	.byte	0x03, 0x1b
        /*001e*/ 	.short	0x00ff


	//----- nvinfo : EIATTR_NUM_BARRIERS
	.align		4
        /*0020*/ 	.byte	0x02, 0x4c
        /*0022*/ 	.byte	0x01
	.zero		1


	//----- nvinfo : EIATTR_MERCURY_ISA_VERSION
	.align		4
        /*0024*/ 	.byte	0x03, 0x5f
        /*0026*/ 	.short	0x0101


	//----- nvinfo : EIATTR_EXIT_INSTR_OFFSETS
	.align		4
        /*0028*/ 	.byte	0x04, 0x1c
        /*002a*/ 	.short	(.L_594 - .L_593)


	//   ....[0]....
.L_593:
        /*002c*/ 	.word	0x00000090


	//   ....[1]....
        /*0030*/ 	.word	0x00005420


	//----- nvinfo : EIATTR_CBANK_PARAM_SIZE
	.align		4
.L_594:
        /*0034*/ 	.byte	0x03, 0x19
        /*0036*/ 	.short	0x0280


	//----- nvinfo : EIATTR_PARAM_CBANK
	.align		4
        /*0038*/ 	.byte	0x04, 0x0a
        /*003a*/ 	.short	(.L_596 - .L_595)
	.align		4
.L_595:
        /*003c*/ 	.word	index@(.nv.constant0._ZN5flash44flash_bwd_dq_dk_dv_loop_seqk_parallel_kernelI23Flash_bwd_kernel_traitsILi128ELi64ELi64ELi8ELi4ELi2ELi2ELb1ELb0EN7cutlass10bfloat16_tE19Flash_kernel_traitsILi128ELi64ELi64ELi8ES3_EELb0ELb0ELb0ELb0ELb1ELb1ELb1EEEvNS_16Flash_bwd_paramsE)
        /*0040*/ 	.short	0x0210
        /*0042*/ 	.short	0x0280


	//----- nvinfo : EIATTR_SW_WAR
	.align		4
.L_596:
        /*0044*/ 	.byte	0x04, 0x36
        /*0046*/ 	.short	(.L_598 - .L_597)
.L_597:
        /*0048*/ 	.word	0x00000008
.L_598:


//--------------------- .nv.info._ZN5flash44flash_bwd_dq_dk_dv_loop_seqk_parallel_kernelI23Flash_bwd_kernel_traitsILi128ELi64ELi64ELi8ELi4ELi2ELi2ELb1ELb0EN7cutlass10bfloat16_tE19Flash_kernel_traitsILi128ELi64ELi64ELi8ES3_EELb1ELb0ELb0ELb1ELb0ELb0ELb0EEEvNS_16Flash_bwd_paramsE --------------------------
	.section	.nv.info._ZN5flash44flash_bwd_dq_dk_dv_loop_seqk_parallel_kernelI23Flash_bwd_kernel_traitsILi128ELi64ELi64ELi8ELi4ELi2ELi2ELb1ELb0EN7cutlass10bfloat16_tE19Flash_kernel_traitsILi128ELi64ELi64ELi8ES3_EELb1ELb0ELb0ELb1ELb0ELb0ELb0EEEvNS_16Flash_bwd_paramsE,"",@"SHT_CUDA_INFO"
	.sectionflags	@""
	.align	4


	//----- nvinfo : EIATTR_CUDA_API_VERSION
	.align		4
        /*0000*/ 	.byte	0x04, 0x37
        /*0002*/ 	.short	(.L_600 - .L_599)
.L_599:
        /*0004*/ 	.word	0x00000082


	//----- nvinfo : EIATTR_KPARAM_INFO
	.align		4
.L_600:
        /*0008*/ 	.byte	0x04, 0x17
        /*000a*/ 	.short	(.L_602 - .L_601)
.L_601:
        /*000c*/ 	.word	0x00000000
        /*0010*/ 	.short	0x0000
        /*0012*/ 	.short	0x0000
        /*0014*/ 	.byte	0x00, 0xf0, 0x01, 0x0a


	//----- nvinfo : EIATTR_SPARSE_MMA_MASK
	.align		4
.L_602:
        /*0018*/ 	.byte	0x03, 0x50
        /*001a*/ 	.short	0x0000


	//----- nvinfo : EIATTR_MAXREG_COUNT
	.align		4
        /*001c*/ 	.byte	0x03, 0x1b
        /*001e*/ 	.short	0x00ff


	//----- nvinfo : EIATTR_NUM_BARRIERS
	.align		4
        /*0020*/ 	.byte	0x02, 0x4c
        /*0022*/ 	.byte	0x01
	.zero		1


	//----- nvinfo : EIATTR_MERCURY_ISA_VERSION
	.align		4
        /*0024*/ 	.byte	0x03, 0x5f
        /*0026*/ 	.short	0x0101


	//----- nvinfo : EIATTR_EXIT_INSTR_OFFSETS
	.align		4
        /*0028*/ 	.byte	0x04, 0x1c
        /*002a*/ 	.short	(.L_604 - .L_603)


	//   ....[0]....
.L_603:
        /*002c*/ 	.word	0x000000a0


	//   ....[1]....
        /*0030*/ 	.word	0x00008c70


	//----- nvinfo : EIATTR_CRS_STACK_SIZE
	.align		4
.L_604:
        /*0034*/ 	.byte	0x04, 0x1e
        /*0036*/ 	.short	(.L_606 - .L_605)
.L_605:
        /*0038*/ 	.word	0x00000000


	//----- nvinfo : EIATTR_CBANK_PARAM_SIZE
	.align		4
.L_606:
        /*003c*/ 	.byte	0x03, 0x19
        /*003e*/ 	.short	0x0280


	//----- nvinfo : EIATTR_PARAM_CBANK
	.align		4
        /*0040*/ 	.byte	0x04, 0x0a
        /*0042*/ 	.short	(.L_608 - .L_607)
	.align		4
.L_607:
        /*0044*/ 	.word	index@(.nv.constant0._ZN5flash44flash_bwd_dq_dk_dv_loop_seqk_parallel_kernelI23Flash_bwd_kernel_traitsILi128ELi64ELi64ELi8ELi4ELi2ELi2ELb1ELb0EN7cutlass10bfloat16_tE19Flash_kernel_traitsILi128ELi64ELi64ELi8ES3_EELb1ELb0ELb0ELb1ELb0ELb0ELb0EEEvNS_16Flash_bwd_paramsE)
        /*0048*/ 	.short	0x0210
        /*004a*/ 	.short	0x0280


	//----- nvinfo : EIATTR_SW_WAR
	.align		4
.L_608:
        /*004c*/ 	.byte	0x04, 0x36
        /*004e*/ 	.short	(.L_610 - .L_609)
.L_609:
        /*0050*/ 	.word	0x00000008
.L_610:


//--------------------- .nv.info._ZN5flash44flash_bwd_dq_dk_dv_loop_seqk_parallel_kernelI23Flash_bwd_kernel_traitsILi128ELi64ELi64ELi8ELi4ELi2ELi2ELb1ELb0EN7cutlass10bfloat16_tE19Flash_kernel_traitsILi128ELi64ELi64ELi8ES3_EELb0ELb0ELb0ELb1ELb0ELb0ELb1EEEvNS_16Flash_bwd_paramsE --------------------------
	.section	.nv.info._ZN5flash44flash_bwd_dq_dk_dv_loop_seqk_parallel_kernelI23Flash_bwd_kernel_traitsILi128ELi64ELi64ELi8ELi4ELi2ELi2ELb1ELb0EN7cutlass10bfloat16_tE19Flash_kernel_traitsILi128ELi64ELi64ELi8ES3_EELb0ELb0ELb0ELb1ELb0ELb0ELb1EEEvNS_16Flash_bwd_paramsE,"",@"SHT_CUDA_INFO"
	.sectionflags	@""
	.align	4


	//----- nvinfo : EIATTR_CUDA_API_VERSION
	.align		4
        /*0000*/ 	.byte	0x04, 0x37
        /*0002*/ 	.short	(.L_612 - .L_611)
.L_611:
        /*0004*/ 	.word	0x00000082


	//----- nvinfo : EIATTR_KPARAM_INFO
	.align		4
.L_612:
        /*0008*/ 	.byte	0x04, 0x17
        /*000a*/ 	.short	(.L_614 - .L_613)
.L_613:
        /*000c*/ 	.word	0x00000000
        /*0010*/ 	.short	0x0000
        /*0012*/ 	.short	0x0000
        /*0014*/ 	.byte	0x00, 0xf0, 0x01, 0x0a


	//----- nvinfo : EIATTR_SPARSE_MMA_MASK
	.align		4
.L_614:
        /*0018*/ 	.byte	0x03, 0x50
        /*001a*/ 	.short	0x0000


	//----- nvinfo : EIATTR_MAXREG_COUNT
	.align		4
        /*001c*/ 	.byte	0x03, 0x1b
        /*001e*/ 	.short	0x00ff


	//----- nvinfo : EIATTR_NUM_BARRIERS
	.align		4
        /*0020*/ 	.byte	0x02, 0x4c
        /*0022*/ 	.byte	0x01
	.zero		1


	//----- nvinfo : EIATTR_ANNOTATIONS
	.align		4
        /*0024*/ 	.byte	0x04, 0x55
        /*0026*/ 	.short	(.L_616 - .L_615)


	//   ....[0]....
.L_615:
        /*0028*/ 	.word	0x00000001
        /*002c*/ 	.byte	0xd0, 0x05, 0x00, 0x00, 0x01, 0x00, 0x00, 0x00, 0xa0, 0x15, 0x00, 0x00


	//----- nvinfo : EIATTR_MERCURY_ISA_VERSION
	.align		4
.L_616:
        /*0038*/ 	.byte	0x03, 0x5f
        /*003a*/ 	.short	0x0101


	//----- nvinfo : EIATTR_EXIT_INSTR_OFFSETS
	.align		4
        /*003c*/ 	.byte	0x04, 0x1c
        /*003e*/ 	.short	(.L_618 - .L_617)


	//   ....[0]....
.L_617:
        /*0040*/ 	.word	0x00000090


	//   ....[1]....
        /*0044*/ 	.word	0x00007e60


	//----- nvinfo : EIATTR_CRS_STACK_SIZE
	.align		4
.L_618:
        /*0048*/ 	.byte	0x04, 0x1e
        /*004a*/ 	.short	(.L_620 - .L_619)
.L_619:
        /*004c*/ 	.word	0x00000000


	//----- nvinfo : EIATTR_CBANK_PARAM_SIZE
	.align		4
.L_620:
        /*0050*/ 	.byte	0x03, 0x19
        /*0052*/ 	.short	0x0280


	//----- nvinfo : EIATTR_PARAM_CBANK
	.align		4
        /*0054*/ 	.byte	0x04, 0x0a
        /*0056*/ 	.short	(.L_622 - .L_621)
	.align		4
.L_621:
        /*0058*/ 	.word	index@(.nv.constant0._ZN5flash44flash_bwd_dq_dk_dv_loop_seqk_parallel_kernelI23Flash_bwd_kernel_traitsILi128ELi64ELi64ELi8ELi4ELi2ELi2ELb1ELb0EN7cutlass10bfloat16_tE19Flash_kernel_traitsILi128ELi64ELi64ELi8ES3_EELb0ELb0ELb0ELb1ELb0ELb0ELb1EEEvNS_16Flash_bwd_paramsE)
        /*005c*/ 	.short	0x0210
        /*005e*/ 	.short	0x0280


	//----- nvinfo : EIATTR_SW_WAR
	.align		4
.L_622:
        /*0060*/ 	.byte	0x04, 0x36
        /*0062*/ 	.short	(.L_624 - .L_623)
.L_623:
        /*0064*/ 	.word	0x00000008
.L_624:


//--------------------- .nv.info._ZN5flash44flash_bwd_dq_dk_dv_loop_seqk_parallel_kernelI23Flash_bwd_kernel_traitsILi128ELi64ELi64ELi8ELi4ELi2ELi2ELb1ELb0EN7cutlass10bfloat16_tE19Flash_kernel_traitsILi128ELi64ELi64ELi8ES3_EELb1ELb0ELb1ELb0ELb0ELb1ELb0EEEvNS_16Flash_bwd_paramsE --------------------------
	.section	.nv.info._ZN5flash44flash_bwd_dq_dk_dv_loop_seqk_parallel_kernelI23Flash_bwd_kernel_traitsILi128ELi64ELi64ELi8ELi4ELi2ELi2ELb1ELb0EN7cutlass10bfloat16_tE19Flash_kernel_traitsILi128ELi64ELi64ELi8ES3_EELb1ELb0ELb1ELb0ELb0ELb1ELb0EEEvNS_16Flash_bwd_paramsE,"",@"SHT_CUDA_INFO"
	.sectionflags	@""
	.align	4


	//----- nvinfo : EIATTR_CUDA_API_VERSION
	.align		4
        /*0000*/ 	.byte	0x04, 0x37
        /*0002*/ 	.short	(.L_626 - .L_625)
.L_625:
        /*0004*/ 	.word	0x00000082


	//----- nvinfo : EIATTR_KPARAM_INFO
	.align		4
.L_626:
        /*0008*/ 	.byte	0x04, 0x17
        /*000a*/ 	.short	(.L_628 - .L_627)
.L_627:
        /*000c*/ 	.word	0x00000000
        /*0010*/ 	.short	0x0000
        /*0012*/ 	.short	0x0000
        /*0014*/ 	.byte	0x00, 0xf0, 0x01, 0x0a


	//----- nvinfo : EIATTR_SPARSE_MMA_MASK
	.align		4
.L_628:
        /*0018*/ 	.byte	0x03, 0x50
        /*001a*/ 	.short	0x0000


	//----- nvinfo : EIATTR_MAXREG_COUNT
	.align		4
        /*001c*/ 	.byte	0x03, 0x1b
        /*001e*/ 	.short	0x00ff


	//----- nvinfo : EIATTR_NUM_BARRIERS
	.align		4
        /*0020*/ 	.byte	0x02, 0x4c
        /*0022*/ 	.byte	0x01
	.zero		1


	//----- nvinfo : EIATTR_MERCURY_ISA_VERSION
	.align		4
        /*0024*/ 	.byte	0x03, 0x5f
        /*0026*/ 	.short	0x0101


	//----- nvinfo : EIATTR_EXIT_INSTR_OFFSETS
	.align		4
        /*0028*/ 	.byte	0x04, 0x1c
        /*002a*/ 	.short	(.L_630 - .L_629)


	//   ....[0]....
.L_629:
        /*002c*/ 	.word	0x000000a0


	//   ....[1]....
        /*0030*/ 	.word	0x00007d30


	//----- nvinfo : EIATTR_CRS_STACK_SIZE
	.align		4
.L_630:
        /*0034*/ 	.byte	0x04, 0x1e
        /*0036*/ 	.short	(.L_632 - .L_631)
.L_631:
        /*0038*/ 	.word	0x00000000


	//----- nvinfo : EIATTR_CBANK_PARAM_SIZE
	.align		4
.L_632:
        /*003c*/ 	.byte	0x03, 0x19
        /*003e*/ 	.short	0x0280


	//----- nvinfo : EIATTR_PARAM_CBANK
	.align		4
        /*0040*/ 	.byte	0x04, 0x0a
        /*0042*/ 	.short	(.L_634 - .L_633)
	.align		4
.L_633:
        /*0044*/ 	.word	index@(.nv.constant0._ZN5flash44flash_bwd_dq_dk_dv_loop_seqk_parallel_kernelI23Flash_bwd_kernel_traitsILi128ELi64ELi64ELi8ELi4ELi2ELi2ELb1ELb0EN7cutlass10bfloat16_tE19Flash_kernel_traitsILi128ELi64ELi64ELi8ES3_EELb1ELb0ELb1ELb0ELb0ELb1ELb0EEEvNS_16Flash_bwd_paramsE)
        /*0048*/ 	.short	0x0210
        /*004a*/ 	.short	0x0280


	//----- nvinfo : EIATTR_SW_WAR
	.align		4
.L_634:
        /*004c*/ 	.byte	0x04, 0x36
        /*004e*/ 	.short	(.L_636 - .L_635)
.L_635:
        /*0050*/ 	.word	0x00000008
.L_636:


//--------------------- .nv.info._ZN5flash44flash_bwd_dq_dk_dv_loop_seqk_parallel_kernelI23Flash_bwd_kernel_traitsILi128ELi64ELi64ELi8ELi4ELi2ELi2ELb1ELb0EN7cutlass10bfloat16_tE19Flash_kernel_traitsILi128ELi64ELi64ELi8ES3_EELb0ELb0ELb1ELb0ELb0ELb1ELb1EEEvNS_16Flash_bwd_paramsE --------------------------
	.section	.nv.info._ZN5flash44flash_bwd_dq_dk_dv_loop_seqk_parallel_kernelI23Flash_bwd_kernel_traitsILi128ELi64ELi64ELi8ELi4ELi2ELi2ELb1ELb0EN7cutlass10bfloat16_tE19Flash_kernel_traitsILi128ELi64ELi64ELi8ES3_EELb0ELb0ELb1ELb0ELb0ELb1ELb1EEEvNS_16Flash_bwd_paramsE,"",@"SHT_CUDA_INFO"
	.sectionflags	@""
	.align	4


	//----- nvinfo : EIATTR_CUDA_API_VERSION
	.align		4
        /*0000*/ 	.byte	0x04, 0x37
        /*0002*/ 	.short	(.L_638 - .L_637)
.L_637:
        /*0004*/ 	.word	0x00000082


	//----- nvinfo : EIATTR_KPARAM_INFO
	.align		4
.L_638:
        /*0008*/ 	.byte	0x04, 0x17
        /*000a*/ 	.short	(.L_640 - .L_639)
.L_639:
        /*000c*/ 	.word	0x00000000
        /*0010*/ 	.short	0x0000
        /*0012*/ 	.short	0x0000
        /*0014*/ 	.byte	0x00, 0xf0, 0x01, 0x0a


	//----- nvinfo : EIATTR_SPARSE_MMA_MASK
	.align		4
.L_640:
        /*0018*/ 	.byte	0x03, 0x50
        /*001a*/ 	.short	0x0000


	//----- nvinfo : EIATTR_MAXREG_COUNT
	.align		4
        /*001c*/ 	.byte	0x03, 0x1b
        /*001e*/ 	.short	0x00ff


	//----- nvinfo : EIATTR_NUM_BARRIERS
	.align		4
        /*0020*/ 	.byte	0x02, 0x4c
        /*0022*/ 	.byte	0x01
	.zero		1


	//----- nvinfo : EIATTR_MERCURY_ISA_VERSION
	.align		4
        /*0024*/ 	.byte	0x03, 0x5f
        /*0026*/ 	.short	0x0101


	//----- nvinfo : EIATTR_EXIT_INSTR_OFFSETS
	.align		4
        /*0028*/ 	.byte	0x04, 0x1c
        /*002a*/ 	.short	(.L_642 - .L_641)


	//   ....[0]....
.L_641:
        /*002c*/ 	.word	0x000000a0


	//   ....[1]....
        /*0030*/ 	.word	0x00007420


	//----- nvinfo : EIATTR_CRS_STACK_SIZE
	.align		4
.L_642:
        /*0034*/ 	.byte	0x04, 0x1e
        /*0036*/ 	.short	(.L_644 - .L_643)
.L_643:
        /*0038*/ 	.word	0x00000000


	//----- nvinfo : EIATTR_CBANK_PARAM_SIZE
	.align		4
.L_644:
        /*003c*/ 	.byte	0x03, 0x19
        /*003e*/ 	.short	0x0280


	//----- nvinfo : EIATTR_PARAM_CBANK
	.align		4
        /*0040*/ 	.byte	0x04, 0x0a
        /*0042*/ 	.short	(.L_646 - .L_645)
	.align		4
.L_645:
        /*0044*/ 	.word	index@(.nv.constant0._ZN5flash44flash_bwd_dq_dk_dv_loop_seqk_parallel_kernelI23Flash_bwd_kernel_traitsILi128ELi64ELi64ELi8ELi4ELi2ELi2ELb1ELb0EN7cutlass10bfloat16_tE19Flash_kernel_traitsILi128ELi64ELi64ELi8ES3_EELb0ELb0ELb1ELb0ELb0ELb1ELb1EEEvNS_16Flash_bwd_paramsE)
        /*0048*/ 	.short	0x0210
        /*004a*/ 	.short	0x0280


	//----- nvinfo : EIATTR_SW_WAR
	.align		4
.L_646:
        /*004c*/ 	.byte	0x04, 0x36
        /*004e*/ 	.short	(.L_648 - .L_647)
.L_647:
        /*0050*/ 	.word	0x00000008
.L_648:


//--------------------- .nv.info._ZN5flash44flash_bwd_dq_dk_dv_loop_seqk_parallel_kernelI23Flash_bwd_kernel_traitsILi128ELi64ELi64ELi8ELi4ELi2ELi2ELb1ELb0EN7cutlass10bfloat16_tE19Flash_kernel_traitsILi128ELi64ELi64ELi8ES3_EELb1ELb0ELb1ELb1ELb0ELb0ELb0EEEvNS_16Flash_bwd_paramsE --------------------------
	.section	.nv.info._ZN5flash44flash_bwd_dq_dk_dv_loop_seqk_parallel_kernelI23Flash_bwd_kernel_traitsILi128ELi64ELi64ELi8ELi4ELi2ELi2ELb1ELb0EN7cutlass10bfloat16_tE19Flash_kernel_traitsILi128ELi64ELi64ELi8ES3_EELb1ELb0ELb1ELb1ELb0ELb0ELb0EEEvNS_16Flash_bwd_paramsE,"",@"SHT_CUDA_INFO"
	.sectionflags	@""
	.align	4


	//----- nvinfo : EIATTR_CUDA_API_VERSION
	.align		4
        /*0000*/ 	.byte	0x04, 0x37
        /*0002*/ 	.short	(.L_650 - .L_649)
.L_649:
        /*0004*/ 	.word	0x00000082


	//----- nvinfo : EIATTR_KPARAM_INFO
	.align		4
.L_650:
        /*0008*/ 	.byte	0x04, 0x17
        /*000a*/ 	.short	(.L_652 - .L_651)
.L_651:
        /*000c*/ 	.word	0x00000000
        /*0010*/ 	.short	0x0000
        /*0012*/ 	.short	0x0000
        /*0014*/ 	.byte	0x00, 0xf0, 0x01, 0x0a


	//----- nvinfo : EIATTR_SPARSE_MMA_MASK
	.align		4
.L_652:
        /*0018*/ 	.byte	0x03, 0x50
        /*001a*/ 	.short	0x0000


	//----- nvinfo : EIATTR_MAXREG_COUNT
	.align		4
        /*001c*/ 	.byte	0x03, 0x1b
        /*001e*/ 	.short	0x00ff


	//----- nvinfo : EIATTR_NUM_BARRIERS
	.align		4
        /*0020*/ 	.byte	0x02, 0x4c
        /*0022*/ 	.byte	0x01
	.zero		1


	//----- nvinfo : EIATTR_MERCURY_ISA_VERSION
	.align		4
        /*0024*/ 	.byte	0x03, 0x5f
        /*0026*/ 	.short	0x0101


	//----- nvinfo : EIATTR_EXIT_INSTR_OFFSETS
	.align		4
        /*0028*/ 	.byte	0x04, 0x1c
        /*002a*/ 	.short	(.L_654 - .L_653)


	//   ....[0]....
.L_653:
        /*002c*/ 	.word	0x000000a0


	//   ....[1]....
        /*0030*/ 	.word	0x00008f70


	//----- nvinfo : EIATTR_CRS_STACK_SIZE
	.align		4
.L_654:
        /*0034*/ 	.byte	0x04, 0x1e
        /*0036*/ 	.short	(.L_656 - .L_655)
.L_655:
        /*0038*/ 	.word	0x00000000


	//----- nvinfo : EIATTR_CBANK_PARAM_SIZE
	.align		4
.L_656:
        /*003c*/ 	.byte	0x03, 0x19
        /*003e*/ 	.short	0x0280


	//----- nvinfo : EIATTR_PARAM_CBANK
	.align		4
        /*0040*/ 	.byte	0x04, 0x0a
        /*0042*/ 	.short	(.L_658 - .L_657)
	.align		4
.L_657:
        /*0044*/ 	.word	index@(.nv.constant0._ZN5flash44flash_bwd_dq_dk_dv_loop_seqk_parallel_kernelI23Flash_bwd_kernel_traitsILi128ELi64ELi64ELi8ELi4ELi2ELi2ELb1ELb0EN7cutlass10bfloat16_tE19Flash_kernel_traitsILi128ELi64ELi64ELi8ES3_EELb1ELb0ELb1ELb1ELb0ELb0ELb0EEEvNS_16Flash_bwd_paramsE)
        /*0048*/ 	.short	0x0210
        /*004a*/ 	.short	0x0280


	//----- nvinfo : EIATTR_SW_WAR
	.align		4
.L_658:
        /*004c*/ 	.byte	0x04, 0x36
        /*004e*/ 	.short	(.L_660 - .L_659)
.L_659:
        /*0050*/ 	.word	0x00000008
.L_660:


//--------------------- .nv.info._ZN5flash44flash_bwd_dq_dk_dv_loop_seqk_parallel_kernelI23Flash_bwd_kernel_traitsILi128ELi64ELi64ELi8ELi4ELi2ELi2ELb1ELb0EN7cutlass10bfloat16_tE19Flash_kernel_traitsILi128ELi64ELi64ELi8ES3_EELb0ELb0ELb1ELb1ELb0ELb0ELb1EEEvNS_16Flash_bwd_paramsE --------------------------
	.section	.nv.info._ZN5flash44flash_bwd_dq_dk_dv_loop_seqk_parallel_kernelI23Flash_bwd_kernel_traitsILi128ELi64ELi64ELi8ELi4ELi2ELi2ELb1ELb0EN7cutlass10bfloat16_tE19Flash_kernel_traitsILi128ELi64ELi64ELi8ES3_EELb0ELb0ELb1ELb1ELb0ELb0ELb1EEEvNS_16Flash_bwd_paramsE,"",@"SHT_CUDA_INFO"
	.sectionflags	@""
	.align	4


	//----- nvinfo : EIATTR_CUDA_API_VERSION
	.align		4
        /*0000*/ 	.byte	0x04, 0x37
        /*0002*/ 	.short	(.L_662 - .L_661)
.L_661:
        /*0004*/ 	.word	0x00000082


	//----- nvinfo : EIATTR_KPARAM_INFO
	.align		4
.L_662:
        /*0008*/ 	.byte	0x04, 0x17
        /*000a*/ 	.short	(.L_664 - .L_663)
.L_663:
        /*000c*/ 	.word	0x00000000
        /*0010*/ 	.short	0x0000
        /*0012*/ 	.short	0x0000
        /*0014*/ 	.byte	0x00, 0xf0, 0x01, 0x0a


	//----- nvinfo : EIATTR_SPARSE_MMA_MASK
	.align		4
.L_664:
        /*0018*/ 	.byte	0x03, 0x50
        /*001a*/ 	.short	0x0000


	//----- nvinfo : EIATTR_MAXREG_COUNT
	.align		4
        /*001c*/ 	.byte	0x03, 0x1b
        /*001e*/ 	.short	0x00ff


	//----- nvinfo : EIATTR_NUM_BARRIERS
	.align		4
        /*0020*/ 	.byte	0x02, 0x4c
        /*0022*/ 	.byte	0x01
	.zero		1


	//----- nvinfo : EIATTR_MERCURY_ISA_VERSION
	.align		4
        /*0024*/ 	.byte	0x03, 0x5f
        /*0026*/ 	.short	0x0101


	//----- nvinfo : EIATTR_EXIT_INSTR_OFFSETS
	.align		4
        /*0028*/ 	.byte	0x04, 0x1c
        /*002a*/ 	.short	(.L_666 - .L_665)


	//   ....[0]....
.L_665:
        /*002c*/ 	.word	0x000000a0


	//   ....[1]....
        /*0030*/ 	.word	0x00008780


	//----- nvinfo : EIATTR_CRS_STACK_SIZE
	.align		4
.L_666:
        /*0034*/ 	.byte	0x04, 0x1e
        /*0036*/ 	.short	(.L_668 - .L_667)
.L_667:
        /*0038*/ 	.word	0x00000000


	//----- nvinfo : EIATTR_CBANK_PARAM_SIZE
	.align		4
.L_668:
        /*003c*/ 	.byte	0x03, 0x19
        /*003e*/ 	.short	0x0280


	//----- nvinfo : EIATTR_PARAM_CBANK
	.align		4
        /*0040*/ 	.byte	0x04, 0x0a
        /*0042*/ 	.short	(.L_670 - .L_669)
	.align		4
.L_669:
        /*0044*/ 	.word	index@(.nv.constant0._ZN5flash44flash_bwd_dq_dk_dv_loop_seqk_parallel_kernelI23Flash_bwd_kernel_traitsILi128ELi64ELi64ELi8ELi4ELi2ELi2ELb1ELb0EN7cutlass10bfloat16_tE19Flash_kernel_traitsILi128ELi64ELi64ELi8ES3_EELb0ELb0ELb1ELb1ELb0ELb0ELb1EEEvNS_16Flash_bwd_paramsE)
        /*0048*/ 	.short	0x0210
        /*004a*/ 	.short	0x0280


	//----- nvinfo : EIATTR_SW_WAR
	.align		4
.L_670:
        /*004c*/ 	.byte	0x04, 0x36
        /*004e*/ 	.short	(.L_672 - .L_671)
.L_671:
        /*0050*/ 	.word	0x00000008
.L_672:


//--------------------- .nv.info._ZN5flash25flash_bwd_dot_do_o_kernelILb0E23Flash_bwd_kernel_traitsILi128ELi64ELi64ELi8ELi4ELi2ELi2ELb1ELb0EN7cutlass10bfloat16_tE19Flash_kernel_traitsILi128ELi64ELi64ELi8ES3_EEEEvNS_16Flash_bwd_paramsE --------------------------
	.section	.nv.info._ZN5flash25flash_bwd_dot_do_o_kernelILb0E23Flash_bwd_kernel_traitsILi128ELi64ELi64ELi8ELi4ELi2ELi2ELb1ELb0EN7cutlass10bfloat16_tE19Flash_kernel_traitsILi128ELi64ELi64ELi8ES3_EEEEvNS_16Flash_bwd_paramsE,"",@"SHT_CUDA_INFO"
	.sectionflags	@""
	.align	4


	//----- nvinfo : EIATTR_CUDA_API_VERSION
	.align		4
        /*0000*/ 	.byte	0x04, 0x37
        /*0002*/ 	.short	(.L_674 - .L_673)
.L_673:
        /*0004*/ 	.word	0x00000082


	//----- nvinfo : EIATTR_KPARAM_INFO
	.align		4
.L_674:
        /*0008*/ 	.byte	0x04, 0x17
        /*000a*/ 	.short	(.L_676 - .L_675)
.L_675:
        /*000c*/ 	.word	0x00000000
        /*0010*/ 	.short	0x0000
        /*0012*/ 	.short	0x0000
        /*0014*/ 	.byte	0x00, 0xf0, 0x01, 0x0a


	//----- nvinfo : EIATTR_SPARSE_MMA_MASK
	.align		4
.L_676:
        /*0018*/ 	.byte	0x03, 0x50
        /*001a*/ 	.short	0x0000


	//----- nvinfo : EIATTR_MAXREG_COUNT
	.align		4
        /*001c*/ 	.byte	0x03, 0x1b
        /*001e*/ 	.short	0x00ff


	//----- nvinfo : EIATTR_MERCURY_ISA_VERSION
	.align		4
        /*0020*/ 	.byte	0x03, 0x5f
        /*0022*/ 	.short	0x0101


	//----- nvinfo : EIATTR_COOP_GROUP_MASK_REGIDS
	.align		4
        /*0024*/ 	.byte	0x04, 0x29
        /*0026*/ 	.short	(.L_678 - .L_677)


	//   ....[0]....
.L_677:
        /*0028*/ 	.word	0xffffffff


	//   ....[1]....
        /*002c*/ 	.word	0xffffffff


	//   ....[2]....
        /*0030*/ 	.word	0xffffffff


	//   ....[3]....
        /*0034*/ 	.word	0xffffffff


	//   ....[4]....
        /*0038*/ 	.word	0xffffffff


	//   ....[5]....
        /*003c*/ 	.word	0xffffffff


	//----- nvinfo : EIATTR_COOP_GROUP_INSTR_OFFSETS
	.align		4
.L_678:
        /*0040*/ 	.byte	0x04, 0x28
        /*0042*/ 	.short	(.L_680 - .L_679)


	//   ....[0]....
.L_679:
        /*0044*/ 	.word	0x000011a0


	//   ....[1]....
        /*0048*/ 	.word	0x000011b0


	//   ....[2]....
        /*004c*/ 	.word	0x000011f0


	//   ....[3]....
        /*0050*/ 	.word	0x00001200


	//   ....[4]....
        /*0054*/ 	.word	0x00001250


	//   ....[5]....
        /*0058*/ 	.word	0x00001270


	//----- nvinfo : EIATTR_EXIT_INSTR_OFFSETS
	.align		4
.L_680:
        /*005c*/ 	.byte	0x04, 0x1c
        /*005e*/ 	.short	(.L_682 - .L_681)


	//   ....[0]....
.L_681:
        /*0060*/ 	.word	0x00000130


	//   ....[1]....
        /*0064*/ 	.word	0x00001300


	//   ....[2]....
        /*0068*/ 	.word	0x00001320


	//----- nvinfo : EIATTR_CRS_STACK_SIZE
	.align		4
.L_682:
        /*006c*/ 	.byte	0x04, 0x1e
        /*006e*/ 	.short	(.L_684 - .L_683)
.L_683:
        /*0070*/ 	.word	0x00000000


	//----- nvinfo : EIATTR_CBANK_PARAM_SIZE
	.align		4
.L_684:
        /*0074*/ 	.byte	0x03, 0x19
        /*0076*/ 	.short	0x0280


	//----- nvinfo : EIATTR_PARAM_CBANK
	.align		4
        /*0078*/ 	.byte	0x04, 0x0a
        /*007a*/ 	.short	(.L_686 - .L_685)
	.align		4
.L_685:
        /*007c*/ 	.word	index@(.nv.constant0._ZN5flash25flash_bwd_dot_do_o_kernelILb0E23Flash_bwd_kernel_traitsILi128ELi64ELi64ELi8ELi4ELi2ELi2ELb1ELb0EN7cutlass10bfloat16_tE19Flash_kernel_traitsILi128ELi64ELi64ELi8ES3_EEEEvNS_16Flash_bwd_paramsE)
        /*0080*/ 	.short	0x0210
        /*0082*/ 	.short	0x0280


	//----- nvinfo : EIATTR_SW_WAR
	.align		4
.L_686:
        /*0084*/ 	.byte	0x04, 0x36
        /*0086*/ 	.short	(.L_688 - .L_687)
.L_687:
        /*0088*/ 	.word	0x00000008
.L_688:


//--------------------- .nv.info._ZN5flash25flash_bwd_dot_do_o_kernelILb1E23Flash_bwd_kernel_traitsILi128ELi64ELi64ELi8ELi4ELi2ELi2ELb1ELb0EN7cutlass10bfloat16_tE19Flash_kernel_traitsILi128ELi64ELi64ELi8ES3_EEEEvNS_16Flash_bwd_paramsE --------------------------
	.section	.nv.info._ZN5flash25flash_bwd_dot_do_o_kernelILb1E23Flash_bwd_kernel_traitsILi128ELi64ELi64ELi8ELi4ELi2ELi2ELb1ELb0EN7cutlass10bfloat16_tE19Flash_kernel_traitsILi128ELi64ELi64ELi8ES3_EEEEvNS_16Flash_bwd_paramsE,"",@"SHT_CUDA_INFO"
	.sectionflags	@""
	.align	4


	//----- nvinfo : EIATTR_CUDA_API_VERSION
	.align		4
        /*0000*/ 	.byte	0x04, 0x37
        /*0002*/ 	.short	(.L_690 - .L_689)
.L_689:
        /*0004*/ 	.word	0x00000082


	//----- nvinfo : EIATTR_KPARAM_INFO
	.align		4
.L_690:
        /*0008*/ 	.byte	0x04, 0x17
        /*000a*/ 	.short	(.L_692 - .L_691)
.L_691:
        /*000c*/ 	.word	0x00000000
        /*0010*/ 	.short	0x0000
        /*0012*/ 	.short	0x0000
        /*0014*/ 	.byte	0x00, 0xf0, 0x01, 0x0a


	//----- nvinfo : EIATTR_SPARSE_MMA_MASK
	.align		4
.L_692:
        /*0018*/ 	.byte	0x03, 0x50
        /*001a*/ 	.short	0x0000


	//----- nvinfo : EIATTR_MAXREG_COUNT
	.align		4
        /*001c*/ 	.byte	0x03, 0x1b
        /*001e*/ 	.short	0x00ff


	//----- nvinfo : EIATTR_MERCURY_ISA_VERSION
	.align		4
        /*0020*/ 	.byte	0x03, 0x5f
        /*0022*/ 	.short	0x0101


	//----- nvinfo : EIATTR_COOP_GROUP_MASK_REGIDS
	.align		4
        /*0024*/ 	.byte	0x04, 0x29
        /*0026*/ 	.short	(.L_694 - .L_693)


	//   ....[0]....
.L_693:
        /*0028*/ 	.word	0xffffffff


	//   ....[1]....
        /*002c*/ 	.word	0xffffffff


	//   ....[2]....
        /*0030*/ 	.word	0xffffffff


	//   ....[3]....
        /*0034*/ 	.word	0xffffffff


	//   ....[4]....
        /*0038*/ 	.word	0xffffffff


	//   ....[5]....
        /*003c*/ 	.word	0xffffffff


	//----- nvinfo : EIATTR_COOP_GROUP_INSTR_OFFSETS
	.align		4
.L_694:
        /*0040*/ 	.byte	0x04, 0x28
        /*0042*/ 	.short	(.L_696 - .L_695)


	//   ....[0]....
.L_695:
        /*0044*/ 	.word	0x00001460


	//   ....[1]....
        /*0048*/ 	.word	0x00001470


	//   ....[2]....
        /*004c*/ 	.word	0x000014a0


	//   ....[3]....
        /*0050*/ 	.word	0x000014d0


	//   ....[4]....
        /*0054*/ 	.word	0x00001510


	//   ....[5]....
        /*0058*/ 	.word	0x00001550


	//----- nvinfo : EIATTR_EXIT_INSTR_OFFSETS
	.align		4
.L_696:
        /*005c*/ 	.byte	0x04, 0x1c
        /*005e*/ 	.short	(.L_698 - .L_697)


	//   ....[0]....
.L_697:
        /*0060*/ 	.word	0x00000130


	//   ....[1]....
        /*0064*/ 	.word	0x000016d0


	//----- nvinfo : EIATTR_CRS_STACK_SIZE
	.align		4
.L_698:
        /*0068*/ 	.byte	0x04, 0x1e
        /*006a*/ 	.short	(.L_700 - .L_699)
.L_699:
        /*006c*/ 	.word	0x00000000


	//----- nvinfo : EIATTR_CBANK_PARAM_SIZE
	.align		4
.L_700:
        /*0070*/ 	.byte	0x03, 0x19
        /*0072*/ 	.short	0x0280


	//----- nvinfo : EIATTR_PARAM_CBANK
	.align		4
        /*0074*/ 	.byte	0x04, 0x0a
        /*0076*/ 	.short	(.L_702 - .L_701)
	.align		4
.L_701:
        /*0078*/ 	.word	index@(.nv.constant0._ZN5flash25flash_bwd_dot_do_o_kernelILb1E23Flash_bwd_kernel_traitsILi128ELi64ELi64ELi8ELi4ELi2ELi2ELb1ELb0EN7cutlass10bfloat16_tE19Flash_kernel_traitsILi128ELi64ELi64ELi8ES3_EEEEvNS_16Flash_bwd_paramsE)
        /*007c*/ 	.short	0x0210
        /*007e*/ 	.short	0x0280


	//----- nvinfo : EIATTR_SW_WAR
	.align		4
.L_702:
        /*0080*/ 	.byte	0x04, 0x36
        /*0082*/ 	.short	(.L_704 - .L_703)
.L_703:
        /*0084*/ 	.word	0x00000008
.L_704:


//--------------------- .nv.info._ZN5flash27flash_bwd_convert_dq_kernelI23Flash_bwd_kernel_traitsILi128ELi64ELi128ELi8ELi2ELi4ELi2ELb0ELb0EN7cutlass10bfloat16_tE19Flash_kernel_traitsILi128ELi64ELi128ELi8ES3_EEEEvNS_16Flash_bwd_paramsEi --------------------------
	.section	.nv.info._ZN5flash27flash_bwd_convert_dq_kernelI23Flash_bwd_kernel_traitsILi128ELi64ELi128ELi8ELi2ELi4ELi2ELb0ELb0EN7cutlass10bfloat16_tE19Flash_kernel_traitsILi128ELi64ELi128ELi8ES3_EEEEvNS_16Flash_bwd_paramsEi,"",@"SHT_CUDA_INFO"
	.sectionflags	@""
	.align	4


	//----- nvinfo : EIATTR_CUDA_API_VERSION
	.align		4
        /*0000*/ 	.byte	0x04, 0x37
        /*0002*/ 	.short	(.L_706 - .L_705)
.L_705:
        /*0004*/ 	.word	0x00000082


	//----- nvinfo : EIATTR_KPARAM_INFO
	.align		4
.L_706:
        /*0008*/ 	.byte	0x04, 0x17
        /*000a*/ 	.short	(.L_708 - .L_707)
.L_707:
        /*000c*/ 	.word	0x00000000
        /*0010*/ 	.short	0x0001
        /*0012*/ 	.short	0x0280
        /*0014*/ 	.byte	0x00, 0xf0, 0x11, 0x00


	//----- nvinfo : EIATTR_KPARAM_INFO
	.align		4
.L_708:
        /*0018*/ 	.byte	0x04, 0x17
        /*001a*/ 	.short	(.L_710 - .L_709)
.L_709:
        /*001c*/ 	.word	0x00000000
        /*0020*/ 	.short	0x0000
        /*0022*/ 	.short	0x0000
        /*0024*/ 	.byte	0x00, 0xf0, 0x01, 0x0a


	//----- nvinfo : EIATTR_SPARSE_MMA_MASK
	.align		4
.L_710:
        /*0028*/ 	.byte	0x03, 0x50
        /*002a*/ 	.short	0x0000


	//----- nvinfo : EIATTR_MAXREG_COUNT
	.align		4
        /*002c*/ 	.byte	0x03, 0x1b
        /*002e*/ 	.short	0x00ff


	//----- nvinfo : EIATTR_NUM_BARRIERS
	.align		4
        /*0030*/ 	.byte	0x02, 0x4c
        /*0032*/ 	.byte	0x01
	.zero		1


	//----- nvinfo : EIATTR_MERCURY_ISA_VERSION
	.align		4
        /*0034*/ 	.byte	0x03, 0x5f
        /*0036*/ 	.short	0x0101


	//----- nvinfo : EIATTR_EXIT_INSTR_OFFSETS
	.align		4
        /*0038*/ 	.byte	0x04, 0x1c
        /*003a*/ 	.short	(.L_712 - .L_711)


	//   ....[0]....
.L_711:
        /*003c*/ 	.word	0x00000100


	//   ....[1]....
        /*0040*/ 	.word	0x000017b0


	//   ....[2]....
        /*0044*/ 	.word	0x000018b0


	//   ....[3]....
        /*0048*/ 	.word	0x000018d0


	//----- nvinfo : EIATTR_CRS_STACK_SIZE
	.align		4
.L_712:
        /*004c*/ 	.byte	0x04, 0x1e
        /*004e*/ 	.short	(.L_714 - .L_713)
.L_713:
        /*0050*/ 	.word	0x00000000


	//----- nvinfo : EIATTR_CBANK_PARAM_SIZE
	.align		4
.L_714:
        /*0054*/ 	.byte	0x03, 0x19
        /*0056*/ 	.short	0x0284


	//----- nvinfo : EIATTR_PARAM_CBANK
	.align		4
        /*0058*/ 	.byte	0x04, 0x0a
        /*005a*/ 	.short	(.L_716 - .L_715)
	.align		4
.L_715:
        /*005c*/ 	.word	index@(.nv.constant0._ZN5flash27flash_bwd_convert_dq_kernelI23Flash_bwd_kernel_traitsILi128ELi64ELi128ELi8ELi2ELi4ELi2ELb0ELb0EN7cutlass10bfloat16_tE19Flash_kernel_traitsILi128ELi64ELi128ELi8ES3_EEEEvNS_16Flash_bwd_paramsEi)
        /*0060*/ 	.short	0x0210
        /*0062*/ 	.short	0x0284


	//----- nvinfo : EIATTR_SW_WAR
	.align		4
.L_716:
        /*0064*/ 	.byte	0x04, 0x36
        /*0066*/ 	.short	(.L_718 - .L_717)
.L_717:
        /*0068*/ 	.word	0x00000008
.L_718:


//--------------------- .nv.info._ZN5flash44flash_bwd_dq_dk_dv_loop_seqk_parallel_kernelI23Flash_bwd_kernel_traitsILi128ELi64ELi128ELi8ELi2ELi4ELi2ELb0ELb0EN7cutlass10bfloat16_tE19Flash_kernel_traitsILi128ELi64ELi128ELi8ES3_EELb1ELb0ELb0ELb0ELb0ELb1ELb0EEEvNS_16Flash_bwd_paramsE --------------------------
	.section	.nv.info._ZN5flash44flash_bwd_dq_dk_dv_loop_seqk_parallel_kernelI23Flash_bwd_kernel_traitsILi128ELi64ELi128ELi8ELi2ELi4ELi2ELb0ELb0EN7cutlass10bfloat16_tE19Flash_kernel_traitsILi128ELi64ELi128ELi8ES3_EELb1ELb0ELb0ELb0ELb0ELb1ELb0EEEvNS_16Flash_bwd_paramsE,"",@"SHT_CUDA_INFO"
	.sectionflags	@""
	.align	4


	//----- nvinfo : EIATTR_CUDA_API_VERSION
	.align		4
        /*0000*/ 	.byte	0x04, 0x37
        /*0002*/ 	.short	(.L_720 - .L_719)
.L_719:
        /*0004*/ 	.word	0x00000082


	//----- nvinfo : EIATTR_KPARAM_INFO
	.align		4
.L_720:
        /*0008*/ 	.byte	0x04, 0x17
        /*000a*/ 	.short	(.L_722 - .L_721)
.L_721:
        /*000c*/ 	.word	0x00000000
        /*0010*/ 	.short	0x0000
        /*0012*/ 	.short	0x0000
        /*0014*/ 	.byte	0x00, 0xf0, 0x01, 0x0a


	//----- nvinfo : EIATTR_SPARSE_MMA_MASK
	.align		4
.L_722:
        /*0018*/ 	.byte	0x03, 0x50
        /*001a*/ 	.short	0x0000


	//----- nvinfo : EIATTR_MAXREG_COUNT
	.align		4
        /*001c*/ 	.byte	0x03, 0x1b
        /*001e*/ 	.short	0x00ff


	//----- nvinfo : EIATTR_NUM_BARRIERS
	.align		4
        /*0020*/ 	.byte	0x02, 0x4c
        /*0022*/ 	.byte	0x01
	.zero		1


	//----- nvinfo : EIATTR_MERCURY_ISA_VERSION
	.align		4
        /*0024*/ 	.byte	0x03, 0x5f
        /*0026*/ 	.short	0x0101


	//----- nvinfo : EIATTR_EXIT_INSTR_OFFSETS
	.align		4
        /*0028*/ 	.byte	0x04, 0x1c
        /*002a*/ 	.short	(.L_724 - .L_723)


	//   ....[0]....
.L_723:
        /*002c*/ 	.word	0x00000090


	//   ....[1]....
        /*0030*/ 	.word	0x0000ac10


	//----- nvinfo : EIATTR_CRS_STACK_SIZE
	.align		4
.L_724:
        /*0034*/ 	.byte	0x04, 0x1e
        /*0036*/ 	.short	(.L_726 - .L_725)
.L_725:
        /*0038*/ 	.word	0x00000000


	//----- nvinfo : EIATTR_CBANK_PARAM_SIZE
	.align		4
.L_726:
        /*003c*/ 	.byte	0x03, 0x19
        /*003e*/ 	.short	0x0280


	//----- nvinfo : EIATTR_PARAM_CBANK
	.align		4
        /*0040*/ 	.byte	0x04, 0x0a
        /*0042*/ 	.short	(.L_728 - .L_727)
	.align		4
.L_727:
        /*0044*/ 	.word	index@(.nv.constant0._ZN5flash44flash_bwd_dq_dk_dv_loop_seqk_parallel_kernelI23Flash_bwd_kernel_traitsILi128ELi64ELi128ELi8ELi2ELi4ELi2ELb0ELb0EN7cutlass10bfloat16_tE19Flash_kernel_traitsILi128ELi64ELi128ELi8ES3_EELb1ELb0ELb0ELb0ELb0ELb1ELb0EEEvNS_16Flash_bwd_paramsE)
        /*0048*/ 	.short	0x0210
        /*004a*/ 	.short	0x0280


	//----- nvinfo : EIATTR_SW_WAR
	.align		4
.L_728:
        /*004c*/ 	.byte	0x04, 0x36
        /*004e*/ 	.short	(.L_730 - .L_729)
.L_729:
        /*0050*/ 	.word	0x00000008
.L_730:


//--------------------- .nv.info._ZN5flash44flash_bwd_dq_dk_dv_loop_seqk_parallel_kernelI23Flash_bwd_kernel_traitsILi128ELi64ELi128ELi8ELi2ELi4ELi2ELb0ELb0EN7cutlass10bfloat16_tE19Flash_kernel_traitsILi128ELi64ELi128ELi8ES3_EELb0ELb0ELb0ELb0ELb0ELb1ELb1EEEvNS_16Flash_bwd_paramsE --------------------------
	.section	.nv.info._ZN5flash44flash_bwd_dq_dk_dv_loop_seqk_parallel_kernelI23Flash_bwd_kernel_traitsILi128ELi64ELi128ELi8ELi2ELi4ELi2ELb0ELb0EN7cutlass10bfloat16_tE19Flash_kernel_traitsILi128ELi64ELi128ELi8ES3_EELb0ELb0ELb0ELb0ELb0ELb1ELb1EEEvNS_16Flash_bwd_paramsE,"",@"SHT_CUDA_INFO"
	.sectionflags	@""
	.align	4


	//----- nvinfo : EIATTR_CUDA_API_VERSION
	.align		4
        /*0000*/ 	.byte	0x04, 0x37
        /*0002*/ 	.short	(.L_732 - .L_731)
.L_731:
        /*0004*/ 	.word	0x00000082


	//----- nvinfo : EIATTR_KPARAM_INFO
	.align		4
.L_732:
        /*0008*/ 	.byte	0x04, 0x17
        /*000a*/ 	.short	(.L_734 - .L_733)
.L_733:
        /*000c*/ 	.word	0x00000000
        /*0010*/ 	.short	0x0000
        /*0012*/ 	.short	0x0000
        /*0014*/ 	.byte	0x00, 0xf0, 0x01, 0x0a


	//----- nvinfo : EIATTR_SPARSE_MMA_MASK
	.align		4
.L_734:
        /*0018*/ 	.byte	0x03, 0x50
        /*001a*/ 	.short	0x0000


	//----- nvinfo : EIATTR_MAXREG_COUNT
	.align		4
        /*001c*/ 	.byte	0x03, 0x1b
        /*001e*/ 	.short	0x00ff


	//----- nvinfo : EIATTR_NUM_BARRIERS
	.align		4
        /*0020*/ 	.byte	0x02, 0x4c
        /*0022*/ 	.byte	0x01
	.zero		1


	//----- nvinfo : EIATTR_ANNOTATIONS
	.align		4
        /*0024*/ 	.byte	0x04, 0x55
        /*0026*/ 	.short	(.L_736 - .L_735)


	//   ....[0]....
.L_735:
        /* <DEDUP_REMOVED lines=41> */


	//----- nvinfo : EIATTR_MERCURY_ISA_VERSION
	.align		4
.L_736:
        /*02a0*/ 	.byte	0x03, 0x5f
        /*02a2*/ 	.short	0x0101


	//----- nvinfo : EIATTR_EXIT_INSTR_OFFSETS
	.align		4
        /*02a4*/ 	.byte	0x04, 0x1c
        /*02a6*/ 	.short	(.L_738 - .L_737)


	//   ....[0]....
.L_737:
        /*02a8*/ 	.word	0x000000c0


	//   ....[1]....
        /*02ac*/ 	.word	0x0000a8e0


	//----- nvinfo : EIATTR_CRS_STACK_SIZE
	.align		4
.L_738:
        /*02b0*/ 	.byte	0x04, 0x1e
        /*02b2*/ 	.short	(.L_740 - .L_739)
.L_739:
        /*02b4*/ 	.word	0x00000000


	//----- nvinfo : EIATTR_CBANK_PARAM_SIZE
	.align		4
.L_740:
        /*02b8*/ 	.byte	0x03, 0x19
        /*02ba*/ 	.short	0x0280


	//----- nvinfo : EIATTR_PARAM_CBANK
	.align		4
        /*02bc*/ 	.byte	0x04, 0x0a
        /*02be*/ 	.short	(.L_742 - .L_741)
	.align		4
.L_741:
        /*02c0*/ 	.word	index@(.nv.constant0._ZN5flash44flash_bwd_dq_dk_dv_loop_seqk_parallel_kernelI23Flash_bwd_kernel_traitsILi128ELi64ELi128ELi8ELi2ELi4ELi2ELb0ELb0EN7cutlass10bfloat16_tE19Flash_kernel_traitsILi128ELi64ELi128ELi8ES3_EELb0ELb0ELb0ELb0ELb0ELb1ELb1EEEvNS_16Flash_bwd_paramsE)
        /*02c4*/ 	.short	0x0210
        /*02c6*/ 	.short	0x0280


	//----- nvinfo : EIATTR_SW_WAR
	.align		4
.L_742:
        /*02c8*/ 	.byte	0x04, 0x36
        /*02ca*/ 	.short	(.L_744 - .L_743)
.L_743:
        /*02cc*/ 	.word	0x00000008
.L_744:


//--------------------- .nv.info._ZN5flash44flash_bwd_dq_dk_dv_loop_seqk_parallel_kernelI23Flash_bwd_kernel_traitsILi128ELi64ELi128ELi8ELi2ELi4ELi2ELb0ELb0EN7cutlass10bfloat16_tE19Flash_kernel_traitsILi128ELi64ELi128ELi8ES3_EELb1ELb0ELb0ELb0ELb0ELb0ELb0EEEvNS_16Flash_bwd_paramsE --------------------------
	.section	.nv.info._ZN5flash44flash_bwd_dq_dk_dv_loop_seqk_parallel_kernelI23Flash_bwd_kernel_traitsILi128ELi64ELi128ELi8ELi2ELi4ELi2ELb0ELb0EN7cutlass10bfloat16_tE19Flash_kernel_traitsILi128ELi64ELi128ELi8ES3_EELb1ELb0ELb0ELb0ELb0ELb0ELb0EEEvNS_16Flash_bwd_paramsE,"",@"SHT_CUDA_INFO"
	.sectionflags	@""
	.align	4


	//----- nvinfo : EIATTR_CUDA_API_VERSION
	.align		4
        /*0000*/ 	.byte	0x04, 0x37
        /*0002*/ 	.short	(.L_746 - .L_745)
.L_745:
        /*0004*/ 	.word	0x00000082


	//----- nvinfo : EIATTR_KPARAM_INFO
	.align		4
.L_746:
        /*0008*/ 	.byte	0x04, 0x17
        /*000a*/ 	.short	(.L_748 - .L_747)
.L_747:
        /*000c*/ 	.word	0x00000000
        /*0010*/ 	.short	0x0000
        /*0012*/ 	.short	0x0000
        /*0014*/ 	.byte	0x00, 0xf0, 0x01, 0x0a


	//----- nvinfo : EIATTR_SPARSE_MMA_MASK
	.align		4
.L_748:
        /*0018*/ 	.byte	0x03, 0x50
        /*001a*/ 	.short	0x0000


	//----- nvinfo : EIATTR_MAXREG_COUNT
	.align		4
        /*001c*/ 	.byte	0x03, 0x1b
        /*001e*/ 	.short	0x00ff


	//----- nvinfo : EIATTR_NUM_BARRIERS
	.align		4
        /*0020*/ 	.byte	0x02, 0x4c
        /*0022*/ 	.byte	0x01
	.zero		1


	//----- nvinfo : EIATTR_MERCURY_ISA_VERSION
	.align		4
        /*0024*/ 	.byte	0x03, 0x5f
        /*0026*/ 	.short	0x0101


	//----- nvinfo : EIATTR_EXIT_INSTR_OFFSETS
	.align		4
        /*0028*/ 	.byte	0x04, 0x1c
        /*002a*/ 	.short	(.L_750 - .L_749)


	//   ....[0]....
.L_749:
        /*002c*/ 	.word	0x00000090


	//   ....[1]....
        /*0030*/ 	.word	0x0000c0f0


	//----- nvinfo : EIATTR_CRS_STACK_SIZE
	.align		4
.L_750:
        /*0034*/ 	.byte	0x04, 0x1e
        /*0036*/ 	.short	(.L_752 - .L_751)
.L_751:
        /*0038*/ 	.word	0x00000000


	//----- nvinfo : EIATTR_CBANK_PARAM_SIZE
	.align		4
.L_752:
        /*003c*/ 	.byte	0x03, 0x19
        /*003e*/ 	.short	0x0280


	//----- nvinfo : EIATTR_PARAM_CBANK
	.align		4
        /*0040*/ 	.byte	0x04, 0x0a
        /*0042*/ 	.short	(.L_754 - .L_753)
	.align		4
.L_753:
        /*0044*/ 	.word	index@(.nv.constant0._ZN5flash44flash_bwd_dq_dk_dv_loop_seqk_parallel_kernelI23Flash_bwd_kernel_traitsILi128ELi64ELi128ELi8ELi2ELi4ELi2ELb0ELb0EN7cutlass10bfloat16_tE19Flash_kernel_traitsILi128ELi64ELi128ELi8ES3_EELb1ELb0ELb0ELb0ELb0ELb0ELb0EEEvNS_16Flash_bwd_paramsE)
        /*0048*/ 	.short	0x0210
        /*004a*/ 	.short	0x0280


	//----- nvinfo : EIATTR_SW_WAR
	.align		4
.L_754:
        /*004c*/ 	.byte	0x04, 0x36
        /*004e*/ 	.short	(.L_756 - .L_755)
.L_755:
        /*0050*/ 	.word	0x00000008
.L_756:


//--------------------- .nv.info._ZN5flash44flash_bwd_dq_dk_dv_loop_seqk_parallel_kernelI23Flash_bwd_kernel_traitsILi128ELi64ELi128ELi8ELi2ELi4ELi2ELb0ELb0EN7cutlass10bfloat16_tE19Flash_kernel_traitsILi128ELi64ELi128ELi8ES3_EELb0ELb0ELb0ELb0ELb0ELb0ELb1EEEvNS_16Flash_bwd_paramsE --------------------------
	.section	.nv.info._ZN5flash44flash_bwd_dq_dk_dv_loop_seqk_parallel_kernelI23Flash_bwd_kernel_traitsILi128ELi64ELi128ELi8ELi2ELi4ELi2ELb0ELb0EN7cutlass10bfloat16_tE19Flash_kernel_traitsILi128ELi64ELi128ELi8ES3_EELb0ELb0ELb0ELb0ELb0ELb0ELb1EEEvNS_16Flash_bwd_paramsE,"",@"SHT_CUDA_INFO"
	.sectionflags	@""
	.align	4


	//----- nvinfo : EIATTR_CUDA_API_VERSION
	.align		4
        /*0000*/ 	.byte	0x04, 0x37
        /*0002*/ 	.short	(.L_758 - .L_757)
.L_757:
        /*0004*/ 	.word	0x00000082


	//----- nvinfo : EIATTR_KPARAM_INFO
	.align		4
.L_758:
        /*0008*/ 	.byte	0x04, 0x17
        /*000a*/ 	.short	(.L_760 - .L_759)
.L_759:
        /*000c*/ 	.word	0x00000000
        /*0010*/ 	.short	0x0000
        /*0012*/ 	.short	0x0000
        /*0014*/ 	.byte	0x00, 0xf0, 0x01, 0x0a


	//----- nvinfo : EIATTR_SPARSE_MMA_MASK
	.align		4
.L_760:
        /*0018*/ 	.byte	0x03, 0x50
        /*001a*/ 	.short	0x0000


	//----- nvinfo : EIATTR_MAXREG_COUNT
	.align		4
        /*001c*/ 	.byte	0x03, 0x1b
        /*001e*/ 	.short	0x00ff


	//----- nvinfo : EIATTR_NUM_BARRIERS
	.align		4
        /*0020*/ 	.byte	0x02, 0x4c
        /*0022*/ 	.byte	0x01
	.zero		1


	//----- nvinfo : EIATTR_ANNOTATIONS
	.align		4
        /*0024*/ 	.byte	0x04, 0x55
        /*0026*/ 	.short	(.L_762 - .L_761)


	//   ....[0]....
.L_761:
        /* <DEDUP_REMOVED lines=42> */


	//----- nvinfo : EIATTR_MERCURY_ISA_VERSION
	.align		4
.L_762:
        /*02b0*/ 	.byte	0x03, 0x5f
        /*02b2*/ 	.short	0x0101


	//----- nvinfo : EIATTR_EXIT_INSTR_OFFSETS
	.align		4
        /*02b4*/ 	.byte	0x04, 0x1c
        /*02b6*/ 	.short	(.L_764 - .L_763)


	//   ....[0]....
.L_763:
        /*02b8*/ 	.word	0x000000a0


	//   ....[1]....
        /*02bc*/ 	.word	0x0000bbf0


	//----- nvinfo : EIATTR_CRS_STACK_SIZE
	.align		4
.L_764:
        /*02c0*/ 	.byte	0x04, 0x1e
        /*02c2*/ 	.short	(.L_766 - .L_765)
.L_765:
        /*02c4*/ 	.word	0x00000000


	//----- nvinfo : EIATTR_CBANK_PARAM_SIZE
	.align		4
.L_766:
        /*02c8*/ 	.byte	0x03, 0x19
        /*02ca*/ 	.short	0x0280


	//----- nvinfo : EIATTR_PARAM_CBANK
	.align		4
        /*02cc*/ 	.byte	0x04, 0x0a
        /*02ce*/ 	.short	(.L_768 - .L_767)
	.align		4
.L_767:
        /*02d0*/ 	.word	index@(.nv.constant0._ZN5flash44flash_bwd_dq_dk_dv_loop_seqk_parallel_kernelI23Flash_bwd_kernel_traitsILi128ELi64ELi128ELi8ELi2ELi4ELi2ELb0ELb0EN7cutlass10bfloat16_tE19Flash_kernel_traitsILi128ELi64ELi128ELi8ES3_EELb0ELb0ELb0ELb0ELb0ELb0ELb1EEEvNS_16Flash_bwd_paramsE)
        /*02d4*/ 	.short	0x0210
        /*02d6*/ 	.short	0x0280


	//----- nvinfo : EIATTR_SW_WAR
	.align		4
.L_768:
        /*02d8*/ 	.byte	0x04, 0x36
        /*02da*/ 	.short	(.L_770 - .L_769)
.L_769:
        /*02dc*/ 	.word	0x00000008
.L_770:


//--------------------- .nv.info._ZN5flash44flash_bwd_dq_dk_dv_loop_seqk_parallel_kernelI23Flash_bwd_kernel_traitsILi128ELi64ELi128ELi8ELi2ELi4ELi2ELb0ELb0EN7cutlass10bfloat16_tE19Flash_kernel_traitsILi128ELi64ELi128ELi8ES3_EELb1ELb0ELb1ELb0ELb0ELb0ELb0EEEvNS_16Flash_bwd_paramsE --------------------------
	.section	.nv.info._ZN5flash44flash_bwd_dq_dk_dv_loop_seqk_parallel_kernelI23Flash_bwd_kernel_traitsILi128ELi64ELi128ELi8ELi2ELi4ELi2ELb0ELb0EN7cutlass10bfloat16_tE19Flash_kernel_traitsILi128ELi64ELi128ELi8ES3_EELb1ELb0ELb1ELb0ELb0ELb0ELb0EEEvNS_16Flash_bwd_paramsE,"",@"SHT_CUDA_INFO"
	.sectionflags	@""
	.align	4


	//----- nvinfo : EIATTR_CUDA_API_VERSION
	.align		4
        /*0000*/ 	.byte	0x04, 0x37
        /*0002*/ 	.short	(.L_772 - .L_771)
.L_771:
        /*0004*/ 	.word	0x00000082


	//----- nvinfo : EIATTR_KPARAM_INFO
	.align		4
.L_772:
        /*0008*/ 	.byte	0x04, 0x17
        /*000a*/ 	.short	(.L_774 - .L_773)
.L_773:
        /*000c*/ 	.word	0x00000000
        /*0010*/ 	.short	0x0000
        /*0012*/ 	.short	0x0000
        /*0014*/ 	.byte	0x00, 0xf0, 0x01, 0x0a


	//----- nvinfo : EIATTR_SPARSE_MMA_MASK
	.align		4
.L_774:
        /*0018*/ 	.byte	0x03, 0x50
        /*001a*/ 	.short	0x0000


	//----- nvinfo : EIATTR_MAXREG_COUNT
	.align		4
        /*001c*/ 	.byte	0x03, 0x1b
        /*001e*/ 	.short	0x00ff


	//----- nvinfo : EIATTR_NUM_BARRIERS
	.align		4
        /*0020*/ 	.byte	0x02, 0x4c
        /*0022*/ 	.byte	0x01
	.zero		1


	//----- nvinfo : EIATTR_ANNOTATIONS
	.align		4
        /*0024*/ 	.byte	0x04, 0x55
        /*0026*/ 	.short	(.L_776 - .L_775)


	//   ....[0]....
.L_775:
        /*0028*/ 	.word	0x00000001
        /*002c*/ 	.byte	0xd0, 0x05, 0x00, 0x00, 0x01, 0x00, 0x00, 0x00, 0x20, 0x09, 0x00, 0x00, 0x01, 0x00, 0x00, 0x00
        /*003c*/ 	.byte	0x60, 0x09, 0x00, 0x00, 0x01, 0x00, 0x00, 0x00, 0x90, 0x09, 0x00, 0x00, 0x01, 0x00, 0x00, 0x00
        /*004c*/ 	.byte	0xb0, 0x46, 0x00, 0x00, 0x01, 0x00, 0x00, 0x00, 0xb0, 0xa4, 0x00, 0x00, 0x01, 0x00, 0x00, 0x00
        /*005c*/ 	.byte	0xe0, 0xa4, 0x00, 0x00, 0x01, 0x00, 0x00, 0x00, 0xf0, 0xa4, 0x00, 0x00


	//----- nvinfo : EIATTR_MERCURY_ISA_VERSION
	.align		4
.L_776:
        /*0068*/ 	.byte	0x03, 0x5f
        /*006a*/ 	.short	0x0101


	//----- nvinfo : EIATTR_EXIT_INSTR_OFFSETS
	.align		4
        /*006c*/ 	.byte	0x04, 0x1c
        /*006e*/ 	.short	(.L_778 - .L_777)


	//   ....[0]....
.L_777:
        /*0070*/ 	.word	0x000000a0


	//   ....[1]....
        /*0074*/ 	.word	0x0000c590


	//----- nvinfo : EIATTR_CRS_STACK_SIZE
	.align		4
.L_778:
        /*0078*/ 	.byte	0x04, 0x1e
        /*007a*/ 	.short	(.L_780 - .L_779)
.L_779:
        /*007c*/ 	.word	0x00000000


	//----- nvinfo : EIATTR_CBANK_PARAM_SIZE
	.align		4
.L_780:
        /*0080*/ 	.byte	0x03, 0x19
        /*0082*/ 	.short	0x0280


	//----- nvinfo : EIATTR_PARAM_CBANK
	.align		4
        /*0084*/ 	.byte	0x04, 0x0a
        /*0086*/ 	.short	(.L_782 - .L_781)
	.align		4
.L_781:
        /*0088*/ 	.word	index@(.nv.constant0._ZN5flash44flash_bwd_dq_dk_dv_loop_seqk_parallel_kernelI23Flash_bwd_kernel_traitsILi128ELi64ELi128ELi8ELi2ELi4ELi2ELb0ELb0EN7cutlass10bfloat16_tE19Flash_kernel_traitsILi128ELi64ELi128ELi8ES3_EELb1ELb0ELb1ELb0ELb0ELb0ELb0EEEvNS_16Flash_bwd_paramsE)
        /*008c*/ 	.short	0x0210
        /*008e*/ 	.short	0x0280


	//----- nvinfo : EIATTR_SW_WAR
	.align		4
.L_782:
        /*0090*/ 	.byte	0x04, 0x36
        /*0092*/ 	.short	(.L_784 - .L_783)
.L_783:
        /*0094*/ 	.word	0x00000008
.L_784:


//--------------------- .nv.info._ZN5flash44flash_bwd_dq_dk_dv_loop_seqk_parallel_kernelI23Flash_bwd_kernel_traitsILi128ELi64ELi128ELi8ELi2ELi4ELi2ELb0ELb0EN7cutlass10bfloat16_tE19Flash_kernel_traitsILi128ELi64ELi128ELi8ES3_EELb0ELb0ELb1ELb0ELb0ELb0ELb1EEEvNS_16Flash_bwd_paramsE --------------------------
	.section	.nv.info._ZN5flash44flash_bwd_dq_dk_dv_loop_seqk_parallel_kernelI23Flash_bwd_kernel_traitsILi128ELi64ELi128ELi8ELi2ELi4ELi2ELb0ELb0EN7cutlass10bfloat16_tE19Flash_kernel_traitsILi128ELi64ELi128ELi8ES3_EELb0ELb0ELb1ELb0ELb0ELb0ELb1EEEvNS_16Flash_bwd_paramsE,"",@"SHT_CUDA_INFO"
	.sectionflags	@""
	.align	4


	//----- nvinfo : EIATTR_CUDA_API_VERSION
	.align		4
        /*0000*/ 	.byte	0x04, 0x37
        /*0002*/ 	.short	(.L_786 - .L_785)
.L_785:
        /*0004*/ 	.word	0x00000082


	//----- nvinfo : EIATTR_KPARAM_INFO
	.align		4
.L_786:
        /*0008*/ 	.byte	0x04, 0x17
        /*000a*/ 	.short	(.L_788 - .L_787)
.L_787:
        /*000c*/ 	.word	0x00000000
        /*0010*/ 	.short	0x0000
        /*0012*/ 	.short	0x0000
        /*0014*/ 	.byte	0x00, 0xf0, 0x01, 0x0a


	//----- nvinfo : EIATTR_SPARSE_MMA_MASK
	.align		4
.L_788:
        /*0018*/ 	.byte	0x03, 0x50
        /*001a*/ 	.short	0x0000


	//----- nvinfo : EIATTR_MAXREG_COUNT
	.align		4
        /*001c*/ 	.byte	0x03, 0x1b
        /*001e*/ 	.short	0x00ff


	//----- nvinfo : EIATTR_NUM_BARRIERS
	.align		4
        /*0020*/ 	.byte	0x02, 0x4c
        /*0022*/ 	.byte	0x01
	.zero		1


	//----- nvinfo : EIATTR_ANNOTATIONS
	.align		4
        /*0024*/ 	.byte	0x04, 0x55
        /*0026*/ 	.short	(.L_790 - .L_789)


	//   ....[0]....
.L_789:
        /* <DEDUP_REMOVED lines=42> */


	//----- nvinfo : EIATTR_MERCURY_ISA_VERSION
	.align		4
.L_790:
        /*02b8*/ 	.byte	0x03, 0x5f
        /*02ba*/ 	.short	0x0101


	//----- nvinfo : EIATTR_EXIT_INSTR_OFFSETS
	.align		4
        /*02bc*/ 	.byte	0x04, 0x1c
        /*02be*/ 	.short	(.L_792 - .L_791)


	//   ....[0]....
.L_791:
        /*02c0*/ 	.word	0x000000a0


	//   ....[1]....
        /*02c4*/ 	.word	0x0000bfa0


	//----- nvinfo : EIATTR_CRS_STACK_SIZE
	.align		4
.L_792:
        /*02c8*/ 	.byte	0x04, 0x1e
        /*02ca*/ 	.short	(.L_794 - .L_793)
.L_793:
        /*02cc*/ 	.word	0x00000000


	//----- nvinfo : EIATTR_CBANK_PARAM_SIZE
	.align		4
.L_794:
        /*02d0*/ 	.byte	0x03, 0x19
        /*02d2*/ 	.short	0x0280


	//----- nvinfo : EIATTR_PARAM_CBANK
	.align		4
        /*02d4*/ 	.byte	0x04, 0x0a
        /*02d6*/ 	.short	(.L_796 - .L_795)
	.align		4
.L_795:
        /*02d8*/ 	.word	index@(.nv.constant0._ZN5flash44flash_bwd_dq_dk_dv_loop_seqk_parallel_kernelI23Flash_bwd_kernel_traitsILi128ELi64ELi128ELi8ELi2ELi4ELi2ELb0ELb0EN7cutlass10bfloat16_tE19Flash_kernel_traitsILi128ELi64ELi128ELi8ES3_EELb0ELb0ELb1ELb0ELb0ELb0ELb1EEEvNS_16Flash_bwd_paramsE)
        /*02dc*/ 	.short	0x0210
        /*02de*/ 	.short	0x0280


	//----- nvinfo : EIATTR_SW_WAR
	.align		4
.L_796:
        /*02e0*/ 	.byte	0x04, 0x36
        /*02e2*/ 	.short	(.L_798 - .L_797)
.L_797:
        /*02e4*/ 	.word	0x00000008
.L_798:


//--------------------- .nv.info._ZN5flash44flash_bwd_dq_dk_dv_loop_seqk_parallel_kernelI23Flash_bwd_kernel_traitsILi128ELi64ELi128ELi8ELi2ELi4ELi2ELb0ELb0EN7cutlass10bfloat16_tE19Flash_kernel_traitsILi128ELi64ELi128ELi8ES3_EELb1ELb0ELb0ELb0ELb1ELb1ELb0EEEvNS_16Flash_bwd_paramsE --------------------------
	.section	.nv.info._ZN5flash44flash_bwd_dq_dk_dv_loop_seqk_parallel_kernelI23Flash_bwd_kernel_traitsILi128ELi64ELi128ELi8ELi2ELi4ELi2ELb0ELb0EN7cutlass10bfloat16_tE19Flash_kernel_traitsILi128ELi64ELi128ELi8ES3_EELb1ELb0ELb0ELb0ELb1ELb1ELb0EEEvNS_16Flash_bwd_paramsE,"",@"SHT_CUDA_INFO"
	.sectionflags	@""
	.align	4


	//----- nvinfo : EIATTR_CUDA_API_VERSION
	.align		4
        /*0000*/ 	.byte	0x04, 0x37
        /*0002*/ 	.short	(.L_800 - .L_799)
.L_799:
        /*0004*/ 	.word	0x00000082


	//----- nvinfo : EIATTR_KPARAM_INFO
	.align		4
.L_800:
        /*0008*/ 	.byte	0x04, 0x17
        /*000a*/ 	.short	(.L_802 - .L_801)
.L_801:
        /*000c*/ 	.word	0x00000000
        /*0010*/ 	.short	0x0000
        /*0012*/ 	.short	0x0000
        /*0014*/ 	.byte	0x00, 0xf0, 0x01, 0x0a


	//----- nvinfo : EIATTR_SPARSE_MMA_MASK
	.align		4
.L_802:
        /*0018*/ 	.byte	0x03, 0x50
        /*001a*/ 	.short	0x0000


	//----- nvinfo : EIATTR_MAXREG_COUNT
	.align		4
        /*001c*/ 	.byte	0x03, 0x1b
        /*001e*/ 	.short	0x00ff


	//----- nvinfo : EIATTR_NUM_BARRIERS
	.align		4
        /*0020*/ 	.byte	0x02, 0x4c
        /*0022*/ 	.byte	0x01
	.zero		1


	//----- nvinfo : EIATTR_ANNOTATIONS
	.align		4
        /*0024*/ 	.byte	0x04, 0x55
        /*0026*/ 	.short	(.L_804 - .L_803)


	//   ....[0]....
.L_803:
        /*0028*/ 	.word	0x00000001
        /*002c*/ 	.byte	0x40, 0x06, 0x00, 0x00, 0x01, 0x00, 0x00, 0x00, 0x80, 0x08, 0x00, 0x00, 0x01, 0x00, 0x00, 0x00
        /*003c*/ 	.byte	0xc0, 0x08, 0x00, 0x00, 0x01, 0x00, 0x00, 0x00, 0x00, 0x09, 0x00, 0x00, 0x01, 0x00, 0x00, 0x00
        /*004c*/ 	.byte	0x40, 0x09, 0x00, 0x00, 0x01, 0x00, 0x00, 0x00, 0xa0, 0x23, 0x00, 0x00, 0x01, 0x00, 0x00, 0x00
        /*005c*/ 	.byte	0x10, 0x6a, 0x00, 0x00, 0x01, 0x00, 0x00, 0x00, 0x40, 0x6a, 0x00, 0x00, 0x01, 0x00, 0x00, 0x00
        /*006c*/ 	.byte	0x50, 0x6a, 0x00, 0x00, 0x01, 0x00, 0x00, 0x00, 0x60, 0x6a, 0x00, 0x00


	//----- nvinfo : EIATTR_MERCURY_ISA_VERSION
	.align		4
.L_804:
        /*0078*/ 	.byte	0x03, 0x5f
        /*007a*/ 	.short	0x0101


	//----- nvinfo : EIATTR_EXIT_INSTR_OFFSETS
	.align		4
        /*007c*/ 	.byte	0x04, 0x1c
        /*007e*/ 	.short	(.L_806 - .L_805)


	//   ....[0]....
.L_805:
        /*0080*/ 	.word	0x000000a0


	//   ....[1]....
        /*0084*/ 	.word	0x000081d0


	//----- nvinfo : EIATTR_CBANK_PARAM_SIZE
	.align		4
.L_806:
        /*0088*/ 	.byte	0x03, 0x19
        /*008a*/ 	.short	0x0280


	//----- nvinfo : EIATTR_PARAM_CBANK
	.align		4
        /*008c*/ 	.byte	0x04, 0x0a
        /*008e*/ 	.short	(.L_808 - .L_807)
	.align		4
.L_807:
        /*0090*/ 	.word	index@(.nv.constant0._ZN5flash44flash_bwd_dq_dk_dv_loop_seqk_parallel_kernelI23Flash_bwd_kernel_traitsILi128ELi64ELi128ELi8ELi2ELi4ELi2ELb0ELb0EN7cutlass10bfloat16_tE19Flash_kernel_traitsILi128ELi64ELi128ELi8ES3_EELb1ELb0ELb0ELb0ELb1ELb1ELb0EEEvNS_16Flash_bwd_paramsE)
        /*0094*/ 	.short	0x0210
        /*0096*/ 	.short	0x0280


	//----- nvinfo : EIATTR_SW_WAR
	.align		4
.L_808:
        /*0098*/ 	.byte	0x04, 0x36
        /*009a*/ 	.short	(.L_810 - .L_809)
.L_809:
        /*009c*/ 	.word	0x00000008
.L_810:


//--------------------- .nv.info._ZN5flash44flash_bwd_dq_dk_dv_loop_seqk_parallel_kernelI23Flash_bwd_kernel_traitsILi128ELi64ELi128ELi8ELi2ELi4ELi2ELb0ELb0EN7cutlass10bfloat16_tE19Flash_kernel_traitsILi128ELi64ELi128ELi8ES3_EELb0ELb0ELb0ELb0ELb1ELb1ELb1EEEvNS_16Flash_bwd_paramsE --------------------------
	.section	.nv.info._ZN5flash44flash_bwd_dq_dk_dv_loop_seqk_parallel_kernelI23Flash_bwd_kernel_traitsILi128ELi64ELi128ELi8ELi2ELi4ELi2ELb0ELb0EN7cutlass10bfloat16_tE19Flash_kernel_traitsILi128ELi64ELi128ELi8ES3_EELb0ELb0ELb0ELb0ELb1ELb1ELb1EEEvNS_16Flash_bwd_paramsE,"",@"SHT_CUDA_INFO"
	.sectionflags	@""
	.align	4


	//----- nvinfo : EIATTR_CUDA_API_VERSION
	.align		4
        /*0000*/ 	.byte	0x04, 0x37
        /*0002*/ 	.short	(.L_812 - .L_811)
.L_811:
        /*0004*/ 	.word	0x00000082


	//----- nvinfo : EIATTR_KPARAM_INFO
	.align		4
.L_812:
        /*0008*/ 	.byte	0x04, 0x17
        /*000a*/ 	.short	(.L_814 - .L_813)
.L_813:
        /*000c*/ 	.word	0x00000000
        /*0010*/ 	.short	0x0000
        /*0012*/ 	.short	0x0000
        /*0014*/ 	.byte	0x00, 0xf0, 0x01, 0x0a


	//----- nvinfo : EIATTR_SPARSE_MMA_MASK
	.align		4
.L_814:
        /*0018*/ 	.byte	0x03, 0x50
        /*001a*/ 	.short	0x0000


	//----- nvinfo : EIATTR_MAXREG_COUNT
	.align		4
        /*001c*/ 	.byte	0x03, 0x1b
        /*001e*/ 	.short	0x00ff


	//----- nvinfo : EIATTR_NUM_BARRIERS
	.align		4
        /*0020*/ 	.byte	0x02, 0x4c
        /*0022*/ 	.byte	0x01
	.zero		1


	//----- nvinfo : EIATTR_ANNOTATIONS
	.align		4
        /*0024*/ 	.byte	0x04, 0x55
        /*0026*/ 	.short	(.L_816 - .L_815)


	//   ....[0]....
.L_815:
        /* <DEDUP_REMOVED lines=39> */


	//----- nvinfo : EIATTR_MERCURY_ISA_VERSION
	.align		4
.L_816:
        /*0280*/ 	.byte	0x03, 0x5f
        /*0282*/ 	.short	0x0101


	//----- nvinfo : EIATTR_EXIT_INSTR_OFFSETS
	.align		4
        /*0284*/ 	.byte	0x04, 0x1c
        /*0286*/ 	.short	(.L_818 - .L_817)


	//   ....[0]....
.L_817:
        /*0288*/ 	.word	0x000000a0


	//   ....[1]....
        /*028c*/ 	.word	0x00007bc0


	//----- nvinfo : EIATTR_CBANK_PARAM_SIZE
	.align		4
.L_818:
        /*0290*/ 	.byte	0x03, 0x19
        /*0292*/ 	.short	0x0280


	//----- nvinfo : EIATTR_PARAM_CBANK
	.align		4
        /*0294*/ 	.byte	0x04, 0x0a
        /*0296*/ 	.short	(.L_820 - .L_819)
	.align		4
.L_819:
        /*0298*/ 	.word	index@(.nv.constant0._ZN5flash44flash_bwd_dq_dk_dv_loop_seqk_parallel_kernelI23Flash_bwd_kernel_traitsILi128ELi64ELi128ELi8ELi2ELi4ELi2ELb0ELb0EN7cutlass10bfloat16_tE19Flash_kernel_traitsILi128ELi64ELi128ELi8ES3_EELb0ELb0ELb0ELb0ELb1ELb1ELb1EEEvNS_16Flash_bwd_paramsE)
        /*029c*/ 	.short	0x0210
        /*029e*/ 	.short	0x0280


	//----- nvinfo : EIATTR_SW_WAR
	.align		4
.L_820:
        /*02a0*/ 	.byte	0x04, 0x36
        /*02a2*/ 	.short	(.L_822 - .L_821)
.L_821:
        /*02a4*/ 	.word	0x00000008
.L_822:


//--------------------- .nv.info._ZN5flash44flash_bwd_dq_dk_dv_loop_seqk_parallel_kernelI23Flash_bwd_kernel_traitsILi128ELi64ELi128ELi8ELi2ELi4ELi2ELb0ELb0EN7cutlass10bfloat16_tE19Flash_kernel_traitsILi128ELi64ELi128ELi8ES3_EELb1ELb0ELb0ELb1ELb0ELb0ELb0EEEvNS_16Flash_bwd_paramsE --------------------------
	.section	.nv.info._ZN5flash44flash_bwd_dq_dk_dv_loop_seqk_parallel_kernelI23Flash_bwd_kernel_traitsILi128ELi64ELi128ELi8ELi2ELi4ELi2ELb0ELb0EN7cutlass10bfloat16_tE19Flash_kernel_traitsILi128ELi64ELi128ELi8ES3_EELb1ELb0ELb0ELb1ELb0ELb0ELb0EEEvNS_16Flash_bwd_paramsE,"",@"SHT_CUDA_INFO"
	.sectionflags	@""
	.align	4


	//----- nvinfo : EIATTR_CUDA_API_VERSION
	.align		4
        /*0000*/ 	.byte	0x04, 0x37
        /*0002*/ 	.short	(.L_824 - .L_823)
.L_823:
        /*0004*/ 	.word	0x00000082


	//----- nvinfo : EIATTR_KPARAM_INFO
	.align		4
.L_824:
        /*0008*/ 	.byte	0x04, 0x17
        /*000a*/ 	.short	(.L_826 - .L_825)
.L_825:
        /*000c*/ 	.word	0x00000000
        /*0010*/ 	.short	0x0000
        /*0012*/ 	.short	0x0000
        /*0014*/ 	.byte	0x00, 0xf0, 0x01, 0x0a


	//----- nvinfo : EIATTR_SPARSE_MMA_MASK
	.align		4
.L_826:
        /*0018*/ 	.byte	0x03, 0x50
        /*001a*/ 	.short	0x0000


	//----- nvinfo : EIATTR_MAXREG_COUNT
	.align		4
        /*001c*/ 	.byte	0x03, 0x1b
        /*001e*/ 	.short	0x00ff


	//----- nvinfo : EIATTR_NUM_BARRIERS
	.align		4
        /*0020*/ 	.byte	0x02, 0x4c
        /*0022*/ 	.byte	0x01
	.zero		1


	//----- nvinfo : EIATTR_ANNOTATIONS
	.align		4
        /*0024*/ 	.byte	0x04, 0x55
        /*0026*/ 	.short	(.L_828 - .L_827)


	//   ....[0]....
.L_827:
        /* <DEDUP_REMOVED lines=8> */


	//----- nvinfo : EIATTR_MERCURY_ISA_VERSION
	.align		4
.L_828:
        /*0098*/ 	.byte	0x03, 0x5f
        /*009a*/ 	.short	0x0101


	//----- nvinfo : EIATTR_EXIT_INSTR_OFFSETS
	.align		4
        /*009c*/ 	.byte	0x04, 0x1c
        /*009e*/ 	.short	(.L_830 - .L_829)


	//   ....[0]....
.L_829:
        /*00a0*/ 	.word	0x000000a0


	//   ....[1]....
        /*00a4*/ 	.word	0x0000c990


	//----- nvinfo : EIATTR_CRS_STACK_SIZE
	.align		4
.L_830:
        /*00a8*/ 	.byte	0x04, 0x1e
        /*00aa*/ 	.short	(.L_832 - .L_831)
.L_831:
        /*00ac*/ 	.word	0x00000000


	//----- nvinfo : EIATTR_CBANK_PARAM_SIZE
	.align		4
.L_832:
        /*00b0*/ 	.byte	0x03, 0x19
        /*00b2*/ 	.short	0x0280


	//----- nvinfo : EIATTR_PARAM_CBANK
	.align		4
        /*00b4*/ 	.byte	0x04, 0x0a
        /*00b6*/ 	.short	(.L_834 - .L_833)
	.align		4
.L_833:
        /*00b8*/ 	.word	index@(.nv.constant0._ZN5flash44flash_bwd_dq_dk_dv_loop_seqk_parallel_kernelI23Flash_bwd_kernel_traitsILi128ELi64ELi128ELi8ELi2ELi4ELi2ELb0ELb0EN7cutlass10bfloat16_tE19Flash_kernel_traitsILi128ELi64ELi128ELi8ES3_EELb1ELb0ELb0ELb1ELb0ELb0ELb0EEEvNS_16Flash_bwd_paramsE)
        /*00bc*/ 	.short	0x0210
        /*00be*/ 	.short	0x0280


	//----- nvinfo : EIATTR_SW_WAR
	.align		4
.L_834:
        /*00c0*/ 	.byte	0x04, 0x36
        /*00c2*/ 	.short	(.L_836 - .L_835)
.L_835:
        /*00c4*/ 	.word	0x00000008
.L_836:


//--------------------- .nv.info._ZN5flash44flash_bwd_dq_dk_dv_loop_seqk_parallel_kernelI23Flash_bwd_kernel_traitsILi128ELi64ELi128ELi8ELi2ELi4ELi2ELb0ELb0EN7cutlass10bfloat16_tE19Flash_kernel_traitsILi128ELi64ELi128ELi8ES3_EELb0ELb0ELb0ELb1ELb0ELb0ELb1EEEvNS_16Flash_bwd_paramsE --------------------------
	.section	.nv.info._ZN5flash44flash_bwd_dq_dk_dv_loop_seqk_parallel_kernelI23Flash_bwd_kernel_traitsILi128ELi64ELi128ELi8ELi2ELi4ELi2ELb0ELb0EN7cutlass10bfloat16_tE19Flash_kernel_traitsILi128ELi64ELi128ELi8ES3_EELb0ELb0ELb0ELb1ELb0ELb0ELb1EEEvNS_16Flash_bwd_paramsE,"",@"SHT_CUDA_INFO"
	.sectionflags	@""
	.align	4


	//----- nvinfo : EIATTR_CUDA_API_VERSION
	.align		4
        /*0000*/ 	.byte	0x04, 0x37
        /*0002*/ 	.short	(.L_838 - .L_837)
.L_837:
        /*0004*/ 	.word	0x00000082


	//----- nvinfo : EIATTR_KPARAM_INFO
	.align		4
.L_838:
        /*0008*/ 	.byte	0x04, 0x17
        /*000a*/ 	.short	(.L_840 - .L_839)
.L_839:
        /*000c*/ 	.word	0x00000000
        /*0010*/ 	.short	0x0000
        /*0012*/ 	.short	0x0000
        /*0014*/ 	.byte	0x00, 0xf0, 0x01, 0x0a


	//----- nvinfo : EIATTR_SPARSE_MMA_MASK
	.align		4
.L_840:
        /*0018*/ 	.byte	0x03, 0x50
        /*001a*/ 	.short	0x0000


	//----- nvinfo : EIATTR_MAXREG_COUNT
	.align		4
        /*001c*/ 	.byte	0x03, 0x1b
        /*001e*/ 	.short	0x00ff


	//----- nvinfo : EIATTR_NUM_BARRIERS
	.align		4
        /*0020*/ 	.byte	0x02, 0x4c
        /*0022*/ 	.byte	0x01
	.zero		1


	//----- nvinfo : EIATTR_ANNOTATIONS
	.align		4
        /*0024*/ 	.byte	0x04, 0x55
        /*0026*/ 	.short	(.L_842 - .L_841)


	//   ....[0]....
.L_841:
        /* <DEDUP_REMOVED lines=46> */


	//----- nvinfo : EIATTR_MERCURY_ISA_VERSION
	.align		4
.L_842:
        /*02f8*/ 	.byte	0x03, 0x5f
        /*02fa*/ 	.short	0x0101


	//----- nvinfo : EIATTR_EXIT_INSTR_OFFSETS
	.align		4
        /*02fc*/ 	.byte	0x04, 0x1c
        /*02fe*/ 	.short	(.L_844 - .L_843)


	//   ....[0]....
.L_843:
        /*0300*/ 	.word	0x000000a0


	//   ....[1]....
        /*0304*/ 	.word	0x0000c2c0


	//----- nvinfo : EIATTR_CRS_STACK_SIZE
	.align		4
.L_844:
        /*0308*/ 	.byte	0x04, 0x1e
        /*030a*/ 	.short	(.L_846 - .L_845)
.L_845:
        /*030c*/ 	.word	0x00000000


	//----- nvinfo : EIATTR_CBANK_PARAM_SIZE
	.align		4
.L_846:
        /*0310*/ 	.byte	0x03, 0x19
        /*0312*/ 	.short	0x0280


	//----- nvinfo : EIATTR_PARAM_CBANK
	.align		4
        /*0314*/ 	.byte	0x04, 0x0a
        /*0316*/ 	.short	(.L_848 - .L_847)
	.align		4
.L_847:
        /*0318*/ 	.word	index@(.nv.constant0._ZN5flash44flash_bwd_dq_dk_dv_loop_seqk_parallel_kernelI23Flash_bwd_kernel_traitsILi128ELi64ELi128ELi8ELi2ELi4ELi2ELb0ELb0EN7cutlass10bfloat16_tE19Flash_kernel_traitsILi128ELi64ELi128ELi8ES3_EELb0ELb0ELb0ELb1ELb0ELb0ELb1EEEvNS_16Flash_bwd_paramsE)
        /*031c*/ 	.short	0x0210
        /*031e*/ 	.short	0x0280


	//----- nvinfo : EIATTR_SW_WAR
	.align		4
.L_848:
        /*0320*/ 	.byte	0x04, 0x36
        /*0322*/ 	.short	(.L_850 - .L_849)
.L_849:
        /*0324*/ 	.word	0x00000008
.L_850:


//--------------------- .nv.info._ZN5flash44flash_bwd_dq_dk_dv_loop_seqk_parallel_kernelI23Flash_bwd_kernel_traitsILi128ELi64ELi128ELi8ELi2ELi4ELi2ELb0ELb0EN7cutlass10bfloat16_tE19Flash_kernel_traitsILi128ELi64ELi128ELi8ES3_EELb1ELb0ELb1ELb0ELb0ELb1ELb0EEEvNS_16Flash_bwd_paramsE --------------------------
	.section	.nv.info._ZN5flash44flash_bwd_dq_dk_dv_loop_seqk_parallel_kernelI23Flash_bwd_kernel_traitsILi128ELi64ELi128ELi8ELi2ELi4ELi2ELb0ELb0EN7cutlass10bfloat16_tE19Flash_kernel_traitsILi128ELi64ELi128ELi8ES3_EELb1ELb0ELb1ELb0ELb0ELb1ELb0EEEvNS_16Flash_bwd_paramsE,"",@"SHT_CUDA_INFO"
	.sectionflags	@""
	.align	4


	//----- nvinfo : EIATTR_CUDA_API_VERSION
	.align		4
        /*0000*/ 	.byte	0x04, 0x37
        /*0002*/ 	.short	(.L_852 - .L_851)
.L_851:
        /*0004*/ 	.word	0x00000082


	//----- nvinfo : EIATTR_KPARAM_INFO
	.align		4
.L_852:
        /*0008*/ 	.byte	0x04, 0x17
        /*000a*/ 	.short	(.L_854 - .L_853)
.L_853:
        /*000c*/ 	.word	0x00000000
        /*0010*/ 	.short	0x0000
        /*0012*/ 	.short	0x0000
        /*0014*/ 	.byte	0x00, 0xf0, 0x01, 0x0a


	//----- nvinfo : EIATTR_SPARSE_MMA_MASK
	.align		4
.L_854:
        /*0018*/ 	.byte	0x03, 0x50
        /*001a*/ 	.short	0x0000


	//----- nvinfo : EIATTR_MAXREG_COUNT
	.align		4
        /*001c*/ 	.byte	0x03, 0x1b
        /*001e*/ 	.short	0x00ff


	//----- nvinfo : EIATTR_NUM_BARRIERS
	.align		4
        /*0020*/ 	.byte	0x02, 0x4c
        /*0022*/ 	.byte	0x01
	.zero		1


	//----- nvinfo : EIATTR_ANNOTATIONS
	.align		4
        /*0024*/ 	.byte	0x04, 0x55
        /*0026*/ 	.short	(.L_856 - .L_855)


	//   ....[0]....
.L_855:
        /*0028*/ 	.word	0x00000001
        /*002c*/ 	.byte	0xa0, 0x00, 0x00, 0x00, 0x01, 0x00, 0x00, 0x00, 0x30, 0x09, 0x00, 0x00, 0x01, 0x00, 0x00, 0x00
        /*003c*/ 	.byte	0x70, 0x09, 0x00, 0x00, 0x01, 0x00, 0x00, 0x00, 0xa0, 0x09, 0x00, 0x00, 0x01, 0x00, 0x00, 0x00
        /*004c*/ 	.byte	0xe0, 0x90, 0x00, 0x00, 0x01, 0x00, 0x00, 0x00, 0x10, 0x91, 0x00, 0x00, 0x01, 0x00, 0x00, 0x00
        /*005c*/ 	.byte	0x20, 0x91, 0x00, 0x00, 0x01, 0x00, 0x00, 0x00, 0x80, 0xaf, 0x00, 0x00


	//----- nvinfo : EIATTR_MERCURY_ISA_VERSION
	.align		4
.L_856:
        /*0068*/ 	.byte	0x03, 0x5f
        /*006a*/ 	.short	0x0101


	//----- nvinfo : EIATTR_EXIT_INSTR_OFFSETS
	.align		4
        /*006c*/ 	.byte	0x04, 0x1c
        /*006e*/ 	.short	(.L_858 - .L_857)


	//   ....[0]....
.L_857:
        /*0070*/ 	.word	0x000000c0


	//   ....[1]....
        /*0074*/ 	.word	0x0000b000


	//----- nvinfo : EIATTR_CRS_STACK_SIZE
	.align		4
.L_858:
        /*0078*/ 	.byte	0x04, 0x1e
        /*007a*/ 	.short	(.L_860 - .L_859)
.L_859:
        /*007c*/ 	.word	0x00000000


	//----- nvinfo : EIATTR_CBANK_PARAM_SIZE
	.align		4
.L_860:
        /*0080*/ 	.byte	0x03, 0x19
        /*0082*/ 	.short	0x0280


	//----- nvinfo : EIATTR_PARAM_CBANK
	.align		4
        /*0084*/ 	.byte	0x04, 0x0a
        /*0086*/ 	.short	(.L_862 - .L_861)
	.align		4
.L_861:
        /*0088*/ 	.word	index@(.nv.constant0._ZN5flash44flash_bwd_dq_dk_dv_loop_seqk_parallel_kernelI23Flash_bwd_kernel_traitsILi128ELi64ELi128ELi8ELi2ELi4ELi2ELb0ELb0EN7cutlass10bfloat16_tE19Flash_kernel_traitsILi128ELi64ELi128ELi8ES3_EELb1ELb0ELb1ELb0ELb0ELb1ELb0EEEvNS_16Flash_bwd_paramsE)
        /*008c*/ 	.short	0x0210
        /*008e*/ 	.short	0x0280


	//----- nvinfo : EIATTR_SW_WAR
	.align		4
.L_862:
        /*0090*/ 	.byte	0x04, 0x36
        /*0092*/ 	.short	(.L_864 - .L_863)
.L_863:
        /*0094*/ 	.word	0x00000008
.L_864:


//--------------------- .nv.info._ZN5flash44flash_bwd_dq_dk_dv_loop_seqk_parallel_kernelI23Flash_bwd_kernel_traitsILi128ELi64ELi128ELi8ELi2ELi4ELi2ELb0ELb0EN7cutlass10bfloat16_tE19Flash_kernel_traitsILi128ELi64ELi128ELi8ES3_EELb0ELb0ELb1ELb0ELb0ELb1ELb1EEEvNS_16Flash_bwd_paramsE --------------------------
	.section	.nv.info._ZN5flash44flash_bwd_dq_dk_dv_loop_seqk_parallel_kernelI23Flash_bwd_kernel_traitsILi128ELi64ELi128ELi8ELi2ELi4ELi2ELb0ELb0EN7cutlass10bfloat16_tE19Flash_kernel_traitsILi128ELi64ELi128ELi8ES3_EELb0ELb0ELb1ELb0ELb0ELb1ELb1EEEvNS_16Flash_bwd_paramsE,"",@"SHT_CUDA_INFO"
	.sectionflags	@""
	.align	4


	//----- nvinfo : EIATTR_CUDA_API_VERSION
	.align		4
        /*0000*/ 	.byte	0x04, 0x37
        /*0002*/ 	.short	(.L_866 - .L_865)
.L_865:
        /*0004*/ 	.word	0x00000082


	//----- nvinfo : EIATTR_KPARAM_INFO
	.align		4
.L_866:
        /*0008*/ 	.byte	0x04, 0x17
        /*000a*/ 	.short	(.L_868 - .L_867)
.L_867:
        /*000c*/ 	.word	0x00000000
        /*0010*/ 	.short	0x0000
        /*0012*/ 	.short	0x0000
        /*0014*/ 	.byte	0x00, 0xf0, 0x01, 0x0a


	//----- nvinfo : EIATTR_SPARSE_MMA_MASK
	.align		4
.L_868:
        /*0018*/ 	.byte	0x03, 0x50
        /*001a*/ 	.short	0x0000


	//----- nvinfo : EIATTR_MAXREG_COUNT
	.align		4
        /*001c*/ 	.byte	0x03, 0x1b
        /*001e*/ 	.short	0x00ff


	//----- nvinfo : EIATTR_NUM_BARRIERS
	.align		4
        /*0020*/ 	.byte	0x02, 0x4c
        /*0022*/ 	.byte	0x01
	.zero		1


	//----- nvinfo : EIATTR_ANNOTATIONS
	.align		4
        /*0024*/ 	.byte	0x04, 0x55
        /*0026*/ 	.short	(.L_870 - .L_869)


	//   ....[0]....
.L_869:
        /* <DEDUP_REMOVED lines=40> */


	//----- nvinfo : EIATTR_MERCURY_ISA_VERSION
	.align		4
.L_870:
        /*0298*/ 	.byte	0x03, 0x5f
        /*029a*/ 	.short	0x0101


	//----- nvinfo : EIATTR_EXIT_INSTR_OFFSETS
	.align		4
        /*029c*/ 	.byte	0x04, 0x1c
        /*029e*/ 	.short	(.L_872 - .L_871)


	//   ....[0]....
.L_871:
        /*02a0*/ 	.word	0x000000c0


	//   ....[1]....
        /*02a4*/ 	.word	0x0000ac00


	//----- nvinfo : EIATTR_CRS_STACK_SIZE
	.align		4
.L_872:
        /*02a8*/ 	.byte	0x04, 0x1e
        /*02aa*/ 	.short	(.L_874 - .L_873)
.L_873:
        /*02ac*/ 	.word	0x00000000


	//----- nvinfo : EIATTR_CBANK_PARAM_SIZE
	.align		4
.L_874:
        /*02b0*/ 	.byte	0x03, 0x19
        /*02b2*/ 	.short	0x0280


	//----- nvinfo : EIATTR_PARAM_CBANK
	.align		4
        /*02b4*/ 	.byte	0x04, 0x0a
        /*02b6*/ 	.short	(.L_876 - .L_875)
	.align		4
.L_875:
        /*02b8*/ 	.word	index@(.nv.constant0._ZN5flash44flash_bwd_dq_dk_dv_loop_seqk_parallel_kernelI23Flash_bwd_kernel_traitsILi128ELi64ELi128ELi8ELi2ELi4ELi2ELb0ELb0EN7cutlass10bfloat16_tE19Flash_kernel_traitsILi128ELi64ELi128ELi8ES3_EELb0ELb0ELb1ELb0ELb0ELb1ELb1EEEvNS_16Flash_bwd_paramsE)
        /*02bc*/ 	.short	0x0210
        /*02be*/ 	.short	0x0280


	//----- nvinfo : EIATTR_SW_WAR
	.align		4
.L_876:
        /*02c0*/ 	.byte	0x04, 0x36
        /*02c2*/ 	.short	(.L_878 - .L_877)
.L_877:
        /*02c4*/ 	.word	0x00000008
.L_878:


//--------------------- .nv.info._ZN5flash44flash_bwd_dq_dk_dv_loop_seqk_parallel_kernelI23Flash_bwd_kernel_traitsILi128ELi64ELi128ELi8ELi2ELi4ELi2ELb0ELb0EN7cutlass10bfloat16_tE19Flash_kernel_traitsILi128ELi64ELi128ELi8ES3_EELb1ELb0ELb1ELb1ELb0ELb0ELb0EEEvNS_16Flash_bwd_paramsE --------------------------
	.section	.nv.info._ZN5flash44flash_bwd_dq_dk_dv_loop_seqk_parallel_kernelI23Flash_bwd_kernel_traitsILi128ELi64ELi128ELi8ELi2ELi4ELi2ELb0ELb0EN7cutlass10bfloat16_tE19Flash_kernel_traitsILi128ELi64ELi128ELi8ES3_EELb1ELb0ELb1ELb1ELb0ELb0ELb0EEEvNS_16Flash_bwd_paramsE,"",@"SHT_CUDA_INFO"
	.sectionflags	@""
	.align	4


	//----- nvinfo : EIATTR_CUDA_API_VERSION
	.align		4
        /*0000*/ 	.byte	0x04, 0x37
        /*0002*/ 	.short	(.L_880 - .L_879)
.L_879:
        /*0004*/ 	.word	0x00000082


	//----- nvinfo : EIATTR_KPARAM_INFO
	.align		4
.L_880:
        /*0008*/ 	.byte	0x04, 0x17
        /*000a*/ 	.short	(.L_882 - .L_881)
.L_881:
        /*000c*/ 	.word	0x00000000
        /*0010*/ 	.short	0x0000
        /*0012*/ 	.short	0x0000
        /*0014*/ 	.byte	0x00, 0xf0, 0x01, 0x0a


	//----- nvinfo : EIATTR_SPARSE_MMA_MASK
	.align		4
.L_882:
        /*0018*/ 	.byte	0x03, 0x50
        /*001a*/ 	.short	0x0000


	//----- nvinfo : EIATTR_MAXREG_COUNT
	.align		4
        /*001c*/ 	.byte	0x03, 0x1b
        /*001e*/ 	.short	0x00ff


	//----- nvinfo : EIATTR_NUM_BARRIERS
	.align		4
        /*0020*/ 	.byte	0x02, 0x4c
        /*0022*/ 	.byte	0x01
	.zero		1


	//----- nvinfo : EIATTR_ANNOTATIONS
	.align		4
        /*0024*/ 	.byte	0x04, 0x55
        /*0026*/ 	.short	(.L_884 - .L_883)


	//   ....[0]....
.L_883:
        /* <DEDUP_REMOVED lines=10> */


	//----- nvinfo : EIATTR_MERCURY_ISA_VERSION
	.align		4
.L_884:
        /*00b8*/ 	.byte	0x03, 0x5f
        /*00ba*/ 	.short	0x0101


	//----- nvinfo : EIATTR_EXIT_INSTR_OFFSETS
	.align		4
        /*00bc*/ 	.byte	0x04, 0x1c
        /*00be*/ 	.short	(.L_886 - .L_885)


	//   ....[0]....
.L_885:
        /*00c0*/ 	.word	0x000000a0


	//   ....[1]....
        /*00c4*/ 	.word	0x0000d210


	//----- nvinfo : EIATTR_CRS_STACK_SIZE
	.align		4
.L_886:
        /*00c8*/ 	.byte	0x04, 0x1e
        /*00ca*/ 	.short	(.L_888 - .L_887)
.L_887:
        /*00cc*/ 	.word	0x00000000


	//----- nvinfo : EIATTR_CBANK_PARAM_SIZE
	.align		4
.L_888:
        /*00d0*/ 	.byte	0x03, 0x19
        /*00d2*/ 	.short	0x0280


	//----- nvinfo : EIATTR_PARAM_CBANK
	.align		4
        /*00d4*/ 	.byte	0x04, 0x0a
        /*00d6*/ 	.short	(.L_890 - .L_889)
	.align		4
.L_889:
        /*00d8*/ 	.word	index@(.nv.constant0._ZN5flash44flash_bwd_dq_dk_dv_loop_seqk_parallel_kernelI23Flash_bwd_kernel_traitsILi128ELi64ELi128ELi8ELi2ELi4ELi2ELb0ELb0EN7cutlass10bfloat16_tE19Flash_kernel_traitsILi128ELi64ELi128ELi8ES3_EELb1ELb0ELb1ELb1ELb0ELb0ELb0EEEvNS_16Flash_bwd_paramsE)
        /*00dc*/ 	.short	0x0210
        /*00de*/ 	.short	0x0280


	//----- nvinfo : EIATTR_SW_WAR
	.align		4
.L_890:
        /*00e0*/ 	.byte	0x04, 0x36
        /*00e2*/ 	.short	(.L_892 - .L_891)
.L_891:
        /*00e4*/ 	.word	0x00000008
.L_892:


//--------------------- .nv.info._ZN5flash44flash_bwd_dq_dk_dv_loop_seqk_parallel_kernelI23Flash_bwd_kernel_traitsILi128ELi64ELi128ELi8ELi2ELi4ELi2ELb0ELb0EN7cutlass10bfloat16_tE19Flash_kernel_traitsILi128ELi64ELi128ELi8ES3_EELb0ELb0ELb1ELb1ELb0ELb0ELb1EEEvNS_16Flash_bwd_paramsE --------------------------
	.section	.nv.info._ZN5flash44flash_bwd_dq_dk_dv_loop_seqk_parallel_kernelI23Flash_bwd_kernel_traitsILi128ELi64ELi128ELi8ELi2ELi4ELi2ELb0ELb0EN7cutlass10bfloat16_tE19Flash_kernel_traitsILi128ELi64ELi128ELi8ES3_EELb0ELb0ELb1ELb1ELb0ELb0ELb1EEEvNS_16Flash_bwd_paramsE,"",@"SHT_CUDA_INFO"
	.sectionflags	@""
	.align	4


	//----- nvinfo : EIATTR_CUDA_API_VERSION
	.align		4
        /*0000*/ 	.byte	0x04, 0x37
        /*0002*/ 	.short	(.L_894 - .L_893)
.L_893:
        /*0004*/ 	.word	0x00000082


	//----- nvinfo : EIATTR_KPARAM_INFO
	.align		4
.L_894:
        /*0008*/ 	.byte	0x04, 0x17
        /*000a*/ 	.short	(.L_896 - .L_895)
.L_895:
        /*000c*/ 	.word	0x00000000
        /*0010*/ 	.short	0x0000
        /*0012*/ 	.short	0x0000
        /*0014*/ 	.byte	0x00, 0xf0, 0x01, 0x0a


	//----- nvinfo : EIATTR_SPARSE_MMA_MASK
	.align		4
.L_896:
        /*0018*/ 	.byte	0x03, 0x50
        /*001a*/ 	.short	0x0000


	//----- nvinfo : EIATTR_MAXREG_COUNT
	.align		4
        /*001c*/ 	.byte	0x03, 0x1b
        /*001e*/ 	.short	0x00ff


	//----- nvinfo : EIATTR_NUM_BARRIERS
	.align		4
        /*0020*/ 	.byte	0x02, 0x4c
        /*0022*/ 	.byte	0x01
	.zero		1


	//----- nvinfo : EIATTR_ANNOTATIONS
	.align		4
        /*0024*/ 	.byte	0x04, 0x55
        /*0026*/ 	.short	(.L_898 - .L_897)


	//   ....[0]....
.L_897:
        /* <DEDUP_REMOVED lines=43> */


	//----- nvinfo : EIATTR_MERCURY_ISA_VERSION
	.align		4
.L_898:
        /*02c8*/ 	.byte	0x03, 0x5f
        /*02ca*/ 	.short	0x0101


	//----- nvinfo : EIATTR_EXIT_INSTR_OFFSETS
	.align		4
        /*02cc*/ 	.byte	0x04, 0x1c
        /*02ce*/ 	.short	(.L_900 - .L_899)


	//   ....[0]....
.L_899:
        /*02d0*/ 	.word	0x000000a0


	//   ....[1]....
        /*02d4*/ 	.word	0x0000c540


	//----- nvinfo : EIATTR_CRS_STACK_SIZE
	.align		4
.L_900:
        /*02d8*/ 	.byte	0x04, 0x1e
        /*02da*/ 	.short	(.L_902 - .L_901)
.L_901:
        /*02dc*/ 	.word	0x00000000


	//----- nvinfo : EIATTR_CBANK_PARAM_SIZE
	.align		4
.L_902:
        /*02e0*/ 	.byte	0x03, 0x19
        /*02e2*/ 	.short	0x0280


	//----- nvinfo : EIATTR_PARAM_CBANK
	.align		4
        /*02e4*/ 	.byte	0x04, 0x0a
        /*02e6*/ 	.short	(.L_904 - .L_903)
	.align		4
.L_903:
        /*02e8*/ 	.word	index@(.nv.constant0._ZN5flash44flash_bwd_dq_dk_dv_loop_seqk_parallel_kernelI23Flash_bwd_kernel_traitsILi128ELi64ELi128ELi8ELi2ELi4ELi2ELb0ELb0EN7cutlass10bfloat16_tE19Flash_kernel_traitsILi128ELi64ELi128ELi8ES3_EELb0ELb0ELb1ELb1ELb0ELb0ELb1EEEvNS_16Flash_bwd_paramsE)
        /*02ec*/ 	.short	0x0210
        /*02ee*/ 	.short	0x0280


	//----- nvinfo : EIATTR_SW_WAR
	.align		4
.L_904:
        /*02f0*/ 	.byte	0x04, 0x36
        /*02f2*/ 	.short	(.L_906 - .L_905)
.L_905:
        /*02f4*/ 	.word	0x00000008
.L_906:


//--------------------- .nv.info._ZN5flash25flash_bwd_dot_do_o_kernelILb0E23Flash_bwd_kernel_traitsILi128ELi64ELi128ELi8ELi2ELi4ELi2ELb0ELb0EN7cutlass10bfloat16_tE19Flash_kernel_traitsILi128ELi64ELi128ELi8ES3_EEEEvNS_16Flash_bwd_paramsE --------------------------
	.section	.nv.info._ZN5flash25flash_bwd_dot_do_o_kernelILb0E23Flash_bwd_kernel_traitsILi128ELi64ELi128ELi8ELi2ELi4ELi2ELb0ELb0EN7cutlass10bfloat16_tE19Flash_kernel_traitsILi128ELi64ELi128ELi8ES3_EEEEvNS_16Flash_bwd_paramsE,"",@"SHT_CUDA_INFO"
	.sectionflags	@""
	.align	4


	//----- nvinfo : EIATTR_CUDA_API_VERSION
	.align		4
        /*0000*/ 	.byte	0x04, 0x37
        /*0002*/ 	.short	(.L_908 - .L_907)
.L_907:
        /*0004*/ 	.word	0x00000082


	//----- nvinfo : EIATTR_KPARAM_INFO
	.align		4
.L_908:
        /*0008*/ 	.byte	0x04, 0x17
        /*000a*/ 	.short	(.L_910 - .L_909)
.L_909:
        /*000c*/ 	.word	0x00000000
        /*0010*/ 	.short	0x0000
        /*0012*/ 	.short	0x0000
        /*0014*/ 	.byte	0x00, 0xf0, 0x01, 0x0a


	//----- nvinfo : EIATTR_SPARSE_MMA_MASK
	.align		4
.L_910:
        /*0018*/ 	.byte	0x03, 0x50
        /*001a*/ 	.short	0x0000


	//----- nvinfo : EIATTR_MAXREG_COUNT
	.align		4
        /*001c*/ 	.byte	0x03, 0x1b
        /*001e*/ 	.short	0x00ff


	//----- nvinfo : EIATTR_MERCURY_ISA_VERSION
	.align		4
        /*0020*/ 	.byte	0x03, 0x5f
        /*0022*/ 	.short	0x0101


	//----- nvinfo : EIATTR_COOP_GROUP_MASK_REGIDS
	.align		4
        /*0024*/ 	.byte	0x04, 0x29
        /*0026*/ 	.short	(.L_912 - .L_911)


	//   ....[0]....
.L_911:
        /*0028*/ 	.word	0xffffffff


	//   ....[1]....
        /*002c*/ 	.word	0xffffffff


	//   ....[2]....
        /*0030*/ 	.word	0xffffffff


	//   ....[3]....
        /*0034*/ 	.word	0xffffffff


	//   ....[4]....
        /*0038*/ 	.word	0xffffffff


	//   ....[5]....
        /*003c*/ 	.word	0xffffffff


	//----- nvinfo : EIATTR_COOP_GROUP_INSTR_OFFSETS
	.align		4
.L_912:
        /*0040*/ 	.byte	0x04, 0x28
        /*0042*/ 	.short	(.L_914 - .L_913)


	//   ....[0]....
.L_913:
        /*0044*/ 	.word	0x000011a0


	//   ....[1]....
        /*0048*/ 	.word	0x000011b0


	//   ....[2]....
        /*004c*/ 	.word	0x000011f0


	//   ....[3]....
        /*0050*/ 	.word	0x00001200


	//   ....[4]....
        /*0054*/ 	.word	0x00001250


	//   ....[5]....
        /*0058*/ 	.word	0x00001270


	//----- nvinfo : EIATTR_EXIT_INSTR_OFFSETS
	.align		4
.L_914:
        /*005c*/ 	.byte	0x04, 0x1c
        /*005e*/ 	.short	(.L_916 - .L_915)


	//   ....[0]....
.L_915:
        /*0060*/ 	.word	0x00000130


	//   ....[1]....
        /*0064*/ 	.word	0x00001300


	//   ....[2]....
        /*0068*/ 	.word	0x00001320


	//----- nvinfo : EIATTR_CRS_STACK_SIZE
	.align		4
.L_916:
        /*006c*/ 	.byte	0x04, 0x1e
        /*006e*/ 	.short	(.L_918 - .L_917)
.L_917:
        /*0070*/ 	.word	0x00000000


	//----- nvinfo : EIATTR_CBANK_PARAM_SIZE
	.align		4
.L_918:
        /*0074*/ 	.byte	0x03, 0x19
        /*0076*/ 	.short	0x0280


	//----- nvinfo : EIATTR_PARAM_CBANK
	.align		4
        /*0078*/ 	.byte	0x04, 0x0a
        /*007a*/ 	.short	(.L_920 - .L_919)
	.align		4
.L_919:
        /*007c*/ 	.word	index@(.nv.constant0._ZN5flash25flash_bwd_dot_do_o_kernelILb0E23Flash_bwd_kernel_traitsILi128ELi64ELi128ELi8ELi2ELi4ELi2ELb0ELb0EN7cutlass10bfloat16_tE19Flash_kernel_traitsILi128ELi64ELi128ELi8ES3_EEEEvNS_16Flash_bwd_paramsE)
        /*0080*/ 	.short	0x0210
        /*0082*/ 	.short	0x0280


	//----- nvinfo : EIATTR_SW_WAR
	.align		4
.L_920:
        /*0084*/ 	.byte	0x04, 0x36
        /*0086*/ 	.short	(.L_922 - .L_921)
.L_921:
        /*0088*/ 	.word	0x00000008
.L_922:


//--------------------- .nv.info._ZN5flash25flash_bwd_dot_do_o_kernelILb1E23Flash_bwd_kernel_traitsILi128ELi64ELi128ELi8ELi2ELi4ELi2ELb0ELb0EN7cutlass10bfloat16_tE19Flash_kernel_traitsILi128ELi64ELi128ELi8ES3_EEEEvNS_16Flash_bwd_paramsE --------------------------
	.section	.nv.info._ZN5flash25flash_bwd_dot_do_o_kernelILb1E23Flash_bwd_kernel_traitsILi128ELi64ELi128ELi8ELi2ELi4ELi2ELb0ELb0EN7cutlass10bfloat16_tE19Flash_kernel_traitsILi128ELi64ELi128ELi8ES3_EEEEvNS_16Flash_bwd_paramsE,"",@"SHT_CUDA_INFO"
	.sectionflags	@""
	.align	4


	//----- nvinfo : EIATTR_CUDA_API_VERSION
	.align		4
        /*0000*/ 	.byte	0x04, 0x37
        /*0002*/ 	.short	(.L_924 - .L_923)
.L_923:
        /*0004*/ 	.word	0x00000082


	//----- nvinfo : EIATTR_KPARAM_INFO
	.align		4
.L_924:
        /*0008*/ 	.byte	0x04, 0x17
        /*000a*/ 	.short	(.L_926 - .L_925)
.L_925:
        /*000c*/ 	.word	0x00000000
        /*0010*/ 	.short	0x0000
        /*0012*/ 	.short	0x0000
        /*0014*/ 	.byte	0x00, 0xf0, 0x01, 0x0a


	//----- nvinfo : EIATTR_SPARSE_MMA_MASK
	.align		4
.L_926:
        /*0018*/ 	.byte	0x03, 0x50
        /*001a*/ 	.short	0x0000


	//----- nvinfo : EIATTR_MAXREG_COUNT
	.align		4
        /*001c*/ 	.byte	0x03, 0x1b
        /*001e*/ 	.short	0x00ff


	//----- nvinfo : EIATTR_MERCURY_ISA_VERSION
	.align		4
        /*0020*/ 	.byte	0x03, 0x5f
        /*0022*/ 	.short	0x0101


	//----- nvinfo : EIATTR_COOP_GROUP_MASK_REGIDS
	.align		4
        /*0024*/ 	.byte	0x04, 0x29
        /*0026*/ 	.short	(.L_928 - .L_927)


	//   ....[0]....
.L_927:
        /*0028*/ 	.word	0xffffffff


	//   ....[1]....
        /*002c*/ 	.word	0xffffffff


	//   ....[2]....
        /*0030*/ 	.word	0xffffffff


	//   ....[3]....
        /*0034*/ 	.word	0xffffffff


	//   ....[4]....
        /*0038*/ 	.word	0xffffffff


	//   ....[5]....
        /*003c*/ 	.word	0xffffffff


	//----- nvinfo : EIATTR_COOP_GROUP_INSTR_OFFSETS
	.align		4
.L_928:
        /*0040*/ 	.byte	0x04, 0x28
        /*0042*/ 	.short	(.L_930 - .L_929)


	//   ....[0]....
.L_929:
        /*0044*/ 	.word	0x00001460


	//   ....[1]....
        /*0048*/ 	.word	0x00001470


	//   ....[2]....
        /*004c*/ 	.word	0x000014a0


	//   ....[3]....
        /*0050*/ 	.word	0x000014d0


	//   ....[4]....
        /*0054*/ 	.word	0x00001510


	//   ....[5]....
        /*0058*/ 	.word	0x00001550


	//----- nvinfo : EIATTR_EXIT_INSTR_OFFSETS
	.align		4
.L_930:
        /*005c*/ 	.byte	0x04, 0x1c
        /*005e*/ 	.short	(.L_932 - .L_931)


	//   ....[0]....
.L_931:
        /*0060*/ 	.word	0x00000130


	//   ....[1]....
        /*0064*/ 	.word	0x000016d0


	//----- nvinfo : EIATTR_CRS_STACK_SIZE
	.align		4
.L_932:
        /*0068*/ 	.byte	0x04, 0x1e
        /*006a*/ 	.short	(.L_934 - .L_933)
.L_933:
        /*006c*/ 	.word	0x00000000


	//----- nvinfo : EIATTR_CBANK_PARAM_SIZE
	.align		4
.L_934:
        /*0070*/ 	.byte	0x03, 0x19
        /*0072*/ 	.short	0x0280


	//----- nvinfo : EIATTR_PARAM_CBANK
	.align		4
        /*0074*/ 	.byte	0x04, 0x0a
        /*0076*/ 	.short	(.L_936 - .L_935)
	.align		4
.L_935:
        /*0078*/ 	.word	index@(.nv.constant0._ZN5flash25flash_bwd_dot_do_o_kernelILb1E23Flash_bwd_kernel_traitsILi128ELi64ELi128ELi8ELi2ELi4ELi2ELb0ELb0EN7cutlass10bfloat16_tE19Flash_kernel_traitsILi128ELi64ELi128ELi8ES3_EEEEvNS_16Flash_bwd_paramsE)
        /*007c*/ 	.short	0x0210
        /*007e*/ 	.short	0x0280


	//----- nvinfo : EIATTR_SW_WAR
	.align		4
.L_936:
        /*0080*/ 	.byte	0x04, 0x36
        /*0082*/ 	.short	(.L_938 - .L_937)
.L_937:
        /*0084*/ 	.word	0x00000008
.L_938:


//--------------------- .nv.callgraph             --------------------------
	.section	.nv.callgraph,"",@"SHT_CUDA_CALLGRAPH"
	.align	4
	.sectionentsize	8
	.align		4
        /*0000*/ 	.word	0x00000000
	.align		4
        /*0004*/ 	.word	0xffffffff
	.align		4
        /*0008*/ 	.word	0x00000000
	.align		4
        /*000c*/ 	.word	0xfffffffe
	.align		4
        /*0010*/ 	.word	0x00000000
	.align		4
        /*0014*/ 	.word	0xfffffffd
	.align		4
        /*0018*/ 	.word	0x00000000
	.align		4
        /*001c*/ 	.word	0xfffffffc


//--------------------- .nv.constant4             --------------------------
	.section	.nv.constant4,"a",@progbits
	.align	8
	.align		8
.nv.constant4:
        /*0000*/ 	.dword	_ZN66_INTERNAL_f4811781_30_flash_bwd_hdim128_bf16_sm80_cu_ea41c527_33244cuda3std3__45__cpo5beginE
	.align		8
        /*0008*/ 	.dword	_ZN66_INTERNAL_f4811781_30_flash_bwd_hdim128_bf16_sm80_cu_ea41c527_33244cuda3std3__45__cpo3endE
	.align		8
        /*0010*/ 	.dword	_ZN66_INTERNAL_f4811781_30_flash_bwd_hdim128_bf16_sm80_cu_ea41c527_33244cuda3std3__45__cpo6cbeginE
	.align		8
        /*0018*/ 	.dword	_ZN66_INTERNAL_f4811781_30_flash_bwd_hdim128_bf16_sm80_cu_ea41c527_33244cuda3std3__45__cpo4cendE
	.align		8
        /*0020*/ 	.dword	_ZN66_INTERNAL_f4811781_30_flash_bwd_hdim128_bf16_sm80_cu_ea41c527_33244cuda3std3__468_GLOBAL__N__f4811781_30_flash_bwd_hdim128_bf16_sm80_cu_ea41c527_33246ignoreE
	.align		8
        /*0028*/ 	.dword	_ZN66_INTERNAL_f4811781_30_flash_bwd_hdim128_bf16_sm80_cu_ea41c527_33244cuda3std3__419piecewise_constructE
	.align		8
        /*0030*/ 	.dword	_ZN66_INTERNAL_f4811781_30_flash_bwd_hdim128_bf16_sm80_cu_ea41c527_33244cuda3std3__48in_placeE
	.align		8
        /*0038*/ 	.dword	_ZN66_INTERNAL_f4811781_30_flash_bwd_hdim128_bf16_sm80_cu_ea41c527_33244cuda3std6ranges3__45__cpo4swapE
	.align		8
        /*0040*/ 	.dword	_ZN66_INTERNAL_f4811781_30_flash_bwd_hdim128_bf16_sm80_cu_ea41c527_33244cuda3std6ranges3__45__cpo9iter_moveE
	.align		8
        /*0048*/ 	.dword	_ZN66_INTERNAL_f4811781_30_flash_bwd_hdim128_bf16_sm80_cu_ea41c527_33244cute7productE
	.align		8
        /*0050*/ 	.dword	_ZN66_INTERNAL_f4811781_30_flash_bwd_hdim128_bf16_sm80_cu_ea41c527_33244cute1_E


//--------------------- .text._ZN5flash44flash_bwd_dq_dk_dv_loop_seqk_parallel_kernelI23Flash_bwd_kernel_traitsILi128ELi64ELi64ELi8ELi4ELi2ELi2ELb1ELb0EN7cutlass10bfloat16_tE19Flash_kernel_traitsILi128ELi64ELi64ELi8ES3_EELb0ELb0ELb0ELb0ELb0ELb1ELb0EEEvNS_16Flash_bwd_paramsE --------------------------
	.section	.text._ZN5flash44flash_bwd_dq_dk_dv_loop_seqk_parallel_kernelI23Flash_bwd_kernel_traitsILi128ELi64ELi64ELi8ELi4ELi2ELi2ELb1ELb0EN7cutlass10bfloat16_tE19Flash_kernel_traitsILi128ELi64ELi64ELi8ES3_EELb0ELb0ELb0ELb0ELb0ELb1ELb0EEEvNS_16Flash_bwd_paramsE,"ax",@progbits
	.align	128
        .global         _ZN5flash44flash_bwd_dq_dk_dv_loop_seqk_parallel_kernelI23Flash_bwd_kernel_traitsILi128ELi64ELi64ELi8ELi4ELi2ELi2ELb1ELb0EN7cutlass10bfloat16_tE19Flash_kernel_traitsILi128ELi64ELi64ELi8ES3_EELb0ELb0ELb0ELb0ELb0ELb1ELb0EEEvNS_16Flash_bwd_paramsE
        .type           _ZN5flash44flash_bwd_dq_dk_dv_loop_seqk_parallel_kernelI23Flash_bwd_kernel_traitsILi128ELi64ELi64ELi8ELi4ELi2ELi2ELb1ELb0EN7cutlass10bfloat16_tE19Flash_kernel_traitsILi128ELi64ELi64ELi8ES3_EELb0ELb0ELb0ELb0ELb0ELb1ELb0EEEvNS_16Flash_bwd_paramsE,@function
        .size           _ZN5flash44flash_bwd_dq_dk_dv_loop_seqk_parallel_kernelI23Flash_bwd_kernel_traitsILi128ELi64ELi64ELi8ELi4ELi2ELi2ELb1ELb0EN7cutlass10bfloat16_tE19Flash_kernel_traitsILi128ELi64ELi64ELi8ES3_EELb0ELb0ELb0ELb0ELb0ELb1ELb0EEEvNS_16Flash_bwd_paramsE,(.L_x_2050 - _ZN5flash44flash_bwd_dq_dk_dv_loop_seqk_parallel_kernelI23Flash_bwd_kernel_traitsILi128ELi64ELi64ELi8ELi4ELi2ELi2ELb1ELb0EN7cutlass10bfloat16_tE19Flash_kernel_traitsILi128ELi64ELi64ELi8ES3_EELb0ELb0ELb0ELb0ELb0ELb1ELb0EEEvNS_16Flash_bwd_paramsE)
        .other          _ZN5flash44flash_bwd_dq_dk_dv_loop_seqk_parallel_kernelI23Flash_bwd_kernel_traitsILi128ELi64ELi64ELi8ELi4ELi2ELi2ELb1ELb0EN7cutlass10bfloat16_tE19Flash_kernel_traitsILi128ELi64ELi64ELi8ES3_EELb0ELb0ELb0ELb0ELb0ELb1ELb0EEEvNS_16Flash_bwd_paramsE,@"STO_CUDA_ENTRY STV_DEFAULT"
_ZN5flash44flash_bwd_dq_dk_dv_loop_seqk_parallel_kernelI23Flash_bwd_kernel_traitsILi128ELi64ELi64ELi8ELi4ELi2ELi2ELb1ELb0EN7cutlass10bfloat16_tE19Flash_kernel_traitsILi128ELi64ELi64ELi8ES3_EELb0ELb0ELb0ELb0ELb0ELb1ELb0EEEvNS_16Flash_bwd_paramsE:
.text._ZN5flash44flash_bwd_dq_dk_dv_loop_seqk_parallel_kernelI23Flash_bwd_kernel_traitsILi128ELi64ELi64ELi8ELi4ELi2ELi2ELb1ELb0EN7cutlass10bfloat16_tE19Flash_kernel_traitsILi128ELi64ELi64ELi8ES3_EELb0ELb0ELb0ELb0ELb0ELb1ELb0EEEvNS_16Flash_bwd_paramsE:
[----:B------:R-:W1:Y:S01]  /*0000*/  LDC R1, c[0x0][0x28] ;  /* 0x00000a00ff017b82 */ /* 0x000e620000000800 */
[----:B------:R-:W2:Y:S01]  /*0010*/  S2R R238, SR_CTAID.X ;  /* 0x0000000000ee7919 */ /* 0x000ea20000002500 */
[----:B------:R-:W-:Y:S01]  /*0020*/  ULDC UR5, c[0x0][0x2c8] ;  /* 0x0000b20000057ab9 */ /* 0x000fe20000000800 */
[----:B-1----:R-:W-:Y:S01]  /*0030*/  IADD3 R1, R1, -0x8, RZ ;  /* 0xfffffff801017810 */ /* 0x002fe20007ffe0ff */
[----:B------:R-:W-:-:S04]  /*0040*/  UIADD3 UR5, UR5, 0x3f, URZ ;  /* 0x0000003f05057890 */ /* 0x000fc8000fffe03f */
[----:B------:R-:W-:-:S04]  /*0050*/  USHF.R.S32.HI UR4, URZ, 0x1f, UR5 ;  /* 0x0000001f3f047899 */ /* 0x000fc80008011405 */
[----:B------:R-:W-:-:S04]  /*0060*/  ULEA.HI UR4, UR4, UR5, URZ, 0x6 ;  /* 0x0000000504047291 */ /* 0x000fc8000f8f303f */
[----:B------:R-:W-:-:S06]  /*0070*/  USHF.R.S32.HI UR14, URZ, 0x6, UR4 ;  /* 0x000000063f0e7899 */ /* 0x000fcc0008011404 */
[----:B--2---:R-:W-:-:S13]  /*0080*/  ISETP.GE.AND P0, PT, R238, UR14, PT ;  /* 0x0000000eee007c0c */ /* 0x004fda000bf06270 */
[----:B------:R-:W-:Y:S05]  /*0090*/  @P0 EXIT ;  /* 0x000000000000094d */ /* 0x000fea0003800000 */
[----:B------:R-:W1:Y:S01]  /*00a0*/  S2R R14, SR_TID.X ;  /* 0x00000000000e7919 */ /* 0x000e620000002100 */
[----:B------:R-:W2:Y:S01]  /*00b0*/  S2UR UR5, SR_CgaCtaId ;  /* 0x00000000000579c3 */ /* 0x000ea20000008800 */
[----:B------:R-:W-:Y:S01]  /*00c0*/  UMOV UR4, 0x400 ;  /* 0x0000040000047882 */ /* 0x000fe20000000000 */
[----:B------:R-:W-:Y:S01]  /*00d0*/  IMAD.MOV.U32 R177, RZ, RZ, 0x40 ;  /* 0x00000040ffb17424 */ /* 0x000fe200078e00ff */
[----:B------:R-:W3:Y:S01]  /*00e0*/  S2R R252, SR_CTAID.Y ;  /* 0x0000000000fc7919 */ /* 0x000ee20000002600 */
[----:B------:R-:W-:Y:S01]  /*00f0*/  IMAD.MOV.U32 R215, RZ, RZ, -0x10 ;  /* 0xfffffff0ffd77424 */ /* 0x000fe200078e00ff */
[----:B------:R-:W-:Y:S01]  /*0100*/  ULDC.64 UR16, c[0x0][0x208] ;  /* 0x0000820000107ab9 */ /* 0x000fe20000000a00 */
[----:B------:R-:W-:Y:S01]  /*0110*/  ULDC.64 UR12, c[0x0][0x300] ;  /* 0x0000c000000c7ab9 */ /* 0x000fe20000000a00 */
[----:B--2---:R-:W-:-:S04]  /*0120*/  ULEA UR5, UR5, UR4, 0x18 ;  /* 0x0000000405057291 */ /* 0x004fc8000f8ec03f */
[----:B------:R-:W-:Y:S02]  /*0130*/  UIADD3 UR4, UR5, 0x10000, URZ ;  /* 0x0001000005047890 */ /* 0x000fe4000fffe03f */
[----:B------:R-:W-:Y:S01]  /*0140*/  UIADD3 UR6, UR5, 0xc000, URZ ;  /* 0x0000c00005067890 */ /* 0x000fe2000fffe03f */
[----:B-1----:R-:W-:Y:S01]  /*0150*/  SHF.R.S32.HI R13, RZ, 0x1f, R14 ;  /* 0x0000001fff0d7819 */ /* 0x002fe2000001140e */
[----:B------:R-:W-:-:S03]  /*0160*/  IMAD.SHL.U32 R244, R14, 0x2, RZ ;  /* 0x000000020ef47824 */ /* 0x000fc600078e00ff */
[CC--:B------:R-:W-:Y:S02]  /*0170*/  LEA.HI R2, R13.reuse, R14.reuse, RZ, 0x5 ;  /* 0x0000000e0d027211 */ /* 0x0c0fe400078f28ff */
[----:B------:R-:W-:Y:S02]  /*0180*/  LEA.HI R7, R13, R14, RZ, 0x4 ;  /* 0x0000000e0d077211 */ /* 0x000fe400078f20ff */
[--C-:B------:R-:W-:Y:S02]  /*0190*/  SHF.R.S32.HI R0, RZ, 0x5, R2.reuse ;  /* 0x00000005ff007819 */ /* 0x100fe40000011402 */
[----:B------:R-:W-:Y:S02]  /*01a0*/  SHF.R.S32.HI R3, RZ, 0x1f, R2 ;  /* 0x0000001fff037819 */ /* 0x000fe40000011402 */
[-C--:B------:R-:W-:Y:S02]  /*01b0*/  LEA.HI R2, R2, R0.reuse, RZ, 0x1 ;  /* 0x0000000002027211 */ /* 0x080fe400078f08ff */
[----:B------:R-:W-:-:S02]  /*01c0*/  LEA.HI R3, R3, R0, RZ, 0x2 ;  /* 0x0000000003037211 */ /* 0x000fc400078f10ff */
[----:B------:R-:W-:Y:S02]  /*01d0*/  SHF.R.S32.HI R6, RZ, 0x4, R7 ;  /* 0x00000004ff067819 */ /* 0x000fe40000011407 */
[----:B------:R-:W-:Y:S02]  /*01e0*/  LEA.HI R16, R13, R14, RZ, 0x2 ;  /* 0x0000000e0d107211 */ /* 0x000fe400078f10ff */
[----:B------:R-:W-:Y:S02]  /*01f0*/  LOP3.LUT R2, R2, 0xfffffffe, RZ, 0xc0, !PT ;  /* 0xfffffffe02027812 */ /* 0x000fe400078ec0ff */
[----:B------:R-:W-:Y:S02]  /*0200*/  LOP3.LUT R3, R3, 0xfffffffc, RZ, 0xc0, !PT ;  /* 0xfffffffc03037812 */ /* 0x000fe400078ec0ff */
[----:B------:R-:W-:Y:S01]  /*0210*/  LEA.HI R4, R7, R6, RZ, 0x1 ;  /* 0x0000000607047211 */ /* 0x000fe200078f08ff */
[C---:B------:R-:W-:Y:S01]  /*0220*/  IMAD.IADD R186, R0.reuse, 0x1, -R2 ;  /* 0x0000000100ba7824 */ /* 0x040fe200078e0a02 */
[----:B------:R-:W-:Y:S01]  /*0230*/  LEA.HI R17, R13, R14, RZ, 0x3 ;  /* 0x0000000e0d117211 */ /* 0x000fe200078f18ff */
[----:B------:R-:W-:Y:S01]  /*0240*/  IMAD.IADD R15, R0, 0x1, -R3 ;  /* 0x00000001000f7824 */ /* 0x000fe200078e0a03 */
[----:B------:R-:W-:-:S02]  /*0250*/  SHF.R.S32.HI R8, RZ, 0x2, R16 ;  /* 0x00000002ff087819 */ /* 0x000fc40000011410 */
[----:B------:R-:W-:Y:S02]  /*0260*/  SHF.R.S32.HI R5, RZ, 0x1f, R16 ;  /* 0x0000001fff057819 */ /* 0x000fe40000011410 */
[----:B------:R-:W-:Y:S02]  /*0270*/  LOP3.LUT R2, R4, 0xfffffffe, RZ, 0xc0, !PT ;  /* 0xfffffffe04027812 */ /* 0x000fe400078ec0ff */
[----:B------:R-:W-:Y:S02]  /*0280*/  LEA.HI R0, R5, R8, RZ, 0x3 ;  /* 0x0000000805007211 */ /* 0x000fe400078f18ff */
[----:B------:R-:W-:Y:S01]  /*0290*/  SHF.R.S32.HI R236, RZ, 0x3, R17 ;  /* 0x00000003ffec7819 */ /* 0x000fe20000011411 */
[----:B------:R-:W-:Y:S01]  /*02a0*/  IMAD.IADD R10, R6, 0x1, -R2 ;  /* 0x00000001060a7824 */ /* 0x000fe200078e0a02 */
[----:B------:R-:W-:Y:S02]  /*02b0*/  LOP3.LUT R4, R17, 0xfffffff8, RZ, 0xc0, !PT ;  /* 0xfffffff811047812 */ /* 0x000fe400078ec0ff */
[----:B------:R-:W-:Y:S01]  /*02c0*/  LOP3.LUT R2, R0, 0xfffffff8, RZ, 0xc0, !PT ;  /* 0xfffffff800027812 */ /* 0x000fe200078ec0ff */
[----:B------:R-:W-:-:S02]  /*02d0*/  IMAD.SHL.U32 R3, R236, 0x40, RZ ;  /* 0x00000040ec037824 */ /* 0x000fc400078e00ff */
[----:B------:R-:W-:Y:S01]  /*02e0*/  IMAD.IADD R0, R14, 0x1, -R4 ;  /* 0x000000010e007824 */ /* 0x000fe200078e0a04 */
[----:B------:R-:W-:Y:S01]  /*02f0*/  LOP3.LUT R4, R7, 0xfffffff0, RZ, 0xc0, !PT ;  /* 0xfffffff007047812 */ /* 0x000fe200078ec0ff */
[----:B------:R-:W-:Y:S01]  /*0300*/  IMAD.IADD R7, R8, 0x1, -R2 ;  /* 0x0000000108077824 */ /* 0x000fe200078e0a02 */
[----:B------:R-:W-:Y:S01]  /*0310*/  LOP3.LUT R2, R3, 0x1c0, RZ, 0xc0, !PT ;  /* 0x000001c003027812 */ /* 0x000fe200078ec0ff */
[C---:B------:R-:W-:Y:S01]  /*0320*/  IMAD.SHL.U32 R246, R0.reuse, 0x8, RZ ;  /* 0x0000000800f67824 */ /* 0x040fe200078e00ff */
[----:B------:R-:W-:Y:S01]  /*0330*/  LOP3.LUT P4, RZ, R0, 0x2, RZ, 0xc0, !PT ;  /* 0x0000000200ff7812 */ /* 0x000fe2000788c0ff */
[----:B------:R-:W-:Y:S01]  /*0340*/  IMAD.IADD R3, R14, 0x1, -R4 ;  /* 0x000000010e037824 */ /* 0x000fe200078e0a04 */
[----:B------:R-:W-:Y:S02]  /*0350*/  SHF.R.U32.HI R4, RZ, 0x3, R2 ;  /* 0x00000003ff047819 */ /* 0x000fe40000011602 */
[----:B------:R-:W-:Y:S02]  /*0360*/  LOP3.LUT R2, R2, 0x38, R246, 0xf8, !PT ;  /* 0x0000003802027812 */ /* 0x000fe400078ef8f6 */
[----:B------:R-:W-:-:S02]  /*0370*/  SHF.R.S32.HI R5, RZ, 0x1f, R3 ;  /* 0x0000001fff057819 */ /* 0x000fc40000011403 */
[C---:B------:R-:W-:Y:S01]  /*0380*/  LOP3.LUT P3, RZ, R0.reuse, 0x4, RZ, 0xc0, !PT ;  /* 0x0000000400ff7812 */ /* 0x040fe2000786c0ff */
[----:B------:R-:W-:Y:S01]  /*0390*/  IMAD.SHL.U32 R0, R0, 0x40, RZ ;  /* 0x0000004000007824 */ /* 0x000fe200078e00ff */
[----:B------:R-:W-:Y:S02]  /*03a0*/  LEA.HI R11, R5, R3, RZ, 0x3 ;  /* 0x00000003050b7211 */ /* 0x000fe400078f18ff */
[----:B------:R-:W-:Y:S01]  /*03b0*/  LOP3.LUT R9, R2, R4, RZ, 0x3c, !PT ;  /* 0x0000000402097212 */ /* 0x000fe200078e3cff */
[----:B------:R-:W-:Y:S01]  /*03c0*/  IMAD.SHL.U32 R2, R186, 0x10, RZ ;  /* 0x00000010ba027824 */ /* 0x000fe200078e00ff */
[----:B------:R-:W-:Y:S02]  /*03d0*/  LOP3.LUT R0, R0, 0x1c0, RZ, 0xc0, !PT ;  /* 0x000001c000007812 */ /* 0x000fe400078ec0ff */
[----:B------:R-:W-:Y:S02]  /*03e0*/  LOP3.LUT R5, R11, 0xfffffff8, RZ, 0xc0, !PT ;  /* 0xfffffff80b057812 */ /* 0x000fe400078ec0ff */
[----:B------:R-:W-:-:S02]  /*03f0*/  LEA.HI R4, R13, R14, RZ, 0x7 ;  /* 0x0000000e0d047211 */ /* 0x000fc400078f38ff */
[C---:B------:R-:W-:Y:S01]  /*0400*/  LOP3.LUT R192, R0.reuse, 0x8, R17, 0xf8, !PT ;  /* 0x0000000800c07812 */ /* 0x040fe200078ef811 */
[----:B------:R-:W-:Y:S01]  /*0410*/  IMAD.IADD R12, R3, 0x1, -R5 ;  /* 0x00000001030c7824 */ /* 0x000fe200078e0a05 */
[----:B------:R-:W-:Y:S02]  /*0420*/  LOP3.LUT R6, R0, 0x10, R2, 0xf8, !PT ;  /* 0x0000001000067812 */ /* 0x000fe400078ef802 */
[----:B------:R-:W-:Y:S02]  /*0430*/  SHF.R.U32.HI R178, RZ, 0x3, R0 ;  /* 0x00000003ffb27819 */ /* 0x000fe40000011600 */
[----:B------:R-:W-:Y:S01]  /*0440*/  SHF.R.S32.HI R8, RZ, 0x7, R4 ;  /* 0x00000007ff087819 */ /* 0x000fe20000011404 */
[----:B------:R-:W-:Y:S01]  /*0450*/  IMAD.SHL.U32 R4, R10, 0x200, RZ ;  /* 0x000002000a047824 */ /* 0x000fe200078e00ff */
[----:B------:R-:W-:Y:S02]  /*0460*/  LOP3.LUT R0, R7, 0x1, RZ, 0xc0, !PT ;  /* 0x0000000107007812 */ /* 0x000fe400078ec0ff */
[----:B------:R-:W-:Y:S01]  /*0470*/  LEA.HI R5, R13, R14, RZ, 0x6 ;  /* 0x0000000e0d057211 */ /* 0x000fe200078f30ff */
[----:B------:R-:W-:Y:S01]  /*0480*/  IMAD R2, R8, 0x800, R4 ;  /* 0x0000080008027824 */ /* 0x000fe200078e0204 */
[----:B------:R-:W-:-:S02]  /*0490*/  LOP3.LUT R192, R192, R178, RZ, 0x3c, !PT ;  /* 0x000000b2c0c07212 */ /* 0x000fc400078e3cff */
[----:B------:R-:W-:Y:S02]  /*04a0*/  ISETP.NE.U32.AND P0, PT, R0, 0x1, PT ;  /* 0x000000010000780c */ /* 0x000fe40003f05070 */
[----:B------:R-:W-:Y:S01]  /*04b0*/  LOP3.LUT R3, R6, 0x8, R17, 0xf8, !PT ;  /* 0x0000000806037812 */ /* 0x000fe200078ef811 */
[----:B------:R-:W-:Y:S01]  /*04c0*/  IMAD.IADD R192, R2, 0x1, R192 ;  /* 0x0000000102c07824 */ /* 0x000fe200078e02c0 */
[----:B------:R-:W-:Y:S01]  /*04d0*/  SHF.R.S32.HI R0, RZ, 0x6, R5 ;  /* 0x00000006ff007819 */ /* 0x000fe20000011405 */
[----:B------:R-:W-:Y:S01]  /*04e0*/  IMAD.SHL.U32 R5, R10, 0x20, RZ ;  /* 0x000000200a057824 */ /* 0x000fe200078e00ff */
[----:B------:R-:W-:Y:S01]  /*04f0*/  LOP3.LUT R178, R4, R3, R178, 0xf6, !PT ;  /* 0x0000000304b27212 */ /* 0x000fe200078ef6b2 */
[----:B------:R-:W-:Y:S01]  /*0500*/  IMAD.SHL.U32 R4, R8, 0x20, RZ ;  /* 0x0000002008047824 */ /* 0x000fe200078e00ff */
[----:B------:R-:W-:Y:S01]  /*0510*/  LOP3.LUT R3, R16, 0x7ffffffc, RZ, 0xc0, !PT ;  /* 0x7ffffffc10037812 */ /* 0x000fe200078ec0ff */
[C---:B------:R-:W-:Y:S01]  /*0520*/  IMAD R18, R0.reuse, 0x200, R9 ;  /* 0x0000020000127824 */ /* 0x040fe200078e0209 */
[C---:B------:R-:W-:Y:S01]  /*0530*/  R2P PR, R7.reuse, 0x6 ;  /* 0x0000000607007804 */ /* 0x040fe20000000000 */
[----:B------:R-:W-:Y:S01]  /*0540*/  IMAD.SHL.U32 R2, R0, 0x8, RZ ;  /* 0x0000000800027824 */ /* 0x000fe200078e00ff */
[----:B------:R-:W-:Y:S01]  /*0550*/  LOP3.LUT R244, R4, 0x6, R244, 0xf8, !PT ;  /* 0x0000000604f47812 */ /* 0x000fe200078ef8f4 */
[----:B------:R-:W-:Y:S01]  /*0560*/  IMAD.SHL.U32 R0, R7, 0x40, RZ ;  /* 0x0000004007007824 */ /* 0x000fe200078e00ff */
[----:B------:R1:W-:Y:S01]  /*0570*/  STL [R1], R18 ;  /* 0x0000001201007387 */ /* 0x0003e20000100800 */
[----:B------:R-:W-:Y:S01]  /*0580*/  IMAD.IADD R3, R14, 0x1, -R3 ;  /* 0x000000010e037824 */ /* 0x000fe200078e0a03 */
[----:B------:R-:W-:Y:S01]  /*0590*/  LOP3.LUT R2, R2, 0x18, RZ, 0xc0, !PT ;  /* 0x0000001802027812 */ /* 0x000fe200078ec0ff */
[----:B------:R-:W-:Y:S01]  /*05a0*/  IMAD.SHL.U32 R6, R12, 0x40, RZ ;  /* 0x000000400c067824 */ /* 0x000fe200078e00ff */
[----:B------:R-:W-:Y:S01]  /*05b0*/  LOP3.LUT R0, R0, 0x1c0, RZ, 0xc0, !PT ;  /* 0x000001c000007812 */ /* 0x000fe200078ec0ff */
[----:B------:R-:W-:Y:S01]  /*05c0*/  IMAD.SHL.U32 R7, R3, 0x2, RZ ;  /* 0x0000000203077824 */ /* 0x000fe200078e00ff */
[----:B------:R-:W-:Y:S01]  /*05d0*/  LOP3.LUT R8, R2, 0x20, R5, 0xf8, !PT ;  /* 0x0000002002087812 */ /* 0x000fe200078ef805 */
[----:B------:R-:W-:Y:S01]  /*05e0*/  IMAD.SHL.U32 R5, R11, 0x40, RZ ;  /* 0x000000400b057824 */ /* 0x000fe200078e00ff */
[----:B------:R-:W-:-:S02]  /*05f0*/  SHF.R.U32.HI R3, RZ, 0x3, R0 ;  /* 0x00000003ff037819 */ /* 0x000fc40000011600 */
[----:B------:R-:W-:Y:S02]  /*0600*/  LOP3.LUT R4, R0, 0x20, R4, 0xf8, !PT ;  /* 0x0000002000047812 */ /* 0x000fe400078ef804 */
[----:B------:R-:W-:Y:S02]  /*0610*/  LOP3.LUT R9, R3, R0, R2, 0x1e, !PT ;  /* 0x0000000003097212 */ /* 0x000fe400078e1e02 */
[----:B------:R-:W-:Y:S01]  /*0620*/  LOP3.LUT R0, R4, R3, RZ, 0x3c, !PT ;  /* 0x0000000304007212 */ /* 0x000fe200078e3cff */
[----:B------:R-:W-:Y:S01]  /*0630*/  IMAD R4, R15, 0x400, R7 ;  /* 0x000004000f047824 */ /* 0x000fe200078e0207 */
[----:B------:R-:W-:Y:S01]  /*0640*/  LOP3.LUT R3, R6, 0x1c0, RZ, 0xc0, !PT ;  /* 0x000001c006037812 */ /* 0x000fe200078ec0ff */
[----:B------:R-:W-:Y:S01]  /*0650*/  IMAD.SHL.U32 R6, R10, 0x8, RZ ;  /* 0x000000080a067824 */ /* 0x000fe200078e00ff */
[----:B------:R-:W-:Y:S01]  /*0660*/  SEL R177, R177, 0xffffffc0, !P3 ;  /* 0xffffffc0b1b17807 */ /* 0x000fe20005800000 */
[----:B------:R-:W-:Y:S01]  /*0670*/  IMAD.IADD R214, R4, 0x1, R0 ;  /* 0x0000000104d67824 */ /* 0x000fe200078e0200 */
[----:B------:R-:W-:-:S02]  /*0680*/  SHF.R.U32.HI R2, RZ, 0x3, R3 ;  /* 0x00000003ff027819 */ /* 0x000fc40000011603 */
[----:B------:R-:W-:Y:S02]  /*0690*/  LOP3.LUT R6, R3, 0x8, R6, 0xf8, !PT ;  /* 0x0000000803067812 */ /* 0x000fe400078ef806 */
[----:B------:R-:W-:Y:S01]  /*06a0*/  LOP3.LUT R0, R5, 0xfffffe00, RZ, 0xc0, !PT ;  /* 0xfffffe0005007812 */ /* 0x000fe200078ec0ff */
[----:B------:R-:W-:Y:S01]  /*06b0*/  IMAD R5, R186, 0x400, R7 ;  /* 0x00000400ba057824 */ /* 0x000fe200078e0207 */
[----:B------:R-:W-:Y:S02]  /*06c0*/  LOP3.LUT R3, R2, R8, R3, 0x1e, !PT ;  /* 0x0000000802037212 */ /* 0x000fe400078e1e03 */
[----:B------:R-:W-:Y:S01]  /*06d0*/  LOP3.LUT R2, R6, R2, RZ, 0x3c, !PT ;  /* 0x0000000206027212 */ /* 0x000fe200078e3cff */
[--C-:B------:R-:W-:Y:S01]  /*06e0*/  IMAD R4, R15, 0x400, R0.reuse ;  /* 0x000004000f047824 */ /* 0x100fe200078e0200 */
[----:B------:R-:W-:Y:S01]  /*06f0*/  LOP3.LUT R191, R3, R0, RZ, 0xfc, !PT ;  /* 0x0000000003bf7212 */ /* 0x000fe200078efcff */
[----:B------:R-:W-:Y:S01]  /*0700*/  IMAD R186, R186, 0x400, R0 ;  /* 0x00000400baba7824 */ /* 0x000fe200078e0200 */
[----:B------:R-:W-:Y:S01]  /*0710*/  LEA R0, R192, UR4, 0x1 ;  /* 0x00000004c0007c11 */ /* 0x000fe2000f8e08ff */
[----:B------:R-:W-:Y:S01]  /*0720*/  IMAD.IADD R190, R4, 0x1, R2 ;  /* 0x0000000104be7824 */ /* 0x000fe200078e0202 */
[----:B------:R-:W-:Y:S01]  /*0730*/  LEA R214, R214, UR5, 0x1 ;  /* 0x00000005d6d67c11 */ /* 0x000fe2000f8e08ff */
[----:B------:R-:W-:Y:S01]  /*0740*/  IMAD.IADD R186, R2, 0x1, R186 ;  /* 0x0000000102ba7824 */ /* 0x000fe200078e02ba */
[----:B------:R-:W-:Y:S01]  /*0750*/  SEL R215, R215, 0x10, !P0 ;  /* 0x00000010d7d77807 */ /* 0x000fe20004000000 */
[----:B------:R-:W-:Y:S01]  /*0760*/  IMAD.MOV.U32 R2, RZ, RZ, 0x20 ;  /* 0x00000020ff027424 */ /* 0x000fe200078e00ff */
[----:B------:R-:W-:Y:S01]  /*0770*/  LEA R178, R178, UR5, 0x1 ;  /* 0x00000005b2b27c11 */ /* 0x000fe2000f8e08ff */
[----:B------:R-:W-:Y:S01]  /*0780*/  IMAD.IADD R5, R5, 0x1, R9 ;  /* 0x0000000105057824 */ /* 0x000fe200078e0209 */
[----:B------:R-:W-:Y:S01]  /*0790*/  LEA R204, R18, UR5, 0x1 ;  /* 0x0000000512cc7c11 */ /* 0x000fe2000f8e08ff */
[----:B------:R-:W-:Y:S01]  /*07a0*/  VIADD R213, R214, 0x20 ;  /* 0x00000020d6d57836 */ /* 0x000fe20000000000 */
[----:B------:R-:W-:Y:S01]  /*07b0*/  SEL R2, R2, 0xffffffe0, !P4 ;  /* 0xffffffe002027807 */ /* 0x000fe20006000000 */
[----:B------:R-:W-:Y:S01]  /*07c0*/  @P1 VIADD R213, R214, 0xffffffe0 ;  /* 0xffffffe0d6d51836 */ /* 0x000fe20000000000 */
[----:B------:R-:W-:Y:S01]  /*07d0*/  LEA R242, R5, UR6, 0x1 ;  /* 0x0000000605f27c11 */ /* 0x000fe2000f8e08ff */
[----:B------:R-:W-:Y:S01]  /*07e0*/  IMAD.IADD R180, R0, 0x1, R177 ;  /* 0x0000000100b47824 */ /* 0x000fe200078e02b1 */
[----:B------:R-:W-:Y:S01]  /*07f0*/  IADD3 R184, R2, -0x4000, R0 ;  /* 0xffffc00002b87810 */ /* 0x000fe20007ffe000 */
[----:B------:R-:W-:Y:S01]  /*0800*/  IMAD.IADD R216, R214, 0x1, R215 ;  /* 0x00000001d6d87824 */ /* 0x000fe200078e02d7 */
[----:B------:R-:W-:Y:S01]  /*0810*/  LEA R186, R186, UR4, 0x1 ;  /* 0x00000004baba7c11 */ /* 0x000fe2000f8e08ff */
[----:B------:R-:W-:-:S02]  /*0820*/  VIADD R243, R242, 0x40 ;  /* 0x00000040f2f37836 */ /* 0x000fc40000000000 */
[C---:B------:R-:W-:Y:S02]  /*0830*/  IMAD.IADD R184, R177.reuse, 0x1, R184 ;  /* 0x00000001b1b87824 */ /* 0x040fe400078e02b8 */
[----:B------:R-:W-:Y:S02]  /*0840*/  IMAD.IADD R183, R0, 0x1, R2 ;  /* 0x0000000100b77824 */ /* 0x000fe400078e0202 */
[----:B------:R-:W-:Y:S02]  /*0850*/  IMAD.IADD R177, R177, 0x1, R178 ;  /* 0x00000001b1b17824 */ /* 0x000fe400078e02b2 */
[----:B------:R-:W-:Y:S02]  /*0860*/  @P2 VIADD R243, R242, 0xffffffc0 ;  /* 0xffffffc0f2f32836 */ /* 0x000fe40000000000 */
[----:B-1-3--:R-:W-:-:S07]  /*0870*/  IMAD.IADD R215, R215, 0x1, R213 ;  /* 0x00000001d7d77824 */ /* 0x00afce00078e02d5 */
.L_x_28:
[----:B-123--:R-:W1:Y:S01]  /*0880*/  LDC.64 R2, c[0x0][0x2f0] ;  /* 0x0000bc00ff027b82 */ /* 0x00ee620000000a00 */
[C---:B------:R-:W-:Y:S01]  /*0890*/  IMAD.SHL.U32 R12, R252.reuse, 0x4, RZ ;  /* 0x00000004fc0c7824 */ /* 0x040fe200078e00ff */
[----:B------:R-:W-:Y:S01]  /*08a0*/  SHF.R.S32.HI R18, RZ, 0x1f, R252 ;  /* 0x0000001fff127819 */ /* 0x000fe200000114fc */
[----:B------:R-:W-:Y:S01]  /*08b0*/  IMAD.MOV.U32 R0, RZ, RZ, -0x1 ;  /* 0xffffffffff007424 */ /* 0x000fe200078e00ff */
[----:B------:R-:W-:Y:S02]  /*08c0*/  ISETP.NE.U32.AND P3, PT, RZ, UR12, PT ;  /* 0x0000000cff007c0c */ /* 0x000fe4000bf65070 */
[----:B------:R-:W-:Y:S02]  /*08d0*/  SHF.L.U64.HI R11, R252, 0x2, R18 ;  /* 0x00000002fc0b7819 */ /* 0x000fe40000010212 */
[----:B------:R-:W2:Y:S01]  /*08e0*/  LDC.64 R8, c[0x0][0x308] ;  /* 0x0000c200ff087b82 */ /* 0x000ea20000000a00 */
[----:B------:R-:W-:-:S07]  /*08f0*/  ISETP.NE.AND.EX P3, PT, RZ, UR13, PT, P3 ;  /* 0x0000000dff007c0c */ /* 0x000fce000bf65330 */
[----:B------:R-:W3:Y:S01]  /*0900*/  LDC.U8 R13, c[0x0][0x3c2] ;  /* 0x0000f080ff0d7b82 */ /* 0x000ee20000000000 */
[----:B-1----:R-:W-:-:S07]  /*0910*/  ISETP.NE.U32.AND P5, PT, R2, RZ, PT ;  /* 0x000000ff0200720c */ /* 0x002fce0003fa5070 */
[----:B------:R-:W1:Y:S01]  /*0920*/  LDC.64 R4, c[0x0][0x2f8] ;  /* 0x0000be00ff047b82 */ /* 0x000e620000000a00 */
[----:B------:R-:W-:Y:S02]  /*0930*/  IADD3 R2, P0, R12, R2, RZ ;  /* 0x000000020c027210 */ /* 0x000fe40007f1e0ff */
[----:B------:R-:W-:-:S03]  /*0940*/  ISETP.NE.AND.EX P5, PT, R3, RZ, PT, P5 ;  /* 0x000000ff0300720c */ /* 0x000fc60003fa5350 */
[----:B------:R-:W-:Y:S01]  /*0950*/  IMAD.X R3, R11, 0x1, R3, P0 ;  /* 0x000000010b037824 */ /* 0x000fe200000e0603 */
[----:B--2---:R-:W-:-:S04]  /*0960*/  ISETP.NE.U32.AND P2, PT, R8, RZ, PT ;  /* 0x000000ff0800720c */ /* 0x004fc80003f45070 */
[----:B------:R-:W-:-:S05]  /*0970*/  ISETP.NE.AND.EX P2, PT, R9, RZ, PT, P2 ;  /* 0x000000ff0900720c */ /* 0x000fca0003f45320 */
[----:B------:R-:W2:Y:S04]  /*0980*/  @P5 LDG.E R0, desc[UR16][R2.64] ;  /* 0x0000001002005981 */ /* 0x000ea8000c1e1900 */
[----:B------:R4:W2:Y:S01]  /*0990*/  @P5 LDG.E R10, desc[UR16][R2.64+0x4] ;  /* 0x00000410020a5981 */ /* 0x0008a2000c1e1900 */
[----:B------:R-:W-:Y:S01]  /*09a0*/  @P3 IADD3 R6, P1, R12, UR12, RZ ;  /* 0x0000000c0c063c10 */ /* 0x000fe2000ff3e0ff */
[----:B------:R-:W-:-:S03]  /*09b0*/  IMAD.MOV.U32 R237, RZ, RZ, RZ ;  /* 0x000000ffffed7224 */ /* 0x000fc600078e00ff */
[----:B------:R-:W-:-:S05]  /*09c0*/  @P3 IADD3.X R7, R11, UR13, RZ, P1, !PT ;  /* 0x0000000d0b073c10 */ /* 0x000fca0008ffe4ff */
[----:B------:R1:W2:Y:S01]  /*09d0*/  @P3 LDG.E R237, desc[UR16][R6.64] ;  /* 0x0000001006ed3981 */ /* 0x0002a2000c1e1900 */
[----:B----4-:R-:W-:-:S05]  /*09e0*/  @P2 IADD3 R2, P0, R12, R8, RZ ;  /* 0x000000080c022210 */ /* 0x010fca0007f1e0ff */
[----:B------:R-:W-:Y:S01]  /*09f0*/  @P2 IMAD.X R3, R11, 0x1, R9, P0 ;  /* 0x000000010b032824 */ /* 0x000fe200000e0609 */
[----:B---3--:R-:W-:Y:S01]  /*0a00*/  ISETP.NE.AND P3, PT, R13, RZ, PT ;  /* 0x000000ff0d00720c */ /* 0x008fe20003f65270 */
[----:B------:R-:W-:Y:S01]  /*0a10*/  IMAD.MOV.U32 R245, RZ, RZ, -0x1 ;  /* 0xfffffffffff57424 */ /* 0x000fe200078e00ff */
[----:B-1----:R-:W-:Y:S01]  /*0a20*/  ISETP.EQ.U32.AND P1, PT, R4, RZ, PT ;  /* 0x000000ff0400720c */ /* 0x002fe20003f22070 */
[----:B------:R-:W1:Y:S01]  /*0a30*/  @!P2 LDC R9, c[0x0][0x2cc] ;  /* 0x0000b300ff09ab82 */ /* 0x000e620000000800 */
[----:B------:R3:W4:Y:S02]  /*0a40*/  @P2 LDG.E R8, desc[UR16][R2.64] ;  /* 0x0000001002082981 */ /* 0x000724000c1e1900 */
[----:B------:R-:W-:-:S05]  /*0a50*/  ISETP.EQ.OR.EX P1, PT, R5, RZ, !P3, P1 ;  /* 0x000000ff0500720c */ /* 0x000fca0005f22710 */
[----:B------:R-:W1:Y:S01]  /*0a60*/  @!P2 LDC.64 R6, c[0x0][0x318] ;  /* 0x0000c600ff06ab82 */ /* 0x000e620000000a00 */
[----:B---3--:R-:W-:-:S05]  /*0a70*/  IADD3 R2, P0, R12, R4, RZ ;  /* 0x000000040c027210 */ /* 0x008fca0007f1e0ff */
[----:B------:R-:W-:-:S05]  /*0a80*/  IMAD.X R3, R11, 0x1, R5, P0 ;  /* 0x000000010b037824 */ /* 0x000fca00000e0605 */
[----:B-----5:R3:W5:Y:S01]  /*0a90*/  @!P1 LDG.E R245, desc[UR16][R2.64] ;  /* 0x0000001002f59981 */ /* 0x020762000c1e1900 */
[----:B------:R-:W-:Y:S02]  /*0aa0*/  ISETP.NE.U32.AND P1, PT, R4, RZ, PT ;  /* 0x000000ff0400720c */ /* 0x000fe40003f25070 */
[----:B------:R-:W2:Y:S02]  /*0ab0*/  LDC R4, c[0x0][0x2c8] ;  /* 0x0000b200ff047b82 */ /* 0x000ea40000000800 */
[----:B------:R-:W-:Y:S02]  /*0ac0*/  ISETP.NE.AND.EX P1, PT, R5, RZ, PT, P1 ;  /* 0x000000ff0500720c */ /* 0x000fe40003f25310 */
[----:B-1----:R-:W-:-:S04]  /*0ad0*/  @!P2 ISETP.NE.U32.AND P0, PT, R6, RZ, PT ;  /* 0x000000ff0600a20c */ /* 0x002fc80003f05070 */
[----:B------:R-:W-:-:S04]  /*0ae0*/  @!P2 ISETP.NE.AND.EX P0, PT, R7, RZ, PT, P0 ;  /* 0x000000ff0700a20c */ /* 0x000fc80003f05300 */
[----:B------:R-:W-:Y:S01]  /*0af0*/  @!P2 SEL R5, R9, RZ, P0 ;  /* 0x000000ff0905a207 */ /* 0x000fe20000000000 */
[----:B--2---:R-:W-:-:S06]  /*0b00*/  @P5 IMAD.IADD R25, R10, 0x1, -R0 ;  /* 0x000000010a195824 */ /* 0x004fcc00078e0a00 */
[----:B------:R-:W1:Y:S01]  /*0b10*/  @!P5 LDC R25, c[0x0][0x2c4] ;  /* 0x0000b100ff19db82 */ /* 0x000e620000000800 */
[----:B----4-:R-:W-:Y:S01]  /*0b20*/  @P2 IMAD.IADD R202, R8, 0x1, -R237 ;  /* 0x0000000108ca2824 */ /* 0x010fe200078e0aed */
[----:B---3--:R-:W-:Y:S06]  /*0b30*/  @!P1 BRA `(.L_x_0) ;  /* 0x00000000000c9947 */ /* 0x008fec0003800000 */
[----:B------:R-:W2:Y:S02]  /*0b40*/  @P3 LDG.E R4, desc[UR16][R2.64+0x4] ;  /* 0x0000041002043981 */ /* 0x000ea4000c1e1900 */
[----:B--2--5:R-:W-:-:S06]  /*0b50*/  @P3 IADD3 R4, R4, -R245, RZ ;  /* 0x800000f504043210 */ /* 0x024fcc0007ffe0ff */
[----:B------:R2:W5:Y:S02]  /*0b60*/  @!P3 LDG.E R4, desc[UR16][R2.64] ;  /* 0x000000100204b981 */ /* 0x000564000c1e1900 */
.L_x_0:
[----:B------:R-:W-:Y:S01]  /*0b70*/  IMAD.SHL.U32 R28, R238, 0x40, RZ ;  /* 0x00000040ee1c7824 */ /* 0x000fe200078e00ff */
[----:B-----5:R-:W-:-:S04]  /*0b80*/  @!P2 IADD3 R202, R5, R4, -R237 ;  /* 0x0000000405caa210 */ /* 0x020fc80007ffe8ed */
[----:B------:R-:W-:-:S13]  /*0b90*/  ISETP.GT.AND P0, PT, R202, R28, PT ;  /* 0x0000001cca00720c */ /* 0x000fda0003f04270 */
[----:B------:R-:W-:Y:S05]  /*0ba0*/  @!P0 BRA `(.L_x_1) ;  /* 0x0000005800148947 */ /* 0x000fea0003800000 */
[----:B------:R-:W3:Y:S01]  /*0bb0*/  LDC R14, c[0x0][0x278] ;  /* 0x00009e00ff0e7b82 */ /* 0x000ee20000000800 */
[----:B------:R-:W4:Y:S01]  /*0bc0*/  S2R R46, SR_CTAID.Z ;  /* 0x00000000002e7919 */ /* 0x000f220000002700 */
[----:B------:R-:W-:Y:S01]  /*0bd0*/  ISETP.NE.AND P0, PT, R245, -0x1, PT ;  /* 0xfffffffff500780c */ /* 0x000fe20003f05270 */
[----:B-1----:R-:W-:Y:S01]  /*0be0*/  VIADD R8, R25, 0x3f ;  /* 0x0000003f19087836 */ /* 0x002fe20000000000 */
[----:B------:R-:W-:Y:S01]  /*0bf0*/  ISETP.NE.AND P1, PT, R0, -0x1, PT ;  /* 0xffffffff0000780c */ /* 0x000fe20003f25270 */
[----:B------:R-:W1:Y:S03]  /*0c00*/  S2R R29, SR_CTAID.X ;  /* 0x00000000001d7919 */ /* 0x000e660000002500 */
[----:B------:R-:W5:Y:S01]  /*0c10*/  LDC.64 R6, c[0x0][0x228] ;  /* 0x00008a00ff067b82 */ /* 0x000f620000000a00 */
[----:B------:R-:W-:-:S04]  /*0c20*/  SHF.R.S32.HI R9, RZ, 0x1f, R8 ;  /* 0x0000001fff097819 */ /* 0x000fc80000011408 */
[----:B------:R-:W-:-:S03]  /*0c30*/  LEA.HI R38, R9, R8, RZ, 0x6 ;  /* 0x0000000809267211 */ /* 0x000fc600078f30ff */
[----:B------:R-:W1:Y:S01]  /*0c40*/  LDC R44, c[0x0][0x2d4] ;  /* 0x0000b500ff2c7b82 */ /* 0x000e620000000800 */
[----:B---3--:R-:W-:-:S07]  /*0c50*/  IABS R12, R14 ;  /* 0x0000000e000c7213 */ /* 0x008fce0000000000 */
[----:B------:R-:W3:Y:S01]  /*0c60*/  LDC.U8 R13, c[0x0][0x3d8] ;  /* 0x0000f600ff0d7b82 */ /* 0x000ee20000000000 */
[----:B--2---:R-:W2:Y:S01]  /*0c70*/  I2F.RP R2, R12 ;  /* 0x0000000c00027306 */ /* 0x004ea20000209400 */
[----:B-----5:R-:W-:Y:S01]  /*0c80*/  IMAD R10, R18, R6, RZ ;  /* 0x00000006120a7224 */ /* 0x020fe200078e02ff */
[----:B----4-:R-:W-:-:S05]  /*0c90*/  IABS R5, R46 ;  /* 0x0000002e00057213 */ /* 0x010fca0000000000 */
[----:B------:R-:W4:Y:S01]  /*0ca0*/  LDC.64 R26, c[0x0][0x240] ;  /* 0x00009000ff1a7b82 */ /* 0x000f220000000a00 */
[C---:B------:R-:W-:Y:S02]  /*0cb0*/  IMAD R10, R252.reuse, R7, R10 ;  /* 0x00000007fc0a7224 */ /* 0x040fe400078e020a */
[----:B------:R-:W-:Y:S01]  /*0cc0*/  IMAD.WIDE.U32 R6, R252, R6, RZ ;  /* 0x00000006fc067225 */ /* 0x000fe200078e00ff */
[----:B-1----:R-:W-:-:S04]  /*0cd0*/  SHF.R.S32.HI R11, RZ, 0x1f, R44 ;  /* 0x0000001fff0b7819 */ /* 0x002fc8000001142c */
[----:B------:R-:W1:Y:S01]  /*0ce0*/  LDC R42, c[0x0][0x2dc] ;  /* 0x0000b700ff2a7b82 */ /* 0x000e620000000800 */
[----:B--2---:R-:W2:Y:S01]  /*0cf0*/  MUFU.RCP R2, R2 ;  /* 0x0000000200027308 */ /* 0x004ea20000001000 */
[----:B------:R-:W-:Y:S01]  /*0d00*/  IADD3 R35, R7, R10, RZ ;  /* 0x0000000a07237210 */ /* 0x000fe20007ffe0ff */
[----:B------:R-:W-:Y:S01]  /*0d10*/  IMAD R8, R11, R252, RZ ;  /* 0x000000fc0b087224 */ /* 0x000fe200078e02ff */
[----:B------:R-:W-:Y:S01]  /*0d20*/  LOP3.LUT R7, R46, R14, RZ, 0x3c, !PT ;  /* 0x0000000e2e077212 */ /* 0x000fe200078e3cff */
[----:B------:R-:W-:Y:S01]  /*0d30*/  IMAD.WIDE.U32 R10, R252, R44, RZ ;  /* 0x0000002cfc0a7225 */ /* 0x000fe200078e00ff */
[----:B---3--:R-:W-:Y:S02]  /*0d40*/  ISETP.NE.AND P2, PT, R13, RZ, PT ;  /* 0x000000ff0d00720c */ /* 0x008fe40003f45270 */
[----:B------:R-:W1:Y:S01]  /*0d50*/  LDC R231, c[0x0][0x270] ;  /* 0x00009c00ffe77b82 */ /* 0x000e620000000800 */
[----:B------:R-:W-:-:S07]  /*0d60*/  ISETP.GE.AND P3, PT, R7, RZ, PT ;  /* 0x000000ff0700720c */ /* 0x000fce0003f66270 */
[----:B------:R-:W3:Y:S01]  /*0d70*/  @P0 LDC.64 R20, c[0x0][0x250] ;  /* 0x00009400ff140b82 */ /* 0x000ee20000000a00 */
[----:B--2---:R-:W-:-:S04]  /*0d80*/  IADD3 R2, R2, 0xffffffe, RZ ;  /* 0x0ffffffe02027810 */ /* 0x004fc80007ffe0ff */
[----:B------:R-:W2:Y:S03]  /*0d90*/  F2I.FTZ.U32.TRUNC.NTZ R3, R2 ;  /* 0x0000000200037305 */ /* 0x000ea6000021f000 */
[----:B------:R-:W5:Y:S01]  /*0da0*/  @P0 LDC.64 R22, c[0x0][0x248] ;  /* 0x00009200ff160b82 */ /* 0x000f620000000a00 */
[----:B-1----:R-:W-:-:S07]  /*0db0*/  IMAD.WIDE R30, R42, R231, RZ ;  /* 0x000000e72a1e7225 */ /* 0x002fce00078e02ff */
[----:B------:R-:W1:Y:S01]  /*0dc0*/  LDC R43, c[0x0][0x2c4] ;  /* 0x0000b100ff2b7b82 */ /* 0x000e620000000800 */
[----:B------:R-:W-:Y:S02]  /*0dd0*/  IMAD R9, R31, R10, RZ ;  /* 0x0000000a1f097224 */ /* 0x000fe400078e02ff */
[----:B--2---:R-:W-:-:S05]  /*0de0*/  IMAD.MOV R2, RZ, RZ, -R3 ;  /* 0x000000ffff027224 */ /* 0x004fca00078e0a03 */
[----:B------:R-:W2:Y:S01]  /*0df0*/  LDC.U8 R45, c[0x0][0x480] ;  /* 0x00012000ff2d7b82 */ /* 0x000ea20000000000 */
[----:B------:R-:W-:Y:S01]  /*0e00*/  IMAD R4, R2, R12, RZ ;  /* 0x0000000c02047224 */ /* 0x000fe200078e02ff */
[----:B------:R-:W-:-:S05]  /*0e10*/  MOV R2, RZ ;  /* 0x000000ff00027202 */ /* 0x000fca0000000f00 */
[----:B------:R-:W-:Y:S01]  /*0e20*/  IMAD.HI.U32 R2, R3, R4, R2 ;  /* 0x0000000403027227 */ /* 0x000fe200078e0002 */
[----:B------:R-:W1:Y:S03]  /*0e30*/  LDC.64 R32, c[0x0][0x488] ;  /* 0x00012200ff207b82 */ /* 0x000e660000000a00 */
[----:B------:R-:W-:-:S04]  /*0e40*/  IMAD.MOV.U32 R4, RZ, RZ, R5 ;  /* 0x000000ffff047224 */ /* 0x000fc800078e0005 */
[----:B------:R-:W-:Y:S01]  /*0e50*/  IMAD.HI.U32 R2, R2, R4, RZ ;  /* 0x0000000402027227 */ /* 0x000fe200078e00ff */
[----:B------:R-:W1:Y:S04]  /*0e60*/  @P1 LDC.64 R16, c[0x0][0x420] ;  /* 0x00010800ff101b82 */ /* 0x000e680000000a00 */
[----:B------:R-:W-:-:S04]  /*0e70*/  IADD3 R3, -R2, RZ, RZ ;  /* 0x000000ff02037210 */ /* 0x000fc80007ffe1ff */
[----:B------:R-:W1:Y:S01]  /*0e80*/  @P2 LDC R15, c[0x0][0x2e4] ;  /* 0x0000b900ff0f2b82 */ /* 0x000e620000000800 */
[----:B------:R-:W-:Y:S02]  /*0e90*/  IMAD R3, R12, R3, R4 ;  /* 0x000000030c037224 */ /* 0x000fe400078e0204 */
[----:B----4-:R-:W-:-:S03]  /*0ea0*/  IMAD.WIDE.U32 R4, R0, R26, RZ ;  /* 0x0000001a00047225 */ /* 0x010fc600078e00ff */
[----:B------:R-:W-:Y:S02]  /*0eb0*/  ISETP.GT.U32.AND P4, PT, R12, R3, PT ;  /* 0x000000030c00720c */ /* 0x000fe40003f84070 */
[----:B------:R-:W-:Y:S01]  /*0ec0*/  SEL R41, R6, R4, !P1 ;  /* 0x0000000406297207 */ /* 0x000fe20004800000 */
[----:B------:R-:W-:Y:S02]  /*0ed0*/  IMAD R4, R18, R44, R8 ;  /* 0x0000002c12047224 */ /* 0x000fe400078e0208 */
[----:B------:R-:W-:-:S03]  /*0ee0*/  IMAD R6, R0, R27, RZ ;  /* 0x0000001b00067224 */ /* 0x000fc600078e02ff */
[----:B------:R-:W-:Y:S01]  /*0ef0*/  IADD3 R4, R11, R4, RZ ;  /* 0x000000040b047210 */ /* 0x000fe20007ffe0ff */
[----:B------:R-:W-:Y:S02]  /*0f00*/  @P1 IMAD.IADD R35, R5, 0x1, R6 ;  /* 0x0000000105231824 */ /* 0x000fe400078e0206 */
[----:B------:R-:W-:Y:S02]  /*0f10*/  IMAD.WIDE.U32 R6, R30, R0, RZ ;  /* 0x000000001e067225 */ /* 0x000fe400078e00ff */
[----:B------:R-:W-:Y:S02]  /*0f20*/  @!P4 IADD3 R2, R2, 0x1, RZ ;  /* 0x000000010202c810 */ /* 0x000fe40007ffe0ff */
[----:B------:R-:W-:Y:S01]  /*0f30*/  @!P4 IMAD.IADD R3, R3, 0x1, -R12 ;  /* 0x000000010303c824 */ /* 0x000fe200078e0a0c */
[----:B------:R-:W-:Y:S01]  /*0f40*/  ISETP.NE.AND P4, PT, R14, RZ, PT ;  /* 0x000000ff0e00720c */ /* 0x000fe20003f85270 */
[----:B------:R-:W-:-:S03]  /*0f50*/  IMAD R9, R30, R4, R9 ;  /* 0x000000041e097224 */ /* 0x000fc600078e0209 */
[----:B------:R-:W-:Y:S01]  /*0f60*/  ISETP.GE.U32.AND P6, PT, R3, R12, PT ;  /* 0x0000000c0300720c */ /* 0x000fe20003fc6070 */
[----:B------:R-:W-:Y:S01]  /*0f70*/  @P0 IMAD.IADD R3, R237, 0x1, R245 ;  /* 0x00000001ed030824 */ /* 0x000fe200078e02f5 */
[----:B------:R-:W4:Y:S03]  /*0f80*/  @!P1 LDC.64 R12, c[0x0][0x418] ;  /* 0x00010600ff0c9b82 */ /* 0x000f260000000a00 */
[----:B---3--:R-:W-:-:S04]  /*0f90*/  @P0 IMAD.WIDE.U32 R4, R3, R20, RZ ;  /* 0x0000001403040225 */ /* 0x008fc800078e00ff */
[----:B------:R-:W-:Y:S01]  /*0fa0*/  @P0 IMAD R8, R3, R21, RZ ;  /* 0x0000001503080224 */ /* 0x000fe200078e02ff */
[----:B------:R-:W-:Y:S01]  /*0fb0*/  @P0 MOV R37, R4 ;  /* 0x0000000400250202 */ /* 0x000fe20000000f00 */
[----:B------:R-:W-:Y:S02]  /*0fc0*/  @P0 IMAD.IADD R4, R237, 0x1, R245 ;  /* 0x00000001ed040824 */ /* 0x000fe400078e02f5 */
[----:B------:R-:W-:Y:S01]  /*0fd0*/  @P6 IADD3 R2, R2, 0x1, RZ ;  /* 0x0000000102026810 */ /* 0x000fe20007ffe0ff */
[----:B------:R-:W-:Y:S02]  /*0fe0*/  @P0 IMAD.IADD R39, R5, 0x1, R8 ;  /* 0x0000000105270824 */ /* 0x000fe400078e0208 */
[----:B------:R-:W-:Y:S02]  /*0ff0*/  IMAD R5, R31, R0, RZ ;  /* 0x000000001f057224 */ /* 0x000fe400078e02ff */
[----:B------:R-:W-:Y:S02]  /*1000*/  IMAD.MOV.U32 R19, RZ, RZ, R2 ;  /* 0x000000ffff137224 */ /* 0x000fe400078e0002 */
[----:B------:R-:W-:-:S03]  /*1010*/  IMAD.WIDE.U32 R2, R30, R10, RZ ;  /* 0x0000000a1e027225 */ /* 0x000fc600078e00ff */
[----:B------:R-:W-:Y:S01]  /*1020*/  @!P3 IADD3 R19, -R19, RZ, RZ ;  /* 0x000000ff1313b210 */ /* 0x000fe20007ffe1ff */
[----:B-----5:R-:W-:Y:S01]  /*1030*/  @P0 IMAD R8, R4, R23, RZ ;  /* 0x0000001704080224 */ /* 0x020fe200078e02ff */
[----:B------:R-:W-:Y:S02]  /*1040*/  SEL R40, R2, R6, !P1 ;  /* 0x0000000602287207 */ /* 0x000fe40004800000 */
[----:B------:R-:W-:Y:S01]  /*1050*/  IADD3 R24, R3, R9, RZ ;  /* 0x0000000903187210 */ /* 0x000fe20007ffe0ff */
[----:B------:R-:W-:Y:S01]  /*1060*/  IMAD.SHL.U32 R9, R252, 0x80, RZ ;  /* 0x00000080fc097824 */ /* 0x000fe200078e00ff */
[----:B------:R-:W-:Y:S01]  /*1070*/  @!P4 LOP3.LUT R19, RZ, R14, RZ, 0x33, !PT ;  /* 0x0000000eff13c212 */ /* 0x000fe200078e33ff */
[----:B------:R-:W-:Y:S01]  /*1080*/  @P0 IMAD.WIDE.U32 R2, R4, R22, RZ ;  /* 0x0000001604020225 */ /* 0x000fe200078e00ff */
[----:B------:R-:W-:Y:S02]  /*1090*/  SHF.L.U64.HI R14, R252, 0x7, R18 ;  /* 0x00000007fc0e7819 */ /* 0x000fe40000010212 */
[----:B------:R-:W-:Y:S01]  /*10a0*/  LOP3.LUT R6, R38, 0xffffffc0, RZ, 0xc0, !PT ;  /* 0xffffffc026067812 */ /* 0x000fe200078ec0ff */
[----:B------:R-:W-:Y:S01]  /*10b0*/  @P0 IMAD.IADD R36, R3, 0x1, R8 ;  /* 0x0000000103240824 */ /* 0x000fe200078e0208 */
[----:B------:R-:W-:-:S02]  /*10c0*/  @P1 IADD3 R24, R7, R5, RZ ;  /* 0x0000000507181210 */ /* 0x000fc40007ffe0ff */
[----:B------:R-:W-:Y:S02]  /*10d0*/  SEL R14, R14, RZ, P5 ;  /* 0x000000ff0e0e7207 */ /* 0x000fe40002800000 */
[----:B------:R-:W-:Y:S02]  /*10e0*/  SEL R9, R9, RZ, P5 ;  /* 0x000000ff09097207 */ /* 0x000fe40002800000 */
[----:B------:R-:W-:Y:S02]  /*10f0*/  IADD3 R6, R6, -0x40, RZ ;  /* 0xffffffc006067810 */ /* 0x000fe40007ffe0ff */
[----:B------:R-:W-:Y:S01]  /*1100*/  @P0 MOV R34, R2 ;  /* 0x0000000200220202 */ /* 0x000fe20000000f00 */
[----:B-12---:R-:W-:Y:S06]  /*1110*/  @P0 BRA `(.L_x_2) ;  /* 0x0000000000300947 */ /* 0x006fec0003800000 */
[----:B------:R-:W1:Y:S01]  /*1120*/  LDC.64 R22, c[0x0][0x248] ;  /* 0x00009200ff167b82 */ /* 0x000e620000000a00 */
[----:B------:R-:W-:-:S07]  /*1130*/  SHF.R.S32.HI R2, RZ, 0x1f, R237 ;  /* 0x0000001fff027819 */ /* 0x000fce00000114ed */
[----:B------:R-:W2:Y:S01]  /*1140*/  LDC.64 R4, c[0x0][0x230] ;  /* 0x00008c00ff047b82 */ /* 0x000ea20000000a00 */
[-C--:B-1----:R-:W-:Y:S02]  /*1150*/  IMAD R7, R2, R22.reuse, RZ ;  /* 0x0000001602077224 */ /* 0x082fe400078e02ff */
[----:B------:R-:W-:-:S04]  /*1160*/  IMAD.WIDE.U32 R2, R237, R22, RZ ;  /* 0x00000016ed027225 */ /* 0x000fc800078e00ff */
[----:B------:R-:W-:Y:S02]  /*1170*/  IMAD R7, R237, R23, R7 ;  /* 0x00000017ed077224 */ /* 0x000fe400078e0207 */
[----:B--2---:R-:W-:-:S03]  /*1180*/  IMAD R8, R18, R4, RZ ;  /* 0x0000000412087224 */ /* 0x004fc600078e02ff */
[----:B------:R-:W-:Y:S01]  /*1190*/  IADD3 R3, R3, R7, RZ ;  /* 0x0000000703037210 */ /* 0x000fe20007ffe0ff */
[C---:B------:R-:W-:Y:S02]  /*11a0*/  IMAD R5, R252.reuse, R5, R8 ;  /* 0x00000005fc057224 */ /* 0x040fe400078e0208 */
[----:B------:R-:W-:-:S05]  /*11b0*/  IMAD.WIDE.U32 R2, R252, R4, R2 ;  /* 0x00000004fc027225 */ /* 0x000fca00078e0002 */
[----:B------:R-:W-:Y:S02]  /*11c0*/  IADD3 R36, R3, R5, RZ ;  /* 0x0000000503247210 */ /* 0x000fe40007ffe0ff */
[----:B------:R-:W-:Y:S02]  /*11d0*/  MOV R34, R2 ;  /* 0x0000000200227202 */ /* 0x000fe40000000f00 */
.L_x_2:
[----:B------:R-:W-:Y:S05]  /*11e0*/  @P0 BRA `(.L_x_3) ;  /* 0x0000000000300947 */ /* 0x000fea0003800000 */
        /* <DEDUP_REMOVED lines=11> */
[----:B------:R-:W-:-:S07]  /*12a0*/  MOV R37, R2 ;  /* 0x0000000200257202 */ /* 0x000fce0000000f00 */
.L_x_3:
[----:B----4-:R-:W-:Y:S01]  /*12b0*/  @!P1 IMAD R2, R18, R12, RZ ;  /* 0x0000000c12029224 */ /* 0x010fe200078e02ff */
[----:B------:R-:W-:Y:S01]  /*12c0*/  IADD3 R8, P0, R6, R9, RZ ;  /* 0x0000000906087210 */ /* 0x000fe20007f1e0ff */
[----:B------:R-:W-:Y:S01]  /*12d0*/  @P1 IMAD.WIDE.U32 R4, R0, R16, RZ ;  /* 0x0000001000041225 */ /* 0x000fe200078e00ff */
[----:B------:R-:W-:Y:S02]  /*12e0*/  SHF.R.S32.HI R7, RZ, 0x1f, R6 ;  /* 0x0000001fff077819 */ /* 0x000fe40000011406 */
[----:B------:R-:W-:Y:S01]  /*12f0*/  ISETP.NE.AND P3, PT, R45, RZ, PT ;  /* 0x000000ff2d00720c */ /* 0x000fe20003f65270 */
[C---:B------:R-:W-:Y:S01]  /*1300*/  @P2 IMAD R9, R252.reuse, R43, RZ ;  /* 0x0000002bfc092224 */ /* 0x040fe200078e02ff */
[----:B------:R-:W-:Y:S01]  /*1310*/  SHF.R.S32.HI R18, RZ, 0x1f, R28 ;  /* 0x0000001fff127819 */ /* 0x000fe2000001141c */
[----:B------:R-:W-:Y:S02]  /*1320*/  @!P1 IMAD R11, R252, R13, R2 ;  /* 0x0000000dfc0b9224 */ /* 0x000fe400078e0202 */
[----:B------:R-:W-:Y:S01]  /*1330*/  @P1 IMAD R10, R0, R17, R5 ;  /* 0x00000011000a1224 */ /* 0x000fe200078e0205 */
[----:B------:R-:W-:Y:S01]  /*1340*/  IADD3.X R5, R7, R14, RZ, P0, !PT ;  /* 0x0000000e07057210 */ /* 0x000fe200007fe4ff */
[----:B------:R-:W-:Y:S01]  /*1350*/  @!P1 IMAD.WIDE.U32 R2, R252, R12, RZ ;  /* 0x0000000cfc029225 */ /* 0x000fe200078e00ff */
[----:B------:R-:W-:-:S03]  /*1360*/  @P2 SEL R12, R9, R0, !P1 ;  /* 0x00000000090c2207 */ /* 0x000fc60004800000 */
[----:B------:R-:W-:Y:S01]  /*1370*/  IMAD R13, R31, R8, RZ ;  /* 0x000000081f0d7224 */ /* 0x000fe200078e02ff */
[----:B------:R-:W-:Y:S01]  /*1380*/  @!P1 IADD3 R10, R3, R11, RZ ;  /* 0x0000000b030a9210 */ /* 0x000fe20007ffe0ff */
[----:B------:R-:W-:Y:S01]  /*1390*/  @P2 IMAD R11, R46, R15, R12 ;  /* 0x0000000f2e0b2224 */ /* 0x000fe200078e020c */
[----:B------:R-:W-:Y:S01]  /*13a0*/  @!P1 MOV R4, R2 ;  /* 0x0000000200049202 */ /* 0x000fe20000000f00 */
[----:B------:R-:W-:Y:S02]  /*13b0*/  IMAD R5, R30, R5, R13 ;  /* 0x000000051e057224 */ /* 0x000fe400078e020d */
[----:B------:R-:W-:Y:S02]  /*13c0*/  @!P2 IMAD R3, R252, R231, R46 ;  /* 0x000000e7fc03a224 */ /* 0x000fe400078e022e */
[----:B------:R-:W-:-:S04]  /*13d0*/  IMAD.WIDE.U32 R12, R29, R32, RZ ;  /* 0x000000201d0c7225 */ /* 0x000fc800078e00ff */
[----:B------:R-:W-:Y:S02]  /*13e0*/  @!P2 IMAD R11, R3, R43, RZ ;  /* 0x0000002b030ba224 */ /* 0x000fe400078e02ff */
[----:B------:R-:W-:Y:S01]  /*13f0*/  IMAD.WIDE.U32 R8, R30, R8, RZ ;  /* 0x000000081e087225 */ /* 0x000fe200078e00ff */
[----:B------:R-:W-:-:S03]  /*1400*/  SHF.R.S32.HI R30, RZ, 0x1f, R46 ;  /* 0x0000001fff1e7819 */ /* 0x000fc6000001142e */
[----:B------:R-:W-:Y:S02]  /*1410*/  IMAD R3, R46, R42, RZ ;  /* 0x0000002a2e037224 */ /* 0x000fe400078e02ff */
[----:B------:R-:W-:Y:S01]  /*1420*/  IMAD R2, R29, R33, R13 ;  /* 0x000000211d027224 */ /* 0x000fe200078e020d */
[----:B------:R-:W-:Y:S02]  /*1430*/  SEL R13, R12, RZ, P3 ;  /* 0x000000ff0c0d7207 */ /* 0x000fe40001800000 */
[----:B------:R-:W-:Y:S02]  /*1440*/  SHF.R.S32.HI R17, RZ, 0x1f, R3 ;  /* 0x0000001fff117819 */ /* 0x000fe40000011403 */
[----:B------:R-:W-:Y:S02]  /*1450*/  SEL R16, R2, RZ, P3 ;  /* 0x000000ff02107207 */ /* 0x000fe40001800000 */
[----:B------:R-:W-:Y:S02]  /*1460*/  IADD3 R12, R9, R5, RZ ;  /* 0x00000005090c7210 */ /* 0x000fe40007ffe0ff */
[----:B------:R-:W-:Y:S01]  /*1470*/  SHF.R.S32.HI R29, RZ, 0x1f, R19 ;  /* 0x0000001fff1d7819 */ /* 0x000fe20000011413 */
[----:B------:R-:W-:Y:S06]  /*1480*/  @!P2 BRA `(.L_x_4) ;  /* 0x00000000001ca947 */ /* 0x000fec0003800000 */
[----:B------:R-:W1:Y:S01]  /*1490*/  LDC R5, c[0x0][0x2c0] ;  /* 0x0000b000ff057b82 */ /* 0x000e620000000800 */
[----:B------:R-:W-:-:S05]  /*14a0*/  @!P1 IMAD R0, R252, R44, RZ ;  /* 0x0000002cfc009224 */ /* 0x000fca00078e02ff */
[----:B------:R-:W-:Y:S02]  /*14b0*/  LEA R0, R252, R0, 0x7 ;  /* 0x00000000fc007211 */ /* 0x000fe400078e38ff */
[----:B------:R-:W1:Y:S02]  /*14c0*/  LDC R2, c[0x0][0x2e4] ;  /* 0x0000b900ff027b82 */ /* 0x000e640000000800 */
[----:B-1----:R-:W-:-:S05]  /*14d0*/  LEA R2, R5, R2, 0x7 ;  /* 0x0000000205027211 */ /* 0x002fca00078e38ff */
[----:B------:R-:W-:Y:S01]  /*14e0*/  IMAD R0, R2, R46, R0 ;  /* 0x0000002e02007224 */ /* 0x000fe200078e0200 */
[----:B------:R-:W-:Y:S06]  /*14f0*/  BRA `(.L_x_5) ;  /* 0x0000000000087947 */ /* 0x000fec0003800000 */
.L_x_4:
[----:B------:R-:W-:-:S04]  /*1500*/  IMAD R0, R252, R231, R46 ;  /* 0x000000e7fc007224 */ /* 0x000fc800078e022e */
[----:B------:R-:W-:-:S07]  /*1510*/  IMAD R0, R0, R44, RZ ;  /* 0x0000002c00007224 */ /* 0x000fce00078e02ff */
.L_x_5:
[----:B------:R-:W1:Y:S01]  /*1520*/  LDC.64 R14, c[0x0][0x420] ;  /* 0x00010800ff0e7b82 */ /* 0x000e620000000a00 */
[----:B------:R-:W2:Y:S01]  /*1530*/  S2R R43, SR_TID.X ;  /* 0x00000000002b7919 */ /* 0x000ea20000002100 */
[----:B------:R-:W-:Y:S01]  /*1540*/  IMAD R231, R42, R231, RZ ;  /* 0x000000e72ae77224 */ /* 0x000fe200078e02ff */
[----:B------:R-:W-:Y:S01]  /*1550*/  IADD3 R2, P2, R246, R4, RZ ;  /* 0x00000004f6027210 */ /* 0x000fe20007f5e0ff */
[----:B------:R-:W-:Y:S01]  /*1560*/  ULDC.64 UR6, c[0x0][0x428] ;  /* 0x00010a0000067ab9 */ /* 0x000fe20000000a00 */
[----:B------:R-:W-:Y:S01]  /*1570*/  SHF.R.S32.HI R247, RZ, 0x1f, R246 ;  /* 0x0000001ffff77819 */ /* 0x000fe200000114f6 */
[----:B------:R-:W-:Y:S01]  /*1580*/  IMAD.SHL.U32 R5, R231, 0x40, RZ ;  /* 0x00000040e7057824 */ /* 0x000fe200078e00ff */
[----:B------:R-:W-:Y:S01]  /*1590*/  ULDC.64 UR10, c[0x0][0x210] ;  /* 0x00008400000a7ab9 */ /* 0x000fe20000000a00 */
[----:B------:R-:W3:Y:S01]  /*15a0*/  LDC.64 R32, c[0x0][0x2b0] ;  /* 0x0000ac00ff207b82 */ /* 0x000ee20000000a00 */
[----:B------:R-:W-:Y:S01]  /*15b0*/  ULDC.64 UR8, c[0x0][0x3e0] ;  /* 0x0000f80000087ab9 */ /* 0x000fe20000000a00 */
[----:B------:R-:W-:Y:S01]  /*15c0*/  BSSY B1, `(.L_x_1) ;  /* 0x00004e3000017945 */ /* 0x000fe20003800000 */
[----:B------:R-:W-:Y:S01]  /*15d0*/  IADD3 R8, P1, P0, R8, R5, R3 ;  /* 0x0000000508087210 */ /* 0x000fe2000783e003 */
[----:B------:R-:W-:Y:S01]  /*15e0*/  IMAD.X R3, R247, 0x1, R10, P2 ;  /* 0x00000001f7037824 */ /* 0x000fe200010e060a */
[----:B------:R-:W-:-:S03]  /*15f0*/  SHF.R.S32.HI R5, RZ, 0x1f, R5 ;  /* 0x0000001fff057819 */ /* 0x000fc60000011405 */
[----:B------:R-:W4:Y:S01]  /*1600*/  LDC.64 R44, c[0x0][0x478] ;  /* 0x00011e00ff2c7b82 */ /* 0x000f220000000a00 */
[----:B------:R-:W-:Y:S01]  /*1610*/  IADD3.X R9, R12, R5, R17, P1, P0 ;  /* 0x000000050c097210 */ /* 0x000fe20000fe0411 */
[C---:B------:R-:W-:Y:S01]  /*1620*/  IMAD.IADD R17, R6.reuse, 0x1, R0 ;  /* 0x0000000106117824 */ /* 0x040fe200078e0200 */
[----:B------:R-:W-:Y:S01]  /*1630*/  IADD3 R13, P1, P0, R13, R8, R40 ;  /* 0x000000080d0d7210 */ /* 0x000fe2000783e028 */
[----:B------:R-:W-:Y:S01]  /*1640*/  IMAD.IADD R12, R6, 0x1, R11 ;  /* 0x00000001060c7824 */ /* 0x000fe200078e020b */
[----:B------:R-:W-:Y:S02]  /*1650*/  SHF.R.S32.HI R40, RZ, 0x1f, R236 ;  /* 0x0000001fff287819 */ /* 0x000fe400000114ec */
[----:B------:R-:W-:Y:S01]  /*1660*/  IADD3.X R9, R16, R9, R24, P1, P0 ;  /* 0x0000000910097210 */ /* 0x000fe20000fe0418 */
[-C--:B-1----:R-:W-:Y:S02]  /*1670*/  IMAD R4, R7, R14.reuse, RZ ;  /* 0x0000000e07047224 */ /* 0x082fe400078e02ff */
[----:B------:R-:W-:-:S04]  /*1680*/  IMAD.WIDE.U32 R2, R6, R14, R2 ;  /* 0x0000000e06027225 */ /* 0x000fc800078e0002 */
[----:B------:R-:W-:Y:S01]  /*1690*/  IMAD R5, R6, R15, R4 ;  /* 0x0000000f06057224 */ /* 0x000fe200078e0204 */
[----:B------:R-:W-:Y:S01]  /*16a0*/  IADD3 R4, P2, R236, R6, RZ ;  /* 0x00000006ec047210 */ /* 0x000fe20007f5e0ff */
[----:B------:R-:W-:Y:S01]  /*16b0*/  IMAD R6, R30, UR6, RZ ;  /* 0x000000061e067c24 */ /* 0x000fe2000f8e02ff */
[----:B--2---:R-:W-:Y:S02]  /*16c0*/  SHF.R.S32.HI R42, RZ, 0x1f, R43 ;  /* 0x0000001fff2a7819 */ /* 0x004fe4000001142b */
[----:B------:R-:W-:Y:S01]  /*16d0*/  IADD3 R3, R3, R5, RZ ;  /* 0x0000000503037210 */ /* 0x000fe20007ffe0ff */
[----:B------:R-:W-:Y:S01]  /*16e0*/  IMAD.X R5, R40, 0x1, R7, P2 ;  /* 0x0000000128057824 */ /* 0x000fe200010e0607 */
[-C--:B------:R-:W-:Y:S01]  /*16f0*/  LEA.HI R24, R42, R43.reuse, RZ, 0x5 ;  /* 0x0000002b2a187211 */ /* 0x080fe200078f28ff */
[----:B------:R-:W-:Y:S02]  /*1700*/  IMAD R6, R46, UR7, R6 ;  /* 0x000000072e067c24 */ /* 0x000fe4000f8e0206 */
[----:B------:R-:W-:Y:S01]  /*1710*/  IMAD R5, R5, R26, RZ ;  /* 0x0000001a05057224 */ /* 0x000fe200078e02ff */
[----:B------:R-:W-:Y:S01]  /*1720*/  LOP3.LUT R0, R24, 0xffffffe0, RZ, 0xc0, !PT ;  /* 0xffffffe018007812 */ /* 0x000fe200078ec0ff */
[----:B------:R-:W-:Y:S01]  /*1730*/  IMAD.WIDE.U32 R2, R46, UR6, R2 ;  /* 0x000000062e027c25 */ /* 0x000fe2000f8e0002 */
[----:B------:R-:W-:Y:S01]  /*1740*/  SHF.R.S32.HI R16, RZ, 0x5, R24 ;  /* 0x00000005ff107819 */ /* 0x000fe20000011418 */
[----:B------:R-:W-:Y:S01]  /*1750*/  ULDC.64 UR6, c[0x0][0x258] ;  /* 0x0000960000067ab9 */ /* 0x000fe20000000a00 */
[----:B------:R-:W-:Y:S01]  /*1760*/  IADD3 R10, -R0, R43, RZ ;  /* 0x0000002b000a7210 */ /* 0x000fe20007ffe1ff */
[----:B------:R-:W-:-:S02]  /*1770*/  IMAD R8, R4, R27, R5 ;  /* 0x0000001b04087224 */ /* 0x000fc400078e0205 */
[----:B------:R-:W-:-:S04]  /*1780*/  IMAD.WIDE.U32 R4, R4, R26, R246 ;  /* 0x0000001a04047225 */ /* 0x000fc800078e00f6 */
[----:B------:R-:W-:Y:S01]  /*1790*/  IMAD.IADD R3, R3, 0x1, R6 ;  /* 0x0000000103037824 */ /* 0x000fe200078e0206 */
[----:B------:R-:W-:Y:S01]  /*17a0*/  IADD3 R4, P1, R41, R4, RZ ;  /* 0x0000000429047210 */ /* 0x000fe20007f3e0ff */
[----:B------:R-:W-:Y:S02]  /*17b0*/  IMAD R6, R30, UR6, RZ ;  /* 0x000000061e067c24 */ /* 0x000fe4000f8e02ff */
[----:B------:R-:W-:Y:S01]  /*17c0*/  IMAD R0, R16, R231, R10 ;  /* 0x000000e710007224 */ /* 0x000fe200078e020a */
[----:B------:R-:W-:Y:S01]  /*17d0*/  IADD3.X R5, R35, R5, R8, P1, !PT ;  /* 0x0000000523057210 */ /* 0x000fe20000ffe408 */
[----:B------:R-:W-:Y:S02]  /*17e0*/  IMAD R6, R46, UR7, R6 ;  /* 0x000000072e067c24 */ /* 0x000fe4000f8e0206 */
[----:B------:R-:W-:Y:S01]  /*17f0*/  IMAD.WIDE.U32 R2, R236, R14, R2 ;  /* 0x0000000eec027225 */ /* 0x000fe200078e0002 */
[----:B------:R-:W-:-:S03]  /*1800*/  IADD3 R7, P0, R0, R13, RZ ;  /* 0x0000000d00077210 */ /* 0x000fc60007f1e0ff */
[----:B------:R-:W-:Y:S01]  /*1810*/  IMAD.WIDE.U32 R4, R46, UR6, R4 ;  /* 0x000000062e047c25 */ /* 0x000fe2000f8e0004 */
[----:B------:R-:W-:Y:S01]  /*1820*/  LEA.HI.X.SX32 R11, R0, R9, 0x1, P0 ;  /* 0x00000009000b7211 */ /* 0x000fe200000f0eff */
[----:B------:R-:W-:Y:S02]  /*1830*/  ULDC.64 UR6, c[0x0][0x400] ;  /* 0x0001000000067ab9 */ /* 0x000fe40000000a00 */
[----:B------:R-:W-:Y:S01]  /*1840*/  IMAD.IADD R5, R5, 0x1, R6 ;  /* 0x0000000105057824 */ /* 0x000fe200078e0206 */
[----:B------:R-:W-:Y:S01]  /*1850*/  LEA R8, P2, R4, UR10, 0x1 ;  /* 0x0000000a04087c11 */ /* 0x000fe2000f8408ff */
[----:B------:R-:W-:Y:S01]  /*1860*/  IMAD R0, R40, R14, RZ ;  /* 0x0000000e28007224 */ /* 0x000fe200078e02ff */
[----:B------:R-:W-:Y:S02]  /*1870*/  LEA R194, P0, R7, UR6, 0x2 ;  /* 0x0000000607c27c11 */ /* 0x000fe4000f8010ff */
[----:B------:R-:W-:Y:S01]  /*1880*/  LEA.HI.X R9, R4, UR11, R5, 0x1, P2 ;  /* 0x0000000b04097c11 */ /* 0x000fe200090f0c05 */
[----:B------:R-:W-:Y:S01]  /*1890*/  IMAD R0, R236, R15, R0 ;  /* 0x0000000fec007224 */ /* 0x000fe200078e0200 */
[----:B------:R-:W-:-:S02]  /*18a0*/  ISETP.GE.AND P2, PT, R25, 0x1, PT ;  /* 0x000000011900780c */ /* 0x000fc40003f46270 */
[C---:B------:R-:W-:Y:S02]  /*18b0*/  LEA R6, P1, R2.reuse, UR8, 0x1 ;  /* 0x0000000802067c11 */ /* 0x040fe4000f8208ff */
[----:B------:R-:W-:Y:S02]  /*18c0*/  IADD3 R0, R3, R0, RZ ;  /* 0x0000000003007210 */ /* 0x000fe40007ffe0ff */
[----:B------:R-:W-:Y:S02]  /*18d0*/  LEA.HI.X R195, R7, UR7, R11, 0x2, P0 ;  /* 0x0000000707c37c11 */ /* 0x000fe400080f140b */
[----:B------:R-:W-:Y:S01]  /*18e0*/  LEA.HI.X R7, R2, UR9, R0, 0x1, P1 ;  /* 0x0000000902077c11 */ /* 0x000fe200088f0c00 */
[----:B---3--:R-:W-:Y:S01]  /*18f0*/  IMAD.WIDE R2, R12, 0x4, R32 ;  /* 0x000000040c027825 */ /* 0x008fe200078e0220 */
[----:B------:R-:W-:-:S03]  /*1900*/  LEA.HI.SX32 R0, R38, 0xffffffff, 0x1a ;  /* 0xffffffff26007811 */ /* 0x000fc600078fd2ff */
[----:B----4-:R-:W-:Y:S01]  /*1910*/  IMAD.WIDE R32, R17, 0x4, R44 ;  /* 0x0000000411207825 */ /* 0x010fe200078e022c */
[----:B------:R-:W-:Y:S06]  /*1920*/  @!P2 BRA `(.L_x_6) ;  /* 0x0000004000b4a947 */ /* 0x000fec0003800000 */
[----:B------:R-:W2:Y:S01]  /*1930*/  LDL R35, [R1] ;  /* 0x0000000001237983 */ /* 0x000ea20000100800 */
[----:B------:R-:W-:Y:S01]  /*1940*/  IMAD.MOV.U32 R203, RZ, RZ, R0 ;  /* 0x000000ffffcb7224 */ /* 0x000fe200078e0000 */
[----:B------:R-:W-:Y:S01]  /*1950*/  SHF.R.S32.HI R17, RZ, 0x1f, R10 ;  /* 0x0000001fff117819 */ /* 0x000fe2000001140a */
[----:B------:R-:W-:Y:S01]  /*1960*/  VIADD R4, R236, 0x20 ;  /* 0x00000020ec047836 */ /* 0x000fe20000000000 */
[----:B------:R-:W-:Y:S01]  /*1970*/  SHF.R.S32.HI R12, RZ, 0x1f, R24 ;  /* 0x0000001fff0c7819 */ /* 0x000fe20000011418 */
[----:B------:R-:W-:Y:S01]  /*1980*/  IMAD R25, R203, -0x40, R25 ;  /* 0xffffffc0cb197824 */ /* 0x000fe200078e0219 */
[----:B------:R-:W-:Y:S01]  /*1990*/  LEA.HI R17, R17, R10, RZ, 0x2 ;  /* 0x0000000a11117211 */ /* 0x000fe200078f10ff */
[----:B------:R-:W-:Y:S01]  /*19a0*/  IMAD R0, R238, -0x40, R202 ;  /* 0xffffffc0ee007824 */ /* 0x000fe200078e02ca */
[----:B------:R-:W-:Y:S01]  /*19b0*/  LEA.HI R12, R12, R16, RZ, 0x2 ;  /* 0x000000100c0c7211 */ /* 0x000fe200078f10ff */
[----:B------:R-:W-:Y:S01]  /*19c0*/  IMAD.MOV.U32 R212, RZ, RZ, R2 ;  /* 0x000000ffffd47224 */ /* 0x000fe200078e0002 */
[C---:B------:R-:W-:Y:S01]  /*19d0*/  ISETP.GE.AND P2, PT, R4.reuse, R25, PT ;  /* 0x000000190400720c */ /* 0x040fe20003f46270 */
[----:B------:R-:W-:Y:S01]  /*19e0*/  IMAD.MOV.U32 R211, RZ, RZ, R3 ;  /* 0x000000ffffd37224 */ /* 0x000fe200078e0003 */
[----:B------:R-:W-:Y:S01]  /*19f0*/  ISETP.GE.AND P4, PT, R4, R0, PT ;  /* 0x000000000400720c */ /* 0x000fe20003f86270 */
[----:B------:R-:W-:Y:S01]  /*1a00*/  IMAD R10, R18, R20, RZ ;  /* 0x00000014120a7224 */ /* 0x000fe200078e02ff */
[----:B------:R-:W-:Y:S01]  /*1a10*/  ISETP.GE.AND P5, PT, R236, R0, PT ;  /* 0x00000000ec00720c */ /* 0x000fe20003fa6270 */
[C---:B------:R-:W-:Y:S01]  /*1a20*/  IMAD.WIDE.U32 R2, R28.reuse, R20, R246 ;  /* 0x000000141c027225 */ /* 0x040fe200078e00f6 */
[----:B------:R-:W-:Y:S01]  /*1a30*/  MOV R199, R9 ;  /* 0x0000000900c77202 */ /* 0x000fe20000000f00 */
[----:B------:R-:W-:Y:S01]  /*1a40*/  ULDC.64 UR8, c[0x0][0x268] ;  /* 0x00009a0000087ab9 */ /* 0x000fe20000000a00 */
[----:B------:R-:W-:Y:S01]  /*1a50*/  SHF.R.S32.HI R0, RZ, 0x2, R17 ;  /* 0x00000002ff007819 */ /* 0x000fe20000011411 */
[----:B------:R-:W-:Y:S01]  /*1a60*/  IMAD.WIDE.U32 R4, R28, R22, R246 ;  /* 0x000000161c047225 */ /* 0x000fe200078e00f6 */
[----:B------:R-:W-:Y:S01]  /*1a70*/  IADD3 R2, P1, R37, R2, RZ ;  /* 0x0000000225027210 */ /* 0x000fe20007f3e0ff */
[----:B------:R-:W-:Y:S01]  /*1a80*/  ULDC.64 UR6, c[0x0][0x260] ;  /* 0x0000980000067ab9 */ /* 0x000fe20000000a00 */
[----:B------:R-:W-:Y:S01]  /*1a90*/  @P3 BAR.SYNC.DEFER_BLOCKING 0x0 ;  /* 0x0000000000003b1d */ /* 0x000fe20000010000 */
[----:B------:R-:W-:Y:S01]  /*1aa0*/  IMAD R11, R18, R22, RZ ;  /* 0x00000016120b7224 */ /* 0x000fe200078e02ff */
[----:B------:R-:W-:Y:S01]  /*1ab0*/  IADD3 R4, P0, R34, R4, RZ ;  /* 0x0000000422047210 */ /* 0x000fe20007f1e0ff */
[----:B------:R-:W-:Y:S01]  /*1ac0*/  IMAD R13, R28, R21, R10 ;  /* 0x000000151c0d7224 */ /* 0x000fe200078e020a */
[----:B------:R-:W-:Y:S01]  /*1ad0*/  LOP3.LUT R10, R12, 0xfffffffc, RZ, 0xc0, !PT ;  /* 0xfffffffc0c0a7812 */ /* 0x000fe200078ec0ff */
[----:B------:R-:W-:-:S03]  /*1ae0*/  IMAD R11, R28, R23, R11 ;  /* 0x000000171c0b7224 */ /* 0x000fc600078e020b */
[----:B------:R-:W1:Y:S01]  /*1af0*/  @!P4 LDC.64 R30, c[0x0][0x220] ;  /* 0x00008800ff1ecb82 */ /* 0x000e620000000a00 */
[----:B------:R-:W-:Y:S01]  /*1b00*/  IMAD.MOV.U32 R198, RZ, RZ, R8 ;  /* 0x000000ffffc67224 */ /* 0x000fe200078e0008 */
[----:B------:R-:W-:Y:S01]  /*1b10*/  IADD3.X R3, R39, R3, R13, P1, !PT ;  /* 0x0000000327037210 */ /* 0x000fe20000ffe40d */
[----:B------:R-:W-:Y:S01]  /*1b20*/  IMAD.WIDE.U32 R12, R26, 0x40, RZ ;  /* 0x000000401a0c7825 */ /* 0x000fe200078e00ff */
[----:B------:R-:W-:-:S03]  /*1b30*/  IADD3.X R5, R36, R5, R11, P0, !PT ;  /* 0x0000000524057210 */ /* 0x000fc600007fe40b */
[----:B------:R-:W-:Y:S01]  /*1b40*/  IMAD.MOV.U32 R200, RZ, RZ, R6 ;  /* 0x000000ffffc87224 */ /* 0x000fe200078e0006 */
[----:B------:R-:W-:Y:S01]  /*1b50*/  LEA.HI R6, R203, R203, RZ, 0x1 ;  /* 0x000000cbcb067211 */ /* 0x000fe200078f08ff */
[----:B------:R-:W-:Y:S01]  /*1b60*/  IMAD.IADD R10, R16, 0x1, -R10 ;  /* 0x00000001100a7824 */ /* 0x000fe200078e0a0a */
[----:B------:R-:W-:Y:S01]  /*1b70*/  @!P2 IADD3 R16, P0, R198, R12, RZ ;  /* 0x0000000cc610a210 */ /* 0x000fe20007f1e0ff */
[----:B------:R-:W-:Y:S01]  /*1b80*/  IMAD.SHL.U32 R11, R15, 0x40, RZ ;  /* 0x000000400f0b7824 */ /* 0x000fe200078e00ff */
[----:B------:R-:W-:Y:S01]  /*1b90*/  LOP3.LUT R6, R6, 0xfffffffe, RZ, 0xc0, !PT ;  /* 0xfffffffe06067812 */ /* 0x000fe200078ec0ff */
[----:B------:R-:W-:Y:S02]  /*1ba0*/  IMAD.SHL.U32 R27, R27, 0x40, RZ ;  /* 0x000000401b1b7824 */ /* 0x000fe400078e00ff */
[----:B------:R-:W-:Y:S02]  /*1bb0*/  IMAD.MOV.U32 R201, RZ, RZ, R7 ;  /* 0x000000ffffc97224 */ /* 0x000fe400078e0007 */
[----:B------:R-:W-:Y:S01]  /*1bc0*/  IMAD.MOV.U32 R206, RZ, RZ, 0x7f800000 ;  /* 0x7f800000ffce7424 */ /* 0x000fe200078e00ff */
[----:B------:R-:W-:Y:S01]  /*1bd0*/  @!P2 IADD3.X R17, R199, R13, R27, P0, !PT ;  /* 0x0000000dc711a210 */ /* 0x000fe200007fe41b */
[----:B------:R-:W-:Y:S01]  /*1be0*/  IMAD.WIDE.U32 R14, R14, 0x40, RZ ;  /* 0x000000400e0e7825 */ /* 0x000fe200078e00ff */
[----:B------:R-:W3:Y:S01]  /*1bf0*/  @!P5 LDC.64 R26, c[0x0][0x220] ;  /* 0x00008800ff1adb82 */ /* 0x000ee20000000a00 */
[----:B------:R4:W-:Y:S02]  /*1c00*/  @P5 STS.128 [R204+0x10000], RZ ;  /* 0x010000ffcc005388 */ /* 0x0009e40000000c00 */
[----:B------:R-:W-:Y:S01]  /*1c10*/  IMAD.MOV.U32 R207, RZ, RZ, 0x7f800000 ;  /* 0x7f800000ffcf7424 */ /* 0x000fe200078e00ff */
[----:B------:R-:W-:Y:S01]  /*1c20*/  @!P2 IADD3 R14, P1, R200, R14, RZ ;  /* 0x0000000ec80ea210 */ /* 0x000fe20007f3e0ff */
[----:B------:R-:W-:Y:S01]  /*1c30*/  IMAD.IADD R7, R203, 0x1, -R6 ;  /* 0x00000001cb077824 */ /* 0x000fe200078e0a06 */
[----:B------:R4:W-:Y:S01]  /*1c40*/  @P5 STS.128 [R204+0x12000], RZ ;  /* 0x012000ffcc005388 */ /* 0x0009e20000000c00 */
[----:B------:R-:W-:Y:S01]  /*1c50*/  IMAD R6, R29, UR8, RZ ;  /* 0x000000081d067c24 */ /* 0x000fe2000f8e02ff */
[----:B------:R-:W-:Y:S01]  /*1c60*/  @!P2 IADD3.X R15, R201, R15, R11, P1, !PT ;  /* 0x0000000fc90fa210 */ /* 0x000fe20000ffe40b */
[----:B------:R-:W-:Y:S01]  /*1c70*/  IMAD.WIDE.U32 R2, R19, UR8, R2 ;  /* 0x0000000813027c25 */ /* 0x000fe2000f8e0002 */
[----:B------:R-:W-:Y:S01]  /*1c80*/  @!P4 IADD3 R8, P1, R236, 0x20, RZ ;  /* 0x00000020ec08c810 */ /* 0x000fe20007f3e0ff */
[----:B------:R-:W1:Y:S01]  /*1c90*/  LDC R251, c[0x0][0x270] ;  /* 0x00009c00fffb7b82 */ /* 0x000e620000000800 */
[----:B------:R-:W-:Y:S01]  /*1ca0*/  ISETP.NE.AND P0, PT, R7, 0x1, PT ;  /* 0x000000010700780c */ /* 0x000fe20003f05270 */
[----:B------:R-:W-:-:S02]  /*1cb0*/  IMAD R7, R29, UR6, RZ ;  /* 0x000000061d077c24 */ /* 0x000fc4000f8e02ff */
[----:B------:R-:W-:Y:S01]  /*1cc0*/  IMAD.MOV.U32 R172, RZ, RZ, 0x20 ;  /* 0x00000020ffac7424 */ /* 0x000fe200078e00ff */
[----:B------:R-:W-:Y:S01]  /*1cd0*/  LEA R181, R192, UR5, 0x1 ;  /* 0x00000005c0b57c11 */ /* 0x000fe2000f8e08ff */
[----:B------:R-:W-:Y:S02]  /*1ce0*/  IMAD R9, R19, UR9, R6 ;  /* 0x0000000913097c24 */ /* 0x000fe4000f8e0206 */
[C---:B------:R-:W-:Y:S02]  /*1cf0*/  IMAD.SHL.U32 R208, R231.reuse, 0x10, RZ ;  /* 0x00000010e7d07824 */ /* 0x040fe400078e00ff */
[----:B------:R-:W-:Y:S02]  /*1d00*/  IMAD.SHL.U32 R205, R231, 0x8, RZ ;  /* 0x00000008e7cd7824 */ /* 0x000fe400078e00ff */
[----:B------:R-:W-:Y:S01]  /*1d10*/  IMAD.MOV.U32 R185, RZ, RZ, 0x20 ;  /* 0x00000020ffb97424 */ /* 0x000fe200078e00ff */
[----:B------:R-:W-:Y:S01]  /*1d20*/  MOV R182, 0x40 ;  /* 0x0000004000b67802 */ /* 0x000fe20000000f00 */
[----:B------:R-:W-:Y:S01]  /*1d30*/  @!P4 IMAD.X R6, RZ, RZ, R40, P1 ;  /* 0x000000ffff06c224 */ /* 0x000fe200008e0628 */
[----:B------:R-:W-:Y:S01]  /*1d40*/  @!P4 IADD3 R18, P1, R236, 0x20, RZ ;  /* 0x00000020ec12c810 */ /* 0x000fe20007f3e0ff */
[----:B------:R-:W-:Y:S01]  /*1d50*/  IMAD R24, R19, UR7, R7 ;  /* 0x0000000713187c24 */ /* 0x000fe2000f8e0207 */
[----:B------:R-:W-:Y:S01]  /*1d60*/  MOV R210, R32 ;  /* 0x0000002000d27202 */ /* 0x000fe20000000f00 */
[-C--:B------:R-:W-:Y:S01]  /*1d70*/  @!P5 IMAD R7, R40, R20.reuse, RZ ;  /* 0x000000142807d224 */ /* 0x080fe200078e02ff */
[----:B------:R-:W-:Y:S01]  /*1d80*/  CS2R R94, SRZ ;  /* 0x00000000005e7805 */ /* 0x000fe2000001ff00 */
[-C--:B------:R-:W-:Y:S01]  /*1d90*/  @!P4 IMAD R6, R6, R20.reuse, RZ ;  /* 0x000000140606c224 */ /* 0x080fe200078e02ff */
[----:B------:R-:W-:Y:S01]  /*1da0*/  CS2R R92, SRZ ;  /* 0x00000000005c7805 */ /* 0x000fe2000001ff00 */
[----:B------:R-:W-:Y:S01]  /*1db0*/  IMAD.IADD R3, R3, 0x1, R9 ;  /* 0x0000000103037824 */ /* 0x000fe200078e0209 */
[----:B------:R-:W-:Y:S01]  /*1dc0*/  CS2R R98, SRZ ;  /* 0x0000000000627805 */ /* 0x000fe2000001ff00 */
[-C--:B------:R-:W-:Y:S01]  /*1dd0*/  @!P5 IMAD R12, R236, R21.reuse, R7 ;  /* 0x00000015ec0cd224 */ /* 0x080fe200078e0207 */
[----:B------:R-:W-:Y:S01]  /*1de0*/  CS2R R96, SRZ ;  /* 0x0000000000607805 */ /* 0x000fe2000001ff00 */
[----:B------:R-:W-:Y:S01]  /*1df0*/  @!P4 IMAD R21, R8, R21, R6 ;  /* 0x000000150815c224 */ /* 0x000fe200078e0206 */
[----:B------:R-:W-:Y:S01]  /*1e00*/  CS2R R90, SRZ ;  /* 0x00000000005a7805 */ /* 0x000fe2000001ff00 */
[----:B------:R-:W-:Y:S01]  /*1e10*/  IMAD R0, R10, 0x10, R0 ;  /* 0x000000100a007824 */ /* 0x000fe200078e0200 */
[----:B------:R-:W-:Y:S01]  /*1e20*/  CS2R R88, SRZ ;  /* 0x0000000000587805 */ /* 0x000fe2000001ff00 */
[----:B------:R-:W-:Y:S01]  /*1e30*/  @!P5 IMAD.WIDE.U32 R6, R236, R20, R2 ;  /* 0x00000014ec06d225 */ /* 0x000fe200078e0002 */
[----:B------:R-:W-:-:S02]  /*1e40*/  CS2R R86, SRZ ;  /* 0x0000000000567805 */ /* 0x000fc4000001ff00 */
[----:B------:R-:W-:Y:S02]  /*1e50*/  CS2R R84, SRZ ;  /* 0x0000000000547805 */ /* 0x000fe4000001ff00 */
[----:B------:R-:W-:Y:S01]  /*1e60*/  CS2R R78, SRZ ;  /* 0x00000000004e7805 */ /* 0x000fe2000001ff00 */
[----:B------:R-:W-:Y:S01]  /*1e70*/  @!P4 IMAD.MOV.U32 R10, RZ, RZ, R2 ;  /* 0x000000ffff0ac224 */ /* 0x000fe200078e0002 */
[----:B------:R-:W-:Y:S01]  /*1e80*/  CS2R R76, SRZ ;  /* 0x00000000004c7805 */ /* 0x000fe2000001ff00 */
[----:B------:R-:W-:Y:S01]  /*1e90*/  @!P4 IMAD.MOV.U32 R11, RZ, RZ, R3 ;  /* 0x000000ffff0bc224 */ /* 0x000fe200078e0003 */
[----:B------:R-:W-:Y:S01]  /*1ea0*/  CS2R R82, SRZ ;  /* 0x0000000000527805 */ /* 0x000fe2000001ff00 */
[----:B------:R-:W-:Y:S01]  /*1eb0*/  IMAD.WIDE.U32 R4, R19, UR6, R4 ;  /* 0x0000000613047c25 */ /* 0x000fe2000f8e0004 */
[----:B------:R-:W-:Y:S02]  /*1ec0*/  CS2R R80, SRZ ;  /* 0x0000000000507805 */ /* 0x000fe4000001ff00 */
[----:B------:R-:W-:-:S02]  /*1ed0*/  CS2R R74, SRZ ;  /* 0x00000000004a7805 */ /* 0x000fc4000001ff00 */
[----:B------:R-:W-:Y:S01]  /*1ee0*/  CS2R R72, SRZ ;  /* 0x0000000000487805 */ /* 0x000fe2000001ff00 */
[----:B------:R-:W-:Y:S01]  /*1ef0*/  @!P4 IMAD.X R9, RZ, RZ, R40, P1 ;  /* 0x000000ffff09c224 */ /* 0x000fe200008e0628 */
[----:B------:R-:W-:Y:S01]  /*1f00*/  IADD3 R3, R5, R24, RZ ;  /* 0x0000001805037210 */ /* 0x000fe20007ffe0ff */
[----:B------:R-:W-:Y:S01]  /*1f10*/  @!P5 IMAD R13, R40, R22, RZ ;  /* 0x00000016280dd224 */ /* 0x000fe200078e02ff */
[----:B------:R-:W-:Y:S01]  /*1f20*/  CS2R R70, SRZ ;  /* 0x0000000000467805 */ /* 0x000fe2000001ff00 */
[----:B------:R-:W-:Y:S01]  /*1f30*/  @!P5 IMAD.IADD R2, R7, 0x1, R12 ;  /* 0x000000010702d824 */ /* 0x000fe200078e020c */
[----:B---3--:R-:W-:Y:S01]  /*1f40*/  @!P5 LEA R12, P1, R6, R26, 0x1 ;  /* 0x0000001a060cd211 */ /* 0x008fe200078208ff */
[----:B------:R-:W-:Y:S01]  /*1f50*/  @!P4 IMAD.WIDE.U32 R10, R8, R20, R10 ;  /* 0x00000014080ac225 */ /* 0x000fe200078e000a */
[----:B------:R-:W-:Y:S02]  /*1f60*/  CS2R R68, SRZ ;  /* 0x0000000000447805 */ /* 0x000fe4000001ff00 */
[----:B------:R-:W-:-:S02]  /*1f70*/  CS2R R46, SRZ ;  /* 0x00000000002e7805 */ /* 0x000fc4000001ff00 */
[----:B------:R-:W-:Y:S01]  /*1f80*/  CS2R R44, SRZ ;  /* 0x00000000002c7805 */ /* 0x000fe2000001ff00 */
[----:B------:R-:W-:Y:S01]  /*1f90*/  @!P5 IMAD R19, R236, R23, R13 ;  /* 0x00000017ec13d224 */ /* 0x000fe200078e020d */
[----:B------:R-:W-:Y:S01]  /*1fa0*/  @!P5 LEA.HI.X R13, R6, R27, R2, 0x1, P1 ;  /* 0x0000001b060dd211 */ /* 0x000fe200008f0c02 */
[----:B------:R-:W-:Y:S01]  /*1fb0*/  @!P4 IMAD.IADD R5, R11, 0x1, R21 ;  /* 0x000000010b05c824 */ /* 0x000fe200078e0215 */
[C---:B-1----:R-:W-:Y:S01]  /*1fc0*/  @!P4 LEA R6, P1, R10.reuse, R30, 0x1 ;  /* 0x0000001e0a06c211 */ /* 0x042fe200078208ff */
[--C-:B------:R-:W-:Y:S01]  /*1fd0*/  @!P5 IMAD.MOV.U32 R2, RZ, RZ, R4.reuse ;  /* 0x000000ffff02d224 */ /* 0x100fe200078e0004 */
[----:B------:R-:W-:Y:S01]  /*1fe0*/  CS2R R50, SRZ ;  /* 0x0000000000327805 */ /* 0x000fe2000001ff00 */
[----:B------:R-:W-:Y:S01]  /*1ff0*/  @!P4 IMAD.MOV.U32 R8, RZ, RZ, R4 ;  /* 0x000000ffff08c224 */ /* 0x000fe200078e0004 */
[----:B------:R-:W-:Y:S01]  /*2000*/  @!P4 LEA.HI.X R7, R10, R31, R5, 0x1, P1 ;  /* 0x0000001f0a07c211 */ /* 0x000fe200008f0c05 */
[-C--:B------:R-:W-:Y:S01]  /*2010*/  @!P4 IMAD R9, R9, R22.reuse, RZ ;  /* 0x000000160909c224 */ /* 0x080fe200078e02ff */
[----:B------:R-:W1:Y:S01]  /*2020*/  @!P5 LDC.64 R4, c[0x0][0x218] ;  /* 0x00008600ff04db82 */ /* 0x000e620000000a00 */
[----:B------:R-:W-:Y:S01]  /*2030*/  ISETP.GE.AND P1, PT, R236, R25, PT ;  /* 0x00000019ec00720c */ /* 0x000fe20003f26270 */
[----:B------:R-:W-:Y:S01]  /*2040*/  @!PT LDS RZ, [RZ] ;  /* 0x00000000fffff984 */ /* 0x000fe20000000800 */
[----:B------:R-:W-:Y:S01]  /*2050*/  @!PT LDS RZ, [RZ] ;  /* 0x00000000fffff984 */ /* 0x000fe20000000800 */
[----:B------:R-:W-:Y:S01]  /*2060*/  @!PT LDS RZ, [RZ] ;  /* 0x00000000fffff984 */ /* 0x000fe20000000800 */
[----:B------:R-:W-:Y:S01]  /*2070*/  @!P5 LDGSTS.E.BYPASS.LTC128B.128 [R204+0x10000], desc[UR16][R12.64] ;  /* 0x100000000cccdfae */ /* 0x000fe2000b901d50 */
[----:B------:R-:W-:Y:S01]  /*2080*/  @!P4 IMAD R23, R18, R23, R9 ;  /* 0x000000171217c224 */ /* 0x000fe200078e0209 */
[----:B------:R-:W-:Y:S01]  /*2090*/  CS2R R48, SRZ ;  /* 0x0000000000307805 */ /* 0x000fe2000001ff00 */
[--C-:B------:R-:W-:Y:S01]  /*20a0*/  @!P4 IMAD.MOV.U32 R9, RZ, RZ, R3.reuse ;  /* 0x000000ffff09c224 */ /* 0x100fe200078e0003 */
[----:B------:R-:W-:Y:S01]  /*20b0*/  @!P5 LDGSTS.E.BYPASS.LTC128B.128 [R204+0x12000], desc[UR16][R12.64+0x80] ;  /* 0x120000800cccdfae */ /* 0x000fe2000b901d50 */
[-C--:B------:R-:W-:Y:S01]  /*20c0*/  @!P5 IMAD.WIDE.U32 R2, R236, R22.reuse, R2 ;  /* 0x00000016ec02d225 */ /* 0x080fe200078e0002 */
[----:B------:R-:W3:Y:S01]  /*20d0*/  @!P4 LDC.64 R10, c[0x0][0x218] ;  /* 0x00008600ff0acb82 */ /* 0x000ee20000000a00 */
[----:B------:R-:W-:Y:S01]  /*20e0*/  CS2R R38, SRZ ;  /* 0x0000000000267805 */ /* 0x000fe2000001ff00 */
[----:B------:R4:W-:Y:S01]  /*20f0*/  @P4 STS.128 [R204+0x11000], RZ ;  /* 0x011000ffcc004388 */ /* 0x0009e20000000c00 */
[----:B------:R-:W-:Y:S01]  /*2100*/  @!P5 IMAD.IADD R3, R3, 0x1, R19 ;  /* 0x000000010303d824 */ /* 0x000fe200078e0213 */
[----:B------:R-:W-:Y:S01]  /*2110*/  CS2R R36, SRZ ;  /* 0x0000000000247805 */ /* 0x000fe2000001ff00 */
[----:B------:R-:W-:Y:S01]  /*2120*/  @!P4 IMAD.WIDE.U32 R8, R18, R22, R8 ;  /* 0x000000161208c225 */ /* 0x000fe200078e0008 */
[----:B------:R4:W-:Y:S01]  /*2130*/  @P4 STS.128 [R204+0x13000], RZ ;  /* 0x013000ffcc004388 */ /* 0x0009e20000000c00 */
[----:B------:R-:W-:Y:S01]  /*2140*/  ULDC UR4, c[0x0][0x2dc] ;  /* 0x0000b70000047ab9 */ /* 0x000fe20000000800 */
[----:B------:R-:W-:Y:S01]  /*2150*/  ULDC UR6, c[0x0][0x2ec] ;  /* 0x0000bb0000067ab9 */ /* 0x000fe20000000800 */
[----:B------:R-:W-:Y:S01]  /*2160*/  IMAD.SHL.U32 R227, R0, 0x4, RZ ;  /* 0x0000000400e37824 */ /* 0x000fe200078e00ff */
[----:B------:R-:W-:Y:S01]  /*2170*/  @!PT LDS RZ, [RZ] ;  /* 0x00000000fffff984 */ /* 0x000fe20000000800 */
[----:B------:R-:W-:Y:S01]  /*2180*/  @!PT LDS RZ, [RZ] ;  /* 0x00000000fffff984 */ /* 0x000fe20000000800 */
[----:B------:R-:W-:Y:S01]  /*2190*/  @!PT LDS RZ, [RZ] ;  /* 0x00000000fffff984 */ /* 0x000fe20000000800 */
[----:B------:R-:W-:Y:S04]  /*21a0*/  @!P4 LDGSTS.E.BYPASS.LTC128B.128 [R204+0x11000], desc[UR16][R6.64] ;  /* 0x1100000006cccfae */ /* 0x000fe8000b901d50 */
[----:B------:R1:W-:Y:S04]  /*21b0*/  @!P4 LDGSTS.E.BYPASS.LTC128B.128 [R204+0x13000], desc[UR16][R6.64+0x80] ;  /* 0x1300008006cccfae */ /* 0x0003e8000b901d50 */
[----:B------:R-:W0:Y:S04]  /*21c0*/  LDGDEPBAR ;  /* 0x00000000000079af */ /* 0x000e280000000000 */
[----:B------:R4:W-:Y:S04]  /*21d0*/  @P1 STS.128 [R204+0x8000], RZ ;  /* 0x008000ffcc001388 */ /* 0x0009e80000000c00 */
[----:B------:R4:W-:Y:S04]  /*21e0*/  @P1 STS.128 [R204+0xa000], RZ ;  /* 0x00a000ffcc001388 */ /* 0x0009e80000000c00 */
[----:B------:R-:W-:Y:S01]  /*21f0*/  @!PT LDS RZ, [RZ] ;  /* 0x00000000fffff984 */ /* 0x000fe20000000800 */
[----:B------:R-:W-:Y:S01]  /*2200*/  @!PT LDS RZ, [RZ] ;  /* 0x00000000fffff984 */ /* 0x000fe20000000800 */
[----:B------:R-:W-:Y:S01]  /*2210*/  @!PT LDS RZ, [RZ] ;  /* 0x00000000fffff984 */ /* 0x000fe20000000800 */
[----:B------:R-:W-:Y:S04]  /*2220*/  @!P1 LDGSTS.E.BYPASS.LTC128B.128 [R204+0x8000], desc[UR16][R200.64] ;  /* 0x08000000c8cc9fae */ /* 0x000fe8000b901d50 */
[----:B------:R-:W-:Y:S04]  /*2230*/  @!P1 LDGSTS.E.BYPASS.LTC128B.128 [R204+0xa000], desc[UR16][R200.64+0x80] ;  /* 0x0a000080c8cc9fae */ /* 0x000fe8000b901d50 */
[----:B------:R4:W-:Y:S01]  /*2240*/  @P2 STS.128 [R204+0x9000], RZ ;  /* 0x009000ffcc002388 */ /* 0x0009e20000000c00 */
[----:B-1----:R-:W-:-:S03]  /*2250*/  @!P5 LEA R6, P3, R2, R4, 0x1 ;  /* 0x000000040206d211 */ /* 0x002fc600078608ff */
[----:B------:R4:W-:Y:S01]  /*2260*/  @P2 STS.128 [R204+0xb000], RZ ;  /* 0x00b000ffcc002388 */ /* 0x0009e20000000c00 */
[----:B------:R-:W-:-:S03]  /*2270*/  @!P5 LEA.HI.X R7, R2, R5, R3, 0x1, P3 ;  /* 0x000000050207d211 */ /* 0x000fc600018f0c03 */
[----:B------:R-:W-:Y:S01]  /*2280*/  @!PT LDS RZ, [RZ] ;  /* 0x00000000fffff984 */ /* 0x000fe20000000800 */
[----:B------:R-:W-:Y:S01]  /*2290*/  @!PT LDS RZ, [RZ] ;  /* 0x00000000fffff984 */ /* 0x000fe20000000800 */
[----:B------:R-:W-:Y:S01]  /*22a0*/  @!PT LDS RZ, [RZ] ;  /* 0x00000000fffff984 */ /* 0x000fe20000000800 */
[----:B------:R-:W-:Y:S01]  /*22b0*/  @!P2 LDGSTS.E.BYPASS.LTC128B.128 [R204+0x9000], desc[UR16][R14.64] ;  /* 0x090000000eccafae */ /* 0x000fe2000b901d50 */
[----:B------:R-:W-:Y:S01]  /*22c0*/  @!P4 IADD3 R5, R9, R23, RZ ;  /* 0x000000170905c210 */ /* 0x000fe20007ffe0ff */
[C---:B------:R-:W-:Y:S01]  /*22d0*/  VIADD R2, R0.reuse, 0x8 ;  /* 0x0000000800027836 */ /* 0x040fe20000000000 */
[----:B------:R-:W-:Y:S01]  /*22e0*/  SHF.R.S32.HI R3, RZ, 0x1f, R0 ;  /* 0x0000001fff037819 */ /* 0x000fe20000011400 */
[----:B------:R-:W-:Y:S01]  /*22f0*/  @!P2 LDGSTS.E.BYPASS.LTC128B.128 [R204+0xb000], desc[UR16][R14.64+0x80] ;  /* 0x0b0000800eccafae */ /* 0x000fe2000b901d50 */
[C---:B------:R-:W-:Y:S02]  /*2300*/  ISETP.GE.AND P3, PT, R0.reuse, R25, PT ;  /* 0x000000190000720c */ /* 0x040fe40003f66270 */
[----:B------:R-:W-:Y:S02]  /*2310*/  SHF.L.U64.HI R226, R0, 0x2, R3 ;  /* 0x0000000200e27819 */ /* 0x000fe40000010203 */
[----:B------:R-:W-:-:S04]  /*2320*/  LEA.HI R0, R42, R43, RZ, 0x4 ;  /* 0x0000002b2a007211 */ /* 0x000fc800078f20ff */
[----:B------:R-:W-:-:S05]  /*2330*/  LOP3.LUT R0, R0, 0xfffffff0, RZ, 0xc0, !PT ;  /* 0xfffffff000007812 */ /* 0x000fca00078ec0ff */
[----:B------:R-:W-:Y:S02]  /*2340*/  IMAD.IADD R0, R43, 0x1, -R0 ;  /* 0x000000012b007824 */ /* 0x000fe400078e0a00 */
[C---:B------:R-:W-:Y:S02]  /*2350*/  VIADD R240, R208.reuse, 0x60 ;  /* 0x00000060d0f07836 */ /* 0x040fe40000000000 */
[C---:B------:R-:W-:Y:S02]  /*2360*/  VIADD R241, R208.reuse, 0x40 ;  /* 0x00000040d0f17836 */ /* 0x040fe40000000000 */
[----:B------:R-:W-:Y:S02]  /*2370*/  VIADD R239, R208, 0x20 ;  /* 0x00000020d0ef7836 */ /* 0x000fe40000000000 */
[C---:B------:R-:W-:Y:S02]  /*2380*/  IMAD.IADD R249, R205.reuse, 0x1, R240 ;  /* 0x00000001cdf97824 */ /* 0x040fe400078e02f0 */
[----:B------:R-:W-:-:S02]  /*2390*/  IMAD.IADD R250, R205, 0x1, R241 ;  /* 0x00000001cdfa7824 */ /* 0x000fc400078e02f1 */
[----:B--2---:R-:W-:-:S05]  /*23a0*/  VIADD R193, R35, 0x2000 ;  /* 0x0000200023c17836 */ /* 0x004fca0000000000 */
[----:B------:R-:W-:-:S04]  /*23b0*/  SEL R193, R193, R35, !P0 ;  /* 0x00000023c1c17207 */ /* 0x000fc80004000000 */
[----:B------:R-:W-:-:S05]  /*23c0*/  LEA R193, R193, UR5, 0x1 ;  /* 0x00000005c1c17c11 */ /* 0x000fca000f8e08ff */
[----:B------:R4:W-:Y:S04]  /*23d0*/  @P1 STS [R193], RZ ;  /* 0x000000ffc1001388 */ /* 0x0009e80000000800 */
[----:B------:R4:W-:Y:S04]  /*23e0*/  @P1 STS [R193+0x4], RZ ;  /* 0x000004ffc1001388 */ /* 0x0009e80000000800 */
[----:B------:R4:W-:Y:S04]  /*23f0*/  @P1 STS [R193+0x8], RZ ;  /* 0x000008ffc1001388 */ /* 0x0009e80000000800 */
[----:B------:R4:W-:Y:S04]  /*2400*/  @P1 STS [R193+0xc], RZ ;  /* 0x00000cffc1001388 */ /* 0x0009e80000000800 */
[----:B------:R4:W-:Y:S04]  /*2410*/  @P1 STS [R193+0x2000], RZ ;  /* 0x002000ffc1001388 */ /* 0x0009e80000000800 */
[----:B------:R4:W-:Y:S04]  /*2420*/  @P1 STS [R193+0x2004], RZ ;  /* 0x002004ffc1001388 */ /* 0x0009e80000000800 */
[----:B------:R4:W-:Y:S04]  /*2430*/  @P1 STS [R193+0x2008], RZ ;  /* 0x002008ffc1001388 */ /* 0x0009e80000000800 */
[----:B------:R4:W-:Y:S04]  /*2440*/  @P1 STS [R193+0x200c], RZ ;  /* 0x00200cffc1001388 */ /* 0x0009e80000000800 */
[----:B------:R-:W-:Y:S01]  /*2450*/  @!PT LDS RZ, [RZ] ;  /* 0x00000000fffff984 */ /* 0x000fe20000000800 */
[----:B------:R-:W-:Y:S01]  /*2460*/  @!PT LDS RZ, [RZ] ;  /* 0x00000000fffff984 */ /* 0x000fe20000000800 */
[----:B------:R-:W-:Y:S01]  /*2470*/  @!PT LDS RZ, [RZ] ;  /* 0x00000000fffff984 */ /* 0x000fe20000000800 */
[----:B------:R-:W-:Y:S04]  /*2480*/  @!P1 LDGSTS.E.BYPASS.LTC128B.128 [R193], desc[UR16][R198.64] ;  /* 0x00000000c6c19fae */ /* 0x000fe8000b901d50 */
[----:B------:R-:W-:Y:S01]  /*2490*/  @!P1 LDGSTS.E.BYPASS.LTC128B.128 [R193+0x2000], desc[UR16][R198.64+0x80] ;  /* 0x02000080c6c19fae */ /* 0x000fe2000b901d50 */
[----:B---3--:R-:W-:-:S03]  /*24a0*/  @!P4 LEA R4, P1, R8, R10, 0x1 ;  /* 0x0000000a0804c211 */ /* 0x008fc600078208ff */
[----:B------:R4:W-:Y:S01]  /*24b0*/  @P2 STS [R193+0x1000], RZ ;  /* 0x001000ffc1002388 */ /* 0x0009e20000000800 */
[----:B------:R-:W-:-:S03]  /*24c0*/  @!P4 LEA.HI.X R5, R8, R11, R5, 0x1, P1 ;  /* 0x0000000b0805c211 */ /* 0x000fc600008f0c05 */
        /* <DEDUP_REMOVED lines=10> */
[----:B------:R-:W-:Y:S04]  /*2570*/  @!P2 LDGSTS.E.BYPASS.LTC128B.128 [R193+0x1000], desc[UR16][R16.64] ;  /* 0x0100000010c1afae */ /* 0x000fe8000b901d50 */
[----:B------:R-:W-:Y:S01]  /*2580*/  @!P2 LDGSTS.E.BYPASS.LTC128B.128 [R193+0x3000], desc[UR16][R16.64+0x80] ;  /* 0x0300008010c1afae */ /* 0x000fe2000b901d50 */
[----:B------:R-:W-:-:S02]  /*2590*/  ISETP.GE.AND P2, PT, R2, R25, PT ;  /* 0x000000190200720c */ /* 0x000fc40003f46270 */
[----:B------:R-:W-:Y:S01]  /*25a0*/  IADD3 R2, P1, R227, R212, RZ ;  /* 0x000000d4e3027210 */ /* 0x000fe20007f3e0ff */
[----:B------:R4:W-:Y:S04]  /*25b0*/  @P5 STS.128 [R204+0xc000], RZ ;  /* 0x00c000ffcc005388 */ /* 0x0009e80000000c00 */
[----:B------:R4:W-:Y:S01]  /*25c0*/  @P5 STS.128 [R204+0xe000], RZ ;  /* 0x00e000ffcc005388 */ /* 0x0009e20000000c00 */
[----:B------:R-:W-:-:S03]  /*25d0*/  IMAD.X R3, R226, 0x1, R211, P1 ;  /* 0x00000001e2037824 */ /* 0x000fc600008e06d3 */
[----:B------:R-:W-:Y:S01]  /*25e0*/  @!PT LDS RZ, [RZ] ;  /* 0x00000000fffff984 */ /* 0x000fe20000000800 */
[----:B------:R-:W-:Y:S01]  /*25f0*/  @!PT LDS RZ, [RZ] ;  /* 0x00000000fffff984 */ /* 0x000fe20000000800 */
[----:B------:R-:W-:Y:S01]  /*2600*/  @!PT LDS RZ, [RZ] ;  /* 0x00000000fffff984 */ /* 0x000fe20000000800 */
[----:B------:R-:W-:Y:S04]  /*2610*/  @!P5 LDGSTS.E.BYPASS.LTC128B.128 [R204+0xc000], desc[UR16][R6.64] ;  /* 0x0c00000006ccdfae */ /* 0x000fe8000b901d50 */
[----:B------:R-:W-:Y:S04]  /*2620*/  @!P5 LDGSTS.E.BYPASS.LTC128B.128 [R204+0xe000], desc[UR16][R6.64+0x80] ;  /* 0x0e00008006ccdfae */ /* 0x000fe8000b901d50 */
[----:B------:R4:W-:Y:S04]  /*2630*/  @P4 STS.128 [R204+0xd000], RZ ;  /* 0x00d000ffcc004388 */ /* 0x0009e80000000c00 */
[----:B------:R4:W-:Y:S04]  /*2640*/  @P4 STS.128 [R204+0xf000], RZ ;  /* 0x00f000ffcc004388 */ /* 0x0009e80000000c00 */
[----:B------:R-:W-:Y:S01]  /*2650*/  @!PT LDS RZ, [RZ] ;  /* 0x00000000fffff984 */ /* 0x000fe20000000800 */
[----:B------:R-:W-:Y:S01]  /*2660*/  @!PT LDS RZ, [RZ] ;  /* 0x00000000fffff984 */ /* 0x000fe20000000800 */
[----:B------:R-:W-:Y:S01]  /*2670*/  @!PT LDS RZ, [RZ] ;  /* 0x00000000fffff984 */ /* 0x000fe20000000800 */
[----:B------:R-:W-:Y:S04]  /*2680*/  @!P4 LDGSTS.E.BYPASS.LTC128B.128 [R204+0xd000], desc[UR16][R4.64] ;  /* 0x0d00000004cccfae */ /* 0x000fe8000b901d50 */
[----:B------:R1:W-:Y:S04]  /*2690*/  @!P4 LDGSTS.E.BYPASS.LTC128B.128 [R204+0xf000], desc[UR16][R4.64+0x80] ;  /* 0x0f00008004cccfae */ /* 0x0003e8000b901d50 */
[----:B------:R-:W0:Y:S04]  /*26a0*/  LDGDEPBAR ;  /* 0x00000000000079af */ /* 0x000e280000000000 */
[----:B------:R-:W5:Y:S04]  /*26b0*/  @!P3 LDG.E R206, desc[UR16][R2.64] ;  /* 0x0000001002ceb981 */ /* 0x000f68000c1e1900 */
[----:B------:R2:W5:Y:S01]  /*26c0*/  @!P2 LDG.E R207, desc[UR16][R2.64+0x20] ;  /* 0x0000201002cfa981 */ /* 0x000562000c1e1900 */
[C---:B------:R-:W-:Y:S01]  /*26d0*/  IMAD.IADD R248, R205.reuse, 0x1, R239 ;  /* 0x00000001cdf87824 */ /* 0x040fe200078e02ef */
[C---:B------:R-:W-:Y:S01]  /*26e0*/  IADD3 R225, R205.reuse, R249, RZ ;  /* 0x000000f9cde17210 */ /* 0x040fe20007ffe0ff */
[C---:B------:R-:W-:Y:S01]  /*26f0*/  IMAD.IADD R219, R205.reuse, 0x1, R250 ;  /* 0x00000001cddb7824 */ /* 0x040fe200078e02fa */
[----:B------:R-:W-:Y:S01]  /*2700*/  CS2R R40, SRZ ;  /* 0x0000000000287805 */ /* 0x000fe2000001ff00 */
[C---:B------:R-:W-:Y:S01]  /*2710*/  IMAD.IADD R222, R205.reuse, 0x1, R248 ;  /* 0x00000001cdde7824 */ /* 0x040fe200078e02f8 */
[----:B------:R-:W-:Y:S01]  /*2720*/  CS2R R30, SRZ ;  /* 0x00000000001e7805 */ /* 0x000fe2000001ff00 */
[C---:B------:R-:W-:Y:S01]  /*2730*/  IMAD.IADD R218, R205.reuse, 0x1, R219 ;  /* 0x00000001cdda7824 */ /* 0x040fe200078e02db */
[----:B------:R-:W-:Y:S01]  /*2740*/  CS2R R34, SRZ ;  /* 0x0000000000227805 */ /* 0x000fe2000001ff00 */
[C---:B------:R-:W-:Y:S01]  /*2750*/  IMAD.IADD R224, R205.reuse, 0x1, R225 ;  /* 0x00000001cde07824 */ /* 0x040fe200078e02e1 */
[----:B------:R-:W-:Y:S01]  /*2760*/  CS2R R26, SRZ ;  /* 0x00000000001a7805 */ /* 0x000fe2000001ff00 */
[C---:B------:R-:W-:Y:S01]  /*2770*/  IMAD.IADD R221, R205.reuse, 0x1, R222 ;  /* 0x00000001cddd7824 */ /* 0x040fe200078e02de */
[C---:B------:R-:W-:Y:S01]  /*2780*/  IADD3 R217, R205.reuse, R218, RZ ;  /* 0x000000dacdd97210 */ /* 0x040fe20007ffe0ff */
[----:B------:R-:W-:Y:S01]  /*2790*/  IMAD.IADD R223, R205, 0x1, R224 ;  /* 0x00000001cddf7824 */ /* 0x000fe200078e02e0 */
[----:B------:R-:W-:Y:S01]  /*27a0*/  CS2R R24, SRZ ;  /* 0x0000000000187805 */ /* 0x000fe2000001ff00 */
[----:B-1----:R-:W-:Y:S01]  /*27b0*/  VIADD R4, R28, 0x40 ;  /* 0x000000401c047836 */ /* 0x002fe20000000000 */
[----:B------:R-:W-:-:S04]  /*27c0*/  DEPBAR.LE SB0, 0x1 ;  /* 0x000080400000791a */ /* 0x000fc80000000000 */
[----:B------:R-:W-:Y:S01]  /*27d0*/  BAR.SYNC.DEFER_BLOCKING 0x0 ;  /* 0x0000000000007b1d */ /* 0x000fe20000010000 */
[----:B------:R-:W-:Y:S01]  /*27e0*/  ISETP.GE.AND P3, PT, R4, R202, PT ;  /* 0x000000ca0400720c */ /* 0x000fe20003f66270 */
[----:B------:R-:W-:Y:S01]  /*27f0*/  IMAD.IADD R220, R205, 0x1, R221 ;  /* 0x00000001cddc7824 */ /* 0x000fe200078e02dd */
[----:B------:R-:W-:Y:S01]  /*2800*/  CS2R R28, SRZ ;  /* 0x00000000001c7805 */ /* 0x000fe2000001ff00 */
[----:B------:R-:W-:Y:S01]  /*2810*/  IMAD.MOV.U32 R209, RZ, RZ, R33 ;  /* 0x000000ffffd17224 */ /* 0x000fe200078e0021 */
[----:B--2---:R-:W-:Y:S01]  /*2820*/  LEA.HI R2, R42, R43, RZ, 0x3 ;  /* 0x0000002b2a027211 */ /* 0x004fe200078f18ff */
[C---:B------:R-:W-:Y:S01]  /*2830*/  IMAD R235, R231.reuse, 0x18, RZ ;  /* 0x00000018e7eb7824 */ /* 0x040fe200078e02ff */
[----:B------:R-:W-:Y:S01]  /*2840*/  SHF.R.S32.HI R3, RZ, 0x1f, R0 ;  /* 0x0000001fff037819 */ /* 0x000fe20000011400 */
[C---:B------:R-:W-:Y:S01]  /*2850*/  IMAD.SHL.U32 R234, R231.reuse, 0x20, RZ ;  /* 0x00000020e7ea7824 */ /* 0x040fe200078e00ff */
[----:B------:R-:W-:Y:S01]  /*2860*/  LOP3.LUT R2, R2, 0xfffffff8, RZ, 0xc0, !PT ;  /* 0xfffffff802027812 */ /* 0x000fe200078ec0ff */
[----:B------:R-:W-:Y:S01]  /*2870*/  IMAD R233, R231, 0x28, RZ ;  /* 0x00000028e7e97824 */ /* 0x000fe200078e02ff */
[----:B------:R-:W-:Y:S01]  /*2880*/  LEA.HI R3, R3, R0, RZ, 0x3 ;  /* 0x0000000003037211 */ /* 0x000fe200078f18ff */
[----:B------:R-:W-:Y:S01]  /*2890*/  IMAD R232, R231, 0x30, RZ ;  /* 0x00000030e7e87824 */ /* 0x000fe200078e02ff */
[----:B------:R-:W-:Y:S01]  /*28a0*/  CS2R R32, SRZ ;  /* 0x0000000000207805 */ /* 0x000fe2000001ff00 */
[----:B------:R-:W-:Y:S01]  /*28b0*/  IMAD.IADD R2, R43, 0x1, -R2 ;  /* 0x000000012b027824 */ /* 0x000fe200078e0a02 */
[----:B------:R-:W-:Y:S01]  /*28c0*/  LOP3.LUT R3, R3, 0xfffffff8, RZ, 0xc0, !PT ;  /* 0xfffffff803037812 */ /* 0x000fe200078ec0ff */
[----:B------:R-:W-:Y:S01]  /*28d0*/  IMAD R231, R231, 0x38, RZ ;  /* 0x00000038e7e77824 */ /* 0x000fe200078e02ff */
[----:B------:R-:W-:-:S02]  /*28e0*/  CS2R R42, SRZ ;  /* 0x00000000002a7805 */ /* 0x000fc4000001ff00 */
[----:B------:R-:W-:Y:S02]  /*28f0*/  CS2R R22, SRZ ;  /* 0x0000000000167805 */ /* 0x000fe4000001ff00 */
[----:B------:R-:W-:Y:S01]  /*2900*/  LOP3.LUT P4, RZ, R2, 0x2, RZ, 0xc0, !PT ;  /* 0x0000000202ff7812 */ /* 0x000fe2000788c0ff */
[----:B------:R-:W-:Y:S01]  /*2910*/  IMAD.IADD R0, R0, 0x1, -R3 ;  /* 0x0000000100007824 */ /* 0x000fe200078e0a03 */
[----:B------:R-:W-:Y:S01]  /*2920*/  CS2R R20, SRZ ;  /* 0x0000000000147805 */ /* 0x000fe2000001ff00 */
[----:B------:R-:W-:Y:S01]  /*2930*/  VIADD R2, R190, 0x2000 ;  /* 0x00002000be027836 */ /* 0x000fe20000000000 */
[----:B------:R-:W-:Y:S01]  /*2940*/  SEL R172, R172, 0xffffffe0, !P4 ;  /* 0xffffffe0acac7807 */ /* 0x000fe20006000000 */
[----:B------:R4:W1:Y:S01]  /*2950*/  LDSM.16.M88.4 R112, [R181+0x10000] ;  /* 0x01000000b570783b */ /* 0x0008620000000200 */
[----:B------:R-:W-:Y:S01]  /*2960*/  R2P PR, R0, 0x6 ;  /* 0x0000000600007804 */ /* 0x000fe20000000000 */
[----:B------:R-:W-:Y:S01]  /*2970*/  VIADD R0, R191, 0x2000 ;  /* 0x00002000bf007836 */ /* 0x000fe20000000000 */
[----:B------:R-:W-:Y:S01]  /*2980*/  SEL R2, R2, R190, !P0 ;  /* 0x000000be02027207 */ /* 0x000fe20004000000 */
[----:B------:R-:W-:Y:S01]  /*2990*/  IMAD.IADD R172, R172, 0x1, R180 ;  /* 0x00000001acac7824 */ /* 0x000fe200078e02b4 */
[----:B------:R4:W2:Y:S01]  /*29a0*/  LDSM.16.M88.4 R116, [R181+0x10800] ;  /* 0x01080000b574783b */ /* 0x0008a20000000200 */
[----:B------:R-:W-:Y:S01]  /*29b0*/  SEL R185, R185, 0xffffffe0, !P1 ;  /* 0xffffffe0b9b97807 */ /* 0x000fe20004800000 */
[C---:B------:R-:W-:Y:S01]  /*29c0*/  IMAD.IADD R230, R205.reuse, 0x1, R223 ;  /* 0x00000001cde67824 */ /* 0x040fe200078e02df */
[----:B------:R-:W-:Y:S01]  /*29d0*/  SEL R182, R182, 0xffffffc0, !P2 ;  /* 0xffffffc0b6b67807 */ /* 0x000fe20005000000 */
[----:B------:R4:W3:Y:S01]  /*29e0*/  LDSM.16.M88.4 R136, [R172] ;  /* 0x00000000ac88783b */ /* 0x0008e20000000200 */
[----:B------:R-:W-:Y:S01]  /*29f0*/  SEL R0, R0, R191, !P0 ;  /* 0x000000bf00007207 */ /* 0x000fe20004000000 */
[----:B------:R-:W-:Y:S01]  /*2a00*/  IMAD.IADD R187, R186, 0x1, R185 ;  /* 0x00000001babb7824 */ /* 0x000fe200078e02b9 */
[----:B------:R-:W-:Y:S01]  /*2a10*/  LEA R179, R2, UR5, 0x1 ;  /* 0x0000000502b37c11 */ /* 0x000fe2000f8e08ff */
[----:B------:R4:W1:Y:S01]  /*2a20*/  LDSM.16.M88.4 R140, [R172+0x800] ;  /* 0x00080000ac8c783b */ /* 0x0008620000000200 */
[----:B------:R-:W-:Y:S01]  /*2a30*/  LEA R176, R0, UR5, 0x1 ;  /* 0x0000000500b07c11 */ /* 0x000fe2000f8e08ff */
[----:B------:R-:W-:-:S02]  /*2a40*/  IMAD.IADD R229, R205, 0x1, R220 ;  /* 0x00000001cde57824 */ /* 0x000fc400078e02dc */
[----:B------:R4:W1:Y:S01]  /*2a50*/  LDSM.16.M88.4 R168, [R172+0x2000] ;  /* 0x00200000aca8783b */ /* 0x0008620000000200 */
[----:B------:R-:W-:Y:S02]  /*2a60*/  IMAD.IADD R228, R205, 0x1, R217 ;  /* 0x00000001cde47824 */ /* 0x000fe400078e02d9 */
[----:B------:R-:W-:Y:S01]  /*2a70*/  IMAD.IADD R188, R186, 0x1, R182 ;  /* 0x00000001babc7824 */ /* 0x000fe200078e02b6 */
[----:B------:R-:W1:Y:S01]  /*2a80*/  LDSM.16.M88.4 R172, [R172+0x2800] ;  /* 0x00280000acac783b */ /* 0x000e620000000200 */
[----:B------:R-:W-:-:S03]  /*2a90*/  IMAD.IADD R189, R182, 0x1, R187 ;  /* 0x00000001b6bd7824 */ /* 0x000fc600078e02bb */
[----:B------:R4:W1:Y:S04]  /*2aa0*/  LDSM.16.M88.4 R120, [R183] ;  /* 0x00000000b778783b */ /* 0x0008680000000200 */
[----:B------:R4:W1:Y:S04]  /*2ab0*/  LDSM.16.M88.4 R124, [R183+0x800] ;  /* 0x00080000b77c783b */ /* 0x0008680000000200 */
[----:B------:R4:W1:Y:S04]  /*2ac0*/  LDSM.16.M88.4 R128, [R180] ;  /* 0x00000000b480783b */ /* 0x0008680000000200 */
[----:B------:R4:W1:Y:S04]  /*2ad0*/  LDSM.16.M88.4 R132, [R180+0x800] ;  /* 0x00080000b484783b */ /* 0x0008680000000200 */
[----:B------:R4:W1:Y:S04]  /*2ae0*/  LDSM.16.M88.4 R144, [R181+0x12000] ;  /* 0x01200000b590783b */ /* 0x0008680000000200 */
[----:B------:R4:W1:Y:S04]  /*2af0*/  LDSM.16.M88.4 R148, [R181+0x12800] ;  /* 0x01280000b594783b */ /* 0x0008680000000200 */
[----:B------:R4:W1:Y:S04]  /*2b00*/  LDSM.16.M88.4 R152, [R183+0x2000] ;  /* 0x00200000b798783b */ /* 0x0008680000000200 */
[----:B------:R4:W1:Y:S04]  /*2b10*/  LDSM.16.M88.4 R156, [R183+0x2800] ;  /* 0x00280000b79c783b */ /* 0x0008680000000200 */
[----:B------:R4:W1:Y:S04]  /*2b20*/  LDSM.16.M88.4 R160, [R180+0x2000] ;  /* 0x00200000b4a0783b */ /* 0x0008680000000200 */
[----:B--23--:R4:W1:Y:S02]  /*2b30*/  LDSM.16.M88.4 R164, [R180+0x2800] ;  /* 0x00280000b4a4783b */ /* 0x00c8640000000200 */
.L_x_9:
[----:B------:R-:W0:Y:S01]  /*2b40*/  LDGDEPBAR ;  /* 0x00000000000079af */ /* 0x000e220000000000 */
[C---:B------:R-:W-:Y:S02]  /*2b50*/  IADD3 R0, R179.reuse, R185, RZ ;  /* 0x000000b9b3007210 */ /* 0x040fe40007ffe0ff */
[----:B------:R-:W-:Y:S02]  /*2b60*/  IADD3 R2, R179, R182, RZ ;  /* 0x000000b6b3027210 */ /* 0x000fe40007ffe0ff */
[----:B-----5:R-:W-:Y:S01]  /*2b70*/  FSETP.NEU.FTZ.AND P0, PT, R206, -INF , PT ;  /* 0xff800000ce00780b */ /* 0x020fe20003f1d000 */
[----:B------:R-:W-:Y:S01]  /*2b80*/  IMAD.IADD R3, R0, 0x1, R182 ;  /* 0x0000000100037824 */ /* 0x000fe200078e02b6 */
[----:B------:R-:W-:Y:S01]  /*2b90*/  ISETP.GE.AND P5, PT, R203, 0x1, PT ;  /* 0x00000001cb00780c */ /* 0x000fe20003fa6270 */
[----:B------:R-:W-:Y:S04]  /*2ba0*/  DEPBAR.LE SB0, 0x0 ;  /* 0x000080000000791a */ /* 0x000fe80000000000 */
[----:B------:R-:W-:Y:S06]  /*2bb0*/  BAR.SYNC.DEFER_BLOCKING 0x0 ;  /* 0x0000000000007b1d */ /* 0x000fec0000010000 */
[----:B------:R-:W-:Y:S06]  /*2bc0*/  LDSM.16.M88.4 R16, [R179] ;  /* 0x00000000b310783b */ /* 0x000fec0000000200 */
[----:B------:R-:W2:Y:S06]  /*2bd0*/  LDSM.16.M88.4 R8, [R181+0xc000] ;  /* 0x00c00000b508783b */ /* 0x000eac0000000200 */
[----:B------:R-:W3:Y:S06]  /*2be0*/  LDSM.16.M88.4 R52, [R181+0xc800] ;  /* 0x00c80000b534783b */ /* 0x000eec0000000200 */
[----:B------:R-:W-:Y:S06]  /*2bf0*/  LDSM.16.M88.4 R56, [R0] ;  /* 0x000000000038783b */ /* 0x000fec0000000200 */
[----:B------:R-:W4:Y:S06]  /*2c00*/  LDSM.16.M88.4 R60, [R183+-0x4000] ;  /* 0xffc00000b73c783b */ /* 0x000f2c0000000200 */
[----:B------:R-:W1:Y:S06]  /*2c10*/  LDSM.16.M88.4 R64, [R183+-0x3800] ;  /* 0xffc80000b740783b */ /* 0x000e6c0000000200 */
[----:B------:R-:W-:Y:S06]  /*2c20*/  LDSM.16.M88.4 R100, [R2] ;  /* 0x000000000264783b */ /* 0x000fec0000000200 */
[----:B------:R-:W1:Y:S01]  /*2c30*/  LDSM.16.M88.4 R104, [R180+-0x4000] ;  /* 0xffc00000b468783b */ /* 0x000e620000000200 */
[C---:B--2---:R-:W-:Y:S05]  /*2c40*/  HMMA.16816.F32.BF16 R4, R16.reuse, R8, RZ ;  /* 0x000000081004723c */ /* 0x044fea00000418ff */
[----:B------:R-:W-:Y:S01]  /*2c50*/  LDSM.16.M88.4 R108, [R184] ;  /* 0x00000000b86c783b */ /* 0x000fe20000000200 */
[C---:B------:R-:W-:Y:S06]  /*2c60*/  HMMA.16816.F32.BF16 R8, R16.reuse, R10, RZ ;  /* 0x0000000a1008723c */ /* 0x040fec00000418ff */
[C---:B---3--:R-:W-:Y:S06]  /*2c70*/  HMMA.16816.F32.BF16 R12, R16.reuse, R52, RZ ;  /* 0x00000034100c723c */ /* 0x048fec00000418ff */
[----:B------:R-:W-:Y:S01]  /*2c80*/  HMMA.16816.F32.BF16 R16, R16, R54, RZ ;  /* 0x000000361010723c */ /* 0x000fe200000418ff */
[----:B------:R-:W2:Y:S05]  /*2c90*/  LDSM.16.M88.4 R52, [R180+-0x3800] ;  /* 0xffc80000b434783b */ /* 0x000eaa0000000200 */
[C---:B----4-:R-:W-:Y:S06]  /*2ca0*/  HMMA.16816.F32.BF16 R4, R56.reuse, R60, R4 ;  /* 0x0000003c3804723c */ /* 0x050fec0000041804 */
[C---:B------:R-:W-:Y:S01]  /*2cb0*/  HMMA.16816.F32.BF16 R8, R56.reuse, R62, R8 ;  /* 0x0000003e3808723c */ /* 0x040fe20000041808 */
[----:B------:R-:W3:Y:S05]  /*2cc0*/  LDSM.16.M88.4 R60, [R3] ;  /* 0x00000000033c783b */ /* 0x000eea0000000200 */
[C---:B-1----:R-:W-:Y:S06]  /*2cd0*/  HMMA.16816.F32.BF16 R12, R56.reuse, R64, R12 ;  /* 0x00000040380c723c */ /* 0x042fec000004180c */
[----:B------:R-:W-:Y:S01]  /*2ce0*/  HMMA.16816.F32.BF16 R16, R56, R66, R16 ;  /* 0x000000423810723c */ /* 0x000fe20000041810 */
[----:B------:R-:W1:Y:S05]  /*2cf0*/  LDSM.16.M88.4 R56, [R184+0x800] ;  /* 0x00080000b838783b */ /* 0x000e6a0000000200 */
[C---:B------:R-:W-:Y:S01]  /*2d00*/  HMMA.16816.F32.BF16 R4, R100.reuse, R104, R4 ;  /* 0x000000686404723c */ /* 0x040fe20000041804 */
[----:B------:R-:W-:Y:S05]  /*2d10*/  LDSM.16.M88.4 R64, [R179+0x2000] ;  /* 0x00200000b340783b */ /* 0x000fea0000000200 */
[C---:B------:R-:W-:Y:S01]  /*2d20*/  HMMA.16816.F32.BF16 R8, R100.reuse, R106, R8 ;  /* 0x0000006a6408723c */ /* 0x040fe20000041808 */
[----:B------:R-:W4:Y:S05]  /*2d30*/  LDSM.16.M88.4 R104, [R181+0xe000] ;  /* 0x00e00000b568783b */ /* 0x000f2a0000000200 */
[C---:B--2---:R-:W-:Y:S06]  /*2d40*/  HMMA.16816.F32.BF16 R12, R100.reuse, R52, R12 ;  /* 0x00000034640c723c */ /* 0x044fec000004180c */
[----:B------:R-:W-:Y:S01]  /*2d50*/  HMMA.16816.F32.BF16 R16, R100, R54, R16 ;  /* 0x000000366410723c */ /* 0x000fe20000041810 */
[----:B------:R-:W2:Y:S05]  /*2d60*/  LDSM.16.M88.4 R52, [R181+0xe800] ;  /* 0x00e80000b534783b */ /* 0x000eaa0000000200 */
[C---:B---3--:R-:W-:Y:S01]  /*2d70*/  HMMA.16816.F32.BF16 R4, R60.reuse, R108, R4 ;  /* 0x0000006c3c04723c */ /* 0x048fe20000041804 */
[----:B------:R-:W-:Y:S05]  /*2d80*/  LDSM.16.M88.4 R100, [R0+0x2000] ;  /* 0x002000000064783b */ /* 0x000fea0000000200 */
[C---:B------:R-:W-:Y:S01]  /*2d90*/  HMMA.16816.F32.BF16 R8, R60.reuse, R110, R8 ;  /* 0x0000006e3c08723c */ /* 0x040fe20000041808 */
[----:B------:R-:W3:Y:S05]  /*2da0*/  LDSM.16.M88.4 R108, [R183+-0x2000] ;  /* 0xffe00000b76c783b */ /* 0x000eea0000000200 */
[C---:B-1----:R-:W-:Y:S06]  /*2db0*/  HMMA.16816.F32.BF16 R12, R60.reuse, R56, R12 ;  /* 0x000000383c0c723c */ /* 0x042fec000004180c */
[----:B------:R-:W-:Y:S01]  /*2dc0*/  HMMA.16816.F32.BF16 R16, R60, R58, R16 ;  /* 0x0000003a3c10723c */ /* 0x000fe20000041810 */
[----:B------:R-:W1:Y:S05]  /*2dd0*/  LDSM.16.M88.4 R56, [R183+-0x1800] ;  /* 0xffe80000b738783b */ /* 0x000e6a0000000200 */
[C---:B----4-:R-:W-:Y:S01]  /*2de0*/  HMMA.16816.F32.BF16 R4, R64.reuse, R104, R4 ;  /* 0x000000684004723c */ /* 0x050fe20000041804 */
[----:B------:R4:W-:Y:S05]  /*2df0*/  LDSM.16.M88.4 R60, [R2+0x2000] ;  /* 0x00200000023c783b */ /* 0x0009ea0000000200 */
[C---:B------:R-:W-:Y:S01]  /*2e00*/  HMMA.16816.F32.BF16 R8, R64.reuse, R106, R8 ;  /* 0x0000006a4008723c */ /* 0x040fe20000041808 */
[----:B------:R-:W1:Y:S05]  /*2e10*/  LDSM.16.M88.4 R104, [R180+-0x2000] ;  /* 0xffe00000b468783b */ /* 0x000e6a0000000200 */
[C---:B--2---:R-:W-:Y:S06]  /*2e20*/  HMMA.16816.F32.BF16 R12, R64.reuse, R52, R12 ;  /* 0x00000034400c723c */ /* 0x044fec000004180c */
[----:B------:R-:W-:Y:S01]  /*2e30*/  HMMA.16816.F32.BF16 R16, R64, R54, R16 ;  /* 0x000000364010723c */ /* 0x000fe20000041810 */
[----:B------:R-:W2:Y:S05]  /*2e40*/  LDSM.16.M88.4 R52, [R180+-0x1800] ;  /* 0xffe80000b434783b */ /* 0x000eaa0000000200 */
[C---:B---3--:R-:W-:Y:S01]  /*2e50*/  HMMA.16816.F32.BF16 R4, R100.reuse, R108, R4 ;  /* 0x0000006c6404723c */ /* 0x048fe20000041804 */
[----:B------:R3:W-:Y:S04]  /*2e60*/  LDSM.16.M88.4 R64, [R3+0x2000] ;  /* 0x002000000340783b */ /* 0x0007e80000000200 */
[----:B----4-:R-:W-:Y:S01]  /*2e70*/  FMUL.FTZ R2, R206, 1.4426950216293334961 ;  /* 0x3fb8aa3bce027820 */ /* 0x010fe20000410000 */
[C---:B------:R-:W-:Y:S01]  /*2e80*/  HMMA.16816.F32.BF16 R8, R100.reuse, R110, R8 ;  /* 0x0000006e6408723c */ /* 0x040fe20000041808 */
[----:B------:R-:W4:Y:S04]  /*2e90*/  LDSM.16.M88.4 R108, [R184+0x2000] ;  /* 0x00200000b86c783b */ /* 0x000f280000000200 */
[----:B------:R-:W-:Y:S01]  /*2ea0*/  FSEL R2, R2, RZ, P0 ;  /* 0x000000ff02027208 */ /* 0x000fe20000000000 */
[C---:B-1----:R-:W-:Y:S03]  /*2eb0*/  HMMA.16816.F32.BF16 R12, R100.reuse, R56, R12 ;  /* 0x00000038640c723c */ /* 0x042fe6000004180c */
[----:B------:R-:W-:Y:S03]  /*2ec0*/  FSETP.NEU.FTZ.AND P0, PT, R207, -INF , PT ;  /* 0xff800000cf00780b */ /* 0x000fe60003f1d000 */
[----:B------:R-:W-:Y:S06]  /*2ed0*/  HMMA.16816.F32.BF16 R16, R100, R58, R16 ;  /* 0x0000003a6410723c */ /* 0x000fec0000041810 */
[C---:B------:R-:W-:Y:S05]  /*2ee0*/  HMMA.16816.F32.BF16 R4, R60.reuse, R104, R4 ;  /* 0x000000683c04723c */ /* 0x040fea0000041804 */
[----:B---3--:R-:W-:Y:S01]  /*2ef0*/  @P3 LEA R3, R238, R244, 0x6 ;  /* 0x000000f4ee033211 */ /* 0x008fe200078e30ff */
[C---:B------:R-:W-:Y:S03]  /*2f00*/  HMMA.16816.F32.BF16 R8, R60.reuse, R106, R8 ;  /* 0x0000006a3c08723c */ /* 0x040fe60000041808 */
[CC--:B------:R-:W-:Y:S02]  /*2f10*/  @P3 ISETP.GE.AND P1, PT, R3.reuse, R202.reuse, PT ;  /* 0x000000ca0300320c */ /* 0x0c0fe40003f26270 */
[----:B------:R-:W-:Y:S01]  /*2f20*/  @P3 IADD3 R0, R3, 0x1, RZ ;  /* 0x0000000103003810 */ /* 0x000fe20007ffe0ff */
[C---:B--2---:R-:W-:Y:S03]  /*2f30*/  HMMA.16816.F32.BF16 R12, R60.reuse, R52, R12 ;  /* 0x000000343c0c723c */ /* 0x044fe6000004180c */
[-C--:B------:R-:W-:Y:S02]  /*2f40*/  @P3 ISETP.GE.AND P2, PT, R0, R202.reuse, PT ;  /* 0x000000ca0000320c */ /* 0x080fe40003f46270 */
[----:B------:R-:W-:Y:S01]  /*2f50*/  FMUL.FTZ R0, R207, 1.4426950216293334961 ;  /* 0x3fb8aa3bcf007820 */ /* 0x000fe20000410000 */
[----:B------:R-:W-:Y:S01]  /*2f60*/  HMMA.16816.F32.BF16 R16, R60, R54, R16 ;  /* 0x000000363c10723c */ /* 0x000fe20000041810 */
[----:B------:R-:W1:Y:S04]  /*2f70*/  LDSM.16.M88.4 R52, [R184+0x2800] ;  /* 0x00280000b834783b */ /* 0x000e680000000200 */
[----:B------:R-:W-:Y:S01]  /*2f80*/  FSEL R0, R0, RZ, P0 ;  /* 0x000000ff00007208 */ /* 0x000fe20000000000 */
[C---:B----4-:R-:W-:Y:S06]  /*2f90*/  HMMA.16816.F32.BF16 R4, R64.reuse, R108, R4 ;  /* 0x0000006c4004723c */ /* 0x050fec0000041804 */
[C---:B------:R-:W-:Y:S11]  /*2fa0*/  HMMA.16816.F32.BF16 R8, R64.reuse, R110, R8 ;  /* 0x0000006e4008723c */ /* 0x040ff60000041808 */
[----:B------:R-:W-:Y:S07]  /*2fb0*/  @!UPT UIADD3 URZ, URZ, URZ, URZ ;  /* 0x0000003f3f3ff290 */ /* 0x000fee000fffe03f */
[----:B------:R-:W-:Y:S02]  /*2fc0*/  @P3 FSEL R4, R4, -INF , !P1 ;  /* 0xff80000004043808 */ /* 0x000fe40004800000 */
[----:B------:R-:W-:Y:S02]  /*2fd0*/  @P3 FSEL R5, R5, -INF , !P2 ;  /* 0xff80000005053808 */ /* 0x000fe40005000000 */
[----:B------:R-:W-:Y:S01]  /*2fe0*/  @P3 FSEL R6, R6, -INF , !P1 ;  /* 0xff80000006063808 */ /* 0x000fe20004800000 */
[--C-:B------:R-:W-:Y:S01]  /*2ff0*/  FFMA.FTZ R4, R4, UR6, -R2.reuse ;  /* 0x0000000604047c23 */ /* 0x100fe20008010802 */
[----:B------:R-:W-:Y:S01]  /*3000*/  @P3 FSEL R7, R7, -INF , !P2 ;  /* 0xff80000007073808 */ /* 0x000fe20005000000 */
[----:B------:R-:W-:Y:S02]  /*3010*/  FFMA.FTZ R5, R5, UR6, -R2 ;  /* 0x0000000605057c23 */ /* 0x000fe40008010802 */
[----:B------:R2:W-:Y:S01]  /*3020*/  MUFU.EX2 R106, R4 ;  /* 0x00000004006a7308 */ /* 0x0005e20000000800 */
[--C-:B------:R-:W-:Y:S01]  /*3030*/  FFMA.FTZ R6, R6, UR6, -R0.reuse ;  /* 0x0000000606067c23 */ /* 0x100fe20008010800 */
[C---:B-1----:R-:W-:Y:S03]  /*3040*/  HMMA.16816.F32.BF16 R12, R64.reuse, R52, R12 ;  /* 0x00000034400c723c */ /* 0x042fe6000004180c */
[--C-:B------:R-:W-:Y:S03]  /*3050*/  FFMA.FTZ R7, R7, UR6, -R0.reuse ;  /* 0x0000000607077c23 */ /* 0x100fe60008010800 */
[----:B------:R-:W-:Y:S02]  /*3060*/  HMMA.16816.F32.BF16 R16, R64, R54, R16 ;  /* 0x000000364010723c */ /* 0x000fe40000041810 */
[----:B------:R1:W3:Y:S10]  /*3070*/  MUFU.EX2 R105, R5 ;  /* 0x0000000500697308 */ /* 0x0002f40000000800 */
[----:B------:R-:W-:Y:S01]  /*3080*/  MUFU.EX2 R109, R6 ;  /* 0x00000006006d7308 */ /* 0x000fe20000000800 */
[C---:B--2---:R-:W-:Y:S05]  /*3090*/  @P3 VIADD R4, R3.reuse, 0x8 ;  /* 0x0000000803043836 */ /* 0x044fea0000000000 */
[-C--:B------:R-:W-:Y:S04]  /*30a0*/  @P3 ISETP.GE.AND P0, PT, R4, R202.reuse, PT ;  /* 0x000000ca0400320c */ /* 0x080fe80003f06270 */
[----:B------:R-:W2:Y:S01]  /*30b0*/  MUFU.EX2 R108, R7 ;  /* 0x00000007006c7308 */ /* 0x000ea20000000800 */
[C---:B------:R-:W-:Y:S02]  /*30c0*/  @P3 IADD3 R4, R3.reuse, 0x10, RZ ;  /* 0x0000001003043810 */ /* 0x040fe40007ffe0ff */
[C---:B-1----:R-:W-:Y:S02]  /*30d0*/  @P3 IADD3 R5, R3.reuse, 0x9, RZ ;  /* 0x0000000903053810 */ /* 0x042fe40007ffe0ff */
[----:B------:R-:W-:Y:S02]  /*30e0*/  @P3 FSEL R8, R8, -INF , !P0 ;  /* 0xff80000008083808 */ /* 0x000fe40004000000 */
[----:B------:R-:W-:Y:S02]  /*30f0*/  @P3 FSEL R10, R10, -INF , !P0 ;  /* 0xff8000000a0a3808 */ /* 0x000fe40004000000 */
[-C--:B------:R-:W-:Y:S01]  /*3100*/  @P3 ISETP.GE.AND P0, PT, R4, R202.reuse, PT ;  /* 0x000000ca0400320c */ /* 0x080fe20003f06270 */
[----:B------:R-:W-:Y:S01]  /*3110*/  @P3 VIADD R4, R3, 0x11 ;  /* 0x0000001103043836 */ /* 0x000fe20000000000 */
[-C--:B------:R-:W-:Y:S01]  /*3120*/  @P3 ISETP.GE.AND P1, PT, R5, R202.reuse, PT ;  /* 0x000000ca0500320c */ /* 0x080fe20003f26270 */
[----:B------:R-:W-:Y:S01]  /*3130*/  FFMA.FTZ R10, R10, UR6, -R0 ;  /* 0x000000060a0a7c23 */ /* 0x000fe20008010800 */
[----:B------:R-:W-:Y:S01]  /*3140*/  @P3 FSEL R12, R12, -INF , !P0 ;  /* 0xff8000000c0c3808 */ /* 0x000fe20004000000 */
[--C-:B------:R-:W-:Y:S01]  /*3150*/  FFMA.FTZ R8, R8, UR6, -R2.reuse ;  /* 0x0000000608087c23 */ /* 0x100fe20008010802 */
[----:B------:R-:W-:Y:S01]  /*3160*/  @P3 FSEL R9, R9, -INF , !P1 ;  /* 0xff80000009093808 */ /* 0x000fe20004800000 */
[----:B------:R-:W-:Y:S01]  /*3170*/  MUFU.EX2 R107, R10 ;  /* 0x0000000a006b7308 */ /* 0x000fe20000000800 */
[----:B------:R-:W-:Y:S01]  /*3180*/  @P3 FSEL R11, R11, -INF , !P1 ;  /* 0xff8000000b0b3808 */ /* 0x000fe20004800000 */
[--C-:B------:R-:W-:Y:S01]  /*3190*/  FFMA.FTZ R12, R12, UR6, -R2.reuse ;  /* 0x000000060c0c7c23 */ /* 0x100fe20008010802 */
[-C--:B------:R-:W-:Y:S01]  /*31a0*/  @P3 ISETP.GE.AND P1, PT, R4, R202.reuse, PT ;  /* 0x000000ca0400320c */ /* 0x080fe20003f26270 */
[----:B------:R-:W-:Y:S01]  /*31b0*/  FFMA.FTZ R9, R9, UR6, -R2 ;  /* 0x0000000609097c23 */ /* 0x000fe20008010802 */
[----:B------:R-:W-:Y:S01]  /*31c0*/  @P3 IADD3 R4, R3, 0x18, RZ ;  /* 0x0000001803043810 */ /* 0x000fe20007ffe0ff */
[--C-:B------:R-:W-:Y:S01]  /*31d0*/  FFMA.FTZ R11, R11, UR6, -R0.reuse ;  /* 0x000000060b0b7c23 */ /* 0x100fe20008010800 */
[----:B------:R-:W-:Y:S03]  /*31e0*/  @P3 IADD3 R3, R3, 0x19, RZ ;  /* 0x0000001903033810 */ /* 0x000fe60007ffe0ff */
[----:B------:R-:W-:Y:S01]  /*31f0*/  MUFU.EX2 R102, R8 ;  /* 0x0000000800667308 */ /* 0x000fe20000000800 */
[----:B------:R-:W-:Y:S02]  /*3200*/  @P3 FSEL R14, R14, -INF , !P0 ;  /* 0xff8000000e0e3808 */ /* 0x000fe40004000000 */
[-C--:B------:R-:W-:Y:S02]  /*3210*/  @P3 ISETP.GE.AND P0, PT, R4, R202.reuse, PT ;  /* 0x000000ca0400320c */ /* 0x080fe40003f06270 */
[----:B------:R-:W-:Y:S01]  /*3220*/  @P3 FSEL R13, R13, -INF , !P1 ;  /* 0xff8000000d0d3808 */ /* 0x000fe20004800000 */
[----:B------:R-:W-:Y:S01]  /*3230*/  FFMA.FTZ R14, R14, UR6, -R0 ;  /* 0x000000060e0e7c23 */ /* 0x000fe20008010800 */
[----:B------:R-:W-:Y:S03]  /*3240*/  @P3 FSEL R15, R15, -INF , !P1 ;  /* 0xff8000000f0f3808 */ /* 0x000fe60004800000 */
[----:B------:R-:W1:Y:S01]  /*3250*/  MUFU.EX2 R104, R11 ;  /* 0x0000000b00687308 */ /* 0x000e620000000800 */
[----:B------:R-:W-:Y:S01]  /*3260*/  @P3 ISETP.GE.AND P1, PT, R3, R202, PT ;  /* 0x000000ca0300320c */ /* 0x000fe20003f26270 */
[----:B------:R-:W-:Y:S01]  /*3270*/  FFMA.FTZ R13, R13, UR6, -R2 ;  /* 0x000000060d0d7c23 */ /* 0x000fe20008010802 */
[----:B------:R-:W-:Y:S01]  /*3280*/  @P3 FSEL R18, R18, -INF , !P0 ;  /* 0xff80000012123808 */ /* 0x000fe20004000000 */
[--C-:B------:R-:W-:Y:S01]  /*3290*/  FFMA.FTZ R15, R15, UR6, -R0.reuse ;  /* 0x000000060f0f7c23 */ /* 0x100fe20008010800 */
[----:B------:R-:W-:Y:S02]  /*32a0*/  @P3 FSEL R19, R19, -INF , !P1 ;  /* 0xff80000013133808 */ /* 0x000fe40004800000 */
[----:B---3--:R-:W-:Y:S01]  /*32b0*/  F2FP.BF16.F32.PACK_AB R4, R105, R106 ;  /* 0x0000006a6904723e */ /* 0x008fe200000010ff */
[--C-:B------:R-:W-:Y:S01]  /*32c0*/  FFMA.FTZ R18, R18, UR6, -R0.reuse ;  /* 0x0000000612127c23 */ /* 0x100fe20008010800 */
[----:B--2---:R-:W-:Y:S01]  /*32d0*/  F2FP.BF16.F32.PACK_AB R3, R108, R109 ;  /* 0x0000006d6c03723e */ /* 0x004fe200000010ff */
[----:B------:R-:W-:Y:S01]  /*32e0*/  FFMA.FTZ R0, R19, UR6, -R0 ;  /* 0x0000000613007c23 */ /* 0x000fe20008010800 */
[----:B------:R-:W-:Y:S01]  /*32f0*/  @P3 FSEL R16, R16, -INF , !P0 ;  /* 0xff80000010103808 */ /* 0x000fe20004000000 */
[----:B------:R-:W-:Y:S01]  /*3300*/  STS [R214+0x12000], R4 ;  /* 0x01200004d6007388 */ /* 0x000fe20000000800 */
[----:B------:R-:W-:Y:S01]  /*3310*/  @P3 FSEL R17, R17, -INF , !P1 ;  /* 0xff80000011113808 */ /* 0x000fe20004800000 */
[----:B------:R1:W-:Y:S04]  /*3320*/  MUFU.EX2 R66, R0 ;  /* 0x0000000000427308 */ /* 0x0003e80000000800 */
[----:B------:R-:W-:Y:S01]  /*3330*/  STS [R214+0x12400], R3 ;  /* 0x01240003d6007388 */ /* 0x000fe20000000800 */
[--C-:B------:R-:W-:Y:S01]  /*3340*/  FFMA.FTZ R16, R16, UR6, -R2.reuse ;  /* 0x0000000610107c23 */ /* 0x100fe20008010802 */
[----:B------:R-:W-:Y:S04]  /*3350*/  FFMA.FTZ R2, R17, UR6, -R2 ;  /* 0x0000000611027c23 */ /* 0x000fe80008010802 */
[----:B------:R-:W2:Y:S10]  /*3360*/  MUFU.EX2 R101, R9 ;  /* 0x0000000900657308 */ /* 0x000eb40000000800 */
[----:B------:R2:W-:Y:S01]  /*3370*/  MUFU.EX2 R62, R2 ;  /* 0x00000002003e7308 */ /* 0x0005e20000000800 */
[----:B-1----:R-:W-:Y:S05]  /*3380*/  F2FP.BF16.F32.PACK_AB R0, R104, R107 ;  /* 0x0000006b6800723e */ /* 0x002fea00000010ff */
[----:B------:R1:W-:Y:S04]  /*3390*/  STS [R216+0x12400], R0 ;  /* 0x01240000d8007388 */ /* 0x0003e80000000800 */
[----:B------:R-:W-:Y:S10]  /*33a0*/  MUFU.EX2 R103, R14 ;  /* 0x0000000e00677308 */ /* 0x000ff40000000800 */
[----:B------:R-:W1:Y:S01]  /*33b0*/  MUFU.EX2 R100, R15 ;  /* 0x0000000f00647308 */ /* 0x000e620000000800 */
[----:B--2---:R-:W-:Y:S05]  /*33c0*/  F2FP.BF16.F32.PACK_AB R2, R101, R102 ;  /* 0x000000666502723e */ /* 0x004fea00000010ff */
[----:B------:R2:W-:Y:S04]  /*33d0*/  STS [R216+0x12000], R2 ;  /* 0x01200002d8007388 */ /* 0x0005e80000000800 */
[----:B------:R-:W-:Y:S10]  /*33e0*/  MUFU.EX2 R65, R12 ;  /* 0x0000000c00417308 */ /* 0x000ff40000000800 */
[----:B------:R-:W3:Y:S01]  /*33f0*/  MUFU.EX2 R64, R13 ;  /* 0x0000000d00407308 */ /* 0x000ee20000000800 */
[----:B-1----:R-:W-:Y:S05]  /*3400*/  F2FP.BF16.F32.PACK_AB R0, R100, R103 ;  /* 0x000000676400723e */ /* 0x002fea00000010ff */
[----:B------:R1:W-:Y:S04]  /*3410*/  STS [R213+0x12400], R0 ;  /* 0x01240000d5007388 */ /* 0x0003e80000000800 */
[----:B------:R-:W4:Y:S01]  /*3420*/  MUFU.EX2 R63, R16 ;  /* 0x00000010003f7308 */ /* 0x000f220000000800 */
[----:B--2---:R-:W-:Y:S09]  /*3430*/  IADD3 R2, P0, R227, R210, RZ ;  /* 0x000000d2e3027210 */ /* 0x004ff20007f1e0ff */
[----:B------:R-:W2:Y:S01]  /*3440*/  MUFU.EX2 R67, R18 ;  /* 0x0000001200437308 */ /* 0x000ea20000000800 */
[----:B---3--:R-:W-:Y:S05]  /*3450*/  F2FP.BF16.F32.PACK_AB R3, R64, R65 ;  /* 0x000000414003723e */ /* 0x008fea00000010ff */
[----:B------:R3:W-:Y:S01]  /*3460*/  STS [R213+0x12000], R3 ;  /* 0x01200003d5007388 */ /* 0x0007e20000000800 */
[----:B----4-:R-:W-:Y:S05]  /*3470*/  F2FP.BF16.F32.PACK_AB R5, R62, R63 ;  /* 0x0000003f3e05723e */ /* 0x010fea00000010ff */
[----:B------:R-:W-:Y:S01]  /*3480*/  STS [R215+0x12000], R5 ;  /* 0x01200005d7007388 */ /* 0x000fe20000000800 */
[----:B-1----:R-:W-:Y:S02]  /*3490*/  LEA R0, R190, UR5, 0x1 ;  /* 0x00000005be007c11 */ /* 0x002fe4000f8e08ff */
[----:B--2---:R-:W-:Y:S02]  /*34a0*/  F2FP.BF16.F32.PACK_AB R4, R66, R67 ;  /* 0x000000434204723e */ /* 0x004fe400000010ff */
[-C--:B------:R-:W-:Y:S03]  /*34b0*/  IADD3 R56, R185, R0.reuse, RZ ;  /* 0x00000000b9387210 */ /* 0x080fe60007ffe0ff */
[----:B------:R-:W-:Y:S06]  /*34c0*/  STS [R215+0x12400], R4 ;  /* 0x01240004d7007388 */ /* 0x000fec0000000800 */
[----:B------:R-:W1:Y:S01]  /*34d0*/  LDSM.16.M88.4 R16, [R0+0x8000] ;  /* 0x008000000010783b */ /* 0x000e620000000200 */
[----:B---3--:R-:W-:Y:S05]  /*34e0*/  IMAD.X R3, R226, 0x1, R209, P0 ;  /* 0x00000001e2037824 */ /* 0x008fea00000e06d1 */
[----:B------:R-:W2:Y:S06]  /*34f0*/  LDSM.16.M88.4 R52, [R56+0x8000] ;  /* 0x008000003834783b */ /* 0x000eac0000000200 */
[----:B------:R-:W3:Y:S06]  /*3500*/  LDG.E R61, desc[UR16][R2.64] ;  /* 0x00000010023d7981 */ /* 0x000eec000c1e1900 */
[----:B------:R4:W3:Y:S01]  /*3510*/  LDG.E R60, desc[UR16][R2.64+0x20] ;  /* 0x00002010023c7981 */ /* 0x0008e2000c1e1900 */
[C---:B-1----:R-:W-:Y:S03]  /*3520*/  HMMA.16816.F32.BF16 R4, R16.reuse, R112, RZ ;  /* 0x000000701004723c */ /* 0x042fe600000418ff */
[C---:B----4-:R-:W-:Y:S02]  /*3530*/  IADD3 R3, R182.reuse, R0, RZ ;  /* 0x00000000b6037210 */ /* 0x050fe40007ffe0ff */
[----:B------:R-:W-:Y:S01]  /*3540*/  IADD3 R2, R182, R56, RZ ;  /* 0x00000038b6027210 */ /* 0x000fe20007ffe0ff */
[C---:B------:R-:W-:Y:S01]  /*3550*/  HMMA.16816.F32.BF16 R8, R16.reuse, R114, RZ ;  /* 0x000000721008723c */ /* 0x040fe200000418ff */
[----:B------:R-:W-:Y:S05]  /*3560*/  LDSM.16.M88.4 R56, [R56+0xa000] ;  /* 0x00a000003838783b */ /* 0x000fea0000000200 */
[C---:B------:R-:W-:Y:S06]  /*3570*/  HMMA.16816.F32.BF16 R12, R16.reuse, R116, RZ ;  /* 0x00000074100c723c */ /* 0x040fec00000418ff */
[----:B------:R-:W-:Y:S06]  /*3580*/  HMMA.16816.F32.BF16 R16, R16, R118, RZ ;  /* 0x000000761010723c */ /* 0x000fec00000418ff */
[C---:B--2---:R-:W-:Y:S06]  /*3590*/  HMMA.16816.F32.BF16 R4, R52.reuse, R120, R4 ;  /* 0x000000783404723c */ /* 0x044fec0000041804 */
[C---:B------:R-:W-:Y:S06]  /*35a0*/  HMMA.16816.F32.BF16 R8, R52.reuse, R122, R8 ;  /* 0x0000007a3408723c */ /* 0x040fec0000041808 */
[C---:B------:R-:W-:Y:S06]  /*35b0*/  HMMA.16816.F32.BF16 R12, R52.reuse, R124, R12 ;  /* 0x0000007c340c723c */ /* 0x040fec000004180c */
[----:B------:R-:W-:Y:S01]  /*35c0*/  HMMA.16816.F32.BF16 R16, R52, R126, R16 ;  /* 0x0000007e3410723c */ /* 0x000fe20000041810 */
[----:B------:R-:W1:Y:S05]  /*35d0*/  LDSM.16.M88.4 R52, [R3+0x8000] ;  /* 0x008000000334783b */ /* 0x000e6a0000000200 */
[C---:B-1----:R-:W-:Y:S06]  /*35e0*/  HMMA.16816.F32.BF16 R4, R52.reuse, R128, R4 ;  /* 0x000000803404723c */ /* 0x042fec0000041804 */
        /* <DEDUP_REMOVED lines=14> */
[C---:B------:R-:W-:Y:S06]  /*36d0*/  HMMA.16816.F32.BF16 R4, R56.reuse, R152, R4 ;  /* 0x000000983804723c */ /* 0x040fec0000041804 */
[C---:B------:R-:W-:Y:S06]  /*36e0*/  HMMA.16816.F32.BF16 R8, R56.reuse, R154, R8 ;  /* 0x0000009a3808723c */ /* 0x040fec0000041808 */
[C---:B------:R-:W-:Y:S06]  /*36f0*/  HMMA.16816.F32.BF16 R12, R56.reuse, R156, R12 ;  /* 0x0000009c380c723c */ /* 0x040fec000004180c */
[----:B------:R-:W-:Y:S01]  /*3700*/  HMMA.16816.F32.BF16 R16, R56, R158, R16 ;  /* 0x0000009e3810723c */ /* 0x000fe20000041810 */
[----:B------:R-:W2:Y:S05]  /*3710*/  LDSM.16.M88.4 R56, [R2+0xa000] ;  /* 0x00a000000238783b */ /* 0x000eaa0000000200 */
[C---:B-1----:R-:W-:Y:S06]  /*3720*/  HMMA.16816.F32.BF16 R4, R52.reuse, R160, R4 ;  /* 0x000000a03404723c */ /* 0x042fec0000041804 */
[C---:B------:R-:W-:Y:S06]  /*3730*/  HMMA.16816.F32.BF16 R8, R52.reuse, R162, R8 ;  /* 0x000000a23408723c */ /* 0x040fec0000041808 */
[C---:B------:R-:W-:Y:S06]  /*3740*/  HMMA.16816.F32.BF16 R12, R52.reuse, R164, R12 ;  /* 0x000000a4340c723c */ /* 0x040fec000004180c */
[----:B------:R-:W-:Y:S06]  /*3750*/  HMMA.16816.F32.BF16 R16, R52, R166, R16 ;  /* 0x000000a63410723c */ /* 0x000fec0000041810 */
[C---:B--2---:R-:W-:Y:S06]  /*3760*/  HMMA.16816.F32.BF16 R4, R56.reuse, R168, R4 ;  /* 0x000000a83804723c */ /* 0x044fec0000041804 */
[C---:B------:R-:W-:Y:S06]  /*3770*/  HMMA.16816.F32.BF16 R8, R56.reuse, R170, R8 ;  /* 0x000000aa3808723c */ /* 0x040fec0000041808 */
[C---:B------:R-:W-:Y:S06]  /*3780*/  HMMA.16816.F32.BF16 R12, R56.reuse, R172, R12 ;  /* 0x000000ac380c723c */ /* 0x040fec000004180c */
[----:B------:R-:W-:Y:S06]  /*3790*/  HMMA.16816.F32.BF16 R16, R56, R174, R16 ;  /* 0x000000ae3810723c */ /* 0x000fec0000041810 */
[C---:B---3--:R-:W-:Y:S01]  /*37a0*/  FADD.FTZ R2, -R61.reuse, R4 ;  /* 0x000000043d027221 */ /* 0x048fe20000010100 */
[C---:B------:R-:W-:Y:S01]  /*37b0*/  FADD.FTZ R0, -R61.reuse, R5 ;  /* 0x000000053d007221 */ /* 0x040fe20000010100 */
[----:B------:R-:W-:Y:S03]  /*37c0*/  FADD.FTZ R5, -R60, R7 ;  /* 0x000000073c057221 */ /* 0x000fe60000010100 */
[----:B------:R-:W-:Y:S01]  /*37d0*/  FMUL.FTZ R2, R106, R2 ;  /* 0x000000026a027220 */ /* 0x000fe20000410000 */
[C---:B------:R-:W-:Y:S01]  /*37e0*/  FADD.FTZ R3, -R61.reuse, R8 ;  /* 0x000000083d037221 */ /* 0x040fe20000010100 */
[----:B------:R-:W-:Y:S01]  /*37f0*/  FADD.FTZ R8, -R61, R9 ;  /* 0x000000093d087221 */ /* 0x000fe20000010100 */
[----:B------:R-:W-:Y:S01]  /*3800*/  FMUL.FTZ R0, R105, R0 ;  /* 0x0000000069007220 */ /* 0x000fe20000410000 */
[----:B------:R-:W-:Y:S01]  /*3810*/  FADD.FTZ R10, -R60, R10 ;  /* 0x0000000a3c0a7221 */ /* 0x000fe20000010100 */
[----:B------:R-:W-:Y:S01]  /*3820*/  FMUL.FTZ R3, R102, R3 ;  /* 0x0000000366037220 */ /* 0x000fe20000410000 */
[----:B------:R-:W-:Y:S01]  /*3830*/  FMUL.FTZ R8, R101, R8 ;  /* 0x0000000865087220 */ /* 0x000fe20000410000 */
[C---:B------:R-:W-:Y:S01]  /*3840*/  FADD.FTZ R4, -R61.reuse, R13 ;  /* 0x0000000d3d047221 */ /* 0x040fe20000010100 */
[----:B------:R-:W-:Y:S01]  /*3850*/  F2FP.BF16.F32.PACK_AB R9, R0, R2 ;  /* 0x000000020009723e */ /* 0x000fe200000010ff */
[C---:B------:R-:W-:Y:S01]  /*3860*/  FADD.FTZ R2, -R61.reuse, R12 ;  /* 0x0000000c3d027221 */ /* 0x040fe20000010100 */
[----:B------:R-:W-:Y:S01]  /*3870*/  FADD.FTZ R11, -R60, R11 ;  /* 0x0000000b3c0b7221 */ /* 0x000fe20000010100 */
[----:B------:R-:W-:Y:S01]  /*3880*/  F2FP.BF16.F32.PACK_AB R8, R8, R3 ;  /* 0x000000030808723e */ /* 0x000fe200000010ff */
[----:B------:R-:W-:Y:S01]  /*3890*/  FADD.FTZ R3, -R60, R6 ;  /* 0x000000063c037221 */ /* 0x000fe20000010100 */
[C---:B------:R-:W-:Y:S01]  /*38a0*/  FADD.FTZ R0, -R61.reuse, R16 ;  /* 0x000000103d007221 */ /* 0x040fe20000010100 */
[----:B------:R-:W-:Y:S01]  /*38b0*/  FADD.FTZ R17, -R61, R17 ;  /* 0x000000113d117221 */ /* 0x000fe20000010100 */
[----:B------:R-:W-:Y:S01]  /*38c0*/  FMUL.FTZ R2, R65, R2 ;  /* 0x0000000241027220 */ /* 0x000fe20000410000 */
[----:B------:R-:W-:Y:S01]  /*38d0*/  FMUL.FTZ R4, R64, R4 ;  /* 0x0000000440047220 */ /* 0x000fe20000410000 */
[----:B------:R-:W-:Y:S01]  /*38e0*/  FMUL.FTZ R0, R63, R0 ;  /* 0x000000003f007220 */ /* 0x000fe20000410000 */
[----:B------:R-:W-:Y:S01]  /*38f0*/  FMUL.FTZ R6, R62, R17 ;  /* 0x000000113e067220 */ /* 0x000fe20000410000 */
[----:B------:R-:W-:Y:S01]  /*3900*/  FMUL.FTZ R3, R109, R3 ;  /* 0x000000036d037220 */ /* 0x000fe20000410000 */
[----:B------:R-:W-:Y:S01]  /*3910*/  FMUL.FTZ R5, R108, R5 ;  /* 0x000000056c057220 */ /* 0x000fe20000410000 */
[----:B------:R-:W-:Y:S01]  /*3920*/  FMUL.FTZ R16, R107, R10 ;  /* 0x0000000a6b107220 */ /* 0x000fe20000410000 */
[----:B------:R-:W-:Y:S01]  /*3930*/  FMUL.FTZ R13, R104, R11 ;  /* 0x0000000b680d7220 */ /* 0x000fe20000410000 */
[C---:B------:R-:W-:Y:S01]  /*3940*/  FADD.FTZ R10, -R60.reuse, R14 ;  /* 0x0000000e3c0a7221 */ /* 0x040fe20000010100 */
[C---:B------:R-:W-:Y:S01]  /*3950*/  FADD.FTZ R7, -R60.reuse, R15 ;  /* 0x0000000f3c077221 */ /* 0x040fe20000010100 */
[----:B------:R-:W-:Y:S01]  /*3960*/  FADD.FTZ R12, -R60, R18 ;  /* 0x000000123c0c7221 */ /* 0x000fe20000010100 */
[----:B------:R-:W-:Y:S01]  /*3970*/  F2FP.BF16.F32.PACK_AB R4, R4, R2 ;  /* 0x000000020404723e */ /* 0x000fe200000010ff */
[----:B------:R-:W-:Y:S01]  /*3980*/  FADD.FTZ R11, -R60, R19 ;  /* 0x000000133c0b7221 */ /* 0x000fe20000010100 */
[----:B------:R-:W-:Y:S01]  /*3990*/  F2FP.BF16.F32.PACK_AB R6, R6, R0 ;  /* 0x000000000606723e */ /* 0x000fe200000010ff */
[----:B------:R-:W-:Y:S01]  /*39a0*/  FMUL.FTZ R10, R103, R10 ;  /* 0x0000000a670a7220 */ /* 0x000fe20000410000 */
[----:B------:R-:W-:Y:S01]  /*39b0*/  F2FP.BF16.F32.PACK_AB R5, R5, R3 ;  /* 0x000000030505723e */ /* 0x000fe200000010ff */
[----:B------:R-:W-:Y:S01]  /*39c0*/  FMUL.FTZ R7, R100, R7 ;  /* 0x0000000764077220 */ /* 0x000fe20000410000 */
[----:B------:R-:W-:Y:S01]  /*39d0*/  FMUL.FTZ R12, R67, R12 ;  /* 0x0000000c430c7220 */ /* 0x000fe20000410000 */
[----:B------:R-:W-:Y:S01]  /*39e0*/  FMUL.FTZ R11, R66, R11 ;  /* 0x0000000b420b7220 */ /* 0x000fe20000410000 */
[----:B------:R-:W-:Y:S06]  /*39f0*/  @!P5 BRA `(.L_x_7) ;  /* 0x00000000005cd947 */ /* 0x000fec0003800000 */
[----:B------:R-:W1:Y:S01]  /*3a00*/  LDC R14, c[0x0][0x240] ;  /* 0x00009000ff0e7b82 */ /* 0x000e620000000800 */
[----:B------:R-:W-:Y:S04]  /*3a10*/  LOP3.LUT R0, R203, 0x1, RZ, 0xc0, !PT ;  /* 0x00000001cb007812 */ /* 0x000fe800078ec0ff */
[----:B------:R-:W-:Y:S01]  /*3a20*/  ISETP.NE.U32.AND P1, PT, R0, 0x1, PT ;  /* 0x000000010000780c */ /* 0x000fe20003f25070 */
[----:B------:R-:W-:Y:S02]  /*3a30*/  IMAD.MOV.U32 R0, RZ, RZ, -0x4000 ;  /* 0xffffc000ff007424 */ /* 0x000fe400078e00ff */
[----:B------:R-:W2:Y:S03]  /*3a40*/  LDC R15, c[0x0][0x244] ;  /* 0x00009100ff0f7b82 */ /* 0x000ea60000000800 */
[----:B------:R-:W-:Y:S05]  /*3a50*/  SEL R0, R0, 0x4000, !P1 ;  /* 0x0000400000007807 */ /* 0x000fea0004800000 */
[--C-:B------:R-:W-:Y:S02]  /*3a60*/  IMAD.IADD R193, R193, 0x1, R0.reuse ;  /* 0x00000001c1c17824 */ /* 0x100fe400078e0200 */
[----:B------:R-:W-:Y:S02]  /*3a70*/  IMAD.IADD R179, R179, 0x1, R0 ;  /* 0x00000001b3b37824 */ /* 0x000fe400078e0200 */
[----:B-1----:R-:W-:Y:S05]  /*3a80*/  IMAD.U32 R2, R14, -0x40, RZ ;  /* 0xffffffc00e027824 */ /* 0x002fea00078e00ff */
[C---:B------:R-:W-:Y:S04]  /*3a90*/  LEA R3, P0, R2.reuse, R198, 0x1 ;  /* 0x000000c602037211 */ /* 0x040fe800078008ff */
[----:B------:R-:W-:Y:S01]  /*3aa0*/  LEA.HI.X.SX32 R2, R2, R199, 0x1, P0 ;  /* 0x000000c702027211 */ /* 0x000fe200000f0eff */
[----:B------:R-:W-:Y:S04]  /*3ab0*/  IMAD.MOV.U32 R198, RZ, RZ, R3 ;  /* 0x000000ffffc67224 */ /* 0x000fe800078e0003 */
[----:B------:R-:W-:Y:S01]  /*3ac0*/  IMAD.MOV.U32 R199, RZ, RZ, R2 ;  /* 0x000000ffffc77224 */ /* 0x000fe200078e0002 */
[C---:B------:R-:W-:Y:S04]  /*3ad0*/  LEA R2, P0, R14.reuse, R198, 0x6 ;  /* 0x000000c60e027211 */ /* 0x040fe800078030ff */
[----:B------:R-:W-:Y:S01]  /*3ae0*/  @!PT LDS RZ, [RZ] ;  /* 0x00000000fffff984 */ /* 0x000fe20000000800 */
[----:B------:R-:W-:Y:S01]  /*3af0*/  @!PT LDS RZ, [RZ] ;  /* 0x00000000fffff984 */ /* 0x000fe20000000800 */
[----:B------:R-:W-:Y:S01]  /*3b00*/  @!PT LDS RZ, [RZ] ;  /* 0x00000000fffff984 */ /* 0x000fe20000000800 */
[----:B------:R1:W-:Y:S01]  /*3b10*/  LDGSTS.E.BYPASS.LTC128B.128 [R193], desc[UR16][R198.64] ;  /* 0x00000000c6c17fae */ /* 0x0003e2000b901d50 */
[----:B--2---:R-:W-:Y:S03]  /*3b20*/  LEA.HI.X R3, R14, R199, R15, 0x6, P0 ;  /* 0x000000c70e037211 */ /* 0x004fe600000f340f */
[----:B------:R1:W-:Y:S04]  /*3b30*/  LDGSTS.E.BYPASS.LTC128B.128 [R193+0x2000], desc[UR16][R198.64+0x80] ;  /* 0x02000080c6c17fae */ /* 0x0003e8000b901d50 */
[----:B------:R1:W-:Y:S04]  /*3b40*/  LDGSTS.E.BYPASS.LTC128B.128 [R193+0x1000], desc[UR16][R2.64] ;  /* 0x0100000002c17fae */ /* 0x0003e8000b901d50 */
[----:B------:R1:W-:Y:S04]  /*3b50*/  LDGSTS.E.BYPASS.LTC128B.128 [R193+0x3000], desc[UR16][R2.64+0x80] ;  /* 0x0300008002c17fae */ /* 0x0003e8000b901d50 */
[----:B------:R-:W0:Y:S02]  /*3b60*/  LDGDEPBAR ;  /* 0x00000000000079af */ /* 0x000e240000000000 */
.L_x_7:
[----:B-1----:R-:W-:Y:S01]  /*3b70*/  F2FP.BF16.F32.PACK_AB R2, R13, R16 ;  /* 0x000000100d02723e */ /* 0x002fe200000010ff */
[----:B------:R-:W-:Y:S01]  /*3b80*/  STS [R214+0x10000], R9 ;  /* 0x01000009d6007388 */ /* 0x000fe20000000800 */
[----:B------:R-:W-:Y:S02]  /*3b90*/  F2FP.BF16.F32.PACK_AB R0, R7, R10 ;  /* 0x0000000a0700723e */ /* 0x000fe400000010ff */
[----:B------:R-:W-:Y:S01]  /*3ba0*/  F2FP.BF16.F32.PACK_AB R3, R11, R12 ;  /* 0x0000000c0b03723e */ /* 0x000fe200000010ff */
[----:B------:R-:W-:Y:S04]  /*3bb0*/  STS [R214+0x10400], R5 ;  /* 0x01040005d6007388 */ /* 0x000fe80000000800 */
[----:B------:R-:W-:Y:S04]  /*3bc0*/  STS [R216+0x10000], R8 ;  /* 0x01000008d8007388 */ /* 0x000fe80000000800 */
[----:B------:R1:W-:Y:S04]  /*3bd0*/  STS [R216+0x10400], R2 ;  /* 0x01040002d8007388 */ /* 0x0003e80000000800 */
[----:B------:R-:W-:Y:S04]  /*3be0*/  STS [R213+0x10000], R4 ;  /* 0x01000004d5007388 */ /* 0x000fe80000000800 */
[----:B------:R2:W-:Y:S04]  /*3bf0*/  STS [R213+0x10400], R0 ;  /* 0x01040000d5007388 */ /* 0x0005e80000000800 */
[----:B------:R-:W-:Y:S04]  /*3c00*/  STS [R215+0x10000], R6 ;  /* 0x01000006d7007388 */ /* 0x000fe80000000800 */
[----:B------:R-:W-:Y:S01]  /*3c10*/  STS [R215+0x10400], R3 ;  /* 0x01040003d7007388 */ /* 0x000fe20000000800 */
[----:B------:R-:W-:Y:S01]  /*3c20*/  BAR.SYNC.DEFER_BLOCKING 0x0 ;  /* 0x0000000000007b1d */ /* 0x000fe20000010000 */
[----:B-1----:R-:W-:Y:S04]  /*3c30*/  IMAD R2, R251, UR4, RZ ;  /* 0x00000004fb027c24 */ /* 0x002fe8000f8e02ff */
[----:B------:R-:W-:Y:S01]  /*3c40*/  IMAD.U32 R2, R2, -0x40, RZ ;  /* 0xffffffc002027824 */ /* 0x000fe200078e00ff */
[----:B--2---:R-:W-:Y:S04]  /*3c50*/  LEA R0, R191, UR5, 0x1 ;  /* 0x00000005bf007c11 */ /* 0x004fe8000f8e08ff */
[C---:B------:R-:W-:Y:S04]  /*3c60*/  LEA R194, P0, R2.reuse, R194, 0x2 ;  /* 0x000000c202c27211 */ /* 0x040fe800078010ff */
[----:B------:R-:W-:Y:S01]  /*3c70*/  LEA.HI.X.SX32 R195, R2, R195, 0x2, P0 ;  /* 0x000000c302c37211 */ /* 0x000fe200000f16ff */
[----:B------:R-:W-:Y:S04]  /*3c80*/  LDSM.16.MT88.4 R4, [R178+0x12000] ;  /* 0x01200000b204783b */ /* 0x000fe80000004200 */
[----:B------:R-:W1:Y:S04]  /*3c90*/  LDSM.16.MT88.4 R8, [R0+0x8000] ;  /* 0x008000000008783b */ /* 0x000e680000004200 */
[----:B------:R-:W2:Y:S04]  /*3ca0*/  LDSM.16.MT88.4 R12, [R177+0x12000] ;  /* 0x01200000b10c783b */ /* 0x000ea80000004200 */
[----:B------:R-:W3:Y:S04]  /*3cb0*/  LDSM.16.MT88.4 R16, [R0+0xa000] ;  /* 0x00a000000010783b */ /* 0x000ee80000004200 */
[----:B------:R-:W-:Y:S04]  /*3cc0*/  LDSM.16.MT88.4 R52, [R178+0x12800] ;  /* 0x01280000b234783b */ /* 0x000fe80000004200 */
[----:B------:R-:W4:Y:S04]  /*3cd0*/  LDSM.16.MT88.4 R56, [R0+0x8800] ;  /* 0x008800000038783b */ /* 0x000f280000004200 */
[----:B------:R-:W5:Y:S04]  /*3ce0*/  LDSM.16.MT88.4 R60, [R177+0x12800] ;  /* 0x01280000b13c783b */ /* 0x000f680000004200 */
[----:B------:R-:W5:Y:S01]  /*3cf0*/  LDSM.16.MT88.4 R64, [R0+0xa800] ;  /* 0x00a800000040783b */ /* 0x000f620000004200 */
[-C--:B-1----:R-:W-:Y:S06]  /*3d00*/  HMMA.16816.F32.BF16 R20, R4, R8.reuse, R20 ;  /* 0x000000080414723c */ /* 0x082fec0000041814 */
[C---:B--2---:R-:W-:Y:S06]  /*3d10*/  HMMA.16816.F32.BF16 R24, R12.reuse, R8, R24 ;  /* 0x000000080c18723c */ /* 0x044fec0000041818 */
[-C--:B------:R-:W-:Y:S06]  /*3d20*/  HMMA.16816.F32.BF16 R28, R12, R10.reuse, R28 ;  /* 0x0000000a0c1c723c */ /* 0x080fec000004181c */
[C---:B------:R-:W-:Y:S01]  /*3d30*/  HMMA.16816.F32.BF16 R32, R4.reuse, R10, R32 ;  /* 0x0000000a0420723c */ /* 0x040fe20000041820 */
[----:B------:R-:W-:Y:S05]  /*3d40*/  LDSM.16.MT88.4 R8, [R0+0x9000] ;  /* 0x009000000008783b */ /* 0x000fea0000004200 */
[-C--:B---3--:R-:W-:Y:S06]  /*3d50*/  HMMA.16816.F32.BF16 R36, R4, R16.reuse, R36 ;  /* 0x000000100424723c */ /* 0x088fec0000041824 */
[C---:B------:R-:W-:Y:S06]  /*3d60*/  HMMA.16816.F32.BF16 R40, R12.reuse, R16, R40 ;  /* 0x000000100c28723c */ /* 0x040fec0000041828 */
[-C--:B------:R-:W-:Y:S01]  /*3d70*/  HMMA.16816.F32.BF16 R44, R12, R18.reuse, R44 ;  /* 0x000000120c2c723c */ /* 0x080fe2000004182c */
[----:B------:R-:W-:Y:S05]  /*3d80*/  LDSM.16.MT88.4 R12, [R177+0x13000] ;  /* 0x01300000b10c783b */ /* 0x000fea0000004200 */
[----:B------:R-:W-:Y:S01]  /*3d90*/  HMMA.16816.F32.BF16 R48, R4, R18, R48 ;  /* 0x000000120430723c */ /* 0x000fe20000041830 */
[----:B------:R-:W1:Y:S04]  /*3da0*/  LDSM.16.MT88.4 R4, [R178+0x13000] ;  /* 0x01300000b204783b */ /* 0x000e680000004200 */
[----:B------:R-:W2:Y:S01]  /*3db0*/  LDSM.16.MT88.4 R16, [R0+0xb000] ;  /* 0x00b000000010783b */ /* 0x000ea20000004200 */
[-C--:B----4-:R-:W-:Y:S06]  /*3dc0*/  HMMA.16816.F32.BF16 R20, R52, R56.reuse, R20 ;  /* 0x000000383414723c */ /* 0x090fec0000041814 */
[C---:B-----5:R-:W-:Y:S06]  /*3dd0*/  HMMA.16816.F32.BF16 R24, R60.reuse, R56, R24 ;  /* 0x000000383c18723c */ /* 0x060fec0000041818 */
[-C--:B------:R-:W-:Y:S06]  /*3de0*/  HMMA.16816.F32.BF16 R28, R60, R58.reuse, R28 ;  /* 0x0000003a3c1c723c */ /* 0x080fec000004181c */
[C---:B------:R-:W-:Y:S01]  /*3df0*/  HMMA.16816.F32.BF16 R32, R52.reuse, R58, R32 ;  /* 0x0000003a3420723c */ /* 0x040fe20000041820 */
[----:B------:R-:W-:Y:S05]  /*3e00*/  LDSM.16.MT88.4 R56, [R0+0x9800] ;  /* 0x009800000038783b */ /* 0x000fea0000004200 */
[-C--:B------:R-:W-:Y:S06]  /*3e10*/  HMMA.16816.F32.BF16 R36, R52, R64.reuse, R36 ;  /* 0x000000403424723c */ /* 0x080fec0000041824 */
[C---:B------:R-:W-:Y:S06]  /*3e20*/  HMMA.16816.F32.BF16 R40, R60.reuse, R64, R40 ;  /* 0x000000403c28723c */ /* 0x040fec0000041828 */
[-C--:B------:R-:W-:Y:S01]  /*3e30*/  HMMA.16816.F32.BF16 R44, R60, R66.reuse, R44 ;  /* 0x000000423c2c723c */ /* 0x080fe2000004182c */
[----:B------:R-:W-:Y:S05]  /*3e40*/  LDSM.16.MT88.4 R60, [R177+0x13800] ;  /* 0x01380000b13c783b */ /* 0x000fea0000004200 */
[----:B------:R-:W-:Y:S01]  /*3e50*/  HMMA.16816.F32.BF16 R48, R52, R66, R48 ;  /* 0x000000423430723c */ /* 0x000fe20000041830 */
[----:B------:R-:W3:Y:S04]  /*3e60*/  LDSM.16.MT88.4 R52, [R178+0x13800] ;  /* 0x01380000b234783b */ /* 0x000ee80000004200 */
[----:B------:R-:W4:Y:S01]  /*3e70*/  LDSM.16.MT88.4 R64, [R0+0xb800] ;  /* 0x00b800000040783b */ /* 0x000f220000004200 */
[-C--:B-1----:R-:W-:Y:S01]  /*3e80*/  HMMA.16816.F32.BF16 R20, R4, R8.reuse, R20 ;  /* 0x000000080414723c */ /* 0x082fe20000041814 */
[----:B------:R-:W-:Y:S05]  /*3e90*/  BAR.SYNC.DEFER_BLOCKING 0x0 ;  /* 0x0000000000007b1d */ /* 0x000fea0000010000 */
[C---:B------:R-:W-:Y:S06]  /*3ea0*/  HMMA.16816.F32.BF16 R24, R12.reuse, R8, R24 ;  /* 0x000000080c18723c */ /* 0x040fec0000041818 */
[-C--:B------:R-:W-:Y:S06]  /*3eb0*/  HMMA.16816.F32.BF16 R28, R12, R10.reuse, R28 ;  /* 0x0000000a0c1c723c */ /* 0x080fec000004181c */
[C---:B------:R-:W-:Y:S06]  /*3ec0*/  HMMA.16816.F32.BF16 R32, R4.reuse, R10, R32 ;  /* 0x0000000a0420723c */ /* 0x040fec0000041820 */
[-C--:B--2---:R-:W-:Y:S06]  /*3ed0*/  HMMA.16816.F32.BF16 R36, R4, R16.reuse, R36 ;  /* 0x000000100424723c */ /* 0x084fec0000041824 */
[C---:B------:R-:W-:Y:S06]  /*3ee0*/  HMMA.16816.F32.BF16 R40, R12.reuse, R16, R40 ;  /* 0x000000100c28723c */ /* 0x040fec0000041828 */
[-C--:B------:R-:W-:Y:S06]  /*3ef0*/  HMMA.16816.F32.BF16 R44, R12, R18.reuse, R44 ;  /* 0x000000120c2c723c */ /* 0x080fec000004182c */
[----:B------:R-:W-:Y:S06]  /*3f00*/  HMMA.16816.F32.BF16 R48, R4, R18, R48 ;  /* 0x000000120430723c */ /* 0x000fec0000041830 */
[-C--:B---3--:R-:W-:Y:S06]  /*3f10*/  HMMA.16816.F32.BF16 R20, R52, R56.reuse, R20 ;  /* 0x000000383414723c */ /* 0x088fec0000041814 */
[C---:B------:R-:W-:Y:S06]  /*3f20*/  HMMA.16816.F32.BF16 R24, R60.reuse, R56, R24 ;  /* 0x000000383c18723c */ /* 0x040fec0000041818 */
[-C--:B------:R-:W-:Y:S06]  /*3f30*/  HMMA.16816.F32.BF16 R28, R60, R58.reuse, R28 ;  /* 0x0000003a3c1c723c */ /* 0x080fec000004181c */
[C---:B------:R-:W-:Y:S06]  /*3f40*/  HMMA.16816.F32.BF16 R32, R52.reuse, R58, R32 ;  /* 0x0000003a3420723c */ /* 0x040fec0000041820 */
[-C--:B----4-:R-:W-:Y:S06]  /*3f50*/  HMMA.16816.F32.BF16 R36, R52, R64.reuse, R36 ;  /* 0x000000403424723c */ /* 0x090fec0000041824 */
[C---:B------:R-:W-:Y:S06]  /*3f60*/  HMMA.16816.F32.BF16 R40, R60.reuse, R64, R40 ;  /* 0x000000403c28723c */ /* 0x040fec0000041828 */
[-C--:B------:R-:W-:Y:S06]  /*3f70*/  HMMA.16816.F32.BF16 R44, R60, R66.reuse, R44 ;  /* 0x000000423c2c723c */ /* 0x080fec000004182c */
[----:B------:R-:W-:Y:S01]  /*3f80*/  HMMA.16816.F32.BF16 R48, R52, R66, R48 ;  /* 0x000000423430723c */ /* 0x000fe20000041830 */
[----:B------:R-:W-:Y:S11]  /*3f90*/  @!UPT UIADD3 URZ, URZ, URZ, URZ ;  /* 0x0000003f3f3ff290 */ /* 0x000ff6000fffe03f */
[----:B------:R-:W-:Y:S01]  /*3fa0*/  @!UPT UIADD3 URZ, URZ, URZ, URZ ;  /* 0x0000003f3f3ff290 */ /* 0x000fe2000fffe03f */
[----:B------:R-:W-:Y:S11]  /*3fb0*/  @!P5 BRA `(.L_x_8) ;  /* 0x000000000044d947 */ /* 0x000ff60003800000 */
[----:B------:R-:W1:Y:S08]  /*3fc0*/  LDC R4, c[0x0][0x420] ;  /* 0x00010800ff047b82 */ /* 0x000e700000000800 */
[----:B------:R-:W2:Y:S01]  /*3fd0*/  LDC R5, c[0x0][0x424] ;  /* 0x00010900ff057b82 */ /* 0x000ea20000000800 */
        /* <DEDUP_REMOVED lines=9> */
[----:B------:R1:W-:Y:S01]  /*4070*/  LDGSTS.E.BYPASS.LTC128B.128 [R204+0x8000], desc[UR16][R200.64] ;  /* 0x08000000c8cc7fae */ /* 0x0003e2000b901d50 */
[----:B--2---:R-:W-:Y:S03]  /*4080*/  LEA.HI.X R3, R4, R201, R5, 0x6, P0 ;  /* 0x000000c904037211 */ /* 0x004fe600000f3405 */
[----:B------:R1:W-:Y:S04]  /*4090*/  LDGSTS.E.BYPASS.LTC128B.128 [R204+0xa000], desc[UR16][R200.64+0x80] ;  /* 0x0a000080c8cc7fae */ /* 0x0003e8000b901d50 */
[----:B------:R1:W-:Y:S04]  /*40a0*/  LDGSTS.E.BYPASS.LTC128B.128 [R204+0x9000], desc[UR16][R2.64] ;  /* 0x0900000002cc7fae */ /* 0x0003e8000b901d50 */
[----:B------:R1:W-:Y:S04]  /*40b0*/  LDGSTS.E.BYPASS.LTC128B.128 [R204+0xb000], desc[UR16][R2.64+0x80] ;  /* 0x0b00008002cc7fae */ /* 0x0003e8000b901d50 */
[----:B------:R-:W0:Y:S02]  /*40c0*/  LDGDEPBAR ;  /* 0x00000000000079af */ /* 0x000e240000000000 */
.L_x_8:
[----:B------:R-:W-:Y:S01]  /*40d0*/  LDSM.16.M88.4 R64, [R186] ;  /* 0x00000000ba40783b */ /* 0x000fe20000000200 */
[----:B------:R-:W-:Y:S02]  /*40e0*/  @P5 IADD3 R196, P0, R227, R212, RZ ;  /* 0x000000d4e3c45210 */ /* 0x000fe40007f1e0ff */
[CC--:B-1----:R-:W-:Y:S01]  /*40f0*/  LEA R2, P1, R205.reuse, R194.reuse, 0x2 ;  /* 0x000000c2cd027211 */ /* 0x0c2fe200078210ff */
[----:B------:R-:W1:Y:S02]  /*4100*/  LDSM.16.MT88.4 R16, [R0+0xc000] ;  /* 0x00c000000010783b */ /* 0x000e640000004200 */
[----:B------:R-:W-:Y:S01]  /*4110*/  @P5 IMAD.X R197, R226, 0x1, R211, P0 ;  /* 0x00000001e2c55824 */ /* 0x000fe200000e06d3 */
[-C--:B------:R-:W-:Y:S01]  /*4120*/  LEA.HI.X.SX32 R3, R205, R195.reuse, 0x2, P1 ;  /* 0x000000c3cd037211 */ /* 0x080fe200008f16ff */
[----:B------:R-:W2:Y:S04]  /*4130*/  LDSM.16.M88.4 R60, [R186+0x1000] ;  /* 0x00100000ba3c783b */ /* 0x000ea80000000200 */
[----:B------:R-:W3:Y:S04]  /*4140*/  LDSM.16.MT88.4 R100, [R0+0xe000] ;  /* 0x00e000000064783b */ /* 0x000ee80000004200 */
[----:B------:R-:W-:Y:S04]  /*4150*/  LDSM.16.M88.4 R104, [R187] ;  /* 0x00000000bb68783b */ /* 0x000fe80000000200 */
[----:B------:R-:W4:Y:S04]  /*4160*/  LDSM.16.MT88.4 R108, [R0+0xc800] ;  /* 0x00c80000006c783b */ /* 0x000f280000004200 */
[----:B------:R2:W5:Y:S04]  /*4170*/  @P5 LDG.E R206, desc[UR16][R196.64+-0x100] ;  /* 0xffff0010c4ce5981 */ /* 0x000568000c1e1900 */
[----:B------:R3:W5:Y:S01]  /*4180*/  @P5 LDG.E R207, desc[UR16][R196.64+-0xe0] ;  /* 0xffff2010c4cf5981 */ /* 0x000762000c1e1900 */
[-C--:B-1----:R-:W-:Y:S06]  /*4190*/  HMMA.16816.F32.BF16 R4, R64, R16.reuse, RZ ;  /* 0x000000104004723c */ /* 0x082fec00000418ff */
[C---:B--2---:R-:W-:Y:S06]  /*41a0*/  HMMA.16816.F32.BF16 R8, R60.reuse, R16, RZ ;  /* 0x000000103c08723c */ /* 0x044fec00000418ff */
[-C--:B------:R-:W-:Y:S06]  /*41b0*/  HMMA.16816.F32.BF16 R12, R60, R18.reuse, RZ ;  /* 0x000000123c0c723c */ /* 0x080fec00000418ff */
[C---:B------:R-:W-:Y:S06]  /*41c0*/  HMMA.16816.F32.BF16 R16, R64.reuse, R18, RZ ;  /* 0x000000124010723c */ /* 0x040fec00000418ff */
[-C--:B---3--:R-:W-:Y:S06]  /*41d0*/  HMMA.16816.F32.BF16 R52, R64, R100.reuse, RZ ;  /* 0x000000644034723c */ /* 0x088fec00000418ff */
[C---:B------:R-:W-:Y:S06]  /*41e0*/  HMMA.16816.F32.BF16 R56, R60.reuse, R100, RZ ;  /* 0x000000643c38723c */ /* 0x040fec00000418ff */
[-C--:B------:R-:W-:Y:S06]  /*41f0*/  HMMA.16816.F32.BF16 R60, R60, R102.reuse, RZ ;  /* 0x000000663c3c723c */ /* 0x080fec00000418ff */
[----:B------:R-:W-:Y:S01]  /*4200*/  HMMA.16816.F32.BF16 R64, R64, R102, RZ ;  /* 0x000000664040723c */ /* 0x000fe200000418ff */
[----:B------:R-:W1:Y:S05]  /*4210*/  LDSM.16.M88.4 R100, [R187+0x1000] ;  /* 0x00100000bb64783b */ /* 0x000e6a0000000200 */
[-C--:B----4-:R-:W-:Y:S06]  /*4220*/  HMMA.16816.F32.BF16 R4, R104, R108.reuse, R4 ;  /* 0x0000006c6804723c */ /* 0x090fec0000041804 */
[C---:B-1----:R-:W-:Y:S06]  /*4230*/  HMMA.16816.F32.BF16 R8, R100.reuse, R108, R8 ;  /* 0x0000006c6408723c */ /* 0x042fec0000041808 */
[-C--:B------:R-:W-:Y:S06]  /*4240*/  HMMA.16816.F32.BF16 R12, R100, R110.reuse, R12 ;  /* 0x0000006e640c723c */ /* 0x080fec000004180c */
[C---:B------:R-:W-:Y:S01]  /*4250*/  HMMA.16816.F32.BF16 R16, R104.reuse, R110, R16 ;  /* 0x0000006e6810723c */ /* 0x040fe20000041810 */
[----:B------:R-:W1:Y:S05]  /*4260*/  LDSM.16.MT88.4 R108, [R0+0xe800] ;  /* 0x00e80000006c783b */ /* 0x000e6a0000004200 */
[-C--:B-1----:R-:W-:Y:S06]  /*4270*/  HMMA.16816.F32.BF16 R52, R104, R108.reuse, R52 ;  /* 0x0000006c6834723c */ /* 0x082fec0000041834 */
[C---:B------:R-:W-:Y:S06]  /*4280*/  HMMA.16816.F32.BF16 R56, R100.reuse, R108, R56 ;  /* 0x0000006c6438723c */ /* 0x040fec0000041838 */
[-C--:B------:R-:W-:Y:S01]  /*4290*/  HMMA.16816.F32.BF16 R60, R100, R110.reuse, R60 ;  /* 0x0000006e643c723c */ /* 0x080fe2000004183c */
[----:B------:R-:W-:Y:S05]  /*42a0*/  LDSM.16.M88.4 R100, [R188] ;  /* 0x00000000bc64783b */ /* 0x000fea0000000200 */
[----:B------:R-:W-:Y:S01]  /*42b0*/  HMMA.16816.F32.BF16 R64, R104, R110, R64 ;  /* 0x0000006e6840723c */ /* 0x000fe20000041840 */
[----:B------:R-:W1:Y:S04]  /*42c0*/  LDSM.16.MT88.4 R104, [R0+0xd000] ;  /* 0x00d000000068783b */ /* 0x000e680000004200 */
[----:B------:R-:W2:Y:S01]  /*42d0*/  LDSM.16.M88.4 R108, [R188+0x1000] ;  /* 0x00100000bc6c783b */ /* 0x000ea20000000200 */
[-C--:B-1----:R-:W-:Y:S06]  /*42e0*/  HMMA.16816.F32.BF16 R4, R100, R104.reuse, R4 ;  /* 0x000000686404723c */ /* 0x082fec0000041804 */
[C---:B--2---:R-:W-:Y:S06]  /*42f0*/  HMMA.16816.F32.BF16 R8, R108.reuse, R104, R8 ;  /* 0x000000686c08723c */ /* 0x044fec0000041808 */
        /* <DEDUP_REMOVED lines=14> */
[----:B------:R1:W2:Y:S04]  /*43e0*/  LDSM.16.MT88.4 R100, [R0+0xf800] ;  /* 0x00f800000064783b */ /* 0x0002a80000004200 */
[----:B------:R3:W-:Y:S04]  /*43f0*/  REDG.E.ADD.F32.FTZ.RN.STRONG.GPU desc[UR16][R194.64], R4 ;  /* 0x00000004c20079a6 */ /* 0x0007e8000c10f390 */
[----:B------:R4:W-:Y:S02]  /*4400*/  REDG.E.ADD.F32.FTZ.RN.STRONG.GPU desc[UR16][R2.64], R5 ;  /* 0x00000005020079a6 */ /* 0x0009e4000c10f390 */
[----:B-1----:R-:W-:Y:S01]  /*4410*/  LOP3.LUT R0, R203, 0x1, RZ, 0xc0, !PT ;  /* 0x00000001cb007812 */ /* 0x002fe200078ec0ff */
[-C--:B--2---:R-:W-:Y:S06]  /*4420*/  HMMA.16816.F32.BF16 R52, R108, R100.reuse, R52 ;  /* 0x000000646c34723c */ /* 0x084fec0000041834 */
[C---:B------:R-:W-:Y:S06]  /*4430*/  HMMA.16816.F32.BF16 R56, R104.reuse, R100, R56 ;  /* 0x000000646838723c */ /* 0x040fec0000041838 */
[-C--:B------:R-:W-:Y:S05]  /*4440*/  HMMA.16816.F32.BF16 R60, R104, R102.reuse, R60 ;  /* 0x00000066683c723c */ /* 0x080fea000004183c */
[CC--:B------:R-:W-:Y:S01]  /*4450*/  LEA R100, P0, R208.reuse, R194.reuse, 0x2 ;  /* 0x000000c2d0647211 */ /* 0x0c0fe200078010ff */
[----:B------:R-:W-:Y:S05]  /*4460*/  HMMA.16816.F32.BF16 R64, R108, R102, R64 ;  /* 0x000000666c40723c */ /* 0x000fea0000041840 */
[-C--:B------:R-:W-:Y:S02]  /*4470*/  LEA.HI.X.SX32 R101, R208, R195.reuse, 0x2, P0 ;  /* 0x000000c3d0657211 */ /* 0x080fe400000f16ff */
[CC--:B------:R-:W-:Y:S03]  /*4480*/  LEA R104, P1, R235.reuse, R194.reuse, 0x2 ;  /* 0x000000c2eb687211 */ /* 0x0c0fe600078210ff */
[----:B------:R1:W-:Y:S01]  /*4490*/  REDG.E.ADD.F32.FTZ.RN.STRONG.GPU desc[UR16][R100.64], R6 ;  /* 0x00000006640079a6 */ /* 0x0003e2000c10f390 */
[CC--:B------:R-:W-:Y:S02]  /*44a0*/  LEA R102, P0, R234.reuse, R194.reuse, 0x2 ;  /* 0x000000c2ea667211 */ /* 0x0c0fe400078010ff */
[-C--:B------:R-:W-:Y:S02]  /*44b0*/  LEA.HI.X.SX32 R105, R235, R195.reuse, 0x2, P1 ;  /* 0x000000c3eb697211 */ /* 0x080fe400008f16ff */
[-C--:B------:R-:W-:Y:S02]  /*44c0*/  LEA.HI.X.SX32 R103, R234, R195.reuse, 0x2, P0 ;  /* 0x000000c3ea677211 */ /* 0x080fe400000f16ff */
[CC--:B---3--:R-:W-:Y:S01]  /*44d0*/  LEA R4, P1, R232.reuse, R194.reuse, 0x2 ;  /* 0x000000c2e8047211 */ /* 0x0c8fe200078210ff */
[----:B------:R2:W-:Y:S03]  /*44e0*/  REDG.E.ADD.F32.FTZ.RN.STRONG.GPU desc[UR16][R104.64], R7 ;  /* 0x00000007680079a6 */ /* 0x0005e6000c10f390 */
[-C--:B----4-:R-:W-:Y:S01]  /*44f0*/  LEA.HI.X.SX32 R5, R232, R195.reuse, 0x2, P1 ;  /* 0x000000c3e8057211 */ /* 0x090fe200008f16ff */
[----:B------:R3:W-:Y:S01]  /*4500*/  REDG.E.ADD.F32.FTZ.RN.STRONG.GPU desc[UR16][R102.64], R8 ;  /* 0x00000008660079a6 */ /* 0x0007e2000c10f390 */
[-C--:B-1----:R-:W-:Y:S02]  /*4510*/  LEA R100, P2, R233, R194.reuse, 0x2 ;  /* 0x000000c2e9647211 */ /* 0x082fe400078410ff */
[-C--:B------:R-:W-:Y:S02]  /*4520*/  LEA R6, P0, R231, R194.reuse, 0x2 ;  /* 0x000000c2e7067211 */ /* 0x080fe400078010ff */
[-C--:B------:R-:W-:Y:S02]  /*4530*/  LEA.HI.X.SX32 R101, R233, R195.reuse, 0x2, P2 ;  /* 0x000000c3e9657211 */ /* 0x080fe400010f16ff */
[-C--:B--2---:R-:W-:Y:S03]  /*4540*/  LEA.HI.X.SX32 R7, R231, R195.reuse, 0x2, P0 ;  /* 0x000000c3e7077211 */ /* 0x084fe600000f16ff */
[----:B------:R1:W-:Y:S01]  /*4550*/  REDG.E.ADD.F32.FTZ.RN.STRONG.GPU desc[UR16][R100.64], R9 ;  /* 0x00000009640079a6 */ /* 0x0003e2000c10f390 */
[CC--:B---3--:R-:W-:Y:S03]  /*4560*/  LEA R8, P2, R221.reuse, R194.reuse, 0x2 ;  /* 0x000000c2dd087211 */ /* 0x0c8fe600078410ff */
[----:B------:R2:W-:Y:S04]  /*4570*/  REDG.E.ADD.F32.FTZ.RN.STRONG.GPU desc[UR16][R4.64], R10 ;  /* 0x0000000a040079a6 */ /* 0x0005e8000c10f390 */
[----:B------:R3:W-:Y:S04]  /*4580*/  REDG.E.ADD.F32.FTZ.RN.STRONG.GPU desc[UR16][R6.64], R11 ;  /* 0x0000000b060079a6 */ /* 0x0007e8000c10f390 */
[----:B------:R-:W-:Y:S04]  /*4590*/  REDG.E.ADD.F32.FTZ.RN.STRONG.GPU desc[UR16][R194.64+0x80], R16 ;  /* 0x00008010c20079a6 */ /* 0x000fe8000c10f390 */
[----:B------:R-:W-:Y:S04]  /*45a0*/  REDG.E.ADD.F32.FTZ.RN.STRONG.GPU desc[UR16][R2.64+0x80], R17 ;  /* 0x00008011020079a6 */ /* 0x000fe8000c10f390 */
[----:B------:R-:W-:Y:S01]  /*45b0*/  LDSM.16.MT88.4 R100, [R176+0x2800] ;  /* 0x00280000b064783b */ /* 0x000fe20000004200 */
[-C--:B-1----:R-:W-:Y:S02]  /*45c0*/  LEA.HI.X.SX32 R9, R221, R195.reuse, 0x2, P2 ;  /* 0x000000c3dd097211 */ /* 0x082fe400010f16ff */
[CC--:B--2---:R-:W-:Y:S04]  /*45d0*/  LEA R4, P0, R239.reuse, R194.reuse, 0x2 ;  /* 0x000000c2ef047211 */ /* 0x0c4fe800078010ff */
[-C--:B------:R-:W-:Y:S02]  /*45e0*/  LEA.HI.X.SX32 R5, R239, R195.reuse, 0x2, P0 ;  /* 0x000000c3ef057211 */ /* 0x080fe400000f16ff */
[-C--:B---3--:R-:W-:Y:S02]  /*45f0*/  LEA R6, P1, R248, R194.reuse, 0x2 ;  /* 0x000000c2f8067211 */ /* 0x088fe400078210ff */
[-C--:B------:R-:W-:Y:S01]  /*4600*/  LEA R10, P0, R222, R194.reuse, 0x2 ;  /* 0x000000c2de0a7211 */ /* 0x080fe200078010ff */
[----:B------:R1:W-:Y:S01]  /*4610*/  REDG.E.ADD.F32.FTZ.RN.STRONG.GPU desc[UR16][R4.64], R18 ;  /* 0x00000012040079a6 */ /* 0x0003e2000c10f390 */
[-C--:B------:R-:W-:Y:S02]  /*4620*/  LEA.HI.X.SX32 R7, R248, R195.reuse, 0x2, P1 ;  /* 0x000000c3f8077211 */ /* 0x080fe400008f16ff */
[-C--:B------:R-:W-:Y:S03]  /*4630*/  LEA.HI.X.SX32 R11, R222, R195.reuse, 0x2, P0 ;  /* 0x000000c3de0b7211 */ /* 0x080fe600000f16ff */
[----:B------:R2:W-:Y:S04]  /*4640*/  REDG.E.ADD.F32.FTZ.RN.STRONG.GPU desc[UR16][R6.64], R19 ;  /* 0x00000013060079a6 */ /* 0x0005e8000c10f390 */
[----:B------:R-:W-:Y:S04]  /*4650*/  REDG.E.ADD.F32.FTZ.RN.STRONG.GPU desc[UR16][R10.64], R12 ;  /* 0x0000000c0a0079a6 */ /* 0x000fe8000c10f390 */
[----:B------:R3:W-:Y:S04]  /*4660*/  REDG.E.ADD.F32.FTZ.RN.STRONG.GPU desc[UR16][R8.64], R13 ;  /* 0x0000000d080079a6 */ /* 0x0007e8000c10f390 */
[----:B------:R-:W-:Y:S01]  /*4670*/  LDSM.16.MT88.4 R16, [R176+0x2000] ;  /* 0x00200000b010783b */ /* 0x000fe20000004200 */
[CC--:B-1----:R-:W-:Y:S04]  /*4680*/  LEA R4, P1, R220.reuse, R194.reuse, 0x2 ;  /* 0x000000c2dc047211 */ /* 0x0c2fe800078210ff */
[-C--:B------:R-:W-:Y:S02]  /*4690*/  LEA.HI.X.SX32 R5, R220, R195.reuse, 0x2, P1 ;  /* 0x000000c3dc057211 */ /* 0x080fe400008f16ff */
[CC--:B--2---:R-:W-:Y:S03]  /*46a0*/  LEA R6, P0, R229.reuse, R194.reuse, 0x2 ;  /* 0x000000c2e5067211 */ /* 0x0c4fe600078010ff */
[----:B------:R1:W-:Y:S01]  /*46b0*/  REDG.E.ADD.F32.FTZ.RN.STRONG.GPU desc[UR16][R4.64], R14 ;  /* 0x0000000e040079a6 */ /* 0x0003e2000c10f390 */
[-C--:B------:R-:W-:Y:S02]  /*46c0*/  LEA.HI.X.SX32 R7, R229, R195.reuse, 0x2, P0 ;  /* 0x000000c3e5077211 */ /* 0x080fe400000f16ff */
[CC--:B---3--:R-:W-:Y:S03]  /*46d0*/  LEA R8, P2, R218.reuse, R194.reuse, 0x2 ;  /* 0x000000c2da087211 */ /* 0x0c8fe600078410ff */
[----:B------:R2:W-:Y:S01]  /*46e0*/  REDG.E.ADD.F32.FTZ.RN.STRONG.GPU desc[UR16][R6.64], R15 ;  /* 0x0000000f060079a6 */ /* 0x0005e2000c10f390 */
[-C--:B------:R-:W-:Y:S03]  /*46f0*/  LEA.HI.X.SX32 R9, R218, R195.reuse, 0x2, P2 ;  /* 0x000000c3da097211 */ /* 0x080fe600010f16ff */
[----:B------:R-:W-:Y:S04]  /*4700*/  REDG.E.ADD.F32.FTZ.RN.STRONG.GPU desc[UR16][R194.64+0x100], R52 ;  /* 0x00010034c20079a6 */ /* 0x000fe8000c10f390 */
[----:B------:R-:W-:Y:S04]  /*4710*/  REDG.E.ADD.F32.FTZ.RN.STRONG.GPU desc[UR16][R2.64+0x100], R53 ;  /* 0x00010035020079a6 */ /* 0x000fe8000c10f390 */
[----:B------:R-:W-:Y:S01]  /*4720*/  LDSM.16.MT88.4 R12, [R177+0x10000] ;  /* 0x01000000b10c783b */ /* 0x000fe20000004200 */
[CC--:B-1----:R-:W-:Y:S04]  /*4730*/  LEA R4, P0, R241.reuse, R194.reuse, 0x2 ;  /* 0x000000c2f1047211 */ /* 0x0c2fe800078010ff */
[-C--:B------:R-:W-:Y:S02]  /*4740*/  LEA.HI.X.SX32 R5, R241, R195.reuse, 0x2, P0 ;  /* 0x000000c3f1057211 */ /* 0x080fe400000f16ff */
[CC--:B--2---:R-:W-:Y:S02]  /*4750*/  LEA R6, P1, R250.reuse, R194.reuse, 0x2 ;  /* 0x000000c2fa067211 */ /* 0x0c4fe400078210ff */
[CC--:B------:R-:W-:Y:S01]  /*4760*/  LEA R10, P0, R219.reuse, R194.reuse, 0x2 ;  /* 0x000000c2db0a7211 */ /* 0x0c0fe200078010ff */
[----:B------:R1:W-:Y:S01]  /*4770*/  REDG.E.ADD.F32.FTZ.RN.STRONG.GPU desc[UR16][R4.64], R54 ;  /* 0x00000036040079a6 */ /* 0x0003e2000c10f390 */
[-C--:B------:R-:W-:Y:S02]  /*4780*/  LEA.HI.X.SX32 R7, R250, R195.reuse, 0x2, P1 ;  /* 0x000000c3fa077211 */ /* 0x080fe400008f16ff */
[-C--:B------:R-:W-:Y:S03]  /*4790*/  LEA.HI.X.SX32 R11, R219, R195.reuse, 0x2, P0 ;  /* 0x000000c3db0b7211 */ /* 0x080fe600000f16ff */
[----:B------:R2:W-:Y:S04]  /*47a0*/  REDG.E.ADD.F32.FTZ.RN.STRONG.GPU desc[UR16][R6.64], R55 ;  /* 0x00000037060079a6 */ /* 0x0005e8000c10f390 */
[----:B------:R3:W-:Y:S04]  /*47b0*/  REDG.E.ADD.F32.FTZ.RN.STRONG.GPU desc[UR16][R10.64], R56 ;  /* 0x000000380a0079a6 */ /* 0x0007e8000c10f390 */
[----:B------:R4:W-:Y:S04]  /*47c0*/  REDG.E.ADD.F32.FTZ.RN.STRONG.GPU desc[UR16][R8.64], R57 ;  /* 0x00000039080079a6 */ /* 0x0009e8000c10f390 */
[----:B------:R-:W-:Y:S01]  /*47d0*/  LDSM.16.MT88.4 R52, [R178+0x10800] ;  /* 0x01080000b234783b */ /* 0x000fe20000004200 */
[CC--:B-1----:R-:W-:Y:S04]  /*47e0*/  LEA R4, P1, R217.reuse, R194.reuse, 0x2 ;  /* 0x000000c2d9047211 */ /* 0x0c2fe800078210ff */
[-C--:B------:R-:W-:Y:S02]  /*47f0*/  LEA.HI.X.SX32 R5, R217, R195.reuse, 0x2, P1 ;  /* 0x000000c3d9057211 */ /* 0x080fe400008f16ff */
[CC--:B--2---:R-:W-:Y:S03]  /*4800*/  LEA R6, P0, R228.reuse, R194.reuse, 0x2 ;  /* 0x000000c2e4067211 */ /* 0x0c4fe600078010ff */
[----:B------:R1:W-:Y:S01]  /*4810*/  REDG.E.ADD.F32.FTZ.RN.STRONG.GPU desc[UR16][R4.64], R58 ;  /* 0x0000003a040079a6 */ /* 0x0003e2000c10f390 */
[-C--:B------:R-:W-:Y:S02]  /*4820*/  LEA.HI.X.SX32 R7, R228, R195.reuse, 0x2, P0 ;  /* 0x000000c3e4077211 */ /* 0x080fe400000f16ff */
[-C--:B---3--:R-:W-:Y:S02]  /*4830*/  LEA R10, P0, R249, R194.reuse, 0x2 ;  /* 0x000000c2f90a7211 */ /* 0x088fe400078010ff */
[-C--:B----4-:R-:W-:Y:S01]  /*4840*/  LEA R8, P4, R225, R194.reuse, 0x2 ;  /* 0x000000c2e1087211 */ /* 0x090fe200078810ff */
[----:B------:R2:W-:Y:S01]  /*4850*/  REDG.E.ADD.F32.FTZ.RN.STRONG.GPU desc[UR16][R6.64], R59 ;  /* 0x0000003b060079a6 */ /* 0x0005e2000c10f390 */
[-C--:B------:R-:W-:Y:S02]  /*4860*/  LEA.HI.X.SX32 R11, R249, R195.reuse, 0x2, P0 ;  /* 0x000000c3f90b7211 */ /* 0x080fe400000f16ff */
[-C--:B------:R-:W-:Y:S01]  /*4870*/  LEA.HI.X.SX32 R9, R225, R195.reuse, 0x2, P4 ;  /* 0x000000c3e1097211 */ /* 0x080fe200020f16ff */
[----:B------:R-:W-:Y:S04]  /*4880*/  REDG.E.ADD.F32.FTZ.RN.STRONG.GPU desc[UR16][R194.64+0x180], R64 ;  /* 0x00018040c20079a6 */ /* 0x000fe8000c10f390 */
[----:B------:R3:W-:Y:S04]  /*4890*/  REDG.E.ADD.F32.FTZ.RN.STRONG.GPU desc[UR16][R2.64+0x180], R65 ;  /* 0x00018041020079a6 */ /* 0x0007e8000c10f390 */
[----:B------:R-:W-:Y:S01]  /*48a0*/  LDSM.16.MT88.4 R56, [R176+0x800] ;  /* 0x00080000b038783b */ /* 0x000fe20000004200 */
[CC--:B-1----:R-:W-:Y:S04]  /*48b0*/  LEA R4, P1, R240.reuse, R194.reuse, 0x2 ;  /* 0x000000c2f0047211 */ /* 0x0c2fe800078210ff */
[-C--:B------:R-:W-:Y:S02]  /*48c0*/  LEA.HI.X.SX32 R5, R240, R195.reuse, 0x2, P1 ;  /* 0x000000c3f0057211 */ /* 0x080fe400008f16ff */
[CC--:B--2---:R-:W-:Y:S03]  /*48d0*/  LEA R6, P2, R224.reuse, R194.reuse, 0x2 ;  /* 0x000000c2e0067211 */ /* 0x0c4fe600078410ff */
[----:B------:R1:W-:Y:S01]  /*48e0*/  REDG.E.ADD.F32.FTZ.RN.STRONG.GPU desc[UR16][R4.64], R66 ;  /* 0x00000042040079a6 */ /* 0x0003e2000c10f390 */
[-C--:B------:R-:W-:Y:S03]  /*48f0*/  LEA.HI.X.SX32 R7, R224, R195.reuse, 0x2, P2 ;  /* 0x000000c3e0077211 */ /* 0x080fe600010f16ff */
[----:B------:R-:W-:Y:S01]  /*4900*/  REDG.E.ADD.F32.FTZ.RN.STRONG.GPU desc[UR16][R10.64], R67 ;  /* 0x000000430a0079a6 */ /* 0x000fe2000c10f390 */
[CC--:B---3--:R-:W-:Y:S03]  /*4910*/  LEA R2, P0, R230.reuse, R194.reuse, 0x2 ;  /* 0x000000c2e6027211 */ /* 0x0c8fe600078010ff */
[----:B------:R-:W-:Y:S01]  /*4920*/  REDG.E.ADD.F32.FTZ.RN.STRONG.GPU desc[UR16][R8.64], R60 ;  /* 0x0000003c080079a6 */ /* 0x000fe2000c10f390 */
[-C--:B------:R-:W-:Y:S02]  /*4930*/  LEA.HI.X.SX32 R3, R230, R195.reuse, 0x2, P0 ;  /* 0x000000c3e6037211 */ /* 0x080fe400000f16ff */
[----:B------:R-:W-:Y:S01]  /*4940*/  ISETP.NE.U32.AND P0, PT, R0, 0x1, PT ;  /* 0x000000010000780c */ /* 0x000fe20003f05070 */
[----:B------:R-:W-:Y:S01]  /*4950*/  REDG.E.ADD.F32.FTZ.RN.STRONG.GPU desc[UR16][R6.64], R61 ;  /* 0x0000003d060079a6 */ /* 0x000fe2000c10f390 */
[----:B------:R-:W-:Y:S03]  /*4960*/  @P5 IADD3 R0, P2, R212, -0x100, RZ ;  /* 0xffffff00d4005810 */ /* 0x000fe60007f5e0ff */
[----:B------:R-:W-:Y:S02]  /*4970*/  LDSM.16.MT88.4 R8, [R176] ;  /* 0x00000000b008783b */ /* 0x000fe40000004200 */
[----:B------:R-:W-:Y:S02]  /*4980*/  @P5 IMAD.MOV.U32 R212, RZ, RZ, R0 ;  /* 0x000000ffffd45224 */ /* 0x000fe400078e0000 */
[----:B------:R-:W-:Y:S01]  /*4990*/  LDSM.16.MT88.4 R64, [R177+0x10800] ;  /* 0x01080000b140783b */ /* 0x000fe20000004200 */
[C---:B------:R-:W-:Y:S03]  /*49a0*/  VIADD R0, R176.reuse, 0xffffc000 ;  /* 0xffffc000b0007836 */ /* 0x040fe60000000000 */
[----:B------:R-:W-:Y:S01]  /*49b0*/  @P0 VIADD R0, R176, 0x4000 ;  /* 0x00004000b0000836 */ /* 0x000fe20000000000 */
[C---:B-1----:R-:W-:Y:S04]  /*49c0*/  LEA R4, P1, R223.reuse, R194, 0x2 ;  /* 0x000000c2df047211 */ /* 0x042fe800078210ff */
[----:B------:R-:W-:Y:S02]  /*49d0*/  LEA.HI.X.SX32 R5, R223, R195, 0x2, P1 ;  /* 0x000000c3df057211 */ /* 0x000fe400008f16ff */
[----:B------:R-:W-:Y:S03]  /*49e0*/  @P5 IADD3 R210, P1, R210, -0x100, RZ ;  /* 0xffffff00d2d25810 */ /* 0x000fe60007f3e0ff */
[----:B------:R-:W-:Y:S01]  /*49f0*/  REDG.E.ADD.F32.FTZ.RN.STRONG.GPU desc[UR16][R4.64], R62 ;  /* 0x0000003e040079a6 */ /* 0x000fe2000c10f390 */
[----:B------:R-:W-:Y:S03]  /*4a00*/  @P5 IADD3.X R209, R209, -0x1, RZ, P1, !PT ;  /* 0xffffffffd1d15810 */ /* 0x000fe60000ffe4ff */
[----:B------:R1:W-:Y:S04]  /*4a10*/  REDG.E.ADD.F32.FTZ.RN.STRONG.GPU desc[UR16][R2.64], R63 ;  /* 0x0000003f020079a6 */ /* 0x0003e8000c10f390 */
[----:B------:R-:W2:Y:S04]  /*4a20*/  LDSM.16.MT88.4 R4, [R178+0x10000] ;  /* 0x01000000b204783b */ /* 0x000ea80000004200 */
[----:B------:R-:W-:Y:S01]  /*4a30*/  LDSM.16.MT88.4 R60, [R177+0x11000] ;  /* 0x01100000b13c783b */ /* 0x000fe20000004200 */
[----:B-1----:R-:W-:Y:S01]  /*4a40*/  @P5 IADD3.X R2, R211, -0x1, RZ, P2, !PT ;  /* 0xffffffffd3025810 */ /* 0x002fe200017fe4ff */
[C---:B------:R-:W-:Y:S01]  /*4a50*/  VIADD R3, R203.reuse, 0xffffffff ;  /* 0xffffffffcb037836 */ /* 0x040fe20000000000 */
[----:B------:R-:W-:Y:S03]  /*4a60*/  ISETP.GT.AND P2, PT, R203, RZ, PT ;  /* 0x000000ffcb00720c */ /* 0x000fe60003f44270 */
[----:B------:R-:W-:Y:S02]  /*4a70*/  @P5 IMAD.MOV.U32 R211, RZ, RZ, R2 ;  /* 0x000000ffffd35224 */ /* 0x000fe400078e0002 */
[----:B------:R-:W-:Y:S01]  /*4a80*/  IMAD.MOV.U32 R203, RZ, RZ, R3 ;  /* 0x000000ffffcb7224 */ /* 0x000fe200078e0003 */
[-C--:B--2---:R-:W-:Y:S06]  /*4a90*/  HMMA.16816.F32.BF16 R68, R4, R8.reuse, R68 ;  /* 0x000000080444723c */ /* 0x084fec0000041844 */
[C---:B------:R-:W-:Y:S06]  /*4aa0*/  HMMA.16816.F32.BF16 R72, R12.reuse, R8, R72 ;  /* 0x000000080c48723c */ /* 0x040fec0000041848 */
[-C--:B------:R-:W-:Y:S06]  /*4ab0*/  HMMA.16816.F32.BF16 R76, R12, R10.reuse, R76 ;  /* 0x0000000a0c4c723c */ /* 0x080fec000004184c */
[C---:B------:R-:W-:Y:S01]  /*4ac0*/  HMMA.16816.F32.BF16 R80, R4.reuse, R10, R80 ;  /* 0x0000000a0450723c */ /* 0x040fe20000041850 */
[----:B------:R-:W-:Y:S05]  /*4ad0*/  LDSM.16.MT88.4 R8, [R178+0x11000] ;  /* 0x01100000b208783b */ /* 0x000fea0000004200 */
[-C--:B------:R-:W-:Y:S06]  /*4ae0*/  HMMA.16816.F32.BF16 R84, R4, R16.reuse, R84 ;  /* 0x000000100454723c */ /* 0x080fec0000041854 */
[C---:B------:R-:W-:Y:S06]  /*4af0*/  HMMA.16816.F32.BF16 R88, R12.reuse, R16, R88 ;  /* 0x000000100c58723c */ /* 0x040fec0000041858 */
[-C--:B------:R-:W-:Y:S01]  /*4b00*/  HMMA.16816.F32.BF16 R92, R12, R18.reuse, R92 ;  /* 0x000000120c5c723c */ /* 0x080fe2000004185c */
[----:B------:R-:W1:Y:S05]  /*4b10*/  LDSM.16.MT88.4 R12, [R176+0x1000] ;  /* 0x00100000b00c783b */ /* 0x000e6a0000004200 */
[----:B------:R-:W-:Y:S01]  /*4b20*/  HMMA.16816.F32.BF16 R96, R4, R18, R96 ;  /* 0x000000120460723c */ /* 0x000fe20000041860 */
[----:B------:R-:W2:Y:S04]  /*4b30*/  LDSM.16.MT88.4 R4, [R176+0x3000] ;  /* 0x00300000b004783b */ /* 0x000ea80000004200 */
[----:B------:R-:W-:Y:S01]  /*4b40*/  LDSM.16.MT88.4 R16, [R178+0x11800] ;  /* 0x01180000b210783b */ /* 0x000fe20000004200 */
[-C--:B------:R-:W-:Y:S06]  /*4b50*/  HMMA.16816.F32.BF16 R68, R52, R56.reuse, R68 ;  /* 0x000000383444723c */ /* 0x080fec0000041844 */
[C---:B------:R-:W-:Y:S06]  /*4b60*/  HMMA.16816.F32.BF16 R72, R64.reuse, R56, R72 ;  /* 0x000000384048723c */ /* 0x040fec0000041848 */
[-C--:B------:R-:W-:Y:S06]  /*4b70*/  HMMA.16816.F32.BF16 R76, R64, R58.reuse, R76 ;  /* 0x0000003a404c723c */ /* 0x080fec000004184c */
[C---:B------:R-:W-:Y:S01]  /*4b80*/  HMMA.16816.F32.BF16 R80, R52.reuse, R58, R80 ;  /* 0x0000003a3450723c */ /* 0x040fe20000041850 */
[----:B------:R-:W3:Y:S05]  /*4b90*/  LDSM.16.MT88.4 R56, [R176+0x1800] ;  /* 0x00180000b038783b */ /* 0x000eea0000004200 */
[-C--:B------:R-:W-:Y:S06]  /*4ba0*/  HMMA.16816.F32.BF16 R84, R52, R100.reuse, R84 ;  /* 0x000000643454723c */ /* 0x080fec0000041854 */
[C---:B------:R-:W-:Y:S06]  /*4bb0*/  HMMA.16816.F32.BF16 R88, R64.reuse, R100, R88 ;  /* 0x000000644058723c */ /* 0x040fec0000041858 */
[-C--:B------:R-:W-:Y:S01]  /*4bc0*/  HMMA.16816.F32.BF16 R92, R64, R102.reuse, R92 ;  /* 0x00000066405c723c */ /* 0x080fe2000004185c */
[----:B------:R-:W4:Y:S05]  /*4bd0*/  LDSM.16.MT88.4 R64, [R177+0x11800] ;  /* 0x01180000b140783b */ /* 0x000f2a0000004200 */
[----:B------:R-:W-:Y:S01]  /*4be0*/  HMMA.16816.F32.BF16 R96, R52, R102, R96 ;  /* 0x000000663460723c */ /* 0x000fe20000041860 */
[----:B------:R2:W4:Y:S05]  /*4bf0*/  LDSM.16.MT88.4 R52, [R176+0x3800] ;  /* 0x00380000b034783b */ /* 0x00052a0000004200 */
[-C--:B-1----:R-:W-:Y:S06]  /*4c00*/  HMMA.16816.F32.BF16 R68, R8, R12.reuse, R68 ;  /* 0x0000000c0844723c */ /* 0x082fec0000041844 */
[C---:B------:R-:W-:Y:S06]  /*4c10*/  HMMA.16816.F32.BF16 R72, R60.reuse, R12, R72 ;  /* 0x0000000c3c48723c */ /* 0x040fec0000041848 */
[-C--:B------:R-:W-:Y:S06]  /*4c20*/  HMMA.16816.F32.BF16 R76, R60, R14.reuse, R76 ;  /* 0x0000000e3c4c723c */ /* 0x080fec000004184c */
[C---:B------:R-:W-:Y:S05]  /*4c30*/  HMMA.16816.F32.BF16 R80, R8.reuse, R14, R80 ;  /* 0x0000000e0850723c */ /* 0x040fea0000041850 */
[----:B--2---:R-:W-:Y:S01]  /*4c40*/  IMAD.MOV.U32 R176, RZ, RZ, R0 ;  /* 0x000000ffffb07224 */ /* 0x004fe200078e0000 */
[-C--:B------:R-:W-:Y:S06]  /*4c50*/  HMMA.16816.F32.BF16 R84, R8, R4.reuse, R84 ;  /* 0x000000040854723c */ /* 0x080fec0000041854 */
[C---:B------:R-:W-:Y:S06]  /*4c60*/  HMMA.16816.F32.BF16 R88, R60.reuse, R4, R88 ;  /* 0x000000043c58723c */ /* 0x040fec0000041858 */
[-C--:B------:R-:W-:Y:S06]  /*4c70*/  HMMA.16816.F32.BF16 R92, R60, R6.reuse, R92 ;  /* 0x000000063c5c723c */ /* 0x080fec000004185c */
[----:B------:R-:W-:Y:S06]  /*4c80*/  HMMA.16816.F32.BF16 R96, R8, R6, R96 ;  /* 0x000000060860723c */ /* 0x000fec0000041860 */
[-C--:B---3--:R-:W-:Y:S06]  /*4c90*/  HMMA.16816.F32.BF16 R68, R16, R56.reuse, R68 ;  /* 0x000000381044723c */ /* 0x088fec0000041844 */
[C---:B----4-:R-:W-:Y:S06]  /*4ca0*/  HMMA.16816.F32.BF16 R72, R64.reuse, R56, R72 ;  /* 0x000000384048723c */ /* 0x050fec0000041848 */
[-C--:B------:R-:W-:Y:S06]  /*4cb0*/  HMMA.16816.F32.BF16 R76, R64, R58.reuse, R76 ;  /* 0x0000003a404c723c */ /* 0x080fec000004184c */
[C---:B------:R-:W-:Y:S06]  /*4cc0*/  HMMA.16816.F32.BF16 R80, R16.reuse, R58, R80 ;  /* 0x0000003a1050723c */ /* 0x040fec0000041850 */
[-C--:B------:R-:W-:Y:S06]  /*4cd0*/  HMMA.16816.F32.BF16 R84, R16, R52.reuse, R84 ;  /* 0x000000341054723c */ /* 0x080fec0000041854 */
[C---:B------:R-:W-:Y:S06]  /*4ce0*/  HMMA.16816.F32.BF16 R88, R64.reuse, R52, R88 ;  /* 0x000000344058723c */ /* 0x040fec0000041858 */
[-C--:B------:R-:W-:Y:S06]  /*4cf0*/  HMMA.16816.F32.BF16 R92, R64, R54.reuse, R92 ;  /* 0x00000036405c723c */ /* 0x080fec000004185c */
[----:B------:R-:W-:Y:S01]  /*4d00*/  HMMA.16816.F32.BF16 R96, R16, R54, R96 ;  /* 0x000000361060723c */ /* 0x000fe20000041860 */
[----:B------:R-:W-:Y:S11]  /*4d10*/  @!UPT UIADD3 URZ, URZ, URZ, URZ ;  /* 0x0000003f3f3ff290 */ /* 0x000ff6000fffe03f */
[----:B------:R-:W-:Y:S01]  /*4d20*/  @!UPT UIADD3 URZ, URZ, URZ, URZ ;  /* 0x0000003f3f3ff290 */ /* 0x000fe2000fffe03f */
[----:B------:R-:W-:Y:S11]  /*4d30*/  @P2 BRA `(.L_x_9) ;  /* 0xffffffdc00802947 */ /* 0x000ff6000383ffff */
[----:B------:R-:W-:Y:S01]  /*4d40*/  BAR.SYNC.DEFER_BLOCKING 0x0 ;  /* 0x0000000000007b1d */ /* 0x000fe20000010000 */
[----:B------:R-:W-:Y:S02]  /*4d50*/  ISETP.NE.AND P0, PT, R245, -0x1, PT ;  /* 0xfffffffff500780c */ /* 0x000fe40003f05270 */
[----:B------:R-:W-:Y:S02]  /*4d60*/  F2FP.BF16.F32.PACK_AB R20, R21, R20 ;  /* 0x000000141514723e */ /* 0x000fe400000010ff */
[----:B------:R-:W-:Y:S01]  /*4d70*/  F2FP.BF16.F32.PACK_AB R22, R23, R22 ;  /* 0x000000161716723e */ /* 0x000fe200000010ff */
[----:B------:R-:W-:Y:S01]  /*4d80*/  ULDC UR4, c[0x0][0x390] ;  /* 0x0000e40000047ab9 */ /* 0x000fe20000000800 */
[----:B------:R-:W-:Y:S01]  /*4d90*/  F2FP.BF16.F32.PACK_AB R32, R33, R32 ;  /* 0x000000202120723e */ /* 0x000fe200000010ff */
[----:B------:R-:W-:Y:S01]  /*4da0*/  FMUL.FTZ R68, R68, UR4 ;  /* 0x0000000444447c20 */ /* 0x000fe20008410000 */
        /* <DEDUP_REMOVED lines=23> */
[----:B------:R-:W-:Y:S01]  /*4f20*/  F2FP.BF16.F32.PACK_AB R15, R15, R68 ;  /* 0x000000440f0f723e */ /* 0x000fe200000010ff */
[----:B------:R-:W-:Y:S01]  /*4f30*/  FMUL.FTZ R88, R88, UR4 ;  /* 0x0000000458587c20 */ /* 0x000fe20008410000 */
[----:B------:R-:W-:Y:S01]  /*4f40*/  F2FP.BF16.F32.PACK_AB R14, R14, R70 ;  /* 0x000000460e0e723e */ /* 0x000fe200000010ff */
        /* <DEDUP_REMOVED lines=10> */
[----:B------:R-:W-:Y:S01]  /*4ff0*/  STS [R242], R15 ;  /* 0x0000000ff2007388 */ /* 0x000fe20000000800 */
[----:B------:R-:W-:-:S02]  /*5000*/  F2FP.BF16.F32.PACK_AB R12, R12, R74 ;  /* 0x0000004a0c0c723e */ /* 0x000fc400000010ff */
[----:B------:R-:W-:Y:S01]  /*5010*/  F2FP.BF16.F32.PACK_AB R9, R9, R76 ;  /* 0x0000004c0909723e */ /* 0x000fe200000010ff */
[----:B------:R1:W-:Y:S01]  /*5020*/  STS [R242+0x400], R14 ;  /* 0x0004000ef2007388 */ /* 0x0003e20000000800 */
[----:B------:R-:W-:Y:S02]  /*5030*/  F2FP.BF16.F32.PACK_AB R8, R8, R78 ;  /* 0x0000004e0808723e */ /* 0x000fe400000010ff */
[----:B------:R-:W-:Y:S01]  /*5040*/  F2FP.BF16.F32.PACK_AB R7, R7, R84 ;  /* 0x000000540707723e */ /* 0x000fe200000010ff */
[----:B------:R-:W-:Y:S01]  /*5050*/  STS [R243], R11 ;  /* 0x0000000bf3007388 */ /* 0x000fe20000000800 */
[----:B------:R-:W-:Y:S02]  /*5060*/  F2FP.BF16.F32.PACK_AB R6, R6, R86 ;  /* 0x000000560606723e */ /* 0x000fe400000010ff */
[----:B------:R-:W-:Y:S01]  /*5070*/  F2FP.BF16.F32.PACK_AB R3, R3, R96 ;  /* 0x000000600303723e */ /* 0x000fe200000010ff */
[----:B------:R2:W-:Y:S01]  /*5080*/  STS [R243+0x400], R10 ;  /* 0x0004000af3007388 */ /* 0x0005e20000000800 */
[----:B------:R-:W-:-:S02]  /*5090*/  F2FP.BF16.F32.PACK_AB R2, R2, R98 ;  /* 0x000000620202723e */ /* 0x000fc400000010ff */
[----:B------:R-:W-:Y:S01]  /*50a0*/  F2FP.BF16.F32.PACK_AB R5, R5, R88 ;  /* 0x000000580505723e */ /* 0x000fe200000010ff */
[----:B------:R-:W-:Y:S01]  /*50b0*/  STS [R242+0x1000], R13 ;  /* 0x0010000df2007388 */ /* 0x000fe20000000800 */
[----:B------:R-:W-:Y:S02]  /*50c0*/  F2FP.BF16.F32.PACK_AB R4, R4, R90 ;  /* 0x0000005a0404723e */ /* 0x000fe400000010ff */
[----:B------:R-:W-:Y:S01]  /*50d0*/  F2FP.BF16.F32.PACK_AB R0, R0, R92 ;  /* 0x0000005c0000723e */ /* 0x000fe200000010ff */
[----:B------:R-:W-:Y:S01]  /*50e0*/  STS [R242+0x1400], R12 ;  /* 0x0014000cf2007388 */ /* 0x000fe20000000800 */
[----:B------:R-:W-:Y:S02]  /*50f0*/  F2FP.BF16.F32.PACK_AB R16, R16, R94 ;  /* 0x0000005e1010723e */ /* 0x000fe400000010ff */
[----:B------:R-:W-:Y:S01]  /*5100*/  F2FP.BF16.F32.PACK_AB R34, R35, R34 ;  /* 0x000000222322723e */ /* 0x000fe200000010ff */
[----:B------:R-:W-:Y:S01]  /*5110*/  STS [R243+0x1000], R9 ;  /* 0x00100009f3007388 */ /* 0x000fe20000000800 */
[----:B------:R-:W-:-:S02]  /*5120*/  F2FP.BF16.F32.PACK_AB R24, R25, R24 ;  /* 0x000000181918723e */ /* 0x000fc400000010ff */
[----:B------:R-:W-:Y:S01]  /*5130*/  F2FP.BF16.F32.PACK_AB R26, R27, R26 ;  /* 0x0000001a1b1a723e */ /* 0x000fe200000010ff */
[----:B------:R-:W-:Y:S01]  /*5140*/  STS [R243+0x1400], R8 ;  /* 0x00140008f3007388 */ /* 0x000fe20000000800 */
[----:B-1----:R-:W1:Y:S01]  /*5150*/  @P0 LDC.64 R14, c[0x0][0x458] ;  /* 0x00011600ff0e0b82 */ /* 0x002e620000000a00 */
[----:B------:R-:W-:Y:S02]  /*5160*/  F2FP.BF16.F32.PACK_AB R28, R29, R28 ;  /* 0x0000001c1d1c723e */ /* 0x000fe400000010ff */
[----:B------:R3:W-:Y:S01]  /*5170*/  STS [R242+0x2000], R7 ;  /* 0x00200007f2007388 */ /* 0x0007e20000000800 */
[----:B------:R-:W-:Y:S02]  /*5180*/  F2FP.BF16.F32.PACK_AB R30, R31, R30 ;  /* 0x0000001e1f1e723e */ /* 0x000fe400000010ff */
[----:B------:R-:W-:Y:S01]  /*5190*/  F2FP.BF16.F32.PACK_AB R36, R37, R36 ;  /* 0x000000242524723e */ /* 0x000fe200000010ff */
[----:B------:R-:W-:Y:S01]  /*51a0*/  STS [R242+0x2400], R6 ;  /* 0x00240006f2007388 */ /* 0x000fe20000000800 */
[----:B--2---:R-:W2:Y:S01]  /*51b0*/  @P0 LDC.64 R10, c[0x0][0x450] ;  /* 0x00011400ff0a0b82 */ /* 0x004ea20000000a00 */
[----:B------:R-:W-:-:S02]  /*51c0*/  F2FP.BF16.F32.PACK_AB R38, R39, R38 ;  /* 0x000000262726723e */ /* 0x000fc400000010ff */
[----:B------:R-:W-:Y:S01]  /*51d0*/  STS [R243+0x2000], R3 ;  /* 0x00200003f3007388 */ /* 0x000fe20000000800 */
[----:B------:R-:W-:Y:S02]  /*51e0*/  F2FP.BF16.F32.PACK_AB R48, R49, R48 ;  /* 0x000000303130723e */ /* 0x000fe400000010ff */
[----:B------:R-:W-:Y:S01]  /*51f0*/  F2FP.BF16.F32.PACK_AB R50, R51, R50 ;  /* 0x000000323332723e */ /* 0x000fe200000010ff */
[----:B------:R4:W-:Y:S01]  /*5200*/  STS [R243+0x2400], R2 ;  /* 0x00240002f3007388 */ /* 0x0009e20000000800 */
[----:B------:R-:W-:Y:S02]  /*5210*/  F2FP.BF16.F32.PACK_AB R40, R41, R40 ;  /* 0x000000282928723e */ /* 0x000fe400000010ff */
[----:B------:R-:W-:Y:S01]  /*5220*/  F2FP.BF16.F32.PACK_AB R42, R43, R42 ;  /* 0x0000002a2b2a723e */ /* 0x000fe200000010ff */
[----:B------:R-:W-:Y:S01]  /*5230*/  STS [R242+0x3000], R5 ;  /* 0x00300005f2007388 */ /* 0x000fe20000000800 */
[----:B------:R-:W-:Y:S02]  /*5240*/  F2FP.BF16.F32.PACK_AB R44, R45, R44 ;  /* 0x0000002c2d2c723e */ /* 0x000fe400000010ff */
[----:B------:R-:W-:Y:S01]  /*5250*/  F2FP.BF16.F32.PACK_AB R46, R47, R46 ;  /* 0x0000002e2f2e723e */ /* 0x000fe200000010ff */
[----:B------:R-:W-:Y:S04]  /*5260*/  STS [R242+0x3400], R4 ;  /* 0x00340004f2007388 */ /* 0x000fe80000000800 */
[----:B------:R1:W-:Y:S01]  /*5270*/  STS [R243+0x3000], R0 ;  /* 0x00300000f3007388 */ /* 0x0003e20000000800 */
[----:B---3--:R-:W-:-:S03]  /*5280*/  SHF.R.S32.HI R7, RZ, 0x1f, R252 ;  /* 0x0000001fff077819 */ /* 0x008fc600000114fc */
[----:B------:R-:W-:Y:S04]  /*5290*/  STS [R243+0x3400], R16 ;  /* 0x00340010f3007388 */ /* 0x000fe80000000800 */
[----:B------:R-:W-:Y:S04]  /*52a0*/  STS [R242+0x4000], R20 ;  /* 0x00400014f2007388 */ /* 0x000fe80000000800 */
[----:B------:R-:W-:Y:S01]  /*52b0*/  STS [R242+0x4400], R22 ;  /* 0x00440016f2007388 */ /* 0x000fe20000000800 */
[----:B----4-:R-:W-:-:S03]  /*52c0*/  @P0 IADD3 R2, R237, R245, RZ ;  /* 0x000000f5ed020210 */ /* 0x010fc60007ffe0ff */
[----:B------:R3:W-:Y:S04]  /*52d0*/  STS [R243+0x4000], R32 ;  /* 0x00400020f3007388 */ /* 0x0007e80000000800 */
[----:B------:R4:W-:Y:S04]  /*52e0*/  STS [R243+0x4400], R34 ;  /* 0x00440022f3007388 */ /* 0x0009e80000000800 */
[----:B------:R4:W-:Y:S01]  /*52f0*/  STS [R242+0x5000], R24 ;  /* 0x00500018f2007388 */ /* 0x0009e20000000800 */
[----:B-1----:R-:W-:-:S03]  /*5300*/  @P0 IADD3 R0, R237, R245, RZ ;  /* 0x000000f5ed000210 */ /* 0x002fc60007ffe0ff */
[----:B------:R4:W-:Y:S02]  /*5310*/  STS [R242+0x5400], R26 ;  /* 0x0054001af2007388 */ /* 0x0009e40000000800 */
[C---:B--2---:R-:W-:Y:S02]  /*5320*/  @P0 IMAD R6, R0.reuse, R11, RZ ;  /* 0x0000000b00060224 */ /* 0x044fe400078e02ff */
[----:B------:R4:W-:Y:S01]  /*5330*/  STS [R243+0x5000], R28 ;  /* 0x0050001cf3007388 */ /* 0x0009e20000000800 */
[----:B------:R-:W-:-:S03]  /*5340*/  @P0 IMAD.WIDE.U32 R4, R0, R10, RZ ;  /* 0x0000000a00040225 */ /* 0x000fc600078e00ff */
[----:B------:R4:W-:Y:S01]  /*5350*/  STS [R243+0x5400], R30 ;  /* 0x0054001ef3007388 */ /* 0x0009e20000000800 */
[C---:B------:R-:W-:Y:S01]  /*5360*/  @P0 IMAD R0, R2.reuse, R15, RZ ;  /* 0x0000000f02000224 */ /* 0x040fe200078e02ff */
[----:B------:R-:W-:Y:S01]  /*5370*/  @P0 IADD3 R9, R5, R6, RZ ;  /* 0x0000000605090210 */ /* 0x000fe20007ffe0ff */
[----:B------:R-:W-:Y:S01]  /*5380*/  @P0 IMAD.WIDE.U32 R2, R2, R14, RZ ;  /* 0x0000000e02020225 */ /* 0x000fe200078e00ff */
[----:B------:R4:W-:Y:S03]  /*5390*/  STS [R242+0x6000], R36 ;  /* 0x00600024f2007388 */ /* 0x0009e60000000800 */
[----:B------:R-:W-:Y:S01]  /*53a0*/  @P0 IMAD.MOV.U32 R8, RZ, RZ, R4 ;  /* 0x000000ffff080224 */ /* 0x000fe200078e0004 */
[----:B------:R4:W-:Y:S01]  /*53b0*/  STS [R242+0x6400], R38 ;  /* 0x00640026f2007388 */ /* 0x0009e20000000800 */
[----:B------:R-:W-:Y:S01]  /*53c0*/  @P0 IADD3 R33, R3, R0, RZ ;  /* 0x0000000003210210 */ /* 0x000fe20007ffe0ff */
[----:B---3--:R-:W-:-:S02]  /*53d0*/  @P0 IMAD.MOV.U32 R32, RZ, RZ, R2 ;  /* 0x000000ffff200224 */ /* 0x008fc400078e0002 */
[----:B------:R4:W-:Y:S04]  /*53e0*/  STS [R243+0x6000], R48 ;  /* 0x00600030f3007388 */ /* 0x0009e80000000800 */
[----:B------:R4:W-:Y:S04]  /*53f0*/  STS [R243+0x6400], R50 ;  /* 0x00640032f3007388 */ /* 0x0009e80000000800 */
[----:B------:R4:W-:Y:S04]  /*5400*/  STS [R242+0x7000], R40 ;  /* 0x00700028f2007388 */ /* 0x0009e80000000800 */
[----:B------:R4:W-:Y:S01]  /*5410*/  STS [R242+0x7400], R42 ;  /* 0x0074002af2007388 */ /* 0x0009e20000000800 */
        /* <DEDUP_REMOVED lines=13> */
.L_x_10:
        /* <DEDUP_REMOVED lines=13> */
.L_x_11:
[----:B------:R1:W-:Y:S01]  /*55c0*/  STS [R243+0x7000], R44 ;  /* 0x0070002cf3007388 */ /* 0x0003e20000000800 */
[----:B------:R-:W-:Y:S01]  /*55d0*/  IMAD.SHL.U32 R0, R238, 0x40, RZ ;  /* 0x00000040ee007824 */ /* 0x000fe200078e00ff */
[--C-:B------:R-:W-:Y:S01]  /*55e0*/  SHF.R.S32.HI R3, RZ, 0x1f, R246.reuse ;  /* 0x0000001fff037819 */ /* 0x100fe200000114f6 */
[----:B------:R-:W-:Y:S01]  /*55f0*/  IMAD.MOV.U32 R2, RZ, RZ, R246 ;  /* 0x000000ffff027224 */ /* 0x000fe200078e00f6 */
[----:B------:R1:W-:Y:S01]  /*5600*/  STS [R243+0x7400], R46 ;  /* 0x0074002ef3007388 */ /* 0x0003e20000000800 */
[----:B------:R-:W-:Y:S01]  /*5610*/  ULDC.64 UR6, c[0x0][0x468] ;  /* 0x00011a0000067ab9 */ /* 0x000fe20000000a00 */
[----:B------:R-:W-:Y:S01]  /*5620*/  SHF.R.S32.HI R13, RZ, 0x1f, R0 ;  /* 0x0000001fff0d7819 */ /* 0x000fe20000011400 */
[-C--:B------:R-:W-:Y:S01]  /*5630*/  IMAD.WIDE.U32 R4, R0, R10.reuse, R2 ;  /* 0x0000000a00047225 */ /* 0x080fe200078e0002 */
[----:B------:R-:W-:Y:S01]  /*5640*/  BAR.SYNC.DEFER_BLOCKING 0x0 ;  /* 0x0000000000007b1d */ /* 0x000fe20000010000 */
[----:B----4-:R-:W-:Y:S02]  /*5650*/  SHF.R.S32.HI R34, RZ, 0x1f, R236 ;  /* 0x0000001fff227819 */ /* 0x010fe400000114ec */
[----:B------:R-:W-:Y:S01]  /*5660*/  IMAD R6, R13, R10, RZ ;  /* 0x0000000a0d067224 */ /* 0x000fe200078e02ff */
[----:B------:R-:W-:-:S02]  /*5670*/  IADD3 R4, P0, R8, R4, RZ ;  /* 0x0000000408047210 */ /* 0x000fc40007f1e0ff */
[----:B------:R-:W-:Y:S01]  /*5680*/  IADD3 R8, R236, 0x20, RZ ;  /* 0x00000020ec087810 */ /* 0x000fe20007ffe0ff */
[----:B------:R-:W-:Y:S01]  /*5690*/  IMAD R7, R0, R11, R6 ;  /* 0x0000000b00077224 */ /* 0x000fe200078e0206 */
[----:B------:R-:W2:Y:S01]  /*56a0*/  S2R R52, SR_CTAID.Z ;  /* 0x0000000000347919 */ /* 0x000ea20000002700 */
[----:B------:R-:W-:Y:S01]  /*56b0*/  IMAD R6, R238, -0x40, R202 ;  /* 0xffffffc0ee067824 */ /* 0x000fe200078e02ca */
[----:B------:R-:W-:Y:S02]  /*56c0*/  BSSY B0, `(.L_x_12) ;  /* 0x000001d000007945 */ /* 0x000fe40003800000 */
[----:B------:R-:W-:Y:S02]  /*56d0*/  IADD3.X R5, R9, R5, R7, P0, !PT ;  /* 0x0000000509057210 */ /* 0x000fe400007fe407 */
[-C--:B------:R-:W-:Y:S02]  /*56e0*/  ISETP.GE.AND P2, PT, R236, R6.reuse, PT ;  /* 0x00000006ec00720c */ /* 0x080fe40003f46270 */
[----:B------:R-:W-:Y:S01]  /*56f0*/  ISETP.GE.AND P1, PT, R8, R6, PT ;  /* 0x000000060800720c */ /* 0x000fe20003f26270 */
[----:B------:R1:W3:Y:S04]  /*5700*/  LDS.128 R28, [R204+0xd000] ;  /* 0x00d00000cc1c7984 */ /* 0x0002e80000000c00 */
[----:B------:R1:W4:Y:S04]  /*5710*/  LDS.128 R24, [R204+0xf000] ;  /* 0x00f00000cc187984 */ /* 0x0003280000000c00 */
[----:B------:R1:W1:Y:S04]  /*5720*/  LDS.128 R40, [R204+0x10000] ;  /* 0x01000000cc287984 */ /* 0x0002680000000c00 */
[----:B------:R1:W1:Y:S04]  /*5730*/  LDS.128 R48, [R204+0x11000] ;  /* 0x01100000cc307984 */ /* 0x0002680000000c00 */
[----:B------:R1:W1:Y:S01]  /*5740*/  LDS.128 R36, [R204+0x12000] ;  /* 0x01200000cc247984 */ /* 0x0002620000000c00 */
[----:B--2---:R-:W-:Y:S01]  /*5750*/  SHF.R.S32.HI R35, RZ, 0x1f, R52 ;  /* 0x0000001fff237819 */ /* 0x004fe20000011434 */
[----:B------:R-:W-:-:S02]  /*5760*/  IMAD.WIDE.U32 R4, R52, UR6, R4 ;  /* 0x0000000634047c25 */ /* 0x000fc4000f8e0004 */
[----:B------:R2:W1:Y:S02]  /*5770*/  LDS.128 R44, [R204+0x13000] ;  /* 0x01300000cc2c7984 */ /* 0x0004640000000c00 */
[----:B------:R-:W-:-:S04]  /*5780*/  IMAD R7, R35, UR6, RZ ;  /* 0x0000000623077c24 */ /* 0x000fc8000f8e02ff */
[----:B------:R-:W-:-:S05]  /*5790*/  IMAD R6, R52, UR7, R7 ;  /* 0x0000000734067c24 */ /* 0x000fca000f8e0207 */
[----:B------:R-:W-:Y:S01]  /*57a0*/  IADD3 R12, R5, R6, RZ ;  /* 0x00000006050c7210 */ /* 0x000fe20007ffe0ff */
[----:B------:R-:W-:Y:S06]  /*57b0*/  @P2 BRA `(.L_x_13) ;  /* 0x0000000000342947 */ /* 0x000fec0003800000 */
[----:B------:R-:W3:Y:S01]  /*57c0*/  LDS.128 R16, [R204+0xc000] ;  /* 0x00c00000cc107984 */ /* 0x000ee20000000c00 */
[----:B------:R-:W-:Y:S01]  /*57d0*/  MOV R6, R4 ;  /* 0x0000000400067202 */ /* 0x000fe20000000f00 */
[----:B------:R-:W-:Y:S01]  /*57e0*/  IMAD R8, R34, R10, RZ ;  /* 0x0000000a22087224 */ /* 0x000fe200078e02ff */
[----:B------:R-:W-:Y:S01]  /*57f0*/  MOV R7, R12 ;  /* 0x0000000c00077202 */ /* 0x000fe20000000f00 */
[----:B------:R-:W4:Y:S01]  /*5800*/  LDS.128 R20, [R204+0xe000] ;  /* 0x00e00000cc147984 */ /* 0x000f220000000c00 */
[----:B------:R-:W-:Y:S01]  /*5810*/  ULDC.64 UR6, c[0x0][0x3f0] ;  /* 0x0000fc0000067ab9 */ /* 0x000fe20000000a00 */
[C---:B------:R-:W-:Y:S02]  /*5820*/  IMAD R8, R236.reuse, R11, R8 ;  /* 0x0000000bec087224 */ /* 0x040fe400078e0208 */
[----:B------:R-:W-:-:S05]  /*5830*/  IMAD.WIDE.U32 R6, R236, R10, R6 ;  /* 0x0000000aec067225 */ /* 0x000fca00078e0006 */
[----:B------:R-:W-:Y:S02]  /*5840*/  IADD3 R7, R7, R8, RZ ;  /* 0x0000000807077210 */ /* 0x000fe40007ffe0ff */
[----:B------:R-:W-:-:S04]  /*5850*/  LEA R8, P0, R6, UR6, 0x1 ;  /* 0x0000000606087c11 */ /* 0x000fc8000f8008ff */
[----:B------:R-:W-:-:S05]  /*5860*/  LEA.HI.X R9, R6, UR7, R7, 0x1, P0 ;  /* 0x0000000706097c11 */ /* 0x000fca00080f0c07 */
[----:B---3--:R3:W-:Y:S04]  /*5870*/  STG.E.128 desc[UR16][R8.64], R16 ;  /* 0x0000001008007986 */ /* 0x0087e8000c101d10 */
[----:B----4-:R3:W-:Y:S02]  /*5880*/  STG.E.128 desc[UR16][R8.64+0x80], R20 ;  /* 0x0000801408007986 */ /* 0x0107e4000c101d10 */
.L_x_13:
[----:B------:R-:W-:Y:S05]  /*5890*/  BSYNC B0 ;  /* 0x0000000000007941 */ /* 0x000fea0003800000 */
.L_x_12:
[----:B------:R-:W-:Y:S04]  /*58a0*/  BSSY B0, `(.L_x_14) ;  /* 0x000000f000007945 */ /* 0x000fe80003800000 */
[----:B------:R-:W-:Y:S05]  /*58b0*/  @P1 BRA `(.L_x_15) ;  /* 0x0000000000341947 */ /* 0x000fea0003800000 */
[----:B------:R-:W-:Y:S01]  /*58c0*/  IADD3 R5, P0, R236, 0x20, RZ ;  /* 0x00000020ec057810 */ /* 0x000fe20007f1e0ff */
[----:B------:R-:W-:Y:S01]  /*58d0*/  ULDC.64 UR6, c[0x0][0x3f0] ;  /* 0x0000fc0000067ab9 */ /* 0x000fe20000000a00 */
[----:B------:R-:W-:-:S03]  /*58e0*/  MOV R7, R12 ;  /* 0x0000000c00077202 */ /* 0x000fc60000000f00 */
[----:B------:R-:W-:-:S04]  /*58f0*/  IMAD.X R6, RZ, RZ, R34, P0 ;  /* 0x000000ffff067224 */ /* 0x000fc800000e0622 */
[----:B---3--:R-:W-:Y:S02]  /*5900*/  IMAD R8, R6, R10, RZ ;  /* 0x0000000a06087224 */ /* 0x008fe400078e02ff */
[----:B------:R-:W-:-:S04]  /*5910*/  IMAD.MOV.U32 R6, RZ, RZ, R4 ;  /* 0x000000ffff067224 */ /* 0x000fc800078e0004 */
[----:B------:R-:W-:-:S04]  /*5920*/  IMAD.WIDE.U32 R6, R5, R10, R6 ;  /* 0x0000000a05067225 */ /* 0x000fc800078e0006 */
[----:B------:R-:W-:Y:S01]  /*5930*/  IMAD R5, R5, R11, R8 ;  /* 0x0000000b05057224 */ /* 0x000fe200078e0208 */
[----:B------:R-:W-:-:S04]  /*5940*/  LEA R4, P0, R6, UR6, 0x1 ;  /* 0x0000000606047c11 */ /* 0x000fc8000f8008ff */
[----:B------:R-:W-:-:S04]  /*5950*/  IADD3 R5, R7, R5, RZ ;  /* 0x0000000507057210 */ /* 0x000fc80007ffe0ff */
[----:B------:R-:W-:-:S05]  /*5960*/  LEA.HI.X R5, R6, UR7, R5, 0x1, P0 ;  /* 0x0000000706057c11 */ /* 0x000fca00080f0c05 */
[----:B------:R3:W-:Y:S04]  /*5970*/  STG.E.128 desc[UR16][R4.64], R28 ;  /* 0x0000001c04007986 */ /* 0x0007e8000c101d10 */
[----:B----4-:R3:W-:Y:S02]  /*5980*/  STG.E.128 desc[UR16][R4.64+0x80], R24 ;  /* 0x0000801804007986 */ /* 0x0107e4000c101d10 */
.L_x_15:
[----:B------:R-:W-:Y:S05]  /*5990*/  BSYNC B0 ;  /* 0x0000000000007941 */ /* 0x000fea0003800000 */
.L_x_14:
[-C--:B------:R-:W-:Y:S01]  /*59a0*/  IMAD.WIDE.U32 R2, R0, R14.reuse, R2 ;  /* 0x0000000e00027225 */ /* 0x080fe200078e0002 */
[----:B------:R-:W-:Y:S01]  /*59b0*/  ULDC.64 UR6, c[0x0][0x470] ;  /* 0x00011c0000067ab9 */ /* 0x000fe20000000a00 */
[----:B------:R-:W-:Y:S02]  /*59c0*/  BSSY B0, `(.L_x_16) ;  /* 0x0000015000007945 */ /* 0x000fe40003800000 */
[----:B---3--:R-:W-:Y:S01]  /*59d0*/  IMAD R4, R13, R14, RZ ;  /* 0x0000000e0d047224 */ /* 0x008fe200078e02ff */
[----:B------:R-:W-:-:S03]  /*59e0*/  IADD3 R2, P0, R32, R2, RZ ;  /* 0x0000000220027210 */ /* 0x000fc60007f1e0ff */
[----:B------:R-:W-:-:S05]  /*59f0*/  IMAD R0, R0, R15, R4 ;  /* 0x0000000f00007224 */ /* 0x000fca00078e0204 */
[----:B------:R-:W-:Y:S01]  /*5a00*/  IADD3.X R3, R33, R3, R0, P0, !PT ;  /* 0x0000000321037210 */ /* 0x000fe200007fe400 */
[----:B------:R-:W-:-:S04]  /*5a10*/  IMAD R0, R35, UR6, RZ ;  /* 0x0000000623007c24 */ /* 0x000fc8000f8e02ff */
[C---:B------:R-:W-:Y:S02]  /*5a20*/  IMAD R0, R52.reuse, UR7, R0 ;  /* 0x0000000734007c24 */ /* 0x040fe4000f8e0200 */
[----:B------:R-:W-:-:S05]  /*5a30*/  IMAD.WIDE.U32 R2, R52, UR6, R2 ;  /* 0x0000000634027c25 */ /* 0x000fca000f8e0002 */
[----:B------:R-:W-:Y:S01]  /*5a40*/  IADD3 R8, R3, R0, RZ ;  /* 0x0000000003087210 */ /* 0x000fe20007ffe0ff */
[----:B------:R-:W-:Y:S06]  /*5a50*/  @P2 BRA `(.L_x_17) ;  /* 0x00000000002c2947 */ /* 0x000fec0003800000 */
[----:B------:R-:W-:Y:S01]  /*5a60*/  MOV R4, R2 ;  /* 0x0000000200047202 */ /* 0x000fe20000000f00 */
[----:B------:R-:W-:Y:S01]  /*5a70*/  IMAD R0, R34, R14, RZ ;  /* 0x0000000e22007224 */ /* 0x000fe200078e02ff */
[----:B------:R-:W-:Y:S01]  /*5a80*/  MOV R5, R8 ;  /* 0x0000000800057202 */ /* 0x000fe20000000f00 */
[----:B------:R-:W-:Y:S02]  /*5a90*/  ULDC.64 UR6, c[0x0][0x3f8] ;  /* 0x0000fe0000067ab9 */ /* 0x000fe40000000a00 */
[C---:B------:R-:W-:Y:S02]  /*5aa0*/  IMAD R0, R236.reuse, R15, R0 ;  /* 0x0000000fec007224 */ /* 0x040fe400078e0200 */
[----:B------:R-:W-:-:S05]  /*5ab0*/  IMAD.WIDE.U32 R4, R236, R14, R4 ;  /* 0x0000000eec047225 */ /* 0x000fca00078e0004 */
[----:B------:R-:W-:Y:S02]  /*5ac0*/  IADD3 R0, R5, R0, RZ ;  /* 0x0000000005007210 */ /* 0x000fe40007ffe0ff */
[----:B------:R-:W-:-:S04]  /*5ad0*/  LEA R6, P0, R4, UR6, 0x1 ;  /* 0x0000000604067c11 */ /* 0x000fc8000f8008ff */
[----:B------:R-:W-:-:S05]  /*5ae0*/  LEA.HI.X R7, R4, UR7, R0, 0x1, P0 ;  /* 0x0000000704077c11 */ /* 0x000fca00080f0c00 */
[----:B-1----:R3:W-:Y:S04]  /*5af0*/  STG.E.128 desc[UR16][R6.64], R40 ;  /* 0x0000002806007986 */ /* 0x0027e8000c101d10 */
[----:B------:R3:W-:Y:S02]  /*5b00*/  STG.E.128 desc[UR16][R6.64+0x80], R36 ;  /* 0x0000802406007986 */ /* 0x0007e4000c101d10 */
.L_x_17:
[----:B------:R-:W-:Y:S05]  /*5b10*/  BSYNC B0 ;  /* 0x0000000000007941 */ /* 0x000fea0003800000 */
.L_x_16:
[----:B------:R-:W-:Y:S05]  /*5b20*/  @P1 BRA `(.L_x_18) ;  /* 0x0000000800301947 */ /* 0x000fea0003800000 */
[----:B------:R-:W-:Y:S01]  /*5b30*/  IADD3 R0, P0, R236, 0x20, RZ ;  /* 0x00000020ec007810 */ /* 0x000fe20007f1e0ff */
[----:B------:R-:W-:-:S03]  /*5b40*/  ULDC.64 UR6, c[0x0][0x3f8] ;  /* 0x0000fe0000067ab9 */ /* 0x000fc60000000a00 */
[----:B------:R-:W-:-:S05]  /*5b50*/  IADD3.X R3, RZ, R34, RZ, P0, !PT ;  /* 0x00000022ff037210 */ /* 0x000fca00007fe4ff */
[----:B---3--:R-:W-:Y:S01]  /*5b60*/  IMAD R6, R3, R14, RZ ;  /* 0x0000000e03067224 */ /* 0x008fe200078e02ff */
[----:B------:R-:W-:-:S03]  /*5b70*/  MOV R3, R8 ;  /* 0x0000000800037202 */ /* 0x000fc60000000f00 */
[----:B------:R-:W-:-:S04]  /*5b80*/  IMAD.WIDE.U32 R4, R0, R14, R2 ;  /* 0x0000000e00047225 */ /* 0x000fc800078e0002 */
[----:B------:R-:W-:Y:S01]  /*5b90*/  IMAD R0, R0, R15, R6 ;  /* 0x0000000f00007224 */ /* 0x000fe200078e0206 */
[----:B------:R-:W-:-:S04]  /*5ba0*/  LEA R2, P0, R4, UR6, 0x1 ;  /* 0x0000000604027c11 */ /* 0x000fc8000f8008ff */
[----:B------:R-:W-:-:S04]  /*5bb0*/  IADD3 R0, R5, R0, RZ ;  /* 0x0000000005007210 */ /* 0x000fc80007ffe0ff */
[----:B------:R-:W-:-:S05]  /*5bc0*/  LEA.HI.X R3, R4, UR7, R0, 0x1, P0 ;  /* 0x0000000704037c11 */ /* 0x000fca00080f0c00 */
[----:B-1----:R1:W-:Y:S04]  /*5bd0*/  STG.E.128 desc[UR16][R2.64], R48 ;  /* 0x0000003002007986 */ /* 0x0023e8000c101d10 */
[----:B------:R1:W-:Y:S01]  /*5be0*/  STG.E.128 desc[UR16][R2.64+0x80], R44 ;  /* 0x0000802c02007986 */ /* 0x0003e2000c101d10 */
[----:B------:R-:W-:Y:S05]  /*5bf0*/  BRA `(.L_x_18) ;  /* 0x0000000400fc7947 */ /* 0x000fea0003800000 */
.L_x_6:
[----:B------:R-:W-:Y:S01]  /*5c00*/  ISETP.NE.AND P0, PT, R245, -0x1, PT ;  /* 0xfffffffff500780c */ /* 0x000fe20003f05270 */
[----:B------:R-:W-:Y:S01]  /*5c10*/  IMAD.SHL.U32 R11, R238, 0x40, RZ ;  /* 0x00000040ee0b7824 */ /* 0x000fe200078e00ff */
[----:B------:R-:W-:-:S04]  /*5c20*/  SHF.R.S32.HI R10, RZ, 0x1f, R252 ;  /* 0x0000001fff0a7819 */ /* 0x000fc800000114fc */
[----:B------:R-:W-:-:S07]  /*5c30*/  SHF.R.S32.HI R16, RZ, 0x1f, R11 ;  /* 0x0000001fff107819 */ /* 0x000fce000001140b */
[----:B------:R-:W1:Y:S01]  /*5c40*/  @P0 LDC.64 R8, c[0x0][0x450] ;  /* 0x00011400ff080b82 */ /* 0x000e620000000a00 */
[CC--:B------:R-:W-:Y:S02]  /*5c50*/  @P0 IADD3 R0, R237.reuse, R245.reuse, RZ ;  /* 0x000000f5ed000210 */ /* 0x0c0fe40007ffe0ff */
[----:B------:R-:W-:-:S05]  /*5c60*/  @P0 IADD3 R2, R237, R245, RZ ;  /* 0x000000f5ed020210 */ /* 0x000fca0007ffe0ff */
[----:B------:R-:W2:Y:S01]  /*5c70*/  @P0 LDC.64 R12, c[0x0][0x458] ;  /* 0x00011600ff0c0b82 */ /* 0x000ea20000000a00 */
[C---:B-1----:R-:W-:Y:S02]  /*5c80*/  @P0 IMAD R6, R0.reuse, R9, RZ ;  /* 0x0000000900060224 */ /* 0x042fe400078e02ff */
[----:B------:R-:W-:-:S05]  /*5c90*/  @P0 IMAD.WIDE.U32 R4, R0, R8, RZ ;  /* 0x0000000800040225 */ /* 0x000fca00078e00ff */
[----:B------:R-:W-:Y:S01]  /*5ca0*/  @P0 IADD3 R7, R5, R6, RZ ;  /* 0x0000000605070210 */ /* 0x000fe20007ffe0ff */
[C---:B--2---:R-:W-:Y:S02]  /*5cb0*/  @P0 IMAD R0, R2.reuse, R13, RZ ;  /* 0x0000000d02000224 */ /* 0x044fe400078e02ff */
[----:B------:R-:W-:-:S04]  /*5cc0*/  @P0 IMAD.WIDE.U32 R2, R2, R12, RZ ;  /* 0x0000000c02020225 */ /* 0x000fc800078e00ff */
[----:B------:R-:W-:Y:S01]  /*5cd0*/  @P0 IMAD.MOV.U32 R6, RZ, RZ, R4 ;  /* 0x000000ffff060224 */ /* 0x000fe200078e0004 */
[----:B------:R-:W-:Y:S01]  /*5ce0*/  @P0 IADD3 R15, R3, R0, RZ ;  /* 0x00000000030f0210 */ /* 0x000fe20007ffe0ff */
[----:B------:R-:W-:Y:S01]  /*5cf0*/  @P0 IMAD.MOV.U32 R14, RZ, RZ, R2 ;  /* 0x000000ffff0e0224 */ /* 0x000fe200078e0002 */
[----:B------:R-:W-:Y:S06]  /*5d00*/  @P0 BRA `(.L_x_19) ;  /* 0x0000000000300947 */ /* 0x000fec0003800000 */
        /* <DEDUP_REMOVED lines=12> */
.L_x_19:
        /* <DEDUP_REMOVED lines=13> */
.L_x_20:
[----:B------:R-:W1:Y:S01]  /*5ea0*/  S2R R19, SR_CTAID.Z ;  /* 0x0000000000137919 */ /* 0x000e620000002700 */
[-C--:B------:R-:W-:Y:S01]  /*5eb0*/  IMAD R0, R16, R8.reuse, RZ ;  /* 0x0000000810007224 */ /* 0x080fe200078e02ff */
[----:B------:R-:W-:Y:S01]  /*5ec0*/  ULDC.64 UR6, c[0x0][0x468] ;  /* 0x00011a0000067ab9 */ /* 0x000fe20000000a00 */
[C---:B------:R-:W-:Y:S01]  /*5ed0*/  IMAD.WIDE.U32 R2, R11.reuse, R8, R246 ;  /* 0x000000080b027225 */ /* 0x040fe200078e00f6 */
[----:B------:R-:W-:Y:S01]  /*5ee0*/  IADD3 R5, R236, 0x20, RZ ;  /* 0x00000020ec057810 */ /* 0x000fe20007ffe0ff */
[----:B------:R-:W-:Y:S01]  /*5ef0*/  BSSY B0, `(.L_x_21) ;  /* 0x0000019000007945 */ /* 0x000fe20003800000 */
[----:B------:R-:W-:Y:S01]  /*5f00*/  SHF.R.S32.HI R17, RZ, 0x1f, R236 ;  /* 0x0000001fff117819 */ /* 0x000fe200000114ec */
[----:B------:R-:W-:Y:S01]  /*5f10*/  IMAD R4, R11, R9, R0 ;  /* 0x000000090b047224 */ /* 0x000fe200078e0200 */
[----:B------:R-:W-:Y:S01]  /*5f20*/  IADD3 R2, P0, R6, R2, RZ ;  /* 0x0000000206027210 */ /* 0x000fe20007f1e0ff */
[----:B------:R-:W-:-:S03]  /*5f30*/  IMAD R0, R238, -0x40, R202 ;  /* 0xffffffc0ee007824 */ /* 0x000fc600078e02ca */
[----:B------:R-:W-:Y:S02]  /*5f40*/  IADD3.X R3, R7, R3, R4, P0, !PT ;  /* 0x0000000307037210 */ /* 0x000fe400007fe404 */
[-C--:B------:R-:W-:Y:S02]  /*5f50*/  ISETP.GE.AND P2, PT, R236, R0.reuse, PT ;  /* 0x00000000ec00720c */ /* 0x080fe40003f46270 */
[----:B------:R-:W-:Y:S02]  /*5f60*/  ISETP.GE.AND P1, PT, R5, R0, PT ;  /* 0x000000000500720c */ /* 0x000fe40003f26270 */
[----:B-1----:R-:W-:Y:S01]  /*5f70*/  SHF.R.S32.HI R18, RZ, 0x1f, R19 ;  /* 0x0000001fff127819 */ /* 0x002fe20000011413 */
[----:B------:R-:W-:-:S04]  /*5f80*/  IMAD.WIDE.U32 R2, R19, UR6, R2 ;  /* 0x0000000613027c25 */ /* 0x000fc8000f8e0002 */
[----:B------:R-:W-:-:S04]  /*5f90*/  IMAD R10, R18, UR6, RZ ;  /* 0x00000006120a7c24 */ /* 0x000fc8000f8e02ff */
[----:B------:R-:W-:-:S05]  /*5fa0*/  IMAD R10, R19, UR7, R10 ;  /* 0x00000007130a7c24 */ /* 0x000fca000f8e020a */
        /* <DEDUP_REMOVED lines=11> */
[----:B------:R1:W-:Y:S04]  /*6060*/  STG.E.128 desc[UR16][R6.64], RZ ;  /* 0x000000ff06007986 */ /* 0x0003e8000c101d10 */
[----:B------:R1:W-:Y:S02]  /*6070*/  STG.E.128 desc[UR16][R6.64+0x80], RZ ;  /* 0x000080ff06007986 */ /* 0x0003e4000c101d10 */
.L_x_22:
[----:B------:R-:W-:Y:S05]  /*6080*/  BSYNC B0 ;  /* 0x0000000000007941 */ /* 0x000fea0003800000 */
.L_x_21:
[----:B------:R-:W-:Y:S04]  /*6090*/  BSSY B0, `(.L_x_23) ;  /* 0x000000f000007945 */ /* 0x000fe80003800000 */
[----:B------:R-:W-:Y:S05]  /*60a0*/  @P1 BRA `(.L_x_24) ;  /* 0x0000000000341947 */ /* 0x000fea0003800000 */
[----:B------:R-:W-:Y:S01]  /*60b0*/  IADD3 R0, P0, R236, 0x20, RZ ;  /* 0x00000020ec007810 */ /* 0x000fe20007f1e0ff */
[----:B------:R-:W-:Y:S01]  /*60c0*/  IMAD.MOV.U32 R4, RZ, RZ, R2 ;  /* 0x000000ffff047224 */ /* 0x000fe200078e0002 */
[----:B------:R-:W-:Y:S01]  /*60d0*/  MOV R5, R10 ;  /* 0x0000000a00057202 */ /* 0x000fe20000000f00 */
[----:B------:R-:W-:Y:S02]  /*60e0*/  ULDC.64 UR6, c[0x0][0x3f0] ;  /* 0x0000fc0000067ab9 */ /* 0x000fe40000000a00 */
[----:B------:R-:W-:Y:S02]  /*60f0*/  IMAD.X R3, RZ, RZ, R17, P0 ;  /* 0x000000ffff037224 */ /* 0x000fe400000e0611 */
[----:B------:R-:W-:-:S04]  /*6100*/  IMAD.WIDE.U32 R4, R0, R8, R4 ;  /* 0x0000000800047225 */ /* 0x000fc800078e0004 */
[----:B------:R-:W-:Y:S01]  /*6110*/  IMAD R3, R3, R8, RZ ;  /* 0x0000000803037224 */ /* 0x000fe200078e02ff */
[----:B------:R-:W-:-:S03]  /*6120*/  LEA R2, P0, R4, UR6, 0x1 ;  /* 0x0000000604027c11 */ /* 0x000fc6000f8008ff */
[----:B------:R-:W-:-:S05]  /*6130*/  IMAD R0, R0, R9, R3 ;  /* 0x0000000900007224 */ /* 0x000fca00078e0203 */
[----:B------:R-:W-:-:S04]  /*6140*/  IADD3 R0, R0, R5, RZ ;  /* 0x0000000500007210 */ /* 0x000fc80007ffe0ff */
[----:B------:R-:W-:-:S05]  /*6150*/  LEA.HI.X R3, R4, UR7, R0, 0x1, P0 ;  /* 0x0000000704037c11 */ /* 0x000fca00080f0c00 */
[----:B------:R2:W-:Y:S04]  /*6160*/  STG.E.128 desc[UR16][R2.64], RZ ;  /* 0x000000ff02007986 */ /* 0x0005e8000c101d10 */
[----:B------:R2:W-:Y:S02]  /*6170*/  STG.E.128 desc[UR16][R2.64+0x80], RZ ;  /* 0x000080ff02007986 */ /* 0x0005e4000c101d10 */
.L_x_24:
[----:B------:R-:W-:Y:S05]  /*6180*/  BSYNC B0 ;  /* 0x0000000000007941 */ /* 0x000fea0003800000 */
.L_x_23:
[CC--:B--2---:R-:W-:Y:S01]  /*6190*/  IMAD.WIDE.U32 R2, R11.reuse, R12.reuse, R246 ;  /* 0x0000000c0b027225 */ /* 0x0c4fe200078e00f6 */
[----:B------:R-:W-:Y:S01]  /*61a0*/  ULDC.64 UR6, c[0x0][0x470] ;  /* 0x00011c0000067ab9 */ /* 0x000fe20000000a00 */
[----:B------:R-:W-:Y:S02]  /*61b0*/  BSSY B0, `(.L_x_25) ;  /* 0x0000015000007945 */ /* 0x000fe40003800000 */
[----:B------:R-:W-:Y:S01]  /*61c0*/  IMAD R0, R16, R12, RZ ;  /* 0x0000000c10007224 */ /* 0x000fe200078e02ff */
[----:B------:R-:W-:Y:S01]  /*61d0*/  IADD3 R2, P0, R14, R2, RZ ;  /* 0x000000020e027210 */ /* 0x000fe20007f1e0ff */
[----:B------:R-:W-:Y:S02]  /*61e0*/  IMAD R8, R18, UR6, RZ ;  /* 0x0000000612087c24 */ /* 0x000fe4000f8e02ff */
[----:B------:R-:W-:Y:S02]  /*61f0*/  IMAD R0, R11, R13, R0 ;  /* 0x0000000d0b007224 */ /* 0x000fe400078e0200 */
[----:B------:R-:W-:-:S03]  /*6200*/  IMAD R8, R19, UR7, R8 ;  /* 0x0000000713087c24 */ /* 0x000fc6000f8e0208 */
[----:B------:R-:W-:-:S03]  /*6210*/  IADD3.X R3, R15, R3, R0, P0, !PT ;  /* 0x000000030f037210 */ /* 0x000fc600007fe400 */
        /* <DEDUP_REMOVED lines=10> */
[----:B-1----:R-:W-:-:S04]  /*62c0*/  LEA R6, P0, R4, UR6, 0x1 ;  /* 0x0000000604067c11 */ /* 0x002fc8000f8008ff */
[----:B------:R-:W-:-:S05]  /*62d0*/  LEA.HI.X R7, R4, UR7, R0, 0x1, P0 ;  /* 0x0000000704077c11 */ /* 0x000fca00080f0c00 */
[----:B------:R2:W-:Y:S04]  /*62e0*/  STG.E.128 desc[UR16][R6.64], RZ ;  /* 0x000000ff06007986 */ /* 0x0005e8000c101d10 */
[----:B------:R2:W-:Y:S02]  /*62f0*/  STG.E.128 desc[UR16][R6.64+0x80], RZ ;  /* 0x000080ff06007986 */ /* 0x0005e4000c101d10 */
.L_x_26:
[----:B------:R-:W-:Y:S05]  /*6300*/  BSYNC B0 ;  /* 0x0000000000007941 */ /* 0x000fea0003800000 */
.L_x_25:
        /* <DEDUP_REMOVED lines=14> */
.L_x_18:
[----:B------:R-:W-:Y:S05]  /*63f0*/  BSYNC B1 ;  /* 0x0000000000017941 */ /* 0x000fea0003800000 */
.L_x_1:
[----:B------:R-:W4:Y:S02]  /*6400*/  LDC R0, c[0x0][0xc] ;  /* 0x00000300ff007b82 */ /* 0x000f240000000800 */
[----:B----4-:R-:W-:-:S04]  /*6410*/  IADD3 R238, R0, R238, RZ ;  /* 0x000000ee00ee7210 */ /* 0x010fc80007ffe0ff */
[----:B------:R-:W-:-:S13]  /*6420*/  ISETP.GE.AND P0, PT, R238, UR14, PT ;  /* 0x0000000eee007c0c */ /* 0x000fda000bf06270 */
[----:B------:R-:W-:Y:S05]  /*6430*/  @P0 BRA `(.L_x_27) ;  /* 0x0000000000040947 */ /* 0x000fea0003800000 */
[----:B------:R-:W-:Y:S05]  /*6440*/  BRA `(.L_x_28) ;  /* 0xffffffa4000c7947 */ /* 0x000fea000383ffff */
.L_x_27:
[----:B------:R-:W-:Y:S05]  /*6450*/  EXIT ;  /* 0x000000000000794d */ /* 0x000fea0003800000 */
.L_x_29:
[----:B------:R-:W-:-:S00]  /*6460*/  BRA `(.L_x_29) ;  /* 0xfffffffc00fc7947 */ /* 0x000fc0000383ffff */
[----:B------:R-:W-:-:S00]  /*6470*/  NOP ;  /* 0x0000000000007918 */ /* 0x000fc00000000000 */
        /* <DEDUP_REMOVED lines=8> */
.L_x_2050:


//--------------------- .text._ZN5flash44flash_bwd_dq_dk_dv_loop_seqk_parallel_kernelI23Flash_bwd_kernel_traitsILi128ELi64ELi64ELi8ELi4ELi2ELi2ELb1ELb0EN7cutlass10bfloat16_tE19Flash_kernel_traitsILi128ELi64ELi64ELi8ES3_EELb0ELb0ELb0ELb0ELb0ELb0ELb0EEEvNS_16Flash_bwd_paramsE --------------------------
	.section	.text._ZN5flash44flash_bwd_dq_dk_dv_loop_seqk_parallel_kernelI23Flash_bwd_kernel_traitsILi128ELi64ELi64ELi8ELi4ELi2ELi2ELb1ELb0EN7cutlass10bfloat16_tE19Flash_kernel_traitsILi128ELi64ELi64ELi8ES3_EELb0ELb0ELb0ELb0ELb0ELb0ELb0EEEvNS_16Flash_bwd_paramsE,"ax",@progbits
	.align	128
        .global         _ZN5flash44flash_bwd_dq_dk_dv_loop_seqk_parallel_kernelI23Flash_bwd_kernel_traitsILi128ELi64ELi64ELi8ELi4ELi2ELi2ELb1ELb0EN7cutlass10bfloat16_tE19Flash_kernel_traitsILi128ELi64ELi64ELi8ES3_EELb0ELb0ELb0ELb0ELb0ELb0ELb0EEEvNS_16Flash_bwd_paramsE
        .type           _ZN5flash44flash_bwd_dq_dk_dv_loop_seqk_parallel_kernelI23Flash_bwd_kernel_traitsILi128ELi64ELi64ELi8ELi4ELi2ELi2ELb1ELb0EN7cutlass10bfloat16_tE19Flash_kernel_traitsILi128ELi64ELi64ELi8ES3_EELb0ELb0ELb0ELb0ELb0ELb0ELb0EEEvNS_16Flash_bwd_paramsE,@function
        .size           _ZN5flash44flash_bwd_dq_dk_dv_loop_seqk_parallel_kernelI23Flash_bwd_kernel_traitsILi128ELi64ELi64ELi8ELi4ELi2ELi2ELb1ELb0EN7cutlass10bfloat16_tE19Flash_kernel_traitsILi128ELi64ELi64ELi8ES3_EELb0ELb0ELb0ELb0ELb0ELb0ELb0EEEvNS_16Flash_bwd_paramsE,(.L_x_2051 - _ZN5flash44flash_bwd_dq_dk_dv_loop_seqk_parallel_kernelI23Flash_bwd_kernel_traitsILi128ELi64ELi64ELi8ELi4ELi2ELi2ELb1ELb0EN7cutlass10bfloat16_tE19Flash_kernel_traitsILi128ELi64ELi64ELi8ES3_EELb0ELb0ELb0ELb0ELb0ELb0ELb0EEEvNS_16Flash_bwd_paramsE)
        .other          _ZN5flash44flash_bwd_dq_dk_dv_loop_seqk_parallel_kernelI23Flash_bwd_kernel_traitsILi128ELi64ELi64ELi8ELi4ELi2ELi2ELb1ELb0EN7cutlass10bfloat16_tE19Flash_kernel_traitsILi128ELi64ELi64ELi8ES3_EELb0ELb0ELb0ELb0ELb0ELb0ELb0EEEvNS_16Flash_bwd_paramsE,@"STO_CUDA_ENTRY STV_DEFAULT"
_ZN5flash44flash_bwd_dq_dk_dv_loop_seqk_parallel_kernelI23Flash_bwd_kernel_traitsILi128ELi64ELi64ELi8ELi4ELi2ELi2ELb1ELb0EN7cutlass10bfloat16_tE19Flash_kernel_traitsILi128ELi64ELi64ELi8ES3_EELb0ELb0ELb0ELb0ELb0ELb0ELb0EEEvNS_16Flash_bwd_paramsE:
.text._ZN5flash44flash_bwd_dq_dk_dv_loop_seqk_parallel_kernelI23Flash_bwd_kernel_traitsILi128ELi64ELi64ELi8ELi4ELi2ELi2ELb1ELb0EN7cutlass10bfloat16_tE19Flash_kernel_traitsILi128ELi64ELi64ELi8ES3_EELb0ELb0ELb0ELb0ELb0ELb0ELb0EEEvNS_16Flash_bwd_paramsE:
        /* <DEDUP_REMOVED lines=14> */
[----:B------:R-:W-:Y:S01]  /*00e0*/  ULDC.64 UR16, c[0x0][0x208] ;  /* 0x0000820000107ab9 */ /* 0x000fe20000000a00 */
[----:B------:R-:W-:Y:S01]  /*00f0*/  IMAD.MOV.U32 R216, RZ, RZ, -0x10 ;  /* 0xfffffff0ffd87424 */ /* 0x000fe200078e00ff */
[----:B------:R-:W-:Y:S01]  /*0100*/  ULDC.64 UR12, c[0x0][0x300] ;  /* 0x0000c000000c7ab9 */ /* 0x000fe20000000a00 */
[----:B--2---:R-:W-:-:S04]  /*0110*/  ULEA UR5, UR5, UR4, 0x18 ;  /* 0x0000000405057291 */ /* 0x004fc8000f8ec03f */
[----:B------:R-:W-:Y:S02]  /*0120*/  UIADD3 UR4, UR5, 0x10000, URZ ;  /* 0x0001000005047890 */ /* 0x000fe4000fffe03f */
[----:B------:R-:W-:Y:S01]  /*0130*/  UIADD3 UR6, UR5, 0xc000, URZ ;  /* 0x0000c00005067890 */ /* 0x000fe2000fffe03f */
[----:B-1----:R-:W-:Y:S01]  /*0140*/  SHF.R.S32.HI R16, RZ, 0x1f, R15 ;  /* 0x0000001fff107819 */ /* 0x002fe2000001140f */
[----:B------:R-:W-:-:S03]  /*0150*/  IMAD.SHL.U32 R245, R15, 0x2, RZ ;  /* 0x000000020ff57824 */ /* 0x000fc600078e00ff */
[CC--:B------:R-:W-:Y:S02]  /*0160*/  LEA.HI R13, R16.reuse, R15.reuse, RZ, 0x3 ;  /* 0x0000000f100d7211 */ /* 0x0c0fe400078f18ff */
[-C--:B------:R-:W-:Y:S02]  /*0170*/  LEA.HI R6, R16, R15.reuse, RZ, 0x4 ;  /* 0x0000000f10067211 */ /* 0x080fe400078f20ff */
[----:B------:R-:W-:Y:S02]  /*0180*/  SHF.R.S32.HI R0, RZ, 0x3, R13 ;  /* 0x00000003ff007819 */ /* 0x000fe4000001140d */
[----:B------:R-:W-:Y:S02]  /*0190*/  SHF.R.S32.HI R7, RZ, 0x4, R6 ;  /* 0x00000004ff077819 */ /* 0x000fe40000011406 */
[----:B------:R-:W-:Y:S01]  /*01a0*/  LOP3.LUT R3, R13, 0xfffffff8, RZ, 0xc0, !PT ;  /* 0xfffffff80d037812 */ /* 0x000fe200078ec0ff */
[----:B------:R-:W-:Y:S01]  /*01b0*/  IMAD.SHL.U32 R2, R0, 0x40, RZ ;  /* 0x0000004000027824 */ /* 0x000fe200078e00ff */
[----:B------:R-:W-:-:S02]  /*01c0*/  LEA.HI R18, R16, R15, RZ, 0x2 ;  /* 0x0000000f10127211 */ /* 0x000fc400078f10ff */
[----:B------:R-:W-:Y:S01]  /*01d0*/  LEA.HI R4, R6, R7, RZ, 0x1 ;  /* 0x0000000706047211 */ /* 0x000fe200078f08ff */
[----:B------:R-:W-:Y:S01]  /*01e0*/  IMAD.IADD R0, R15, 0x1, -R3 ;  /* 0x000000010f007824 */ /* 0x000fe200078e0a03 */
[--C-:B------:R-:W-:Y:S02]  /*01f0*/  SHF.R.S32.HI R10, RZ, 0x2, R18.reuse ;  /* 0x00000002ff0a7819 */ /* 0x100fe40000011412 */
[----:B------:R-:W-:Y:S01]  /*0200*/  SHF.R.S32.HI R5, RZ, 0x1f, R18 ;  /* 0x0000001fff057819 */ /* 0x000fe20000011412 */
[----:B------:R-:W-:Y:S01]  /*0210*/  IMAD.SHL.U32 R206, R0, 0x8, RZ ;  /* 0x0000000800ce7824 */ /* 0x000fe200078e00ff */
[----:B------:R-:W-:Y:S02]  /*0220*/  LEA.HI R17, R16, R15, RZ, 0x5 ;  /* 0x0000000f10117211 */ /* 0x000fe400078f28ff */
[----:B------:R-:W-:Y:S01]  /*0230*/  LOP3.LUT R4, R4, 0xfffffffe, RZ, 0xc0, !PT ;  /* 0xfffffffe04047812 */ /* 0x000fe200078ec0ff */
[----:B------:R-:W-:Y:S01]  /*0240*/  VIADD R218, R206, 0x40 ;  /* 0x00000040ceda7836 */ /* 0x000fe20000000000 */
[----:B------:R-:W-:-:S02]  /*0250*/  LEA.HI R3, R5, R10, RZ, 0x3 ;  /* 0x0000000a05037211 */ /* 0x000fc400078f18ff */
[----:B------:R-:W-:Y:S01]  /*0260*/  LOP3.LUT R2, R2, 0x1c0, RZ, 0xc0, !PT ;  /* 0x000001c002027812 */ /* 0x000fe200078ec0ff */
[----:B------:R-:W-:Y:S01]  /*0270*/  IMAD.IADD R11, R7, 0x1, -R4 ;  /* 0x00000001070b7824 */ /* 0x000fe200078e0a04 */
[----:B------:R-:W-:Y:S02]  /*0280*/  SHF.R.S32.HI R20, RZ, 0x5, R17 ;  /* 0x00000005ff147819 */ /* 0x000fe40000011411 */
[----:B------:R-:W-:Y:S02]  /*0290*/  LOP3.LUT R4, R3, 0xfffffff8, RZ, 0xc0, !PT ;  /* 0xfffffff803047812 */ /* 0x000fe400078ec0ff */
[----:B------:R-:W-:Y:S02]  /*02a0*/  LOP3.LUT R5, R2, 0x38, R206, 0xf8, !PT ;  /* 0x0000003802057812 */ /* 0x000fe400078ef8ce */
[----:B------:R-:W-:Y:S01]  /*02b0*/  SHF.R.U32.HI R2, RZ, 0x3, R2 ;  /* 0x00000003ff027819 */ /* 0x000fe20000011602 */
[----:B------:R-:W-:Y:S01]  /*02c0*/  IMAD.IADD R10, R10, 0x1, -R4 ;  /* 0x000000010a0a7824 */ /* 0x000fe200078e0a04 */
[----:B------:R-:W-:-:S02]  /*02d0*/  LOP3.LUT R3, R6, 0xfffffff0, RZ, 0xc0, !PT ;  /* 0xfffffff006037812 */ /* 0x000fc400078ec0ff */
[----:B------:R-:W-:Y:S02]  /*02e0*/  LEA.HI R6, R17, R20, RZ, 0x1 ;  /* 0x0000001411067211 */ /* 0x000fe400078f08ff */
[----:B------:R-:W-:Y:S01]  /*02f0*/  LOP3.LUT R14, R5, R2, RZ, 0x3c, !PT ;  /* 0x00000002050e7212 */ /* 0x000fe200078e3cff */
[----:B------:R-:W-:Y:S01]  /*0300*/  IMAD.IADD R3, R15, 0x1, -R3 ;  /* 0x000000010f037824 */ /* 0x000fe200078e0a03 */
[----:B------:R-:W-:Y:S02]  /*0310*/  LOP3.LUT R2, R6, 0xfffffffe, RZ, 0xc0, !PT ;  /* 0xfffffffe06027812 */ /* 0x000fe400078ec0ff */
[C---:B------:R-:W-:Y:S02]  /*0320*/  LOP3.LUT P4, RZ, R0.reuse, 0x2, RZ, 0xc0, !PT ;  /* 0x0000000200ff7812 */ /* 0x040fe4000788c0ff */
[C---:B------:R-:W-:Y:S01]  /*0330*/  LOP3.LUT P3, RZ, R0.reuse, 0x4, RZ, 0xc0, !PT ;  /* 0x0000000400ff7812 */ /* 0x040fe2000786c0ff */
[----:B------:R-:W-:Y:S01]  /*0340*/  IMAD.SHL.U32 R0, R0, 0x40, RZ ;  /* 0x0000004000007824 */ /* 0x000fe200078e00ff */
[----:B------:R-:W-:Y:S01]  /*0350*/  SHF.R.S32.HI R5, RZ, 0x1f, R3 ;  /* 0x0000001fff057819 */ /* 0x000fe20000011403 */
[----:B------:R-:W-:Y:S01]  /*0360*/  IMAD.IADD R186, R20, 0x1, -R2 ;  /* 0x0000000114ba7824 */ /* 0x000fe200078e0a02 */
[----:B------:R-:W-:-:S02]  /*0370*/  LEA.HI R4, R16, R15, RZ, 0x7 ;  /* 0x0000000f10047211 */ /* 0x000fc400078f38ff */
[----:B------:R-:W-:Y:S01]  /*0380*/  LOP3.LUT R0, R0, 0x1c0, RZ, 0xc0, !PT ;  /* 0x000001c000007812 */ /* 0x000fe200078ec0ff */
[----:B------:R-:W-:Y:S01]  /*0390*/  IMAD.SHL.U32 R2, R186, 0x10, RZ ;  /* 0x00000010ba027824 */ /* 0x000fe200078e00ff */
[----:B------:R-:W-:Y:S02]  /*03a0*/  LEA.HI R12, R5, R3, RZ, 0x3 ;  /* 0x00000003050c7211 */ /* 0x000fe400078f18ff */
[----:B------:R-:W-:Y:S01]  /*03b0*/  SHF.R.S32.HI R9, RZ, 0x7, R4 ;  /* 0x00000007ff097819 */ /* 0x000fe20000011404 */
[----:B------:R-:W-:Y:S01]  /*03c0*/  IMAD.SHL.U32 R4, R11, 0x200, RZ ;  /* 0x000002000b047824 */ /* 0x000fe200078e00ff */
[C---:B------:R-:W-:Y:S02]  /*03d0*/  LOP3.LUT R5, R0.reuse, 0x8, R13, 0xf8, !PT ;  /* 0x0000000800057812 */ /* 0x040fe400078ef80d */
[----:B------:R-:W-:Y:S02]  /*03e0*/  SHF.R.U32.HI R178, RZ, 0x3, R0 ;  /* 0x00000003ffb27819 */ /* 0x000fe40000011600 */
[----:B------:R-:W-:Y:S01]  /*03f0*/  LOP3.LUT R6, R0, 0x10, R2, 0xf8, !PT ;  /* 0x0000001000067812 */ /* 0x000fe200078ef802 */
[----:B------:R-:W-:Y:S01]  /*0400*/  IMAD R2, R9, 0x800, R4 ;  /* 0x0000080009027824 */ /* 0x000fe200078e0204 */
[----:B------:R-:W-:-:S02]  /*0410*/  LOP3.LUT R0, R5, R178, RZ, 0x3c, !PT ;  /* 0x000000b205007212 */ /* 0x000fc400078e3cff */
[----:B------:R-:W-:Y:S01]  /*0420*/  LOP3.LUT R5, R6, 0x8, R13, 0xf8, !PT ;  /* 0x0000000806057812 */ /* 0x000fe200078ef80d */
[----:B------:R-:W-:Y:S01]  /*0430*/  IMAD.SHL.U32 R6, R11, 0x20, RZ ;  /* 0x000000200b067824 */ /* 0x000fe200078e00ff */
[----:B------:R-:W-:Y:S01]  /*0440*/  LOP3.LUT R8, R12, 0xfffffff8, RZ, 0xc0, !PT ;  /* 0xfffffff80c087812 */ /* 0x000fe200078ec0ff */
[----:B------:R-:W-:Y:S01]  /*0450*/  IMAD.IADD R191, R2, 0x1, R0 ;  /* 0x0000000102bf7824 */ /* 0x000fe200078e0200 */
[----:B------:R-:W-:Y:S02]  /*0460*/  LEA.HI R0, R16, R15, RZ, 0x6 ;  /* 0x0000000f10007211 */ /* 0x000fe400078f30ff */
[----:B------:R-:W-:Y:S01]  /*0470*/  LOP3.LUT R2, R18, 0x7ffffffc, RZ, 0xc0, !PT ;  /* 0x7ffffffc12027812 */ /* 0x000fe200078ec0ff */
[----:B------:R-:W-:Y:S01]  /*0480*/  IMAD.IADD R13, R3, 0x1, -R8 ;  /* 0x00000001030d7824 */ /* 0x000fe200078e0a08 */
[----:B------:R-:W-:Y:S02]  /*0490*/  SHF.R.S32.HI R0, RZ, 0x6, R0 ;  /* 0x00000006ff007819 */ /* 0x000fe40000011400 */
[----:B------:R-:W-:Y:S01]  /*04a0*/  LOP3.LUT R178, R4, R5, R178, 0xf6, !PT ;  /* 0x0000000504b27212 */ /* 0x000fe200078ef6b2 */
[----:B------:R-:W-:Y:S01]  /*04b0*/  IMAD.IADD R5, R15, 0x1, -R2 ;  /* 0x000000010f057824 */ /* 0x000fe200078e0a02 */
[----:B------:R-:W-:Y:S01]  /*04c0*/  LOP3.LUT R4, R17, 0xffffffe0, RZ, 0xc0, !PT ;  /* 0xffffffe011047812 */ /* 0x000fe200078ec0ff */
[C---:B------:R-:W-:Y:S01]  /*04d0*/  IMAD R251, R0.reuse, 0x200, R14 ;  /* 0x0000020000fb7824 */ /* 0x040fe200078e020e */
[----:B------:R-:W-:Y:S01]  /*04e0*/  SHF.R.S32.HI R3, RZ, 0x1f, R17 ;  /* 0x0000001fff037819 */ /* 0x000fe20000011411 */
[----:B------:R-:W-:Y:S01]  /*04f0*/  IMAD.SHL.U32 R2, R0, 0x8, RZ ;  /* 0x0000000800027824 */ /* 0x000fe200078e00ff */
[C---:B------:R-:W-:Y:S01]  /*0500*/  LOP3.LUT R7, R10.reuse, 0x1, RZ, 0xc0, !PT ;  /* 0x000000010a077812 */ /* 0x040fe200078ec0ff */
[----:B------:R-:W-:Y:S01]  /*0510*/  IMAD.SHL.U32 R0, R10, 0x40, RZ ;  /* 0x000000400a007824 */ /* 0x000fe200078e00ff */
[----:B------:R-:W-:Y:S01]  /*0520*/  SEL R177, R177, 0xffffffc0, !P3 ;  /* 0xffffffc0b1b17807 */ /* 0x000fe20005800000 */
[----:B------:R-:W-:Y:S01]  /*0530*/  IMAD.IADD R19, R15, 0x1, -R4 ;  /* 0x000000010f137824 */ /* 0x000fe200078e0a04 */
[----:B------:R-:W-:Y:S01]  /*0540*/  LEA.HI R4, R3, R20, RZ, 0x2 ;  /* 0x0000001403047211 */ /* 0x000fe200078f10ff */
[----:B------:R-:W-:Y:S01]  /*0550*/  IMAD.SHL.U32 R3, R9, 0x20, RZ ;  /* 0x0000002009037824 */ /* 0x000fe200078e00ff */
[----:B------:R-:W-:Y:S01]  /*0560*/  LOP3.LUT R0, R0, 0x1c0, RZ, 0xc0, !PT ;  /* 0x000001c000007812 */ /* 0x000fe200078ec0ff */
[----:B------:R-:W-:Y:S01]  /*0570*/  IMAD.SHL.U32 R9, R5, 0x2, RZ ;  /* 0x0000000205097824 */ /* 0x000fe200078e00ff */
[----:B------:R-:W-:Y:S01]  /*0580*/  LOP3.LUT R4, R4, 0xfffffffc, RZ, 0xc0, !PT ;  /* 0xfffffffc04047812 */ /* 0x000fe200078ec0ff */
[----:B------:R1:W-:Y:S01]  /*0590*/  STL [R1], R19 ;  /* 0x0000001301007387 */ /* 0x0003e20000100800 */
[----:B------:R-:W-:Y:S01]  /*05a0*/  ISETP.NE.U32.AND P0, PT, R7, 0x1, PT ;  /* 0x000000010700780c */ /* 0x000fe20003f05070 */
[----:B------:R-:W-:Y:S01]  /*05b0*/  IMAD.SHL.U32 R7, R13, 0x40, RZ ;  /* 0x000000400d077824 */ /* 0x000fe200078e00ff */
[----:B------:R-:W-:Y:S01]  /*05c0*/  LOP3.LUT R245, R3, 0x6, R245, 0xf8, !PT ;  /* 0x0000000603f57812 */ /* 0x000fe200078ef8f5 */
[----:B------:R-:W-:Y:S01]  /*05d0*/  IMAD.IADD R4, R20, 0x1, -R4 ;  /* 0x0000000114047824 */ /* 0x000fe200078e0a04 */
[----:B------:R-:W-:-:S02]  /*05e0*/  LOP3.LUT R5, R0, 0x20, R3, 0xf8, !PT ;  /* 0x0000002000057812 */ /* 0x000fc400078ef803 */
[----:B------:R-:W-:Y:S01]  /*05f0*/  LOP3.LUT R2, R2, 0x18, RZ, 0xc0, !PT ;  /* 0x0000001802027812 */ /* 0x000fe200078ec0ff */
[----:B------:R-:W-:Y:S01]  /*0600*/  IMAD R8, R4, 0x400, R9 ;  /* 0x0000040004087824 */ /* 0x000fe200078e0209 */
[----:B------:R-:W-:Y:S02]  /*0610*/  SHF.R.U32.HI R3, RZ, 0x3, R0 ;  /* 0x00000003ff037819 */ /* 0x000fe40000011600 */
[----:B------:R-:W-:Y:S02]  /*0620*/  R2P PR, R10, 0x6 ;  /* 0x000000060a007804 */ /* 0x000fe40000000000 */
[----:B------:R-:W-:Y:S02]  /*0630*/  LOP3.LUT R5, R5, R3, RZ, 0x3c, !PT ;  /* 0x0000000305057212 */ /* 0x000fe400078e3cff */
[----:B------:R-:W-:Y:S01]  /*0640*/  LOP3.LUT R10, R3, R0, R2, 0x1e, !PT ;  /* 0x00000000030a7212 */ /* 0x000fe200078e1e02 */
[----:B------:R-:W-:Y:S01]  /*0650*/  IMAD.SHL.U32 R0, R11, 0x8, RZ ;  /* 0x000000080b007824 */ /* 0x000fe200078e00ff */
[----:B------:R-:W-:Y:S01]  /*0660*/  LOP3.LUT R3, R7, 0x1c0, RZ, 0xc0, !PT ;  /* 0x000001c007037812 */ /* 0x000fe200078ec0ff */
[----:B------:R-:W-:Y:S01]  /*0670*/  IMAD.IADD R215, R8, 0x1, R5 ;  /* 0x0000000108d77824 */ /* 0x000fe200078e0205 */
[----:B------:R-:W-:-:S02]  /*0680*/  SHF.R.S32.HI R7, RZ, 0x1f, R19 ;  /* 0x0000001fff077819 */ /* 0x000fc40000011413 */
[----:B------:R-:W-:Y:S02]  /*0690*/  LOP3.LUT R6, R2, 0x20, R6, 0xf8, !PT ;  /* 0x0000002002067812 */ /* 0x000fe400078ef806 */
[--C-:B------:R-:W-:Y:S02]  /*06a0*/  SHF.R.U32.HI R2, RZ, 0x3, R3.reuse ;  /* 0x00000003ff027819 */ /* 0x100fe40000011603 */
[----:B------:R-:W-:Y:S01]  /*06b0*/  LEA.HI R5, R7, R19, RZ, 0x2 ;  /* 0x0000001307057211 */ /* 0x000fe200078f10ff */
[----:B------:R-:W-:Y:S01]  /*06c0*/  IMAD.SHL.U32 R7, R12, 0x40, RZ ;  /* 0x000000400c077824 */ /* 0x000fe200078e00ff */
[----:B------:R-:W-:Y:S02]  /*06d0*/  LOP3.LUT R8, R3, 0x8, R0, 0xf8, !PT ;  /* 0x0000000803087812 */ /* 0x000fe400078ef800 */
[----:B------:R-:W-:Y:S02]  /*06e0*/  LOP3.LUT R3, R2, R6, R3, 0x1e, !PT ;  /* 0x0000000602037212 */ /* 0x000fe400078e1e03 */
[----:B------:R-:W-:Y:S01]  /*06f0*/  SHF.R.S32.HI R6, RZ, 0x2, R5 ;  /* 0x00000002ff067819 */ /* 0x000fe20000011405 */
[----:B------:R-:W-:Y:S01]  /*0700*/  IMAD R5, R186, 0x400, R9 ;  /* 0x00000400ba057824 */ /* 0x000fe200078e0209 */
[----:B------:R-:W-:-:S02]  /*0710*/  LOP3.LUT R0, R7, 0xfffffe00, RZ, 0xc0, !PT ;  /* 0xfffffe0007007812 */ /* 0x000fc400078ec0ff */
[----:B------:R-:W-:Y:S01]  /*0720*/  LOP3.LUT R2, R8, R2, RZ, 0x3c, !PT ;  /* 0x0000000208027212 */ /* 0x000fe200078e3cff */
[C---:B------:R-:W-:Y:S01]  /*0730*/  IMAD R247, R4.reuse, 0x10, R6 ;  /* 0x0000001004f77824 */ /* 0x040fe200078e0206 */
[----:B------:R-:W-:Y:S01]  /*0740*/  LOP3.LUT R190, R3, R0, RZ, 0xfc, !PT ;  /* 0x0000000003be7212 */ /* 0x000fe200078efcff */
[--C-:B------:R-:W-:Y:S01]  /*0750*/  IMAD R4, R4, 0x400, R0.reuse ;  /* 0x0000040004047824 */ /* 0x100fe200078e0200 */
[----:B------:R-:W-:Y:S01]  /*0760*/  LEA R215, R215, UR5, 0x1 ;  /* 0x00000005d7d77c11 */ /* 0x000fe2000f8e08ff */
[----:B------:R-:W-:Y:S01]  /*0770*/  IMAD R186, R186, 0x400, R0 ;  /* 0x00000400baba7824 */ /* 0x000fe200078e0200 */
[----:B------:R-:W-:Y:S01]  /*0780*/  LEA R0, R191, UR4, 0x1 ;  /* 0x00000004bf007c11 */ /* 0x000fe2000f8e08ff */
[----:B------:R-:W-:Y:S01]  /*0790*/  IMAD.IADD R189, R4, 0x1, R2 ;  /* 0x0000000104bd7824 */ /* 0x000fe200078e0202 */
[----:B------:R-:W-:Y:S01]  /*07a0*/  SEL R216, R216, 0x10, !P0 ;  /* 0x00000010d8d87807 */ /* 0x000fe20004000000 */
[----:B------:R-:W-:Y:S01]  /*07b0*/  IMAD.IADD R186, R2, 0x1, R186 ;  /* 0x0000000102ba7824 */ /* 0x000fe200078e02ba */
[----:B------:R-:W-:Y:S01]  /*07c0*/  LEA R178, R178, UR5, 0x1 ;  /* 0x00000005b2b27c11 */ /* 0x000fe2000f8e08ff */
[----:B------:R-:W-:-:S02]  /*07d0*/  IMAD.MOV.U32 R2, RZ, RZ, 0x20 ;  /* 0x00000020ff027424 */ /* 0x000fc400078e00ff */
[----:B------:R-:W-:Y:S01]  /*07e0*/  IMAD.IADD R5, R5, 0x1, R10 ;  /* 0x0000000105057824 */ /* 0x000fe200078e020a */
[----:B------:R-:W-:Y:S01]  /*07f0*/  LEA R186, R186, UR4, 0x1 ;  /* 0x00000004baba7c11 */ /* 0x000fe2000f8e08ff */
[C---:B------:R-:W-:Y:S01]  /*0800*/  VIADD R214, R215.reuse, 0x20 ;  /* 0x00000020d7d67836 */ /* 0x040fe20000000000 */
[----:B------:R-:W-:Y:S01]  /*0810*/  SEL R2, R2, 0xffffffe0, !P4 ;  /* 0xffffffe002027807 */ /* 0x000fe20006000000 */
[----:B------:R-:W-:Y:S01]  /*0820*/  @P1 VIADD R214, R215, 0xffffffe0 ;  /* 0xffffffe0d7d61836 */ /* 0x000fe20000000000 */
[----:B------:R-:W-:Y:S01]  /*0830*/  LEA R243, R5, UR6, 0x1 ;  /* 0x0000000605f37c11 */ /* 0x000fe2000f8e08ff */
[----:B------:R-:W-:Y:S01]  /*0840*/  IMAD.IADD R180, R0, 0x1, R177 ;  /* 0x0000000100b47824 */ /* 0x000fe200078e02b1 */
[----:B------:R-:W-:Y:S01]  /*0850*/  IADD3 R183, R2, -0x4000, R0 ;  /* 0xffffc00002b77810 */ /* 0x000fe20007ffe000 */
[----:B------:R-:W-:Y:S02]  /*0860*/  IMAD.IADD R217, R215, 0x1, R216 ;  /* 0x00000001d7d97824 */ /* 0x000fe400078e02d8 */
[----:B------:R-:W-:-:S02]  /*0870*/  VIADD R244, R243, 0x40 ;  /* 0x00000040f3f47836 */ /* 0x000fc40000000000 */
[C---:B------:R-:W-:Y:S02]  /*0880*/  IMAD.IADD R183, R177.reuse, 0x1, R183 ;  /* 0x00000001b1b77824 */ /* 0x040fe400078e02b7 */
[----:B------:R-:W-:Y:S02]  /*0890*/  IMAD.IADD R182, R0, 0x1, R2 ;  /* 0x0000000100b67824 */ /* 0x000fe400078e0202 */
[----:B------:R-:W-:Y:S02]  /*08a0*/  IMAD.IADD R177, R177, 0x1, R178 ;  /* 0x00000001b1b17824 */ /* 0x000fe400078e02b2 */
[----:B------:R-:W-:Y:S02]  /*08b0*/  @P2 VIADD R244, R243, 0xffffffc0 ;  /* 0xffffffc0f3f42836 */ /* 0x000fe40000000000 */
[----:B-1----:R-:W-:-:S07]  /*08c0*/  IMAD.IADD R216, R216, 0x1, R214 ;  /* 0x00000001d8d87824 */ /* 0x002fce00078e02d6 */
.L_x_76:
[----:B-12---:R-:W1:Y:S01]  /*08d0*/  S2R R46, SR_CTAID.Y ;  /* 0x00000000002e7919 */ /* 0x006e620000002600 */
[----:B------:R-:W2:Y:S01]  /*08e0*/  LDC.64 R2, c[0x0][0x2f0] ;  /* 0x0000bc00ff027b82 */ /* 0x000ea20000000a00 */
[----:B------:R-:W-:Y:S01]  /*08f0*/  IMAD.MOV.U32 R0, RZ, RZ, -0x1 ;  /* 0xffffffffff007424 */ /* 0x000fe200078e00ff */
[----:B------:R-:W-:-:S04]  /*0900*/  ISETP.NE.U32.AND P3, PT, RZ, UR12, PT ;  /* 0x0000000cff007c0c */ /* 0x000fc8000bf65070 */
[----:B------:R-:W-:Y:S02]  /*0910*/  ISETP.NE.AND.EX P3, PT, RZ, UR13, PT, P3 ;  /* 0x0000000dff007c0c */ /* 0x000fe4000bf65330 */
[----:B------:R-:W3:Y:S08]  /*0920*/  LDC.64 R8, c[0x0][0x308] ;  /* 0x0000c200ff087b82 */ /* 0x000ef00000000a00 */
[----:B----4-:R-:W4:Y:S01]  /*0930*/  LDC.U8 R13, c[0x0][0x3c2] ;  /* 0x0000f080ff0d7b82 */ /* 0x010f220000000000 */
[----:B--2---:R-:W-:-:S07]  /*0940*/  ISETP.NE.U32.AND P5, PT, R2, RZ, PT ;  /* 0x000000ff0200720c */ /* 0x004fce0003fa5070 */
[----:B------:R-:W2:Y:S01]  /*0950*/  LDC.64 R4, c[0x0][0x2f8] ;  /* 0x0000be00ff047b82 */ /* 0x000ea20000000a00 */
[----:B------:R-:W-:Y:S01]  /*0960*/  ISETP.NE.AND.EX P5, PT, R3, RZ, PT, P5 ;  /* 0x000000ff0300720c */ /* 0x000fe20003fa5350 */
[----:B-1----:R-:W-:Y:S01]  /*0970*/  IMAD.SHL.U32 R12, R46, 0x4, RZ ;  /* 0x000000042e0c7824 */ /* 0x002fe200078e00ff */
[----:B------:R-:W-:Y:S02]  /*0980*/  SHF.R.S32.HI R30, RZ, 0x1f, R46 ;  /* 0x0000001fff1e7819 */ /* 0x000fe4000001142e */
[----:B---3--:R-:W-:Y:S02]  /*0990*/  ISETP.NE.U32.AND P2, PT, R8, RZ, PT ;  /* 0x000000ff0800720c */ /* 0x008fe40003f45070 */
[----:B------:R-:W-:Y:S02]  /*09a0*/  SHF.L.U64.HI R11, R46, 0x2, R30 ;  /* 0x000000022e0b7819 */ /* 0x000fe4000001021e */
[----:B------:R-:W-:Y:S02]  /*09b0*/  IADD3 R2, P0, R12, R2, RZ ;  /* 0x000000020c027210 */ /* 0x000fe40007f1e0ff */
[----:B------:R-:W-:-:S03]  /*09c0*/  ISETP.NE.AND.EX P2, PT, R9, RZ, PT, P2 ;  /* 0x000000ff0900720c */ /* 0x000fc60003f45320 */
[----:B------:R-:W-:-:S05]  /*09d0*/  IMAD.X R3, R11, 0x1, R3, P0 ;  /* 0x000000010b037824 */ /* 0x000fca00000e0603 */
[----:B------:R-:W3:Y:S04]  /*09e0*/  @P5 LDG.E R0, desc[UR16][R2.64] ;  /* 0x0000001002005981 */ /* 0x000ee8000c1e1900 */
[----:B------:R1:W3:Y:S01]  /*09f0*/  @P5 LDG.E R10, desc[UR16][R2.64+0x4] ;  /* 0x00000410020a5981 */ /* 0x0002e2000c1e1900 */
[----:B------:R-:W-:Y:S01]  /*0a00*/  @P3 IADD3 R6, P1, R12, UR12, RZ ;  /* 0x0000000c0c063c10 */ /* 0x000fe2000ff3e0ff */
[----:B------:R-:W-:-:S03]  /*0a10*/  IMAD.MOV.U32 R238, RZ, RZ, RZ ;  /* 0x000000ffffee7224 */ /* 0x000fc600078e00ff */
[----:B------:R-:W-:-:S05]  /*0a20*/  @P3 IADD3.X R7, R11, UR13, RZ, P1, !PT ;  /* 0x0000000d0b073c10 */ /* 0x000fca0008ffe4ff */
[----:B------:R2:W3:Y:S01]  /*0a30*/  @P3 LDG.E R238, desc[UR16][R6.64] ;  /* 0x0000001006ee3981 */ /* 0x0004e2000c1e1900 */
[----:B-1----:R-:W-:-:S05]  /*0a40*/  @P2 IADD3 R2, P0, R12, R8, RZ ;  /* 0x000000080c022210 */ /* 0x002fca0007f1e0ff */
[----:B------:R-:W-:Y:S01]  /*0a50*/  @P2 IMAD.X R3, R11, 0x1, R9, P0 ;  /* 0x000000010b032824 */ /* 0x000fe200000e0609 */
[----:B----4-:R-:W-:Y:S01]  /*0a60*/  ISETP.NE.AND P3, PT, R13, RZ, PT ;  /* 0x000000ff0d00720c */ /* 0x010fe20003f65270 */
[----:B------:R-:W-:Y:S01]  /*0a70*/  IMAD.MOV.U32 R246, RZ, RZ, -0x1 ;  /* 0xfffffffffff67424 */ /* 0x000fe200078e00ff */
[----:B--2---:R-:W-:Y:S01]  /*0a80*/  ISETP.EQ.U32.AND P1, PT, R4, RZ, PT ;  /* 0x000000ff0400720c */ /* 0x004fe20003f22070 */
[----:B------:R-:W1:Y:S01]  /*0a90*/  @!P2 LDC R9, c[0x0][0x2cc] ;  /* 0x0000b300ff09ab82 */ /* 0x000e620000000800 */
[----:B------:R2:W4:Y:S02]  /*0aa0*/  @P2 LDG.E R8, desc[UR16][R2.64] ;  /* 0x0000001002082981 */ /* 0x000524000c1e1900 */
[----:B------:R-:W-:-:S05]  /*0ab0*/  ISETP.EQ.OR.EX P1, PT, R5, RZ, !P3, P1 ;  /* 0x000000ff0500720c */ /* 0x000fca0005f22710 */
[----:B------:R-:W1:Y:S01]  /*0ac0*/  @!P2 LDC.64 R6, c[0x0][0x318] ;  /* 0x0000c600ff06ab82 */ /* 0x000e620000000a00 */
[----:B--2---:R-:W-:-:S05]  /*0ad0*/  IADD3 R2, P0, R12, R4, RZ ;  /* 0x000000040c027210 */ /* 0x004fca0007f1e0ff */
        /* <DEDUP_REMOVED lines=8> */
[----:B---3--:R-:W-:-:S06]  /*0b60*/  @P5 IMAD.IADD R31, R10, 0x1, -R0 ;  /* 0x000000010a1f5824 */ /* 0x008fcc00078e0a00 */
[----:B------:R-:W1:Y:S01]  /*0b70*/  @!P5 LDC R31, c[0x0][0x2c4] ;  /* 0x0000b100ff1fdb82 */ /* 0x000e620000000800 */
[----:B----4-:R-:W-:Y:S01]  /*0b80*/  @P2 IMAD.IADD R196, R8, 0x1, -R238 ;  /* 0x0000000108c42824 */ /* 0x010fe200078e0aee */
[----:B--2---:R-:W-:Y:S06]  /*0b90*/  @!P1 BRA `(.L_x_30) ;  /* 0x00000000000c9947 */ /* 0x004fec0003800000 */
[----:B------:R-:W2:Y:S02]  /*0ba0*/  @P3 LDG.E R4, desc[UR16][R2.64+0x4] ;  /* 0x0000041002043981 */ /* 0x000ea4000c1e1900 */
[----:B--2--5:R-:W-:-:S06]  /*0bb0*/  @P3 IADD3 R4, R4, -R246, RZ ;  /* 0x800000f604043210 */ /* 0x024fcc0007ffe0ff */
[----:B------:R2:W5:Y:S02]  /*0bc0*/  @!P3 LDG.E R4, desc[UR16][R2.64] ;  /* 0x000000100204b981 */ /* 0x000564000c1e1900 */
.L_x_30:
        /* <DEDUP_REMOVED lines=76> */
[----:B------:R-:W-:Y:S01]  /*1090*/  IMAD.SHL.U32 R10, R46, 0x80, RZ ;  /* 0x000000802e0a7824 */ /* 0x000fe200078e00ff */
[----:B------:R-:W-:Y:S01]  /*10a0*/  SEL R25, R2, R6, !P1 ;  /* 0x0000000602197207 */ /* 0x000fe20004800000 */
[C---:B-----5:R-:W-:Y:S01]  /*10b0*/  @P0 IMAD R8, R4.reuse, R27, RZ ;  /* 0x0000001b04080224 */ /* 0x060fe200078e02ff */
[----:B------:R-:W-:Y:S01]  /*10c0*/  IADD3 R18, R3, R9, RZ ;  /* 0x0000000903127210 */ /* 0x000fe20007ffe0ff */
[----:B------:R-:W-:Y:S01]  /*10d0*/  @P0 IMAD.WIDE.U32 R2, R4, R26, RZ ;  /* 0x0000001a04020225 */ /* 0x000fe200078e00ff */
[----:B------:R-:W-:Y:S02]  /*10e0*/  @!P4 LOP3.LUT R24, RZ, R14, RZ, 0x33, !PT ;  /* 0x0000000eff18c212 */ /* 0x000fe400078e33ff */
[----:B------:R-:W-:Y:S01]  /*10f0*/  SHF.L.U64.HI R14, R46, 0x7, R30 ;  /* 0x000000072e0e7819 */ /* 0x000fe2000001021e */
[----:B------:R-:W-:Y:S01]  /*1100*/  @P0 IMAD.IADD R41, R3, 0x1, R8 ;  /* 0x0000000103290824 */ /* 0x000fe200078e0208 */
[----:B------:R-:W-:-:S02]  /*1110*/  LOP3.LUT R6, R39, 0xffffffc0, RZ, 0xc0, !PT ;  /* 0xffffffc027067812 */ /* 0x000fc400078ec0ff */
[----:B------:R-:W-:Y:S02]  /*1120*/  @P1 IADD3 R18, R7, R5, RZ ;  /* 0x0000000507121210 */ /* 0x000fe40007ffe0ff */
        /* <DEDUP_REMOVED lines=17> */
.L_x_32:
        /* <DEDUP_REMOVED lines=13> */
.L_x_33:
[----:B----4-:R-:W-:Y:S01]  /*1310*/  @!P1 IMAD R3, R30, R12, RZ ;  /* 0x0000000c1e039224 */ /* 0x010fe200078e02ff */
[----:B------:R-:W-:Y:S01]  /*1320*/  IADD3 R2, P0, R6, R10, RZ ;  /* 0x0000000a06027210 */ /* 0x000fe20007f1e0ff */
[----:B------:R-:W-:Y:S01]  /*1330*/  @!P1 IMAD.WIDE.U32 R4, R46, R12, RZ ;  /* 0x0000000c2e049225 */ /* 0x000fe200078e00ff */
[----:B------:R-:W-:-:S03]  /*1340*/  SHF.R.S32.HI R10, RZ, 0x1f, R6 ;  /* 0x0000001fff0a7819 */ /* 0x000fc60000011406 */
[C---:B------:R-:W-:Y:S02]  /*1350*/  @!P1 IMAD R11, R46.reuse, R13, R3 ;  /* 0x0000000d2e0b9224 */ /* 0x040fe400078e0203 */
[----:B------:R-:W-:Y:S02]  /*1360*/  @P2 IMAD R3, R46, R43, RZ ;  /* 0x0000002b2e032224 */ /* 0x000fe400078e02ff */
[C---:B------:R-:W-:Y:S01]  /*1370*/  @P1 IMAD.WIDE.U32 R8, R0.reuse, R16, RZ ;  /* 0x0000001000081225 */ /* 0x040fe200078e00ff */
[----:B------:R-:W-:Y:S02]  /*1380*/  @!P1 MOV R8, R4 ;  /* 0x0000000400089202 */ /* 0x000fe40000000f00 */
[----:B------:R-:W-:Y:S01]  /*1390*/  @P2 SEL R12, R3, R0, !P1 ;  /* 0x00000000030c2207 */ /* 0x000fe20004800000 */
[----:B------:R-:W-:Y:S01]  /*13a0*/  @P1 IMAD R7, R0, R17, R9 ;  /* 0x0000001100071224 */ /* 0x000fe200078e0209 */
[----:B------:R-:W-:Y:S01]  /*13b0*/  IADD3.X R9, R10, R14, RZ, P0, !PT ;  /* 0x0000000e0a097210 */ /* 0x000fe200007fe4ff */
[----:B------:R-:W-:Y:S01]  /*13c0*/  IMAD R13, R21, R2, RZ ;  /* 0x00000002150d7224 */ /* 0x000fe200078e02ff */
[----:B------:R-:W-:Y:S01]  /*13d0*/  @!P1 IADD3 R7, R5, R11, RZ ;  /* 0x0000000b05079210 */ /* 0x000fe20007ffe0ff */
[----:B------:R-:W-:Y:S01]  /*13e0*/  @P2 IMAD R12, R48, R15, R12 ;  /* 0x0000000f300c2224 */ /* 0x000fe200078e020c */
[----:B------:R-:W-:Y:S01]  /*13f0*/  ISETP.NE.AND P0, PT, R45, RZ, PT ;  /* 0x000000ff2d00720c */ /* 0x000fe20003f05270 */
[----:B------:R-:W-:-:S04]  /*1400*/  IMAD.WIDE.U32 R14, R38, R34, RZ ;  /* 0x00000022260e7225 */ /* 0x000fc800078e00ff */
[----:B------:R-:W-:Y:S02]  /*1410*/  IMAD R9, R20, R9, R13 ;  /* 0x0000000914097224 */ /* 0x000fe400078e020d */
[--C-:B------:R-:W-:Y:S02]  /*1420*/  @!P2 IMAD R5, R46, R233, R48.reuse ;  /* 0x000000e92e05a224 */ /* 0x100fe400078e0230 */
[----:B------:R-:W-:Y:S01]  /*1430*/  IMAD R4, R38, R35, R15 ;  /* 0x0000002326047224 */ /* 0x000fe200078e020f */
[----:B------:R-:W-:Y:S01]  /*1440*/  SHF.R.S32.HI R35, RZ, 0x1f, R29 ;  /* 0x0000001fff237819 */ /* 0x000fe2000001141d */
[----:B------:R-:W-:Y:S01]  /*1450*/  IMAD.WIDE.U32 R2, R20, R2, RZ ;  /* 0x0000000214027225 */ /* 0x000fe200078e00ff */
[----:B------:R-:W-:Y:S02]  /*1460*/  SHF.R.S32.HI R15, RZ, 0x1f, R48 ;  /* 0x0000001fff0f7819 */ /* 0x000fe40000011430 */
[----:B------:R-:W-:Y:S01]  /*1470*/  SEL R11, R4, RZ, P0 ;  /* 0x000000ff040b7207 */ /* 0x000fe20000000000 */
[----:B------:R-:W-:Y:S01]  /*1480*/  IMAD R13, R48, R42, RZ ;  /* 0x0000002a300d7224 */ /* 0x000fe200078e02ff */
[----:B------:R-:W-:Y:S01]  /*1490*/  IADD3 R4, R3, R9, RZ ;  /* 0x0000000903047210 */ /* 0x000fe20007ffe0ff */
[----:B------:R-:W-:Y:S01]  /*14a0*/  @!P2 IMAD R12, R5, R43, RZ ;  /* 0x0000002b050ca224 */ /* 0x000fe200078e02ff */
[----:B------:R-:W-:-:S02]  /*14b0*/  SEL R5, R14, RZ, P0 ;  /* 0x000000ff0e057207 */ /* 0x000fc40000000000 */
[----:B------:R-:W-:Y:S02]  /*14c0*/  SHF.R.S32.HI R14, RZ, 0x1f, R13 ;  /* 0x0000001fff0e7819 */ /* 0x000fe4000001140d */
        /* <DEDUP_REMOVED lines=9> */
.L_x_34:
[----:B------:R-:W-:-:S04]  /*1560*/  IMAD R0, R46, R233, R48 ;  /* 0x000000e92e007224 */ /* 0x000fc800078e0230 */
[----:B------:R-:W-:-:S07]  /*1570*/  IMAD R0, R0, R44, RZ ;  /* 0x0000002c00007224 */ /* 0x000fce00078e02ff */
.L_x_35:
[----:B------:R-:W2:Y:S01]  /*1580*/  LDL R30, [R1] ;  /* 0x00000000011e7983 */ /* 0x000ea20000100800 */
[----:B------:R-:W1:Y:S01]  /*1590*/  LDC.64 R16, c[0x0][0x420] ;  /* 0x00010800ff107b82 */ /* 0x000e620000000a00 */
[----:B------:R-:W-:Y:S01]  /*15a0*/  IMAD R233, R42, R233, RZ ;  /* 0x000000e92ae97224 */ /* 0x000fe200078e02ff */
[----:B------:R-:W-:Y:S01]  /*15b0*/  SHF.R.S32.HI R207, RZ, 0x1f, R206 ;  /* 0x0000001fffcf7819 */ /* 0x000fe200000114ce */
[----:B------:R-:W3:Y:S01]  /*15c0*/  S2R R44, SR_TID.X ;  /* 0x00000000002c7919 */ /* 0x000ee20000002100 */
[----:B------:R-:W-:Y:S01]  /*15d0*/  ULDC.64 UR6, c[0x0][0x428] ;  /* 0x00010a0000067ab9 */ /* 0x000fe20000000a00 */
[----:B------:R-:W-:Y:S01]  /*15e0*/  IMAD.SHL.U32 R3, R233, 0x40, RZ ;  /* 0x00000040e9037824 */ /* 0x000fe200078e00ff */
[----:B------:R-:W-:Y:S01]  /*15f0*/  IADD3 R12, R6, R12, RZ ;  /* 0x0000000c060c7210 */ /* 0x000fe20007ffe0ff */
[----:B------:R-:W4:Y:S01]  /*1600*/  S2R R20, SR_TID.X ;  /* 0x0000000000147919 */ /* 0x000f220000002100 */
[----:B------:R-:W5:Y:S01]  /*1610*/  LDC.64 R46, c[0x0][0x478] ;  /* 0x00011e00ff2e7b82 */ /* 0x000f620000000a00 */
[----:B------:R-:W-:Y:S01]  /*1620*/  ULDC.64 UR8, c[0x0][0x258] ;  /* 0x0000960000087ab9 */ /* 0x000fe20000000a00 */
[----:B------:R-:W-:Y:S01]  /*1630*/  IADD3 R2, P2, P1, R2, R3, R13 ;  /* 0x0000000302027210 */ /* 0x000fe2000795e00d */
[----:B------:R-:W4:Y:S01]  /*1640*/  S2R R21, SR_TID.X ;  /* 0x0000000000157919 */ /* 0x000f220000002100 */
[----:B------:R-:W-:Y:S01]  /*1650*/  SHF.R.S32.HI R3, RZ, 0x1f, R3 ;  /* 0x0000001fff037819 */ /* 0x000fe20000011403 */
[----:B------:R-:W-:Y:S01]  /*1660*/  ULDC.64 UR10, c[0x0][0x210] ;  /* 0x00008400000a7ab9 */ /* 0x000fe20000000a00 */
[----:B------:R-:W-:Y:S02]  /*1670*/  BSSY B1, `(.L_x_31) ;  /* 0x00005b7000017945 */ /* 0x000fe40003800000 */
[----:B------:R-:W-:-:S02]  /*1680*/  IADD3.X R3, R4, R3, R14, P2, P1 ;  /* 0x0000000304037210 */ /* 0x000fc400017e240e */
[----:B------:R-:W-:Y:S02]  /*1690*/  IADD3 R9, P2, P1, R5, R2, R25 ;  /* 0x0000000205097210 */ /* 0x000fe4000795e019 */
[----:B------:R-:W-:Y:S01]  /*16a0*/  IADD3 R2, P3, R206, R8, RZ ;  /* 0x00000008ce027210 */ /* 0x000fe20007f7e0ff */
[----:B------:R-:W-:Y:S01]  /*16b0*/  IMAD R8, R15, UR6, RZ ;  /* 0x000000060f087c24 */ /* 0x000fe2000f8e02ff */
[----:B------:R-:W-:Y:S01]  /*16c0*/  IADD3.X R11, R11, R3, R18, P2, P1 ;  /* 0x000000030b0b7210 */ /* 0x000fe200017e2412 */
[----:B------:R-:W-:Y:S02]  /*16d0*/  IMAD.IADD R18, R6, 0x1, R0 ;  /* 0x0000000106127824 */ /* 0x000fe400078e0200 */
[----:B------:R-:W-:Y:S01]  /*16e0*/  IMAD.X R3, R207, 0x1, R7, P3 ;  /* 0x00000001cf037824 */ /* 0x000fe200018e0607 */
[----:B------:R-:W-:Y:S01]  /*16f0*/  ISETP.GE.AND P3, PT, R31, 0x1, PT ;  /* 0x000000011f00780c */ /* 0x000fe20003f66270 */
[-C--:B-1----:R-:W-:Y:S02]  /*1700*/  IMAD R4, R10, R16.reuse, RZ ;  /* 0x000000100a047224 */ /* 0x082fe400078e02ff */
[----:B------:R-:W-:-:S04]  /*1710*/  IMAD.WIDE.U32 R2, R6, R16, R2 ;  /* 0x0000001006027225 */ /* 0x000fc800078e0002 */
[----:B------:R-:W-:Y:S01]  /*1720*/  IMAD R5, R6, R17, R4 ;  /* 0x0000001106057224 */ /* 0x000fe200078e0204 */
[----:B---3--:R-:W-:-:S03]  /*1730*/  SHF.R.S32.HI R43, RZ, 0x1f, R44 ;  /* 0x0000001fff2b7819 */ /* 0x008fc6000001142c */
[----:B------:R-:W-:Y:S01]  /*1740*/  IMAD.IADD R3, R3, 0x1, R5 ;  /* 0x0000000103037824 */ /* 0x000fe200078e0205 */
[----:B----4-:R-:W-:Y:S02]  /*1750*/  SHF.R.S32.HI R20, RZ, 0x1f, R20 ;  /* 0x0000001fff147819 */ /* 0x010fe40000011414 */
[----:B------:R-:W-:Y:S01]  /*1760*/  LEA.HI R34, R43, R44, RZ, 0x3 ;  /* 0x0000002c2b227211 */ /* 0x000fe200078f18ff */
[----:B------:R-:W-:Y:S01]  /*1770*/  IMAD.WIDE.U32 R2, R48, UR6, R2 ;  /* 0x0000000630027c25 */ /* 0x000fe2000f8e0002 */
[----:B------:R-:W-:Y:S02]  /*1780*/  LEA.HI R20, R20, R21, RZ, 0x5 ;  /* 0x0000001514147211 */ /* 0x000fe400078f28ff */
[----:B------:R-:W-:Y:S02]  /*1790*/  SHF.R.S32.HI R25, RZ, 0x3, R34 ;  /* 0x00000003ff197819 */ /* 0x000fe40000011422 */
[----:B------:R-:W-:Y:S02]  /*17a0*/  SHF.R.S32.HI R20, RZ, 0x5, R20 ;  /* 0x00000005ff147819 */ /* 0x000fe40000011414 */
[----:B------:R-:W-:-:S02]  /*17b0*/  IADD3 R7, P2, R25, R6, RZ ;  /* 0x0000000619077210 */ /* 0x000fc40007f5e0ff */
[----:B------:R-:W-:-:S05]  /*17c0*/  SHF.R.S32.HI R42, RZ, 0x1f, R25 ;  /* 0x0000001fff2a7819 */ /* 0x000fca0000011419 */
[----:B------:R-:W-:-:S04]  /*17d0*/  IMAD.X R5, R42, 0x1, R10, P2 ;  /* 0x000000012a057824 */ /* 0x000fc800010e060a */
[----:B------:R-:W-:Y:S02]  /*17e0*/  IMAD R5, R5, R32, RZ ;  /* 0x0000002005057224 */ /* 0x000fe400078e02ff */
[----:B--2---:R-:W-:Y:S02]  /*17f0*/  IMAD R0, R20, R233, R30 ;  /* 0x000000e914007224 */ /* 0x004fe400078e021e */
[----:B------:R-:W1:Y:S03]  /*1800*/  LDC.64 R20, c[0x0][0x2b0] ;  /* 0x0000ac00ff147b82 */ /* 0x000e660000000a00 */
[----:B------:R-:W-:-:S04]  /*1810*/  IADD3 R4, P1, R0, R9, RZ ;  /* 0x0000000900047210 */ /* 0x000fc80007f3e0ff */
[----:B------:R-:W-:Y:S01]  /*1820*/  LEA.HI.X.SX32 R11, R0, R11, 0x1, P1 ;  /* 0x0000000b000b7211 */ /* 0x000fe200008f0eff */
[----:B------:R-:W-:Y:S01]  /*1830*/  IMAD R0, R48, UR7, R8 ;  /* 0x0000000730007c24 */ /* 0x000fe2000f8e0208 */
[----:B------:R-:W-:Y:S01]  /*1840*/  ULDC.64 UR6, c[0x0][0x400] ;  /* 0x0001000000067ab9 */ /* 0x000fe20000000a00 */
[C---:B------:R-:W-:Y:S01]  /*1850*/  IMAD R8, R7.reuse, R33, R5 ;  /* 0x0000002107087224 */ /* 0x040fe200078e0205 */
[----:B------:R-:W-:Y:S01]  /*1860*/  LEA R192, P1, R4, UR6, 0x2 ;  /* 0x0000000604c07c11 */ /* 0x000fe2000f8210ff */
[----:B------:R-:W-:-:S03]  /*1870*/  IMAD.WIDE.U32 R6, R7, R32, R206 ;  /* 0x0000002007067225 */ /* 0x000fc600078e00ce */
[----:B------:R-:W-:Y:S01]  /*1880*/  LEA.HI.X R193, R4, UR7, R11, 0x2, P1 ;  /* 0x0000000704c17c11 */ /* 0x000fe200088f140b */
[----:B------:R-:W-:Y:S01]  /*1890*/  IMAD.IADD R5, R3, 0x1, R0 ;  /* 0x0000000103057824 */ /* 0x000fe200078e0200 */
[----:B------:R-:W-:Y:S01]  /*18a0*/  IADD3 R6, P2, R28, R6, RZ ;  /* 0x000000061c067210 */ /* 0x000fe20007f5e0ff */
[----:B------:R-:W-:Y:S02]  /*18b0*/  IMAD R3, R15, UR8, RZ ;  /* 0x000000080f037c24 */ /* 0x000fe4000f8e02ff */
[----:B------:R-:W-:Y:S01]  /*18c0*/  IMAD R0, R42, R16, RZ ;  /* 0x000000102a007224 */ /* 0x000fe200078e02ff */
[----:B------:R-:W-:Y:S01]  /*18d0*/  IADD3.X R7, R19, R7, R8, P2, !PT ;  /* 0x0000000713077210 */ /* 0x000fe200017fe408 */
[----:B------:R-:W-:Y:S02]  /*18e0*/  IMAD.MOV.U32 R4, RZ, RZ, R2 ;  /* 0x000000ffff047224 */ /* 0x000fe400078e0002 */
[----:B------:R-:W-:Y:S02]  /*18f0*/  IMAD R2, R48, UR9, R3 ;  /* 0x0000000930027c24 */ /* 0x000fe4000f8e0203 */
[----:B------:R-:W-:-:S02]  /*1900*/  IMAD R0, R25, R17, R0 ;  /* 0x0000001119007224 */ /* 0x000fc400078e0200 */
[----:B------:R-:W-:-:S04]  /*1910*/  IMAD.WIDE.U32 R4, R25, R16, R4 ;  /* 0x0000001019047225 */ /* 0x000fc800078e0004 */
[----:B------:R-:W-:Y:S01]  /*1920*/  IMAD.WIDE.U32 R10, R48, UR8, R6 ;  /* 0x00000008300a7c25 */ /* 0x000fe2000f8e0006 */
[----:B------:R-:W-:Y:S01]  /*1930*/  ULDC.64 UR8, c[0x0][0x3e0] ;  /* 0x0000f80000087ab9 */ /* 0x000fe20000000a00 */
[----:B------:R-:W-:Y:S02]  /*1940*/  IADD3 R28, R5, R0, RZ ;  /* 0x00000000051c7210 */ /* 0x000fe40007ffe0ff */
[----:B------:R-:W-:Y:S01]  /*1950*/  IMAD.IADD R30, R11, 0x1, R2 ;  /* 0x000000010b1e7824 */ /* 0x000fe200078e0202 */
[----:B------:R-:W-:Y:S01]  /*1960*/  LEA R14, P1, R4, UR8, 0x1 ;  /* 0x00000008040e7c11 */ /* 0x000fe2000f8208ff */
[----:B-1----:R-:W-:Y:S01]  /*1970*/  IMAD.WIDE R20, R12, 0x4, R20 ;  /* 0x000000040c147825 */ /* 0x002fe200078e0214 */
[----:B------:R-:W-:Y:S02]  /*1980*/  LEA R200, P2, R10, UR10, 0x1 ;  /* 0x0000000a0ac87c11 */ /* 0x000fe4000f8408ff */
[----:B------:R-:W-:Y:S01]  /*1990*/  LEA.HI.X R15, R4, UR9, R28, 0x1, P1 ;  /* 0x00000009040f7c11 */ /* 0x000fe200088f0c1c */
[----:B-----5:R-:W-:Y:S01]  /*19a0*/  IMAD.WIDE R18, R18, 0x4, R46 ;  /* 0x0000000412127825 */ /* 0x020fe200078e022e */
[----:B------:R-:W-:-:S02]  /*19b0*/  LEA.HI.X R201, R10, UR11, R30, 0x1, P2 ;  /* 0x0000000b0ac97c11 */ /* 0x000fc400090f0c1e */
[----:B------:R-:W-:Y:S01]  /*19c0*/  LEA.HI.SX32 R6, R39, 0xffffffff, 0x1a ;  /* 0xffffffff27067811 */ /* 0x000fe200078fd2ff */
[----:B------:R-:W-:Y:S06]  /*19d0*/  @!P3 BRA `(.L_x_36) ;  /* 0x0000004c00c0b947 */ /* 0x000fec0003800000 */
[----:B------:R-:W-:Y:S01]  /*19e0*/  @P0 BAR.SYNC.DEFER_BLOCKING 0x0 ;  /* 0x0000000000000b1d */ /* 0x000fe20000010000 */
[----:B------:R-:W-:Y:S01]  /*19f0*/  IMAD R0, R239, -0x40, R196 ;  /* 0xffffffc0ef007824 */ /* 0x000fe200078e02c4 */
[----:B------:R-:W-:Y:S01]  /*1a00*/  LEA R195, R251, UR5, 0x1 ;  /* 0x00000005fbc37c11 */ /* 0x000fe2000f8e08ff */
[----:B------:R-:W-:Y:S01]  /*1a10*/  IMAD.WIDE.U32 R2, R29, R22, R206 ;  /* 0x000000161d027225 */ /* 0x000fe200078e00ce */
[C---:B------:R-:W-:Y:S02]  /*1a20*/  IADD3 R8, R25.reuse, 0x20, RZ ;  /* 0x0000002019087810 */ /* 0x040fe40007ffe0ff */
[----:B------:R-:W-:Y:S01]  /*1a30*/  ISETP.GE.AND P6, PT, R25, R0, PT ;  /* 0x000000001900720c */ /* 0x000fe20003fc6270 */
[----:B------:R-:W-:Y:S01]  /*1a40*/  IMAD R7, R35, R22, RZ ;  /* 0x0000001623077224 */ /* 0x000fe200078e02ff */
[----:B------:R-:W-:Y:S01]  /*1a50*/  ULDC.64 UR6, c[0x0][0x268] ;  /* 0x00009a0000067ab9 */ /* 0x000fe20000000a00 */
[----:B------:R-:W-:Y:S01]  /*1a60*/  IMAD.MOV.U32 R198, RZ, RZ, R6 ;  /* 0x000000ffffc67224 */ /* 0x000fe200078e0006 */
[----:B------:R-:W-:Y:S01]  /*1a70*/  IADD3 R6, P1, R36, R2, RZ ;  /* 0x0000000224067210 */ /* 0x000fe20007f3e0ff */
[----:B------:R-:W-:Y:S01]  /*1a80*/  IMAD R2, R29, R23, R7 ;  /* 0x000000171d027224 */ /* 0x000fe200078e0207 */
[----:B------:R-:W-:Y:S01]  /*1a90*/  ISETP.GE.AND P5, PT, R8, R0, PT ;  /* 0x000000000800720c */ /* 0x000fe20003fa6270 */
[----:B------:R-:W-:Y:S01]  /*1aa0*/  IMAD R0, R38, UR6, RZ ;  /* 0x0000000626007c24 */ /* 0x000fe2000f8e02ff */
[----:B------:R-:W-:Y:S01]  /*1ab0*/  BSSY B0, `(.L_x_37) ;  /* 0x0000027000007945 */ /* 0x000fe20003800000 */
[----:B------:R-:W-:Y:S01]  /*1ac0*/  IMAD R13, R198, -0x40, R31 ;  /* 0xffffffc0c60d7824 */ /* 0x000fe200078e021f */
[----:B------:R-:W-:Y:S01]  /*1ad0*/  IADD3.X R7, R37, R3, R2, P1, !PT ;  /* 0x0000000325077210 */ /* 0x000fe20000ffe402 */
[----:B------:R-:W-:Y:S01]  /*1ae0*/  IMAD R0, R24, UR7, R0 ;  /* 0x0000000718007c24 */ /* 0x000fe2000f8e0200 */
[----:B------:R-:W-:-:S02]  /*1af0*/  LEA.HI R2, R198, R198, RZ, 0x1 ;  /* 0x000000c6c6027211 */ /* 0x000fc400078f08ff */
[-C--:B------:R-:W-:Y:S01]  /*1b00*/  ISETP.GE.AND P3, PT, R8, R13.reuse, PT ;  /* 0x0000000d0800720c */ /* 0x080fe20003f66270 */
[----:B------:R-:W-:Y:S01]  /*1b10*/  IMAD.WIDE.U32 R6, R24, UR6, R6 ;  /* 0x0000000618067c25 */ /* 0x000fe2000f8e0006 */
[----:B------:R-:W-:Y:S01]  /*1b20*/  ISETP.GE.AND P4, PT, R25, R13, PT ;  /* 0x0000000d1900720c */ /* 0x000fe20003f86270 */
[----:B------:R1:W-:Y:S01]  /*1b30*/  @P6 STS.128 [R195+0x10000], RZ ;  /* 0x010000ffc3006388 */ /* 0x0003e20000000c00 */
[----:B------:R-:W-:Y:S01]  /*1b40*/  LOP3.LUT R31, R2, 0xfffffffe, RZ, 0xc0, !PT ;  /* 0xfffffffe021f7812 */ /* 0x000fe200078ec0ff */
[----:B------:R-:W-:Y:S02]  /*1b50*/  IMAD.IADD R12, R7, 0x1, R0 ;  /* 0x00000001070c7824 */ /* 0x000fe400078e0200 */
[----:B------:R1:W-:Y:S01]  /*1b60*/  @P6 STS.128 [R195+0x12000], RZ ;  /* 0x012000ffc3006388 */ /* 0x0003e20000000c00 */
[----:B------:R-:W-:Y:S07]  /*1b70*/  @P6 BRA `(.L_x_38) ;  /* 0x0000000000686947 */ /* 0x000fee0003800000 */
[----:B------:R-:W-:Y:S01]  /*1b80*/  ULDC UR4, c[0x0][0x2d0] ;  /* 0x0000b40000047ab9 */ /* 0x000fe20000000800 */
[----:B------:R-:W-:Y:S01]  /*1b90*/  MOV R3, R12 ;  /* 0x0000000c00037202 */ /* 0x000fe20000000f00 */
[-C--:B------:R-:W-:Y:S01]  /*1ba0*/  IMAD R0, R42, R22.reuse, RZ ;  /* 0x000000162a007224 */ /* 0x080fe200078e02ff */
[----:B------:R-:W-:Y:S01]  /*1bb0*/  ISETP.GE.AND P2, PT, R206, UR4, PT ;  /* 0x00000004ce007c0c */ /* 0x000fe2000bf46270 */
[----:B------:R-:W-:Y:S01]  /*1bc0*/  IMAD.MOV.U32 R2, RZ, RZ, R6 ;  /* 0x000000ffff027224 */ /* 0x000fe200078e0006 */
[----:B------:R-:W-:Y:S01]  /*1bd0*/  ISETP.GE.AND P1, PT, R218, UR4, PT ;  /* 0x00000004da007c0c */ /* 0x000fe2000bf26270 */
[C---:B------:R-:W-:Y:S02]  /*1be0*/  IMAD R0, R25.reuse, R23, R0 ;  /* 0x0000001719007224 */ /* 0x040fe400078e0200 */
[----:B------:R-:W-:-:S04]  /*1bf0*/  IMAD.WIDE.U32 R2, R25, R22, R2 ;  /* 0x0000001619027225 */ /* 0x000fc800078e0002 */
[----:B------:R-:W-:-:S04]  /*1c00*/  IMAD.IADD R0, R3, 0x1, R0 ;  /* 0x0000000103007824 */ /* 0x000fc800078e0200 */
[----:B------:R-:W2:Y:S01]  /*1c10*/  @!P2 LDC.64 R8, c[0x0][0x220] ;  /* 0x00008800ff08ab82 */ /* 0x000ea20000000a00 */
[----:B------:R3:W-:Y:S01]  /*1c20*/  @P2 STS.128 [R195+0x10000], RZ ;  /* 0x010000ffc3002388 */ /* 0x0007e20000000c00 */
[----:B--2---:R-:W-:-:S04]  /*1c30*/  @!P2 LEA R8, P0, R2, R8, 0x1 ;  /* 0x000000080208a211 */ /* 0x004fc800078008ff */
[----:B------:R-:W-:-:S05]  /*1c40*/  @!P2 LEA.HI.X R9, R2, R9, R0, 0x1, P0 ;  /* 0x000000090209a211 */ /* 0x000fca00000f0c00 */
[----:B------:R-:W-:Y:S01]  /*1c50*/  @!PT LDS RZ, [RZ] ;  /* 0x00000000fffff984 */ /* 0x000fe20000000800 */
[----:B------:R-:W-:Y:S01]  /*1c60*/  @!PT LDS RZ, [RZ] ;  /* 0x00000000fffff984 */ /* 0x000fe20000000800 */
[----:B------:R-:W-:Y:S01]  /*1c70*/  @!PT LDS RZ, [RZ] ;  /* 0x00000000fffff984 */ /* 0x000fe20000000800 */
[----:B------:R3:W-:Y:S04]  /*1c80*/  @!P2 LDGSTS.E.BYPASS.LTC128B.128 [R195+0x10000], desc[UR16][R8.64] ;  /* 0x1000000008c3afae */ /* 0x0007e8000b901d50 */
[----:B------:R3:W-:Y:S01]  /*1c90*/  @P1 STS.128 [R195+0x12000], RZ ;  /* 0x012000ffc3001388 */ /* 0x0007e20000000c00 */
[----:B------:R-:W-:Y:S05]  /*1ca0*/  @P1 BRA `(.L_x_38) ;  /* 0x00000000001c1947 */ /* 0x000fea0003800000 */
[----:B------:R-:W-:Y:S02]  /*1cb0*/  ULDC.64 UR6, c[0x0][0x220] ;  /* 0x0000880000067ab9 */ /* 0x000fe40000000a00 */
[----:B---3--:R-:W-:-:S04]  /*1cc0*/  LEA R8, P0, R2, UR6, 0x1 ;  /* 0x0000000602087c11 */ /* 0x008fc8000f8008ff */
[----:B------:R-:W-:-:S05]  /*1cd0*/  LEA.HI.X R9, R2, UR7, R0, 0x1, P0 ;  /* 0x0000000702097c11 */ /* 0x000fca00080f0c00 */
[----:B------:R-:W-:Y:S01]  /*1ce0*/  @!PT LDS RZ, [RZ] ;  /* 0x00000000fffff984 */ /* 0x000fe20000000800 */
[----:B------:R-:W-:Y:S01]  /*1cf0*/  @!PT LDS RZ, [RZ] ;  /* 0x00000000fffff984 */ /* 0x000fe20000000800 */
[----:B------:R-:W-:Y:S01]  /*1d00*/  @!PT LDS RZ, [RZ] ;  /* 0x00000000fffff984 */ /* 0x000fe20000000800 */
[----:B------:R2:W-:Y:S04]  /*1d10*/  LDGSTS.E.BYPASS.LTC128B.128 [R195+0x12000], desc[UR16][R8.64+0x80] ;  /* 0x1200008008c37fae */ /* 0x0005e8000b901d50 */
.L_x_38:
[----:B------:R-:W-:Y:S05]  /*1d20*/  BSYNC B0 ;  /* 0x0000000000007941 */ /* 0x000fea0003800000 */
.L_x_37:
[----:B------:R4:W-:Y:S01]  /*1d30*/  @P5 STS.128 [R195+0x11000], RZ ;  /* 0x011000ffc3005388 */ /* 0x0009e20000000c00 */
[----:B------:R-:W-:Y:S03]  /*1d40*/  BSSY B0, `(.L_x_39) ;  /* 0x000001e000007945 */ /* 0x000fe60003800000 */
[----:B------:R4:W-:Y:S01]  /*1d50*/  @P5 STS.128 [R195+0x13000], RZ ;  /* 0x013000ffc3005388 */ /* 0x0009e20000000c00 */
[----:B------:R-:W-:Y:S05]  /*1d60*/  @P5 BRA `(.L_x_40) ;  /* 0x00000000006c5947 */ /* 0x000fea0003800000 */
[----:B------:R-:W-:Y:S01]  /*1d70*/  ULDC UR4, c[0x0][0x2d0] ;  /* 0x0000b40000047ab9 */ /* 0x000fe20000000800 */
[----:B------:R-:W-:Y:S02]  /*1d80*/  IADD3 R0, P0, R25, 0x20, RZ ;  /* 0x0000002019007810 */ /* 0x000fe40007f1e0ff */
[----:B------:R-:W-:Y:S02]  /*1d90*/  ISETP.GE.AND P1, PT, R206, UR4, PT ;  /* 0x00000004ce007c0c */ /* 0x000fe4000bf26270 */
[----:B------:R-:W-:Y:S01]  /*1da0*/  MOV R7, R12 ;  /* 0x0000000c00077202 */ /* 0x000fe20000000f00 */
[----:B------:R-:W-:Y:S01]  /*1db0*/  IMAD.X R2, RZ, RZ, R42, P0 ;  /* 0x000000ffff027224 */ /* 0x000fe200000e062a */
[----:B------:R-:W-:-:S03]  /*1dc0*/  ISETP.GE.AND P0, PT, R218, UR4, PT ;  /* 0x00000004da007c0c */ /* 0x000fc6000bf06270 */
[-C--:B------:R-:W-:Y:S02]  /*1dd0*/  IMAD R2, R2, R22.reuse, RZ ;  /* 0x0000001602027224 */ /* 0x080fe400078e02ff */
[----:B------:R-:W-:-:S04]  /*1de0*/  IMAD.WIDE.U32 R6, R0, R22, R6 ;  /* 0x0000001600067225 */ /* 0x000fc800078e0006 */
[----:B--23--:R-:W2:Y:S01]  /*1df0*/  @!P1 LDC.64 R8, c[0x0][0x220] ;  /* 0x00008800ff089b82 */ /* 0x00cea20000000a00 */
[----:B------:R-:W-:Y:S01]  /*1e00*/  IMAD R0, R0, R23, R2 ;  /* 0x0000001700007224 */ /* 0x000fe200078e0202 */
[----:B------:R3:W-:Y:S03]  /*1e10*/  @P1 STS.128 [R195+0x11000], RZ ;  /* 0x011000ffc3001388 */ /* 0x0007e60000000c00 */
[----:B------:R-:W-:Y:S01]  /*1e20*/  IMAD.IADD R0, R7, 0x1, R0 ;  /* 0x0000000107007824 */ /* 0x000fe200078e0200 */
        /* <DEDUP_REMOVED lines=15> */
.L_x_40:
[----:B------:R-:W-:Y:S05]  /*1f20*/  BSYNC B0 ;  /* 0x0000000000007941 */ /* 0x000fea0003800000 */
.L_x_39:
[----:B------:R-:W0:Y:S01]  /*1f30*/  LDGDEPBAR ;  /* 0x00000000000079af */ /* 0x000e220000000000 */
[----:B------:R-:W-:Y:S01]  /*1f40*/  BSSY B0, `(.L_x_41) ;  /* 0x0000015000007945 */ /* 0x000fe20003800000 */
[----:B------:R-:W-:Y:S02]  /*1f50*/  MOV R202, R14 ;  /* 0x0000000e00ca7202 */ /* 0x000fe40000000f00 */
[----:B------:R1:W-:Y:S01]  /*1f60*/  @P4 STS.128 [R195+0x8000], RZ ;  /* 0x008000ffc3004388 */ /* 0x0003e20000000c00 */
[----:B------:R-:W-:Y:S02]  /*1f70*/  MOV R203, R15 ;  /* 0x0000000f00cb7202 */ /* 0x000fe40000000f00 */
[----:B------:R-:W-:Y:S01]  /*1f80*/  IADD3 R0, R198, -R31, RZ ;  /* 0x8000001fc6007210 */ /* 0x000fe20007ffe0ff */
[----:B------:R1:W-:Y:S01]  /*1f90*/  @P4 STS.128 [R195+0xa000], RZ ;  /* 0x00a000ffc3004388 */ /* 0x0003e20000000c00 */
[----:B------:R-:W-:Y:S05]  /*1fa0*/  @P4 BRA `(.L_x_42) ;  /* 0x0000000000384947 */ /* 0x000fea0003800000 */
[----:B------:R-:W-:Y:S02]  /*1fb0*/  ULDC UR4, c[0x0][0x2d0] ;  /* 0x0000b40000047ab9 */ /* 0x000fe40000000800 */
[----:B------:R-:W-:Y:S02]  /*1fc0*/  ISETP.GE.AND P1, PT, R206, UR4, PT ;  /* 0x00000004ce007c0c */ /* 0x000fe4000bf26270 */
[----:B------:R-:W-:-:S11]  /*1fd0*/  ISETP.GE.AND P0, PT, R218, UR4, PT ;  /* 0x00000004da007c0c */ /* 0x000fd6000bf06270 */
[----:B------:R1:W-:Y:S04]  /*1fe0*/  @P1 STS.128 [R195+0x8000], RZ ;  /* 0x008000ffc3001388 */ /* 0x0003e80000000c00 */
[----:B------:R-:W-:Y:S01]  /*1ff0*/  @!PT LDS RZ, [RZ] ;  /* 0x00000000fffff984 */ /* 0x000fe20000000800 */
[----:B------:R-:W-:Y:S01]  /*2000*/  @!PT LDS RZ, [RZ] ;  /* 0x00000000fffff984 */ /* 0x000fe20000000800 */
[----:B------:R-:W-:Y:S01]  /*2010*/  @!PT LDS RZ, [RZ] ;  /* 0x00000000fffff984 */ /* 0x000fe20000000800 */
[----:B------:R1:W-:Y:S04]  /*2020*/  @!P1 LDGSTS.E.BYPASS.LTC128B.128 [R195+0x8000], desc[UR16][R202.64] ;  /* 0x08000000cac39fae */ /* 0x0003e8000b901d50 */
[----:B------:R1:W-:Y:S01]  /*2030*/  @P0 STS.128 [R195+0xa000], RZ ;  /* 0x00a000ffc3000388 */ /* 0x0003e20000000c00 */
[----:B------:R-:W-:Y:S05]  /*2040*/  @P0 BRA `(.L_x_42) ;  /* 0x0000000000100947 */ /* 0x000fea0003800000 */
[----:B------:R-:W-:Y:S01]  /*2050*/  @!PT LDS RZ, [RZ] ;  /* 0x00000000fffff984 */ /* 0x000fe20000000800 */
[----:B------:R-:W-:Y:S01]  /*2060*/  @!PT LDS RZ, [RZ] ;  /* 0x00000000fffff984 */ /* 0x000fe20000000800 */
[----:B------:R-:W-:Y:S01]  /*2070*/  @!PT LDS RZ, [RZ] ;  /* 0x00000000fffff984 */ /* 0x000fe20000000800 */
[----:B------:R1:W-:Y:S02]  /*2080*/  LDGSTS.E.BYPASS.LTC128B.128 [R195+0xa000], desc[UR16][R202.64+0x80] ;  /* 0x0a000080cac37fae */ /* 0x0003e4000b901d50 */
.L_x_42:
[----:B------:R-:W-:Y:S05]  /*2090*/  BSYNC B0 ;  /* 0x0000000000007941 */ /* 0x000fea0003800000 */
.L_x_41:
[----:B------:R1:W-:Y:S01]  /*20a0*/  @P3 STS.128 [R195+0x9000], RZ ;  /* 0x009000ffc3003388 */ /* 0x0003e20000000c00 */
[----:B------:R-:W-:Y:S01]  /*20b0*/  ISETP.NE.AND P0, PT, R0, 0x1, PT ;  /* 0x000000010000780c */ /* 0x000fe20003f05270 */
[----:B------:R-:W-:Y:S01]  /*20c0*/  BSSY B0, `(.L_x_43) ;  /* 0x000001d000007945 */ /* 0x000fe20003800000 */
[----:B------:R-:W-:Y:S01]  /*20d0*/  IADD3 R0, R251, 0x2000, RZ ;  /* 0x00002000fb007810 */ /* 0x000fe20007ffe0ff */
[----:B------:R1:W-:Y:S01]  /*20e0*/  @P3 STS.128 [R195+0xb000], RZ ;  /* 0x00b000ffc3003388 */ /* 0x0003e20000000c00 */
[----:B------:R-:W-:Y:S01]  /*20f0*/  IMAD.MOV.U32 R211, RZ, RZ, R20 ;  /* 0x000000ffffd37224 */ /* 0x000fe200078e0014 */
[----:B------:R-:W-:Y:S01]  /*2100*/  MOV R213, R18 ;  /* 0x0000001200d57202 */ /* 0x000fe20000000f00 */
[----:B------:R-:W-:Y:S01]  /*2110*/  IMAD.MOV.U32 R210, RZ, RZ, R21 ;  /* 0x000000ffffd27224 */ /* 0x000fe200078e0015 */
[----:B------:R-:W-:Y:S01]  /*2120*/  SEL R194, R0, R251, !P0 ;  /* 0x000000fb00c27207 */ /* 0x000fe20004000000 */
[----:B------:R-:W-:Y:S01]  /*2130*/  IMAD.MOV.U32 R212, RZ, RZ, R19 ;  /* 0x000000ffffd47224 */ /* 0x000fe200078e0013 */
[----:B------:R-:W-:Y:S05]  /*2140*/  @P3 BRA `(.L_x_44) ;  /* 0x0000000000503947 */ /* 0x000fea0003800000 */
[----:B------:R-:W-:Y:S02]  /*2150*/  ULDC UR4, c[0x0][0x2d0] ;  /* 0x0000b40000047ab9 */ /* 0x000fe40000000800 */
[----:B------:R-:W-:-:S13]  /*2160*/  ISETP.GE.AND P2, PT, R206, UR4, PT ;  /* 0x00000004ce007c0c */ /* 0x000fda000bf46270 */
[C---:B--23--:R-:W-:Y:S01]  /*2170*/  @!P2 LEA R2, P1, R16.reuse, R202, 0x6 ;  /* 0x000000ca1002a211 */ /* 0x04cfe200078230ff */
[----:B------:R2:W-:Y:S03]  /*2180*/  @P2 STS.128 [R195+0x9000], RZ ;  /* 0x009000ffc3002388 */ /* 0x0005e60000000c00 */
[----:B------:R-:W-:Y:S02]  /*2190*/  @!P2 LEA.HI.X R3, R16, R203, R17, 0x6, P1 ;  /* 0x000000cb1003a211 */ /* 0x000fe400008f3411 */
[----:B------:R-:W-:-:S03]  /*21a0*/  ISETP.GE.AND P1, PT, R218, UR4, PT ;  /* 0x00000004da007c0c */ /* 0x000fc6000bf26270 */
[----:B------:R-:W-:Y:S01]  /*21b0*/  @!PT LDS RZ, [RZ] ;  /* 0x00000000fffff984 */ /* 0x000fe20000000800 */
[----:B------:R-:W-:Y:S01]  /*21c0*/  @!PT LDS RZ, [RZ] ;  /* 0x00000000fffff984 */ /* 0x000fe20000000800 */
[----:B------:R-:W-:Y:S01]  /*21d0*/  @!PT LDS RZ, [RZ] ;  /* 0x00000000fffff984 */ /* 0x000fe20000000800 */
[----:B------:R2:W-:Y:S10]  /*21e0*/  @!P2 LDGSTS.E.BYPASS.LTC128B.128 [R195+0x9000], desc[UR16][R2.64] ;  /* 0x0900000002c3afae */ /* 0x0005f4000b901d50 */
[----:B------:R2:W-:Y:S01]  /*21f0*/  @P1 STS.128 [R195+0xb000], RZ ;  /* 0x00b000ffc3001388 */ /* 0x0005e20000000c00 */
[----:B------:R-:W-:Y:S05]  /*2200*/  @P1 BRA `(.L_x_44) ;  /* 0x0000000000201947 */ /* 0x000fea0003800000 */
[----:B------:R-:W-:-:S04]  /*2210*/  LEA R4, P1, R16, R4, 0x5 ;  /* 0x0000000410047211 */ /* 0x000fc800078228ff */
[----:B------:R-:W-:Y:S02]  /*2220*/  LEA.HI.X R0, R16, R28, R17, 0x5, P1 ;  /* 0x0000001c10007211 */ /* 0x000fe400008f2c11 */
[----:B--2---:R-:W-:-:S04]  /*2230*/  LEA R2, P1, R4, UR8, 0x1 ;  /* 0x0000000804027c11 */ /* 0x004fc8000f8208ff */
[----:B------:R-:W-:-:S05]  /*2240*/  LEA.HI.X R3, R4, UR9, R0, 0x1, P1 ;  /* 0x0000000904037c11 */ /* 0x000fca00088f0c00 */
[----:B------:R-:W-:Y:S01]  /*2250*/  @!PT LDS RZ, [RZ] ;  /* 0x00000000fffff984 */ /* 0x000fe20000000800 */
[----:B------:R-:W-:Y:S01]  /*2260*/  @!PT LDS RZ, [RZ] ;  /* 0x00000000fffff984 */ /* 0x000fe20000000800 */
[----:B------:R-:W-:Y:S01]  /*2270*/  @!PT LDS RZ, [RZ] ;  /* 0x00000000fffff984 */ /* 0x000fe20000000800 */
[----:B------:R2:W-:Y:S04]  /*2280*/  LDGSTS.E.BYPASS.LTC128B.128 [R195+0xb000], desc[UR16][R2.64+0x80] ;  /* 0x0b00008002c37fae */ /* 0x0005e8000b901d50 */
.L_x_44:
[----:B------:R-:W-:Y:S05]  /*2290*/  BSYNC B0 ;  /* 0x0000000000007941 */ /* 0x000fea0003800000 */
.L_x_43:
[----:B------:R-:W-:Y:S01]  /*22a0*/  BSSY B0, `(.L_x_45) ;  /* 0x0000020000007945 */ /* 0x000fe20003800000 */
[----:B------:R-:W-:-:S03]  /*22b0*/  LEA R194, R194, UR5, 0x1 ;  /* 0x00000005c2c27c11 */ /* 0x000fc6000f8e08ff */
[----:B------:R-:W-:Y:S05]  /*22c0*/  @!P4 BRA `(.L_x_46) ;  /* 0x000000000024c947 */ /* 0x000fea0003800000 */
[----:B------:R1:W-:Y:S04]  /*22d0*/  STS [R194], RZ ;  /* 0x000000ffc2007388 */ /* 0x0003e80000000800 */
[----:B------:R1:W-:Y:S04]  /*22e0*/  STS [R194+0x4], RZ ;  /* 0x000004ffc2007388 */ /* 0x0003e80000000800 */
[----:B------:R1:W-:Y:S04]  /*22f0*/  STS [R194+0x8], RZ ;  /* 0x000008ffc2007388 */ /* 0x0003e80000000800 */
[----:B------:R1:W-:Y:S04]  /*2300*/  STS [R194+0xc], RZ ;  /* 0x00000cffc2007388 */ /* 0x0003e80000000800 */
[----:B------:R1:W-:Y:S04]  /*2310*/  STS [R194+0x2000], RZ ;  /* 0x002000ffc2007388 */ /* 0x0003e80000000800 */
[----:B------:R1:W-:Y:S04]  /*2320*/  STS [R194+0x2004], RZ ;  /* 0x002004ffc2007388 */ /* 0x0003e80000000800 */
[----:B------:R1:W-:Y:S04]  /*2330*/  STS [R194+0x2008], RZ ;  /* 0x002008ffc2007388 */ /* 0x0003e80000000800 */
[----:B------:R1:W-:Y:S01]  /*2340*/  STS [R194+0x200c], RZ ;  /* 0x00200cffc2007388 */ /* 0x0003e20000000800 */
[----:B------:R-:W-:Y:S05]  /*2350*/  BRA `(.L_x_47) ;  /* 0x0000000000507947 */ /* 0x000fea0003800000 */
.L_x_46:
[----:B------:R-:W-:Y:S02]  /*2360*/  ULDC UR4, c[0x0][0x2d0] ;  /* 0x0000b40000047ab9 */ /* 0x000fe40000000800 */
[----:B------:R-:W-:Y:S02]  /*2370*/  ISETP.GE.AND P2, PT, R206, UR4, PT ;  /* 0x00000004ce007c0c */ /* 0x000fe4000bf46270 */
[----:B------:R-:W-:-:S11]  /*2380*/  ISETP.GE.AND P1, PT, R218, UR4, PT ;  /* 0x00000004da007c0c */ /* 0x000fd6000bf26270 */
[----:B------:R1:W-:Y:S04]  /*2390*/  @P2 STS [R194], RZ ;  /* 0x000000ffc2002388 */ /* 0x0003e80000000800 */
[----:B------:R1:W-:Y:S04]  /*23a0*/  @P2 STS [R194+0x4], RZ ;  /* 0x000004ffc2002388 */ /* 0x0003e80000000800 */
[----:B------:R1:W-:Y:S04]  /*23b0*/  @P2 STS [R194+0x8], RZ ;  /* 0x000008ffc2002388 */ /* 0x0003e80000000800 */
[----:B------:R1:W-:Y:S04]  /*23c0*/  @P2 STS [R194+0xc], RZ ;  /* 0x00000cffc2002388 */ /* 0x0003e80000000800 */
[----:B------:R-:W-:Y:S01]  /*23d0*/  @!PT LDS RZ, [RZ] ;  /* 0x00000000fffff984 */ /* 0x000fe20000000800 */
[----:B------:R-:W-:Y:S01]  /*23e0*/  @!PT LDS RZ, [RZ] ;  /* 0x00000000fffff984 */ /* 0x000fe20000000800 */
[----:B------:R-:W-:Y:S01]  /*23f0*/  @!PT LDS RZ, [RZ] ;  /* 0x00000000fffff984 */ /* 0x000fe20000000800 */
[----:B------:R1:W-:Y:S04]  /*2400*/  @!P2 LDGSTS.E.BYPASS.LTC128B.128 [R194], desc[UR16][R200.64] ;  /* 0x00000000c8c2afae */ /* 0x0003e8000b901d50 */
[----:B------:R1:W-:Y:S04]  /*2410*/  @P1 STS [R194+0x2000], RZ ;  /* 0x002000ffc2001388 */ /* 0x0003e80000000800 */
[----:B------:R1:W-:Y:S04]  /*2420*/  @P1 STS [R194+0x2004], RZ ;  /* 0x002004ffc2001388 */ /* 0x0003e80000000800 */
[----:B------:R1:W-:Y:S04]  /*2430*/  @P1 STS [R194+0x2008], RZ ;  /* 0x002008ffc2001388 */ /* 0x0003e80000000800 */
[----:B------:R1:W-:Y:S01]  /*2440*/  @P1 STS [R194+0x200c], RZ ;  /* 0x00200cffc2001388 */ /* 0x0003e20000000800 */
[----:B------:R-:W-:Y:S05]  /*2450*/  @P1 BRA `(.L_x_47) ;  /* 0x0000000000101947 */ /* 0x000fea0003800000 */
[----:B------:R-:W-:Y:S01]  /*2460*/  @!PT LDS RZ, [RZ] ;  /* 0x00000000fffff984 */ /* 0x000fe20000000800 */
[----:B------:R-:W-:Y:S01]  /*2470*/  @!PT LDS RZ, [RZ] ;  /* 0x00000000fffff984 */ /* 0x000fe20000000800 */
[----:B------:R-:W-:Y:S01]  /*2480*/  @!PT LDS RZ, [RZ] ;  /* 0x00000000fffff984 */ /* 0x000fe20000000800 */
[----:B------:R1:W-:Y:S02]  /*2490*/  LDGSTS.E.BYPASS.LTC128B.128 [R194+0x2000], desc[UR16][R200.64+0x80] ;  /* 0x02000080c8c27fae */ /* 0x0003e4000b901d50 */
.L_x_47:
[----:B------:R-:W-:Y:S05]  /*24a0*/  BSYNC B0 ;  /* 0x0000000000007941 */ /* 0x000fea0003800000 */
.L_x_45:
[----:B------:R-:W-:Y:S01]  /*24b0*/  BSSY B0, `(.L_x_48) ;  /* 0x0000027000007945 */ /* 0x000fe20003800000 */
[----:B------:R-:W-:Y:S01]  /*24c0*/  SHF.L.U32 R6, R33, 0x5, RZ ;  /* 0x0000000521067819 */ /* 0x000fe200000006ff */
[----:B------:R-:W-:Y:S02]  /*24d0*/  IMAD.WIDE.U32 R4, R32, 0x20, RZ ;  /* 0x0000002020047825 */ /* 0x000fe400078e00ff */
[----:B------:R-:W-:Y:S05]  /*24e0*/  @!P3 BRA `(.L_x_49) ;  /* 0x000000000024b947 */ /* 0x000fea0003800000 */
[----:B------:R1:W-:Y:S04]  /*24f0*/  STS [R194+0x1000], RZ ;  /* 0x001000ffc2007388 */ /* 0x0003e80000000800 */
        /* <DEDUP_REMOVED lines=8> */
.L_x_49:
[----:B------:R-:W-:Y:S02]  /*2580*/  ULDC UR4, c[0x0][0x2d0] ;  /* 0x0000b40000047ab9 */ /* 0x000fe40000000800 */
[----:B------:R-:W-:Y:S02]  /*2590*/  ISETP.GE.AND P2, PT, R206, UR4, PT ;  /* 0x00000004ce007c0c */ /* 0x000fe4000bf46270 */
[----:B------:R-:W-:-:S11]  /*25a0*/  ISETP.GE.AND P1, PT, R218, UR4, PT ;  /* 0x00000004da007c0c */ /* 0x000fd6000bf26270 */
[C---:B--23--:R-:W-:Y:S01]  /*25b0*/  @!P2 LEA R2, P3, R32.reuse, R200, 0x6 ;  /* 0x000000c82002a211 */ /* 0x04cfe200078630ff */
[----:B------:R2:W-:Y:S03]  /*25c0*/  @P2 STS [R194+0x1000], RZ ;  /* 0x001000ffc2002388 */ /* 0x0005e60000000800 */
[----:B------:R-:W-:Y:S01]  /*25d0*/  @!P2 LEA.HI.X R3, R32, R201, R33, 0x6, P3 ;  /* 0x000000c92003a211 */ /* 0x000fe200018f3421 */
[----:B------:R2:W-:Y:S04]  /*25e0*/  @P2 STS [R194+0x1004], RZ ;  /* 0x001004ffc2002388 */ /* 0x0005e80000000800 */
[----:B------:R2:W-:Y:S04]  /*25f0*/  @P2 STS [R194+0x1008], RZ ;  /* 0x001008ffc2002388 */ /* 0x0005e80000000800 */
[----:B------:R2:W-:Y:S04]  /*2600*/  @P2 STS [R194+0x100c], RZ ;  /* 0x00100cffc2002388 */ /* 0x0005e80000000800 */
[----:B------:R-:W-:Y:S01]  /*2610*/  @!PT LDS RZ, [RZ] ;  /* 0x00000000fffff984 */ /* 0x000fe20000000800 */
[----:B------:R-:W-:Y:S01]  /*2620*/  @!PT LDS RZ, [RZ] ;  /* 0x00000000fffff984 */ /* 0x000fe20000000800 */
[----:B------:R-:W-:Y:S01]  /*2630*/  @!PT LDS RZ, [RZ] ;  /* 0x00000000fffff984 */ /* 0x000fe20000000800 */
[----:B------:R3:W-:Y:S01]  /*2640*/  @!P2 LDGSTS.E.BYPASS.LTC128B.128 [R194+0x1000], desc[UR16][R2.64] ;  /* 0x0100000002c2afae */ /* 0x0007e2000b901d50 */
[----:B------:R-:W-:-:S03]  /*2650*/  IADD3 R0, P2, R10, R4, RZ ;  /* 0x000000040a007210 */ /* 0x000fc60007f5e0ff */
[----:B------:R2:W-:Y:S04]  /*2660*/  @P1 STS [R194+0x3000], RZ ;  /* 0x003000ffc2001388 */ /* 0x0005e80000000800 */
[----:B------:R2:W-:Y:S04]  /*2670*/  @P1 STS [R194+0x3004], RZ ;  /* 0x003004ffc2001388 */ /* 0x0005e80000000800 */
[----:B------:R2:W-:Y:S04]  /*2680*/  @P1 STS [R194+0x3008], RZ ;  /* 0x003008ffc2001388 */ /* 0x0005e80000000800 */
[----:B------:R2:W-:Y:S01]  /*2690*/  @P1 STS [R194+0x300c], RZ ;  /* 0x00300cffc2001388 */ /* 0x0005e20000000800 */
[----:B---3--:R-:W-:Y:S01]  /*26a0*/  IADD3.X R3, R30, R5, R6, P2, !PT ;  /* 0x000000051e037210 */ /* 0x008fe200017fe406 */
[----:B------:R-:W-:Y:S06]  /*26b0*/  @P1 BRA `(.L_x_50) ;  /* 0x0000000000181947 */ /* 0x000fec0003800000 */
[----:B------:R-:W-:-:S04]  /*26c0*/  LEA R2, P1, R0, UR10, 0x1 ;  /* 0x0000000a00027c11 */ /* 0x000fc8000f8208ff */
[----:B------:R-:W-:-:S05]  /*26d0*/  LEA.HI.X R3, R0, UR11, R3, 0x1, P1 ;  /* 0x0000000b00037c11 */ /* 0x000fca00088f0c03 */
[----:B------:R-:W-:Y:S01]  /*26e0*/  @!PT LDS RZ, [RZ] ;  /* 0x00000000fffff984 */ /* 0x000fe20000000800 */
[----:B------:R-:W-:Y:S01]  /*26f0*/  @!PT LDS RZ, [RZ] ;  /* 0x00000000fffff984 */ /* 0x000fe20000000800 */
[----:B------:R-:W-:Y:S01]  /*2700*/  @!PT LDS RZ, [RZ] ;  /* 0x00000000fffff984 */ /* 0x000fe20000000800 */
[----:B------:R3:W-:Y:S04]  /*2710*/  LDGSTS.E.BYPASS.LTC128B.128 [R194+0x3000], desc[UR16][R2.64+0x80] ;  /* 0x0300008002c27fae */ /* 0x0007e8000b901d50 */
.L_x_50:
[----:B------:R-:W-:Y:S05]  /*2720*/  BSYNC B0 ;  /* 0x0000000000007941 */ /* 0x000fea0003800000 */
.L_x_48:
[----:B------:R1:W-:Y:S01]  /*2730*/  @P6 STS.128 [R195+0xc000], RZ ;  /* 0x00c000ffc3006388 */ /* 0x0003e20000000c00 */
[-C--:B--23--:R-:W-:Y:S01]  /*2740*/  IMAD.WIDE.U32 R2, R29, R26.reuse, R206 ;  /* 0x0000001a1d027225 */ /* 0x08cfe200078e00ce */
[----:B------:R-:W-:Y:S01]  /*2750*/  ULDC.64 UR6, c[0x0][0x260] ;  /* 0x0000980000067ab9 */ /* 0x000fe20000000a00 */
[----:B------:R-:W-:Y:S01]  /*2760*/  SHF.R.S32.HI R231, RZ, 0x1f, R247 ;  /* 0x0000001fffe77819 */ /* 0x000fe200000114f7 */
[----:B------:R1:W-:Y:S01]  /*2770*/  @P6 STS.128 [R195+0xe000], RZ ;  /* 0x00e000ffc3006388 */ /* 0x0003e20000000c00 */
[----:B------:R-:W-:Y:S01]  /*2780*/  IMAD R0, R35, R26, RZ ;  /* 0x0000001a23007224 */ /* 0x000fe200078e02ff */
[----:B------:R-:W-:Y:S01]  /*2790*/  IADD3 R4, P1, R40, R2, RZ ;  /* 0x0000000228047210 */ /* 0x000fe20007f3e0ff */
[----:B------:R-:W-:Y:S01]  /*27a0*/  IMAD.SHL.U32 R6, R247, 0x4, RZ ;  /* 0x00000004f7067824 */ /* 0x000fe200078e00ff */
[----:B------:R-:W-:Y:S01]  /*27b0*/  BSSY B0, `(.L_x_51) ;  /* 0x000002a000007945 */ /* 0x000fe20003800000 */
[----:B------:R-:W-:Y:S01]  /*27c0*/  IMAD R0, R29, R27, R0 ;  /* 0x0000001b1d007224 */ /* 0x000fe200078e0200 */
[C---:B------:R-:W-:Y:S01]  /*27d0*/  ISETP.GE.AND P2, PT, R247.reuse, R13, PT ;  /* 0x0000000df700720c */ /* 0x040fe20003f46270 */
[----:B------:R-:W-:Y:S01]  /*27e0*/  VIADD R2, R247, 0x8 ;  /* 0x00000008f7027836 */ /* 0x000fe20000000000 */
[----:B------:R-:W-:Y:S01]  /*27f0*/  IADD3 R6, P3, R6, R211, RZ ;  /* 0x000000d306067210 */ /* 0x000fe20007f7e0ff */
[----:B------:R-:W-:Y:S01]  /*2800*/  IMAD.MOV.U32 R208, RZ, RZ, 0x7f800000 ;  /* 0x7f800000ffd07424 */ /* 0x000fe200078e00ff */
[----:B------:R-:W-:Y:S01]  /*2810*/  IADD3.X R5, R41, R3, R0, P1, !PT ;  /* 0x0000000329057210 */ /* 0x000fe20000ffe400 */
[----:B------:R-:W-:Y:S01]  /*2820*/  IMAD R0, R38, UR6, RZ ;  /* 0x0000000626007c24 */ /* 0x000fe2000f8e02ff */
[----:B------:R-:W-:-:S02]  /*2830*/  ISETP.GE.AND P1, PT, R2, R13, PT ;  /* 0x0000000d0200720c */ /* 0x000fc40003f26270 */
[----:B------:R-:W-:Y:S01]  /*2840*/  MOV R205, 0x7f800000 ;  /* 0x7f80000000cd7802 */ /* 0x000fe20000000f00 */
[C---:B------:R-:W-:Y:S01]  /*2850*/  IMAD R10, R24.reuse, UR7, R0 ;  /* 0x00000007180a7c24 */ /* 0x040fe2000f8e0200 */
[----:B------:R-:W-:Y:S01]  /*2860*/  SHF.L.U64.HI R0, R247, 0x2, R231 ;  /* 0x00000002f7007819 */ /* 0x000fe200000102e7 */
[----:B------:R-:W-:-:S03]  /*2870*/  IMAD.WIDE.U32 R4, R24, UR6, R4 ;  /* 0x0000000618047c25 */ /* 0x000fc6000f8e0004 */
[----:B------:R-:W-:Y:S02]  /*2880*/  IADD3.X R7, R0, R210, RZ, P3, !PT ;  /* 0x000000d200077210 */ /* 0x000fe40001ffe4ff */
[----:B------:R-:W-:Y:S01]  /*2890*/  IADD3 R10, R5, R10, RZ ;  /* 0x0000000a050a7210 */ /* 0x000fe20007ffe0ff */
[----:B-1----:R-:W-:Y:S06]  /*28a0*/  @P6 BRA `(.L_x_52) ;  /* 0x0000000000686947 */ /* 0x002fec0003800000 */
        /* <DEDUP_REMOVED lines=9> */
[----:B------:R-:W1:Y:S01]  /*2940*/  @!P4 LDC.64 R8, c[0x0][0x218] ;  /* 0x00008600ff08cb82 */ /* 0x000e620000000a00 */
[----:B------:R2:W-:Y:S01]  /*2950*/  @P4 STS.128 [R195+0xc000], RZ ;  /* 0x00c000ffc3004388 */ /* 0x0005e20000000c00 */
[----:B-1----:R-:W-:-:S04]  /*2960*/  @!P4 LEA R8, P6, R2, R8, 0x1 ;  /* 0x000000080208c211 */ /* 0x002fc800078c08ff */
        /* <DEDUP_REMOVED lines=8> */
[----:B--2---:R-:W-:-:S04]  /*29f0*/  LEA R8, P3, R2, UR6, 0x1 ;  /* 0x0000000602087c11 */ /* 0x004fc8000f8608ff */
[----:B------:R-:W-:-:S05]  /*2a00*/  LEA.HI.X R9, R2, UR7, R0, 0x1, P3 ;  /* 0x0000000702097c11 */ /* 0x000fca00098f0c00 */
[----:B------:R-:W-:Y:S01]  /*2a10*/  @!PT LDS RZ, [RZ] ;  /* 0x00000000fffff984 */ /* 0x000fe20000000800 */
[----:B------:R-:W-:Y:S01]  /*2a20*/  @!PT LDS RZ, [RZ] ;  /* 0x00000000fffff984 */ /* 0x000fe20000000800 */
[----:B------:R-:W-:Y:S01]  /*2a30*/  @!PT LDS RZ, [RZ] ;  /* 0x00000000fffff984 */ /* 0x000fe20000000800 */
[----:B------:R1:W-:Y:S04]  /*2a40*/  LDGSTS.E.BYPASS.LTC128B.128 [R195+0xe000], desc[UR16][R8.64+0x80] ;  /* 0x0e00008008c37fae */ /* 0x0003e8000b901d50 */
.L_x_52:
[----:B------:R-:W-:Y:S05]  /*2a50*/  BSYNC B0 ;  /* 0x0000000000007941 */ /* 0x000fea0003800000 */
.L_x_51:
        /* <DEDUP_REMOVED lines=12> */
[----:B-12---:R-:W1:Y:S01]  /*2b20*/  @!P4 LDC.64 R8, c[0x0][0x218] ;  /* 0x00008600ff08cb82 */ /* 0x006e620000000a00 */
[----:B------:R-:W-:Y:S01]  /*2b30*/  IMAD R0, R0, R27, R2 ;  /* 0x0000001b00007224 */ /* 0x000fe200078e0202 */
[----:B------:R2:W-:Y:S03]  /*2b40*/  @P4 STS.128 [R195+0xd000], RZ ;  /* 0x00d000ffc3004388 */ /* 0x0005e60000000c00 */
[----:B------:R-:W-:Y:S01]  /*2b50*/  IMAD.IADD R0, R5, 0x1, R0 ;  /* 0x0000000105007824 */ /* 0x000fe200078e0200 */
        /* <DEDUP_REMOVED lines=15> */
.L_x_54:
[----:B------:R-:W-:Y:S05]  /*2c50*/  BSYNC B0 ;  /* 0x0000000000007941 */ /* 0x000fea0003800000 */
.L_x_53:
[----:B-12---:R-:W-:Y:S01]  /*2c60*/  LOP3.LUT R3, R34, 0xfffffff8, RZ, 0xc0, !PT ;  /* 0xfffffff822037812 */ /* 0x006fe200078ec0ff */
[----:B------:R-:W-:Y:S01]  /*2c70*/  IMAD.MOV.U32 R172, RZ, RZ, 0x20 ;  /* 0x00000020ffac7424 */ /* 0x000fe200078e00ff */
[----:B------:R-:W-:Y:S01]  /*2c80*/  LEA.HI R0, R43, R44, RZ, 0x4 ;  /* 0x0000002c2b007211 */ /* 0x000fe200078f20ff */
[----:B------:R-:W-:Y:S01]  /*2c90*/  IMAD.SHL.U32 R209, R233, 0x10, RZ ;  /* 0x00000010e9d17824 */ /* 0x000fe200078e00ff */
[----:B------:R-:W-:Y:S01]  /*2ca0*/  LEA R148, R191, UR5, 0x1 ;  /* 0x00000005bf947c11 */ /* 0x000fe2000f8e08ff */
[----:B------:R-:W-:Y:S01]  /*2cb0*/  IMAD.IADD R3, R44, 0x1, -R3 ;  /* 0x000000012c037824 */ /* 0x000fe200078e0a03 */
[----:B------:R-:W1:Y:S01]  /*2cc0*/  LDC R252, c[0x0][0x270] ;  /* 0x00009c00fffc7b82 */ /* 0x000e620000000800 */
[----:B------:R-:W-:Y:S01]  /*2cd0*/  VIADD R4, R29, 0x40 ;  /* 0x000000401d047836 */ /* 0x000fe20000000000 */
[----:B------:R-:W-:Y:S01]  /*2ce0*/  ULDC UR4, c[0x0][0x2d0] ;  /* 0x0000b40000047ab9 */ /* 0x000fe20000000800 */
[----:B------:R-:W-:Y:S01]  /*2cf0*/  IMAD.SHL.U32 R199, R233, 0x8, RZ ;  /* 0x00000008e9c77824 */ /* 0x000fe200078e00ff */
[----:B------:R-:W-:Y:S01]  /*2d00*/  LOP3.LUT P4, RZ, R3, 0x2, RZ, 0xc0, !PT ;  /* 0x0000000203ff7812 */ /* 0x000fe2000788c0ff */
[----:B------:R-:W-:Y:S01]  /*2d10*/  IMAD.MOV.U32 R184, RZ, RZ, 0x20 ;  /* 0x00000020ffb87424 */ /* 0x000fe200078e00ff */
[----:B------:R-:W0:Y:S04]  /*2d20*/  LDGDEPBAR ;  /* 0x00000000000079af */ /* 0x000e280000000000 */
[----:B------:R2:W5:Y:S04]  /*2d30*/  @!P2 LDG.E R205, desc[UR16][R6.64] ;  /* 0x0000001006cda981 */ /* 0x000568000c1e1900 */
[----:B------:R2:W5:Y:S01]  /*2d40*/  @!P1 LDG.E R208, desc[UR16][R6.64+0x20] ;  /* 0x0000201006d09981 */ /* 0x000562000c1e1900 */
[----:B------:R-:W-:Y:S01]  /*2d50*/  SEL R172, R172, 0xffffffe0, !P4 ;  /* 0xffffffe0acac7807 */ /* 0x000fe20006000000 */
[C---:B------:R-:W-:Y:S01]  /*2d60*/  VIADD R241, R209.reuse, 0x60 ;  /* 0x00000060d1f17836 */ /* 0x040fe20000000000 */
[----:B------:R-:W-:Y:S01]  /*2d70*/  LOP3.LUT R0, R0, 0xfffffff0, RZ, 0xc0, !PT ;  /* 0xfffffff000007812 */ /* 0x000fe200078ec0ff */
[C---:B------:R-:W-:Y:S01]  /*2d80*/  VIADD R240, R209.reuse, 0x20 ;  /* 0x00000020d1f07836 */ /* 0x040fe20000000000 */
[----:B------:R-:W-:Y:S01]  /*2d90*/  ISETP.GE.AND P3, PT, R4, R196, PT ;  /* 0x000000c40400720c */ /* 0x000fe20003f66270 */
[----:B------:R-:W-:Y:S01]  /*2da0*/  IMAD.IADD R172, R172, 0x1, R180 ;  /* 0x00000001acac7824 */ /* 0x000fe200078e02b4 */
[----:B------:R-:W-:Y:S01]  /*2db0*/  CS2R R94, SRZ ;  /* 0x00000000005e7805 */ /* 0x000fe2000001ff00 */
[----:B------:R-:W-:Y:S01]  /*2dc0*/  IMAD.IADD R0, R44, 0x1, -R0 ;  /* 0x000000012c007824 */ /* 0x000fe200078e0a00 */
[----:B------:R-:W-:Y:S01]  /*2dd0*/  CS2R R92, SRZ ;  /* 0x00000000005c7805 */ /* 0x000fe2000001ff00 */
[----:B------:R-:W-:Y:S01]  /*2de0*/  VIADD R242, R209, 0x40 ;  /* 0x00000040d1f27836 */ /* 0x000fe20000000000 */
[----:B------:R-:W-:Y:S01]  /*2df0*/  CS2R R98, SRZ ;  /* 0x0000000000627805 */ /* 0x000fe2000001ff00 */
[C---:B------:R-:W-:Y:S01]  /*2e00*/  IMAD.IADD R250, R199.reuse, 0x1, R241 ;  /* 0x00000001c7fa7824 */ /* 0x040fe200078e02f1 */
[----:B------:R-:W-:Y:S01]  /*2e10*/  SHF.R.S32.HI R2, RZ, 0x1f, R0 ;  /* 0x0000001fff027819 */ /* 0x000fe20000011400 */
[----:B------:R-:W-:Y:S01]  /*2e20*/  IMAD.IADD R249, R199, 0x1, R240 ;  /* 0x00000001c7f97824 */ /* 0x000fe200078e02f0 */
[----:B------:R-:W-:Y:S01]  /*2e30*/  CS2R R96, SRZ ;  /* 0x0000000000607805 */ /* 0x000fe2000001ff00 */
[----:B------:R-:W-:-:S04]  /*2e40*/  DEPBAR.LE SB0, 0x1 ;  /* 0x000080400000791a */ /* 0x000fc80000000000 */
[----:B------:R-:W-:Y:S01]  /*2e50*/  BAR.SYNC.DEFER_BLOCKING 0x0 ;  /* 0x0000000000007b1d */ /* 0x000fe20000010000 */
[----:B------:R-:W-:Y:S01]  /*2e60*/  LEA.HI R2, R2, R0, RZ, 0x3 ;  /* 0x0000000002027211 */ /* 0x000fe200078f18ff */
[C---:B------:R-:W-:Y:S01]  /*2e70*/  IMAD.IADD R248, R199.reuse, 0x1, R242 ;  /* 0x00000001c7f87824 */ /* 0x040fe200078e02f2 */
[----:B------:R-:W-:Y:S01]  /*2e80*/  CS2R R90, SRZ ;  /* 0x00000000005a7805 */ /* 0x000fe2000001ff00 */
[C---:B------:R-:W-:Y:S01]  /*2e90*/  IMAD.IADD R227, R199.reuse, 0x1, R250 ;  /* 0x00000001c7e37824 */ /* 0x040fe200078e02fa */
[----:B------:R-:W-:Y:S01]  /*2ea0*/  LOP3.LUT R2, R2, 0xfffffff8, RZ, 0xc0, !PT ;  /* 0xfffffff802027812 */ /* 0x000fe200078ec0ff */
[C---:B------:R-:W-:Y:S01]  /*2eb0*/  IMAD.IADD R224, R199.reuse, 0x1, R249 ;  /* 0x00000001c7e07824 */ /* 0x040fe200078e02f9 */
[----:B------:R-:W-:Y:S01]  /*2ec0*/  CS2R R88, SRZ ;  /* 0x0000000000587805 */ /* 0x000fe2000001ff00 */
[----:B------:R-:W-:Y:S01]  /*2ed0*/  IMAD.IADD R221, R199, 0x1, R248 ;  /* 0x00000001c7dd7824 */ /* 0x000fe200078e02f8 */
[----:B------:R-:W-:Y:S01]  /*2ee0*/  CS2R R86, SRZ ;  /* 0x0000000000567805 */ /* 0x000fe2000001ff00 */
[----:B------:R-:W-:Y:S01]  /*2ef0*/  IMAD.IADD R0, R0, 0x1, -R2 ;  /* 0x0000000100007824 */ /* 0x000fe200078e0a02 */
[----:B------:R-:W-:Y:S01]  /*2f00*/  CS2R R84, SRZ ;  /* 0x0000000000547805 */ /* 0x000fe2000001ff00 */
[----:B------:R-:W-:Y:S01]  /*2f10*/  IMAD.MOV.U32 R181, RZ, RZ, 0x40 ;  /* 0x00000040ffb57424 */ /* 0x000fe200078e00ff */
[----:B------:R-:W-:Y:S01]  /*2f20*/  CS2R R78, SRZ ;  /* 0x00000000004e7805 */ /* 0x000fe2000001ff00 */
[----:B------:R-:W-:Y:S01]  /*2f30*/  VIADD R2, R189, 0x2000 ;  /* 0x00002000bd027836 */ /* 0x000fe20000000000 */
[----:B------:R-:W-:Y:S01]  /*2f40*/  R2P PR, R0, 0x6 ;  /* 0x0000000600007804 */ /* 0x000fe20000000000 */
[----:B------:R-:W-:Y:S01]  /*2f50*/  VIADD R0, R190, 0x2000 ;  /* 0x00002000be007836 */ /* 0x000fe20000000000 */
[----:B------:R-:W-:Y:S01]  /*2f60*/  CS2R R76, SRZ ;  /* 0x00000000004c7805 */ /* 0x000fe2000001ff00 */
[C---:B------:R-:W-:Y:S01]  /*2f70*/  IMAD.IADD R226, R199.reuse, 0x1, R227 ;  /* 0x00000001c7e27824 */ /* 0x040fe200078e02e3 */
[----:B------:R-:W-:Y:S01]  /*2f80*/  SEL R2, R2, R189, !P0 ;  /* 0x000000bd02027207 */ /* 0x000fe20004000000 */
[C---:B------:R-:W-:Y:S01]  /*2f90*/  IMAD.IADD R223, R199.reuse, 0x1, R224 ;  /* 0x00000001c7df7824 */ /* 0x040fe200078e02e0 */
[----:B------:R-:W-:Y:S01]  /*2fa0*/  SEL R184, R184, 0xffffffe0, !P1 ;  /* 0xffffffe0b8b87807 */ /* 0x000fe20004800000 */
[----:B------:R-:W-:Y:S01]  /*2fb0*/  IMAD.IADD R220, R199, 0x1, R221 ;  /* 0x00000001c7dc7824 */ /* 0x000fe200078e02dd */
[----:B------:R-:W-:Y:S01]  /*2fc0*/  SEL R181, R181, 0xffffffc0, !P2 ;  /* 0xffffffc0b5b57807 */ /* 0x000fe20005000000 */
[----:B------:R2:W1:Y:S01]  /*2fd0*/  LDSM.16.M88.4 R112, [R148+0x10000] ;  /* 0x010000009470783b */ /* 0x0004620000000200 */
[----:B------:R-:W-:Y:S01]  /*2fe0*/  SEL R0, R0, R190, !P0 ;  /* 0x000000be00007207 */ /* 0x000fe20004000000 */
[C---:B------:R-:W-:Y:S01]  /*2ff0*/  IMAD.IADD R225, R199.reuse, 0x1, R226 ;  /* 0x00000001c7e17824 */ /* 0x040fe200078e02e2 */
[----:B------:R-:W-:Y:S01]  /*3000*/  CS2R R82, SRZ ;  /* 0x0000000000527805 */ /* 0x000fe2000001ff00 */
[----:B------:R2:W1:Y:S01]  /*3010*/  LDSM.16.M88.4 R116, [R148+0x10800] ;  /* 0x010800009474783b */ /* 0x0004620000000200 */
[C---:B------:R-:W-:Y:S01]  /*3020*/  IMAD.IADD R222, R199.reuse, 0x1, R223 ;  /* 0x00000001c7de7824 */ /* 0x040fe200078e02df */
[----:B------:R-:W-:Y:S01]  /*3030*/  CS2R R80, SRZ ;  /* 0x0000000000507805 */ /* 0x000fe2000001ff00 */
[----:B------:R-:W-:Y:S01]  /*3040*/  IMAD.IADD R219, R199, 0x1, R220 ;  /* 0x00000001c7db7824 */ /* 0x000fe200078e02dc */
[----:B------:R2:W1:Y:S01]  /*3050*/  LDSM.16.M88.4 R144, [R148+0x12000] ;  /* 0x012000009490783b */ /* 0x0004620000000200 */
[----:B------:R-:W-:Y:S01]  /*3060*/  IMAD.IADD R185, R186, 0x1, R184 ;  /* 0x00000001bab97824 */ /* 0x000fe200078e02b8 */
[----:B------:R-:W-:Y:S01]  /*3070*/  CS2R R74, SRZ ;  /* 0x00000000004a7805 */ /* 0x000fe2000001ff00 */
[C---:B------:R-:W-:Y:S01]  /*3080*/  IMAD R237, R233.reuse, 0x18, RZ ;  /* 0x00000018e9ed7824 */ /* 0x040fe200078e02ff */
[----:B------:R2:W1:Y:S01]  /*3090*/  LDSM.16.M88.4 R136, [R172] ;  /* 0x00000000ac88783b */ /* 0x0004620000000200 */
[C---:B------:R-:W-:Y:S01]  /*30a0*/  IMAD.SHL.U32 R236, R233.reuse, 0x20, RZ ;  /* 0x00000020e9ec7824 */ /* 0x040fe200078e00ff */
[----:B------:R-:W-:Y:S01]  /*30b0*/  CS2R R72, SRZ ;  /* 0x0000000000487805 */ /* 0x000fe2000001ff00 */
[C---:B------:R-:W-:Y:S01]  /*30c0*/  IMAD R235, R233.reuse, 0x28, RZ ;  /* 0x00000028e9eb7824 */ /* 0x040fe200078e02ff */
[----:B------:R2:W1:Y:S01]  /*30d0*/  LDSM.16.M88.4 R140, [R172+0x800] ;  /* 0x00080000ac8c783b */ /* 0x0004620000000200 */
[C---:B------:R-:W-:Y:S01]  /*30e0*/  IMAD R234, R233.reuse, 0x30, RZ ;  /* 0x00000030e9ea7824 */ /* 0x040fe200078e02ff */
[----:B------:R-:W-:Y:S01]  /*30f0*/  CS2R R70, SRZ ;  /* 0x0000000000467805 */ /* 0x000fe2000001ff00 */
[----:B------:R-:W-:Y:S01]  /*3100*/  IMAD R233, R233, 0x38, RZ ;  /* 0x00000038e9e97824 */ /* 0x000fe200078e02ff */
[----:B------:R2:W1:Y:S01]  /*3110*/  LDSM.16.M88.4 R168, [R172+0x2000] ;  /* 0x00200000aca8783b */ /* 0x0004620000000200 */
[----:B------:R-:W-:Y:S01]  /*3120*/  IMAD.MOV.U32 R197, RZ, RZ, R194 ;  /* 0x000000ffffc57224 */ /* 0x000fe200078e00c2 */
[----:B------:R-:W-:Y:S01]  /*3130*/  CS2R R68, SRZ ;  /* 0x0000000000447805 */ /* 0x000fe2000001ff00 */
[----:B------:R-:W-:Y:S01]  /*3140*/  IMAD.SHL.U32 R232, R247, 0x4, RZ ;  /* 0x00000004f7e87824 */ /* 0x000fe200078e00ff */
[----:B------:R-:W1:Y:S01]  /*3150*/  LDSM.16.M88.4 R148, [R148+0x12800] ;  /* 0x012800009494783b */ /* 0x000e620000000200 */
[----:B------:R-:W-:-:S02]  /*3160*/  CS2R R46, SRZ ;  /* 0x00000000002e7805 */ /* 0x000fc4000001ff00 */
[----:B------:R-:W-:Y:S02]  /*3170*/  CS2R R44, SRZ ;  /* 0x00000000002c7805 */ /* 0x000fe4000001ff00 */
[----:B------:R-:W-:Y:S01]  /*3180*/  CS2R R50, SRZ ;  /* 0x0000000000327805 */ /* 0x000fe2000001ff00 */
[----:B------:R-:W1:Y:S01]  /*3190*/  LDSM.16.M88.4 R172, [R172+0x2800] ;  /* 0x00280000acac783b */ /* 0x000e620000000200 */
[----:B------:R-:W-:Y:S02]  /*31a0*/  CS2R R48, SRZ ;  /* 0x0000000000307805 */ /* 0x000fe4000001ff00 */
[----:B------:R-:W-:Y:S02]  /*31b0*/  CS2R R42, SRZ ;  /* 0x00000000002a7805 */ /* 0x000fe4000001ff00 */
[----:B------:R-:W-:Y:S01]  /*31c0*/  CS2R R40, SRZ ;  /* 0x0000000000287805 */ /* 0x000fe2000001ff00 */
[----:B------:R2:W1:Y:S01]  /*31d0*/  LDSM.16.M88.4 R120, [R182] ;  /* 0x00000000b678783b */ /* 0x0004620000000200 */
[----:B------:R-:W-:-:S02]  /*31e0*/  CS2R R38, SRZ ;  /* 0x0000000000267805 */ /* 0x000fc4000001ff00 */
[----:B------:R-:W-:Y:S02]  /*31f0*/  CS2R R36, SRZ ;  /* 0x0000000000247805 */ /* 0x000fe4000001ff00 */
[----:B------:R-:W-:Y:S01]  /*3200*/  CS2R R30, SRZ ;  /* 0x00000000001e7805 */ /* 0x000fe2000001ff00 */
[----:B------:R2:W1:Y:S01]  /*3210*/  LDSM.16.M88.4 R124, [R182+0x800] ;  /* 0x00080000b67c783b */ /* 0x0004620000000200 */
        /* <DEDUP_REMOVED lines=9> */
[----:B------:R-:W-:Y:S01]  /*32b0*/  SHF.L.U64.HI R231, R247, 0x2, R231 ;  /* 0x00000002f7e77819 */ /* 0x000fe200000102e7 */
[C---:B------:R-:W-:Y:S01]  /*32c0*/  IMAD.IADD R230, R199.reuse, 0x1, R225 ;  /* 0x00000001c7e67824 */ /* 0x040fe200078e02e1 */
[----:B------:R2:W1:Y:S01]  /*32d0*/  LDSM.16.M88.4 R152, [R182+0x2000] ;  /* 0x00200000b698783b */ /* 0x0004620000000200 */
[----:B------:R-:W-:Y:S01]  /*32e0*/  LEA R179, R2, UR5, 0x1 ;  /* 0x0000000502b37c11 */ /* 0x000fe2000f8e08ff */
[C---:B------:R-:W-:Y:S01]  /*32f0*/  IMAD.IADD R229, R199.reuse, 0x1, R222 ;  /* 0x00000001c7e57824 */ /* 0x040fe200078e02de */
[----:B------:R-:W-:Y:S01]  /*3300*/  LEA R176, R0, UR5, 0x1 ;  /* 0x0000000500b07c11 */ /* 0x000fe2000f8e08ff */
[----:B------:R2:W1:Y:S01]  /*3310*/  LDSM.16.M88.4 R156, [R182+0x2800] ;  /* 0x00280000b69c783b */ /* 0x0004620000000200 */
[----:B------:R-:W-:Y:S01]  /*3320*/  IMAD.IADD R228, R199, 0x1, R219 ;  /* 0x00000001c7e47824 */ /* 0x000fe200078e02db */
[----:B------:R-:W-:Y:S01]  /*3330*/  ULDC UR6, c[0x0][0x2dc] ;  /* 0x0000b70000067ab9 */ /* 0x000fe20000000800 */
[----:B------:R-:W-:Y:S01]  /*3340*/  IMAD.IADD R187, R186, 0x1, R181 ;  /* 0x00000001babb7824 */ /* 0x000fe200078e02b5 */
[----:B------:R2:W1:Y:S01]  /*3350*/  LDSM.16.M88.4 R160, [R180+0x2000] ;  /* 0x00200000b4a0783b */ /* 0x0004620000000200 */
[----:B------:R-:W-:Y:S01]  /*3360*/  IMAD.IADD R188, R181, 0x1, R185 ;  /* 0x00000001b5bc7824 */ /* 0x000fe200078e02b9 */
[----:B------:R-:W-:-:S02]  /*3370*/  ULDC UR7, c[0x0][0x2ec] ;  /* 0x0000bb0000077ab9 */ /* 0x000fc40000000800 */
[----:B------:R2:W1:Y:S04]  /*3380*/  LDSM.16.M88.4 R164, [R180+0x2800] ;  /* 0x00280000b4a4783b */ /* 0x0004680000000200 */
.L_x_57:
[----:B------:R-:W0:Y:S01]  /*3390*/  LDGDEPBAR ;  /* 0x00000000000079af */ /* 0x000e220000000000 */
[----:B------:R-:W-:Y:S02]  /*33a0*/  LEA R0, R191, UR5, 0x1 ;  /* 0x00000005bf007c11 */ /* 0x000fe4000f8e08ff */
[C---:B------:R-:W-:Y:S02]  /*33b0*/  IADD3 R2, R179.reuse, R184, RZ ;  /* 0x000000b8b3027210 */ /* 0x040fe40007ffe0ff */
[----:B------:R-:W-:Y:S02]  /*33c0*/  IADD3 R108, R179, R181, RZ ;  /* 0x000000b5b36c7210 */ /* 0x000fe40007ffe0ff */
[C---:B-----5:R-:W-:Y:S01]  /*33d0*/  FSETP.NEU.FTZ.AND P0, PT, R205.reuse, -INF , PT ;  /* 0xff800000cd00780b */ /* 0x060fe20003f1d000 */
        /* <DEDUP_REMOVED lines=10> */
[----:B------:R-:W-:Y:S06]  /*3480*/  LDSM.16.M88.4 R100, [R180+-0x4000] ;  /* 0xffc00000b464783b */ /* 0x000fec0000000200 */
[----:B------:R-:W-:Y:S01]  /*3490*/  LDSM.16.M88.4 R104, [R180+-0x3800] ;  /* 0xffc80000b468783b */ /* 0x000fe20000000200 */
[C---:B--2---:R-:W-:Y:S06]  /*34a0*/  HMMA.16816.F32.BF16 R4, R16.reuse, R8, RZ ;  /* 0x000000081004723c */ /* 0x044fec00000418ff */
[C---:B------:R-:W-:Y:S06]  /*34b0*/  HMMA.16816.F32.BF16 R8, R16.reuse, R10, RZ ;  /* 0x0000000a1008723c */ /* 0x040fec00000418ff */
[C---:B---3--:R-:W-:Y:S06]  /*34c0*/  HMMA.16816.F32.BF16 R12, R16.reuse, R52, RZ ;  /* 0x00000034100c723c */ /* 0x048fec00000418ff */
[----:B------:R-:W-:Y:S01]  /*34d0*/  HMMA.16816.F32.BF16 R16, R16, R54, RZ ;  /* 0x000000361010723c */ /* 0x000fe200000418ff */
[----:B------:R-:W2:Y:S05]  /*34e0*/  LDSM.16.M88.4 R52, [R108] ;  /* 0x000000006c34783b */ /* 0x000eaa0000000200 */
[C---:B----4-:R-:W-:Y:S06]  /*34f0*/  HMMA.16816.F32.BF16 R4, R56.reuse, R60, R4 ;  /* 0x0000003c3804723c */ /* 0x050fec0000041804 */
[C---:B------:R-:W-:Y:S01]  /*3500*/  HMMA.16816.F32.BF16 R8, R56.reuse, R62, R8 ;  /* 0x0000003e3808723c */ /* 0x040fe20000041808 */
[----:B------:R-:W-:Y:S05]  /*3510*/  LDSM.16.M88.4 R60, [R183] ;  /* 0x00000000b73c783b */ /* 0x000fea0000000200 */
[C---:B-1----:R-:W-:Y:S06]  /*3520*/  HMMA.16816.F32.BF16 R12, R56.reuse, R64, R12 ;  /* 0x00000040380c723c */ /* 0x042fec000004180c */
[----:B------:R-:W-:Y:S01]  /*3530*/  HMMA.16816.F32.BF16 R16, R56, R66, R16 ;  /* 0x000000423810723c */ /* 0x000fe20000041810 */
[----:B------:R-:W1:Y:S06]  /*3540*/  LDSM.16.M88.4 R56, [R3] ;  /* 0x000000000338783b */ /* 0x000e6c0000000200 */
[----:B------:R-:W3:Y:S01]  /*3550*/  LDSM.16.M88.4 R64, [R183+0x800] ;  /* 0x00080000b740783b */ /* 0x000ee20000000200 */
[C---:B--2---:R-:W-:Y:S06]  /*3560*/  HMMA.16816.F32.BF16 R4, R52.reuse, R100, R4 ;  /* 0x000000643404723c */ /* 0x044fec0000041804 */
[C---:B------:R-:W-:Y:S01]  /*3570*/  HMMA.16816.F32.BF16 R8, R52.reuse, R102, R8 ;  /* 0x000000663408723c */ /* 0x040fe20000041808 */
[----:B------:R-:W-:Y:S05]  /*3580*/  LDSM.16.M88.4 R100, [R0+0xe000] ;  /* 0x00e000000064783b */ /* 0x000fea0000000200 */
[C---:B------:R-:W-:Y:S06]  /*3590*/  HMMA.16816.F32.BF16 R12, R52.reuse, R104, R12 ;  /* 0x00000068340c723c */ /* 0x040fec000004180c */
[----:B------:R-:W-:Y:S01]  /*35a0*/  HMMA.16816.F32.BF16 R16, R52, R106, R16 ;  /* 0x0000006a3410723c */ /* 0x000fe20000041810 */
[----:B------:R-:W2:Y:S05]  /*35b0*/  LDSM.16.M88.4 R52, [R179+0x2000] ;  /* 0x00200000b334783b */ /* 0x000eaa0000000200 */
[C---:B-1----:R-:W-:Y:S01]  /*35c0*/  HMMA.16816.F32.BF16 R4, R56.reuse, R60, R4 ;  /* 0x0000003c3804723c */ /* 0x042fe20000041804 */
[----:B------:R-:W1:Y:S05]  /*35d0*/  LDSM.16.M88.4 R104, [R0+0xe800] ;  /* 0x00e800000068783b */ /* 0x000e6a0000000200 */
[C---:B------:R-:W-:Y:S01]  /*35e0*/  HMMA.16816.F32.BF16 R8, R56.reuse, R62, R8 ;  /* 0x0000003e3808723c */ /* 0x040fe20000041808 */
[----:B------:R-:W-:Y:S05]  /*35f0*/  LDSM.16.M88.4 R60, [R182+-0x2000] ;  /* 0xffe00000b63c783b */ /* 0x000fea0000000200 */
[C---:B---3--:R-:W-:Y:S06]  /*3600*/  HMMA.16816.F32.BF16 R12, R56.reuse, R64, R12 ;  /* 0x00000040380c723c */ /* 0x048fec000004180c */
[----:B------:R-:W-:Y:S01]  /*3610*/  HMMA.16816.F32.BF16 R16, R56, R66, R16 ;  /* 0x000000423810723c */ /* 0x000fe20000041810 */
[----:B------:R3:W4:Y:S06]  /*3620*/  LDSM.16.M88.4 R56, [R2+0x2000] ;  /* 0x002000000238783b */ /* 0x00072c0000000200 */
[----:B------:R-:W4:Y:S01]  /*3630*/  LDSM.16.M88.4 R64, [R182+-0x1800] ;  /* 0xffe80000b640783b */ /* 0x000f220000000200 */
[C---:B--2---:R-:W-:Y:S06]  /*3640*/  HMMA.16816.F32.BF16 R4, R52.reuse, R100, R4 ;  /* 0x000000643404723c */ /* 0x044fec0000041804 */
[C---:B------:R-:W-:Y:S01]  /*3650*/  HMMA.16816.F32.BF16 R8, R52.reuse, R102, R8 ;  /* 0x000000663408723c */ /* 0x040fe20000041808 */
[----:B------:R-:W-:Y:S04]  /*3660*/  LDSM.16.M88.4 R100, [R180+-0x2000] ;  /* 0xffe00000b464783b */ /* 0x000fe80000000200 */
[----:B---3--:R-:W-:Y:S01]  /*3670*/  FMUL.FTZ R2, R205, 1.4426950216293334961 ;  /* 0x3fb8aa3bcd027820 */ /* 0x008fe20000410000 */
[C---:B-1----:R-:W-:Y:S05]  /*3680*/  HMMA.16816.F32.BF16 R12, R52.reuse, R104, R12 ;  /* 0x00000068340c723c */ /* 0x042fea000004180c */
[----:B------:R-:W-:Y:S01]  /*3690*/  FSEL R2, R2, RZ, P0 ;  /* 0x000000ff02027208 */ /* 0x000fe20000000000 */
[----:B------:R-:W-:Y:S01]  /*36a0*/  HMMA.16816.F32.BF16 R16, R52, R106, R16 ;  /* 0x0000006a3410723c */ /* 0x000fe20000041810 */
[----:B------:R-:W1:Y:S02]  /*36b0*/  LDSM.16.M88.4 R52, [R108+0x2000] ;  /* 0x002000006c34783b */ /* 0x000e640000000200 */
[----:B------:R-:W-:Y:S03]  /*36c0*/  FSETP.NEU.FTZ.AND P0, PT, R208, -INF , PT ;  /* 0xff800000d000780b */ /* 0x000fe60003f1d000 */
[C---:B----4-:R-:W-:Y:S01]  /*36d0*/  HMMA.16816.F32.BF16 R4, R56.reuse, R60, R4 ;  /* 0x0000003c3804723c */ /* 0x050fe20000041804 */
[----:B------:R2:W-:Y:S05]  /*36e0*/  LDSM.16.M88.4 R104, [R3+0x2000] ;  /* 0x002000000368783b */ /* 0x0005ea0000000200 */
[C---:B------:R-:W-:Y:S01]  /*36f0*/  HMMA.16816.F32.BF16 R8, R56.reuse, R62, R8 ;  /* 0x0000003e3808723c */ /* 0x040fe20000041808 */
[----:B------:R-:W3:Y:S05]  /*3700*/  LDSM.16.M88.4 R60, [R180+-0x1800] ;  /* 0xffe80000b43c783b */ /* 0x000eea0000000200 */
[C---:B------:R-:W-:Y:S01]  /*3710*/  HMMA.16816.F32.BF16 R12, R56.reuse, R64, R12 ;  /* 0x00000040380c723c */ /* 0x040fe2000004180c */
[----:B------:R-:W4:Y:S05]  /*3720*/  LDSM.16.M88.4 R108, [R183+0x2000] ;  /* 0x00200000b76c783b */ /* 0x000f2a0000000200 */
[----:B------:R-:W-:Y:S05]  /*3730*/  HMMA.16816.F32.BF16 R16, R56, R66, R16 ;  /* 0x000000423810723c */ /* 0x000fea0000041810 */
[----:B--2---:R-:W-:Y:S04]  /*3740*/  @P3 LEA R3, R239, R245, 0x6 ;  /* 0x000000f5ef033211 */ /* 0x004fe800078e30ff */
[CC--:B------:R-:W-:Y:S02]  /*3750*/  @P3 ISETP.GE.AND P1, PT, R3.reuse, R196.reuse, PT ;  /* 0x000000c40300320c */ /* 0x0c0fe40003f26270 */
[----:B------:R-:W-:Y:S05]  /*3760*/  @P3 VIADD R0, R3, 0x1 ;  /* 0x0000000103003836 */ /* 0x000fea0000000000 */
[-C--:B------:R-:W-:Y:S01]  /*3770*/  @P3 ISETP.GE.AND P2, PT, R0, R196.reuse, PT ;  /* 0x000000c40000320c */ /* 0x080fe20003f46270 */
[C---:B-1----:R-:W-:Y:S05]  /*3780*/  HMMA.16816.F32.BF16 R4, R52.reuse, R100, R4 ;  /* 0x000000643404723c */ /* 0x042fea0000041804 */
[----:B------:R-:W-:Y:S01]  /*3790*/  FMUL.FTZ R0, R208, 1.4426950216293334961 ;  /* 0x3fb8aa3bd0007820 */ /* 0x000fe20000410000 */
[C---:B------:R-:W-:Y:S05]  /*37a0*/  HMMA.16816.F32.BF16 R8, R52.reuse, R102, R8 ;  /* 0x000000663408723c */ /* 0x040fea0000041808 */
[----:B------:R-:W-:Y:S01]  /*37b0*/  FSEL R0, R0, RZ, P0 ;  /* 0x000000ff00007208 */ /* 0x000fe20000000000 */
[C---:B---3--:R-:W-:Y:S06]  /*37c0*/  HMMA.16816.F32.BF16 R12, R52.reuse, R60, R12 ;  /* 0x0000003c340c723c */ /* 0x048fec000004180c */
[----:B------:R-:W-:Y:S01]  /*37d0*/  HMMA.16816.F32.BF16 R16, R52, R62, R16 ;  /* 0x0000003e3410723c */ /* 0x000fe20000041810 */
[----:B------:R-:W1:Y:S05]  /*37e0*/  LDSM.16.M88.4 R52, [R183+0x2800] ;  /* 0x00280000b734783b */ /* 0x000e6a0000000200 */
        /* <DEDUP_REMOVED lines=12> */
[----:B------:R-:W-:Y:S03]  /*38b0*/  FFMA.FTZ R7, R7, UR7, -R0 ;  /* 0x0000000707077c23 */ /* 0x000fe60008010800 */
[----:B------:R-:W-:Y:S02]  /*38c0*/  HMMA.16816.F32.BF16 R16, R104, R54, R16 ;  /* 0x000000366810723c */ /* 0x000fe40000041810 */
[----:B------:R1:W3:Y:S10]  /*38d0*/  MUFU.EX2 R108, R5 ;  /* 0x00000005006c7308 */ /* 0x0002f40000000800 */
[----:B------:R-:W-:Y:S01]  /*38e0*/  MUFU.EX2 R204, R6 ;  /* 0x0000000600cc7308 */ /* 0x000fe20000000800 */
[C---:B--2---:R-:W-:Y:S04]  /*38f0*/  @P3 IADD3 R4, R3.reuse, 0x8, RZ ;  /* 0x0000000803043810 */ /* 0x044fe80007ffe0ff */
[-C--:B------:R-:W-:Y:S02]  /*3900*/  @P3 ISETP.GE.AND P0, PT, R4, R196.reuse, PT ;  /* 0x000000c40400320c */ /* 0x080fe40003f06270 */
[C---:B------:R-:W-:Y:S01]  /*3910*/  @P3 IADD3 R4, R3.reuse, 0x10, RZ ;  /* 0x0000001003043810 */ /* 0x040fe20007ffe0ff */
[----:B-1----:R-:W-:Y:S01]  /*3920*/  @P3 VIADD R5, R3, 0x9 ;  /* 0x0000000903053836 */ /* 0x002fe20000000000 */
[----:B------:R-:W-:Y:S01]  /*3930*/  @P3 FSEL R8, R8, -INF , !P0 ;  /* 0xff80000008083808 */ /* 0x000fe20004000000 */
[----:B------:R-:W1:Y:S01]  /*3940*/  MUFU.EX2 R111, R7 ;  /* 0x00000007006f7308 */ /* 0x000e620000000800 */
[----:B------:R-:W-:Y:S02]  /*3950*/  @P3 FSEL R10, R10, -INF , !P0 ;  /* 0xff8000000a0a3808 */ /* 0x000fe40004000000 */
[-C--:B------:R-:W-:Y:S01]  /*3960*/  @P3 ISETP.GE.AND P1, PT, R5, R196.reuse, PT ;  /* 0x000000c40500320c */ /* 0x080fe20003f26270 */
[----:B------:R-:W-:Y:S01]  /*3970*/  FFMA.FTZ R8, R8, UR7, -R2 ;  /* 0x0000000708087c23 */ /* 0x000fe20008010802 */
[-C--:B------:R-:W-:Y:S01]  /*3980*/  @P3 ISETP.GE.AND P0, PT, R4, R196.reuse, PT ;  /* 0x000000c40400320c */ /* 0x080fe20003f06270 */
[----:B------:R-:W-:Y:S01]  /*3990*/  FFMA.FTZ R10, R10, UR7, -R0 ;  /* 0x000000070a0a7c23 */ /* 0x000fe20008010800 */
[----:B------:R-:W-:Y:S03]  /*39a0*/  @P3 IADD3 R4, R3, 0x11, RZ ;  /* 0x0000001103043810 */ /* 0x000fe60007ffe0ff */
[----:B------:R-:W-:Y:S01]  /*39b0*/  MUFU.EX2 R102, R8 ;  /* 0x0000000800667308 */ /* 0x000fe20000000800 */
[----:B------:R-:W-:Y:S02]  /*39c0*/  @P3 FSEL R9, R9, -INF , !P1 ;  /* 0xff80000009093808 */ /* 0x000fe40004800000 */
[----:B------:R-:W-:Y:S02]  /*39d0*/  @P3 FSEL R11, R11, -INF , !P1 ;  /* 0xff8000000b0b3808 */ /* 0x000fe40004800000 */
[-C--:B------:R-:W-:Y:S01]  /*39e0*/  @P3 ISETP.GE.AND P1, PT, R4, R196.reuse, PT ;  /* 0x000000c40400320c */ /* 0x080fe20003f26270 */
[C---:B------:R-:W-:Y:S01]  /*39f0*/  @P3 VIADD R4, R3.reuse, 0x18 ;  /* 0x0000001803043836 */ /* 0x040fe20000000000 */
[----:B------:R-:W-:Y:S01]  /*3a00*/  @P3 IADD3 R3, R3, 0x19, RZ ;  /* 0x0000001903033810 */ /* 0x000fe20007ffe0ff */
[----:B------:R-:W-:Y:S01]  /*3a10*/  FFMA.FTZ R9, R9, UR7, -R2 ;  /* 0x0000000709097c23 */ /* 0x000fe20008010802 */
[----:B------:R-:W-:Y:S01]  /*3a20*/  @P3 FSEL R12, R12, -INF , !P0 ;  /* 0xff8000000c0c3808 */ /* 0x000fe20004000000 */
[----:B------:R-:W-:Y:S01]  /*3a30*/  FFMA.FTZ R11, R11, UR7, -R0 ;  /* 0x000000070b0b7c23 */ /* 0x000fe20008010800 */
[----:B------:R-:W-:Y:S01]  /*3a40*/  @P3 FSEL R14, R14, -INF , !P0 ;  /* 0xff8000000e0e3808 */ /* 0x000fe20004000000 */
[----:B------:R-:W2:Y:S01]  /*3a50*/  MUFU.EX2 R101, R9 ;  /* 0x0000000900657308 */ /* 0x000ea20000000800 */
[-C--:B------:R-:W-:Y:S01]  /*3a60*/  @P3 ISETP.GE.AND P0, PT, R4, R196.reuse, PT ;  /* 0x000000c40400320c */ /* 0x080fe20003f06270 */
[----:B------:R-:W-:Y:S01]  /*3a70*/  FFMA.FTZ R12, R12, UR7, -R2 ;  /* 0x000000070c0c7c23 */ /* 0x000fe20008010802 */
[----:B------:R-:W-:Y:S01]  /*3a80*/  @P3 FSEL R13, R13, -INF , !P1 ;  /* 0xff8000000d0d3808 */ /* 0x000fe20004800000 */
[----:B------:R-:W-:Y:S01]  /*3a90*/  FFMA.FTZ R14, R14, UR7, -R0 ;  /* 0x000000070e0e7c23 */ /* 0x000fe20008010800 */
[----:B------:R-:W-:Y:S02]  /*3aa0*/  @P3 FSEL R15, R15, -INF , !P1 ;  /* 0xff8000000f0f3808 */ /* 0x000fe40004800000 */
[----:B------:R-:W-:Y:S01]  /*3ab0*/  @P3 ISETP.GE.AND P1, PT, R3, R196, PT ;  /* 0x000000c40300320c */ /* 0x000fe20003f26270 */
[----:B------:R-:W-:Y:S01]  /*3ac0*/  FFMA.FTZ R13, R13, UR7, -R2 ;  /* 0x000000070d0d7c23 */ /* 0x000fe20008010802 */
[----:B------:R-:W-:Y:S01]  /*3ad0*/  @P3 FSEL R16, R16, -INF , !P0 ;  /* 0xff80000010103808 */ /* 0x000fe20004000000 */
[----:B------:R-:W-:Y:S01]  /*3ae0*/  FFMA.FTZ R15, R15, UR7, -R0 ;  /* 0x000000070f0f7c23 */ /* 0x000fe20008010800 */
[----:B------:R-:W-:Y:S01]  /*3af0*/  @P3 FSEL R17, R17, -INF , !P1 ;  /* 0xff80000011113808 */ /* 0x000fe20004800000 */
[----:B------:R-:W-:Y:S01]  /*3b00*/  MUFU.EX2 R110, R10 ;  /* 0x0000000a006e7308 */ /* 0x000fe20000000800 */
[----:B------:R-:W-:Y:S01]  /*3b10*/  @P3 FSEL R18, R18, -INF , !P0 ;  /* 0xff80000012123808 */ /* 0x000fe20004000000 */
[--C-:B------:R-:W-:Y:S01]  /*3b20*/  FFMA.FTZ R16, R16, UR7, -R2.reuse ;  /* 0x0000000710107c23 */ /* 0x100fe20008010802 */
[----:B------:R-:W-:Y:S01]  /*3b30*/  @P3 FSEL R19, R19, -INF , !P1 ;  /* 0xff80000013133808 */ /* 0x000fe20004800000 */
[----:B------:R-:W-:Y:S01]  /*3b40*/  FFMA.FTZ R2, R17, UR7, -R2 ;  /* 0x0000000711027c23 */ /* 0x000fe20008010802 */
[----:B---3--:R-:W-:Y:S01]  /*3b50*/  F2FP.BF16.F32.PACK_AB R4, R108, R109 ;  /* 0x0000006d6c04723e */ /* 0x008fe200000010ff */
[--C-:B------:R-:W-:Y:S01]  /*3b60*/  FFMA.FTZ R18, R18, UR7, -R0.reuse ;  /* 0x0000000712127c23 */ /* 0x100fe20008010800 */
[----:B-1----:R-:W-:Y:S03]  /*3b70*/  F2FP.BF16.F32.PACK_AB R3, R111, R204 ;  /* 0x000000cc6f03723e */ /* 0x002fe600000010ff */
[----:B------:R2:W-:Y:S01]  /*3b80*/  MUFU.EX2 R62, R2 ;  /* 0x00000002003e7308 */ /* 0x0005e20000000800 */
[----:B------:R-:W-:Y:S01]  /*3b90*/  FFMA.FTZ R0, R19, UR7, -R0 ;  /* 0x0000000713007c23 */ /* 0x000fe20008010800 */
[----:B------:R-:W-:Y:S01]  /*3ba0*/  STS [R215+0x12000], R4 ;  /* 0x01200004d7007388 */ /* 0x000fe20000000800 */
[----:B------:R-:W-:Y:S05]  /*3bb0*/  IADD3 R58, P0, R232, R213, RZ ;  /* 0x000000d5e83a7210 */ /* 0x000fea0007f1e0ff */
[----:B------:R-:W-:Y:S01]  /*3bc0*/  STS [R215+0x12400], R3 ;  /* 0x01240003d7007388 */ /* 0x000fe20000000800 */
[----:B------:R-:W-:Y:S01]  /*3bd0*/  IADD3.X R59, R231, R212, RZ, P0, !PT ;  /* 0x000000d4e73b7210 */ /* 0x000fe200007fe4ff */
[----:B------:R-:W1:Y:S04]  /*3be0*/  MUFU.EX2 R104, R11 ;  /* 0x0000000b00687308 */ /* 0x000e680000000800 */
[----:B------:R-:W3:Y:S06]  /*3bf0*/  LDG.E R61, desc[UR16][R58.64] ;  /* 0x000000103a3d7981 */ /* 0x000eec000c1e1900 */
[----:B------:R1:W-:Y:S01]  /*3c00*/  MUFU.EX2 R66, R0 ;  /* 0x0000000000427308 */ /* 0x0003e20000000800 */
[----:B--2---:R-:W-:Y:S01]  /*3c10*/  F2FP.BF16.F32.PACK_AB R2, R101, R102 ;  /* 0x000000666502723e */ /* 0x004fe200000010ff */
[----:B------:R2:W4:Y:S06]  /*3c20*/  LDG.E R60, desc[UR16][R58.64+0x20] ;  /* 0x000020103a3c7981 */ /* 0x00052c000c1e1900 */
[----:B------:R-:W-:Y:S02]  /*3c30*/  STS [R217+0x12000], R2 ;  /* 0x01200002d9007388 */ /* 0x000fe40000000800 */
[----:B------:R-:W-:Y:S10]  /*3c40*/  MUFU.EX2 R65, R12 ;  /* 0x0000000c00417308 */ /* 0x000ff40000000800 */
[----:B------:R-:W2:Y:S01]  /*3c50*/  MUFU.EX2 R64, R13 ;  /* 0x0000000d00407308 */ /* 0x000ea20000000800 */
[----:B-1----:R-:W-:Y:S05]  /*3c60*/  F2FP.BF16.F32.PACK_AB R0, R104, R110 ;  /* 0x0000006e6800723e */ /* 0x002fea00000010ff */
[----:B------:R1:W-:Y:S04]  /*3c70*/  STS [R217+0x12400], R0 ;  /* 0x01240000d9007388 */ /* 0x0003e80000000800 */
[----:B------:R-:W-:Y:S10]  /*3c80*/  MUFU.EX2 R103, R14 ;  /* 0x0000000e00677308 */ /* 0x000ff40000000800 */
[----:B------:R-:W1:Y:S01]  /*3c90*/  MUFU.EX2 R100, R15 ;  /* 0x0000000f00647308 */ /* 0x000e620000000800 */
[----:B--2---:R-:W-:Y:S05]  /*3ca0*/  F2FP.BF16.F32.PACK_AB R5, R64, R65 ;  /* 0x000000414005723e */ /* 0x004fea00000010ff */
[----:B------:R-:W-:Y:S04]  /*3cb0*/  STS [R214+0x12000], R5 ;  /* 0x01200005d6007388 */ /* 0x000fe80000000800 */
[----:B------:R-:W2:Y:S01]  /*3cc0*/  MUFU.EX2 R67, R18 ;  /* 0x0000001200437308 */ /* 0x000ea20000000800 */
[----:B-1----:R-:W-:Y:S09]  /*3cd0*/  LEA R0, R189, UR5, 0x1 ;  /* 0x00000005bd007c11 */ /* 0x002ff2000f8e08ff */
[----:B------:R-:W1:Y:S01]  /*3ce0*/  MUFU.EX2 R63, R16 ;  /* 0x00000010003f7308 */ /* 0x000e620000000800 */
[----:B------:R-:W-:Y:S05]  /*3cf0*/  F2FP.BF16.F32.PACK_AB R4, R100, R103 ;  /* 0x000000676404723e */ /* 0x000fea00000010ff */
[----:B------:R-:W-:Y:S01]  /*3d00*/  STS [R214+0x12400], R4 ;  /* 0x01240004d6007388 */ /* 0x000fe20000000800 */
[----:B--2---:R-:W-:Y:S05]  /*3d10*/  F2FP.BF16.F32.PACK_AB R2, R66, R67 ;  /* 0x000000434202723e */ /* 0x004fea00000010ff */
[----:B------:R2:W-:Y:S01]  /*3d20*/  STS [R216+0x12400], R2 ;  /* 0x01240002d8007388 */ /* 0x0005e20000000800 */
[----:B-1----:R-:W-:Y:S05]  /*3d30*/  F2FP.BF16.F32.PACK_AB R3, R62, R63 ;  /* 0x0000003f3e03723e */ /* 0x002fea00000010ff */
[----:B------:R1:W-:Y:S06]  /*3d40*/  STS [R216+0x12000], R3 ;  /* 0x01200003d8007388 */ /* 0x0003ec0000000800 */
[----:B------:R-:W1:Y:S01]  /*3d50*/  LDSM.16.M88.4 R16, [R0+0x8000] ;  /* 0x008000000010783b */ /* 0x000e620000000200 */
[----:B--2---:R-:W-:Y:S04]  /*3d60*/  IADD3 R2, R184, R0, RZ ;  /* 0x00000000b8027210 */ /* 0x004fe80007ffe0ff */
[C---:B------:R-:W-:Y:S01]  /*3d70*/  IADD3 R56, R181.reuse, R2, RZ ;  /* 0x00000002b5387210 */ /* 0x040fe20007ffe0ff */
[----:B------:R-:W2:Y:S01]  /*3d80*/  LDSM.16.M88.4 R52, [R2+0x8000] ;  /* 0x008000000234783b */ /* 0x000ea20000000200 */
[----:B-1----:R-:W-:Y:S01]  /*3d90*/  IMAD.IADD R3, R181, 0x1, R0 ;  /* 0x00000001b5037824 */ /* 0x002fe200078e0200 */
[C---:B------:R-:W-:Y:S06]  /*3da0*/  HMMA.16816.F32.BF16 R4, R16.reuse, R112, RZ ;  /* 0x000000701004723c */ /* 0x040fec00000418ff */
[C---:B------:R-:W-:Y:S06]  /*3db0*/  HMMA.16816.F32.BF16 R8, R16.reuse, R114, RZ ;  /* 0x000000721008723c */ /* 0x040fec00000418ff */
        /* <DEDUP_REMOVED lines=11> */
[----:B------:R-:W1:Y:S06]  /*3e70*/  LDSM.16.M88.4 R52, [R56+0x8000] ;  /* 0x008000003834783b */ /* 0x000e6c0000000200 */
[----:B------:R-:W-:Y:S01]  /*3e80*/  LDSM.16.M88.4 R56, [R56+0xa000] ;  /* 0x00a000003838783b */ /* 0x000fe20000000200 */
        /* <DEDUP_REMOVED lines=18> */
[----:B------:R-:W-:Y:S06]  /*3fb0*/  HMMA.16816.F32.BF16 R16, R52, R166, R16 ;  /* 0x000000a63410723c */ /* 0x000fec0000041810 */
[C---:B------:R-:W-:Y:S06]  /*3fc0*/  HMMA.16816.F32.BF16 R4, R56.reuse, R168, R4 ;  /* 0x000000a83804723c */ /* 0x040fec0000041804 */
[C---:B------:R-:W-:Y:S06]  /*3fd0*/  HMMA.16816.F32.BF16 R8, R56.reuse, R170, R8 ;  /* 0x000000aa3808723c */ /* 0x040fec0000041808 */
[C---:B------:R-:W-:Y:S06]  /*3fe0*/  HMMA.16816.F32.BF16 R12, R56.reuse, R172, R12 ;  /* 0x000000ac380c723c */ /* 0x040fec000004180c */
[----:B------:R-:W-:Y:S06]  /*3ff0*/  HMMA.16816.F32.BF16 R16, R56, R174, R16 ;  /* 0x000000ae3810723c */ /* 0x000fec0000041810 */
[C---:B---3--:R-:W-:Y:S01]  /*4000*/  FADD.FTZ R0, -R61.reuse, R4 ;  /* 0x000000043d007221 */ /* 0x048fe20000010100 */
[----:B------:R-:W-:Y:S01]  /*4010*/  FADD.FTZ R5, -R61, R5 ;  /* 0x000000053d057221 */ /* 0x000fe20000010100 */
[----:B----4-:R-:W-:Y:S03]  /*4020*/  FADD.FTZ R7, -R60, R7 ;  /* 0x000000073c077221 */ /* 0x010fe60000010100 */
        /* <DEDUP_REMOVED lines=9> */
[----:B------:R-:W-:Y:S01]  /*40c0*/  FADD.FTZ R8, -R61, R13 ;  /* 0x0000000d3d087221 */ /* 0x000fe20000010100 */
[----:B------:R-:W-:Y:S01]  /*40d0*/  FMUL.FTZ R9, R111, R7 ;  /* 0x000000076f097220 */ /* 0x000fe20000410000 */
        /* <DEDUP_REMOVED lines=12> */
[C---:B------:R-:W-:Y:S01]  /*41a0*/  FADD.FTZ R17, -R60.reuse, R10 ;  /* 0x0000000a3c117221 */ /* 0x040fe20000010100 */
[C---:B------:R-:W-:Y:S01]  /*41b0*/  FADD.FTZ R15, -R60.reuse, R18 ;  /* 0x000000123c0f7221 */ /* 0x040fe20000010100 */
[----:B------:R-:W-:Y:S01]  /*41c0*/  FADD.FTZ R14, -R60, R19 ;  /* 0x000000133c0e7221 */ /* 0x000fe20000010100 */
[----:B------:R-:W-:Y:S01]  /*41d0*/  F2FP.BF16.F32.PACK_AB R8, R8, R3 ;  /* 0x000000030808723e */ /* 0x000fe200000010ff */
[----:B------:R-:W-:Y:S01]  /*41e0*/  FMUL.FTZ R17, R110, R17 ;  /* 0x000000116e117220 */ /* 0x000fe20000410000 */
        /* <DEDUP_REMOVED lines=8> */
[----:B------:R-:W-:Y:S02]  /*4270*/  ISETP.GE.AND P2, PT, R206, UR4, PT ;  /* 0x00000004ce007c0c */ /* 0x000fe4000bf46270 */
[----:B------:R-:W-:Y:S02]  /*4280*/  ISETP.GE.AND P1, PT, R218, UR4, PT ;  /* 0x00000004da007c0c */ /* 0x000fe4000bf26270 */
[----:B------:R-:W-:Y:S03]  /*4290*/  LOP3.LUT R0, R198, 0x1, RZ, 0xc0, !PT ;  /* 0x00000001c6007812 */ /* 0x000fe600078ec0ff */
[----:B------:R-:W2:Y:S01]  /*42a0*/  LDC R18, c[0x0][0x244] ;  /* 0x00009100ff127b82 */ /* 0x000ea20000000800 */
[----:B------:R-:W-:Y:S01]  /*42b0*/  ISETP.NE.U32.AND P0, PT, R0, 0x1, PT ;  /* 0x000000010000780c */ /* 0x000fe20003f05070 */
[----:B------:R-:W-:Y:S05]  /*42c0*/  IMAD.MOV.U32 R0, RZ, RZ, -0x4000 ;  /* 0xffffc000ff007424 */ /* 0x000fea00078e00ff */
[----:B------:R-:W-:Y:S05]  /*42d0*/  SEL R0, R0, 0x4000, !P0 ;  /* 0x0000400000007807 */ /* 0x000fea0004000000 */
[--C-:B------:R-:W-:Y:S02]  /*42e0*/  IMAD.IADD R194, R194, 0x1, R0.reuse ;  /* 0x00000001c2c27824 */ /* 0x100fe400078e0200 */
[--C-:B------:R-:W-:Y:S02]  /*42f0*/  IMAD.IADD R197, R197, 0x1, R0.reuse ;  /* 0x00000001c5c57824 */ /* 0x100fe400078e0200 */
[----:B------:R-:W-:Y:S01]  /*4300*/  IMAD.IADD R179, R179, 0x1, R0 ;  /* 0x00000001b3b37824 */ /* 0x000fe200078e0200 */
[----:B------:R3:W-:Y:S04]  /*4310*/  @P2 STS [R194], RZ ;  /* 0x000000ffc2002388 */ /* 0x0007e80000000800 */
[----:B------:R3:W-:Y:S04]  /*4320*/  @P2 STS [R194+0x4], RZ ;  /* 0x000004ffc2002388 */ /* 0x0007e80000000800 */
[----:B------:R3:W-:Y:S01]  /*4330*/  @P2 STS [R194+0x8], RZ ;  /* 0x000008ffc2002388 */ /* 0x0007e20000000800 */
[----:B-1----:R-:W-:Y:S03]  /*4340*/  IMAD.U32 R3, R7, -0x40, RZ ;  /* 0xffffffc007037824 */ /* 0x002fe600078e00ff */
[----:B------:R3:W-:Y:S02]  /*4350*/  @P2 STS [R194+0xc], RZ ;  /* 0x00000cffc2002388 */ /* 0x0007e40000000800 */
[-C--:B------:R-:W-:Y:S02]  /*4360*/  LEA R2, P0, R3, R200.reuse, 0x1 ;  /* 0x000000c803027211 */ /* 0x080fe400078008ff */
[----:B------:R-:W-:Y:S02]  /*4370*/  LEA R5, P5, R7, R3, 0x5 ;  /* 0x0000000307057211 */ /* 0x000fe400078a28ff */
[----:B------:R-:W-:Y:S02]  /*4380*/  SHF.R.S32.HI R6, RZ, 0x1f, R3 ;  /* 0x0000001fff067819 */ /* 0x000fe40000011403 */
[-C--:B------:R-:W-:Y:S02]  /*4390*/  LEA.HI.X.SX32 R3, R3, R201.reuse, 0x1, P0 ;  /* 0x000000c903037211 */ /* 0x080fe400000f0eff */
[----:B------:R-:W-:Y:S01]  /*43a0*/  @!P1 LEA R4, P4, R5, R200, 0x1 ;  /* 0x000000c805049211 */ /* 0x000fe200078808ff */
[----:B------:R-:W-:Y:S01]  /*43b0*/  IMAD.MOV.U32 R200, RZ, RZ, R2 ;  /* 0x000000ffffc87224 */ /* 0x000fe200078e0002 */
[----:B--2---:R-:W-:Y:S01]  /*43c0*/  LEA.HI.X R6, R7, R6, R18, 0x5, P5 ;  /* 0x0000000607067211 */ /* 0x004fe200028f2c12 */
[----:B------:R-:W-:Y:S01]  /*43d0*/  @!PT LDS RZ, [RZ] ;  /* 0x00000000fffff984 */ /* 0x000fe20000000800 */
[----:B------:R-:W-:Y:S01]  /*43e0*/  @!PT LDS RZ, [RZ] ;  /* 0x00000000fffff984 */ /* 0x000fe20000000800 */
[----:B------:R-:W-:Y:S01]  /*43f0*/  @!PT LDS RZ, [RZ] ;  /* 0x00000000fffff984 */ /* 0x000fe20000000800 */
[----:B------:R3:W-:Y:S03]  /*4400*/  @!P2 LDGSTS.E.BYPASS.LTC128B.128 [R197], desc[UR16][R2.64] ;  /* 0x0000000002c5afae */ /* 0x0007e6000b901d50 */
[----:B------:R-:W-:Y:S01]  /*4410*/  @!P1 LEA.HI.X R5, R5, R201, R6, 0x1, P4 ;  /* 0x000000c905059211 */ /* 0x000fe200020f0c06 */
[----:B------:R3:W-:Y:S01]  /*4420*/  @P1 STS [R194+0x2000], RZ ;  /* 0x002000ffc2001388 */ /* 0x0007e20000000800 */
[C---:B------:R-:W-:Y:S01]  /*4430*/  @!P2 LEA R6, P0, R7.reuse, R2, 0x6 ;  /* 0x000000020706a211 */ /* 0x040fe200078030ff */
[----:B------:R-:W-:Y:S02]  /*4440*/  IMAD.MOV.U32 R201, RZ, RZ, R3 ;  /* 0x000000ffffc97224 */ /* 0x000fe400078e0003 */
[----:B------:R3:W-:Y:S01]  /*4450*/  @P1 STS [R194+0x2004], RZ ;  /* 0x002004ffc2001388 */ /* 0x0007e20000000800 */
[----:B------:R-:W-:Y:S03]  /*4460*/  @!P2 LEA.HI.X R7, R7, R3, R18, 0x6, P0 ;  /* 0x000000030707a211 */ /* 0x000fe600000f3412 */
[----:B------:R3:W-:Y:S04]  /*4470*/  @P1 STS [R194+0x2008], RZ ;  /* 0x002008ffc2001388 */ /* 0x0007e80000000800 */
[----:B------:R3:W-:Y:S04]  /*4480*/  @P1 STS [R194+0x200c], RZ ;  /* 0x00200cffc2001388 */ /* 0x0007e80000000800 */
[----:B------:R-:W-:Y:S01]  /*4490*/  @!PT LDS RZ, [RZ] ;  /* 0x00000000fffff984 */ /* 0x000fe20000000800 */
[----:B------:R-:W-:Y:S01]  /*44a0*/  @!PT LDS RZ, [RZ] ;  /* 0x00000000fffff984 */ /* 0x000fe20000000800 */
[----:B------:R-:W-:Y:S01]  /*44b0*/  @!PT LDS RZ, [RZ] ;  /* 0x00000000fffff984 */ /* 0x000fe20000000800 */
[----:B------:R3:W-:Y:S04]  /*44c0*/  @!P1 LDGSTS.E.BYPASS.LTC128B.128 [R197+0x2000], desc[UR16][R2.64+0x80] ;  /* 0x0200008002c59fae */ /* 0x0007e8000b901d50 */
[----:B------:R3:W-:Y:S04]  /*44d0*/  @P2 STS [R194+0x1000], RZ ;  /* 0x001000ffc2002388 */ /* 0x0007e80000000800 */
[----:B------:R3:W-:Y:S04]  /*44e0*/  @P2 STS [R194+0x1004], RZ ;  /* 0x001004ffc2002388 */ /* 0x0007e80000000800 */
        /* <DEDUP_REMOVED lines=14> */
[----:B------:R-:W0:Y:S02]  /*45d0*/  LDGDEPBAR ;  /* 0x00000000000079af */ /* 0x000e240000000000 */
.L_x_55:
[----:B---3--:R-:W-:Y:S01]  /*45e0*/  F2FP.BF16.F32.PACK_AB R2, R16, R17 ;  /* 0x000000111002723e */ /* 0x008fe200000010ff */
        /* <DEDUP_REMOVED lines=68> */
[----:B------:R-:W1:Y:S01]  /*4a30*/  LDC R9, c[0x0][0x420] ;  /* 0x00010800ff097b82 */ /* 0x000e620000000800 */
[----:B------:R-:W-:Y:S02]  /*4a40*/  ISETP.GE.AND P1, PT, R218, UR4, PT ;  /* 0x00000004da007c0c */ /* 0x000fe4000bf26270 */
[----:B------:R-:W-:Y:S11]  /*4a50*/  ISETP.GE.AND P2, PT, R206, UR4, PT ;  /* 0x00000004ce007c0c */ /* 0x000ff6000bf46270 */
[----:B------:R-:W2:Y:S02]  /*4a60*/  @!P1 LDC R7, c[0x0][0x424] ;  /* 0x00010900ff079b82 */ /* 0x000ea40000000800 */
[----:B------:R3:W-:Y:S06]  /*4a70*/  @P2 STS.128 [R195+0x8000], RZ ;  /* 0x008000ffc3002388 */ /* 0x0007ec0000000c00 */
[----:B------:R-:W4:Y:S01]  /*4a80*/  @!P2 LDC R8, c[0x0][0x424] ;  /* 0x00010900ff08ab82 */ /* 0x000f220000000800 */
[----:B-1----:R-:W-:Y:S05]  /*4a90*/  IMAD.U32 R3, R9, -0x40, RZ ;  /* 0xffffffc009037824 */ /* 0x002fea00078e00ff */
[----:B------:R-:W-:Y:S02]  /*4aa0*/  LEA R2, P0, R3, R202, 0x1 ;  /* 0x000000ca03027211 */ /* 0x000fe400078008ff */
[----:B------:R-:W-:Y:S02]  /*4ab0*/  SHF.R.S32.HI R4, RZ, 0x1f, R3 ;  /* 0x0000001fff047819 */ /* 0x000fe40000011403 */
[----:B------:R-:W-:Y:S02]  /*4ac0*/  @!P1 LEA R5, P4, R9, R3, 0x5 ;  /* 0x0000000309059211 */ /* 0x000fe400078828ff */
[-C--:B------:R-:W-:Y:S02]  /*4ad0*/  LEA.HI.X.SX32 R3, R3, R203.reuse, 0x1, P0 ;  /* 0x000000cb03037211 */ /* 0x080fe400000f0eff */
[----:B--2---:R-:W-:Y:S03]  /*4ae0*/  @!P1 LEA.HI.X R7, R9, R4, R7, 0x5, P4 ;  /* 0x0000000409079211 */ /* 0x004fe600020f2c07 */
[----:B------:R-:W-:Y:S01]  /*4af0*/  @!PT LDS RZ, [RZ] ;  /* 0x00000000fffff984 */ /* 0x000fe20000000800 */
[----:B------:R-:W-:Y:S01]  /*4b00*/  @!PT LDS RZ, [RZ] ;  /* 0x00000000fffff984 */ /* 0x000fe20000000800 */
[----:B------:R-:W-:Y:S01]  /*4b10*/  @!PT LDS RZ, [RZ] ;  /* 0x00000000fffff984 */ /* 0x000fe20000000800 */
[----:B------:R3:W-:Y:S01]  /*4b20*/  @!P2 LDGSTS.E.BYPASS.LTC128B.128 [R195+0x8000], desc[UR16][R2.64] ;  /* 0x0800000002c3afae */ /* 0x0007e2000b901d50 */
[----:B------:R-:W-:Y:S01]  /*4b30*/  @!P1 LEA R4, P0, R5, R202, 0x1 ;  /* 0x000000ca05049211 */ /* 0x000fe200078008ff */
[----:B------:R-:W-:Y:S01]  /*4b40*/  IMAD.MOV.U32 R202, RZ, RZ, R2 ;  /* 0x000000ffffca7224 */ /* 0x000fe200078e0002 */
[----:B------:R-:W-:Y:S01]  /*4b50*/  @!P2 LEA R6, P4, R9, R2, 0x6 ;  /* 0x000000020906a211 */ /* 0x000fe200078830ff */
[----:B------:R3:W-:Y:S01]  /*4b60*/  @P1 STS.128 [R195+0xa000], RZ ;  /* 0x00a000ffc3001388 */ /* 0x0007e20000000c00 */
[----:B------:R-:W-:Y:S01]  /*4b70*/  @!P1 LEA.HI.X R5, R5, R203, R7, 0x1, P0 ;  /* 0x000000cb05059211 */ /* 0x000fe200000f0c07 */
[----:B------:R-:W-:Y:S01]  /*4b80*/  IMAD.MOV.U32 R203, RZ, RZ, R3 ;  /* 0x000000ffffcb7224 */ /* 0x000fe200078e0003 */
[----:B----4-:R-:W-:Y:S01]  /*4b90*/  @!P2 LEA.HI.X R7, R9, R3, R8, 0x6, P4 ;  /* 0x000000030907a211 */ /* 0x010fe200020f3408 */
[----:B------:R-:W-:Y:S01]  /*4ba0*/  @!PT LDS RZ, [RZ] ;  /* 0x00000000fffff984 */ /* 0x000fe20000000800 */
[----:B------:R-:W-:Y:S01]  /*4bb0*/  @!PT LDS RZ, [RZ] ;  /* 0x00000000fffff984 */ /* 0x000fe20000000800 */
[----:B------:R-:W-:Y:S01]  /*4bc0*/  @!PT LDS RZ, [RZ] ;  /* 0x00000000fffff984 */ /* 0x000fe20000000800 */
[----:B------:R3:W-:Y:S04]  /*4bd0*/  @!P1 LDGSTS.E.BYPASS.LTC128B.128 [R195+0xa000], desc[UR16][R2.64+0x80] ;  /* 0x0a00008002c39fae */ /* 0x0007e8000b901d50 */
[----:B------:R3:W-:Y:S04]  /*4be0*/  @P2 STS.128 [R195+0x9000], RZ ;  /* 0x009000ffc3002388 */ /* 0x0007e80000000c00 */
        /* <DEDUP_REMOVED lines=9> */
[----:B------:R-:W0:Y:S02]  /*4c80*/  LDGDEPBAR ;  /* 0x00000000000079af */ /* 0x000e240000000000 */
.L_x_56:
[----:B------:R-:W-:Y:S01]  /*4c90*/  LDSM.16.M88.4 R64, [R186] ;  /* 0x00000000ba40783b */ /* 0x000fe20000000200 */
[CC--:B---3--:R-:W-:Y:S03]  /*4ca0*/  LEA R2, P1, R199.reuse, R192.reuse, 0x2 ;  /* 0x000000c0c7027211 */ /* 0x0c8fe600078210ff */
[----:B------:R-:W1:Y:S01]  /*4cb0*/  LDSM.16.MT88.4 R16, [R0+0xc000] ;  /* 0x00c000000010783b */ /* 0x000e620000004200 */
[----:B------:R-:W-:Y:S03]  /*4cc0*/  LEA.HI.X.SX32 R3, R199, R193, 0x2, P1 ;  /* 0x000000c1c7037211 */ /* 0x000fe600008f16ff */
[----:B------:R-:W2:Y:S04]  /*4cd0*/  LDSM.16.M88.4 R60, [R186+0x1000] ;  /* 0x00100000ba3c783b */ /* 0x000ea80000000200 */
[----:B------:R-:W3:Y:S04]  /*4ce0*/  LDSM.16.MT88.4 R100, [R0+0xe000] ;  /* 0x00e000000064783b */ /* 0x000ee80000004200 */
[----:B------:R-:W-:Y:S04]  /*4cf0*/  LDSM.16.M88.4 R104, [R185] ;  /* 0x00000000b968783b */ /* 0x000fe80000000200 */
[----:B------:R-:W-:Y:S01]  /*4d00*/  LDSM.16.M88.4 R108, [R185+0x1000] ;  /* 0x00100000b96c783b */ /* 0x000fe20000000200 */
        /* <DEDUP_REMOVED lines=8> */
[----:B------:R-:W1:Y:S05]  /*4d90*/  LDSM.16.MT88.4 R100, [R0+0xc800] ;  /* 0x00c800000064783b */ /* 0x000e6a0000004200 */
[-C--:B-1----:R-:W-:Y:S06]  /*4da0*/  HMMA.16816.F32.BF16 R4, R104, R100.reuse, R4 ;  /* 0x000000646804723c */ /* 0x082fec0000041804 */
[C---:B------:R-:W-:Y:S06]  /*4db0*/  HMMA.16816.F32.BF16 R8, R108.reuse, R100, R8 ;  /* 0x000000646c08723c */ /* 0x040fec0000041808 */
[-C--:B------:R-:W-:Y:S06]  /*4dc0*/  HMMA.16816.F32.BF16 R12, R108, R102.reuse, R12 ;  /* 0x000000666c0c723c */ /* 0x080fec000004180c */
[C---:B------:R-:W-:Y:S01]  /*4dd0*/  HMMA.16816.F32.BF16 R16, R104.reuse, R102, R16 ;  /* 0x000000666810723c */ /* 0x040fe20000041810 */
[----:B------:R-:W1:Y:S05]  /*4de0*/  LDSM.16.MT88.4 R100, [R0+0xe800] ;  /* 0x00e800000064783b */ /* 0x000e6a0000004200 */
[-C--:B-1----:R-:W-:Y:S06]  /*4df0*/  HMMA.16816.F32.BF16 R52, R104, R100.reuse, R52 ;  /* 0x000000646834723c */ /* 0x082fec0000041834 */
[C---:B------:R-:W-:Y:S06]  /*4e00*/  HMMA.16816.F32.BF16 R56, R108.reuse, R100, R56 ;  /* 0x000000646c38723c */ /* 0x040fec0000041838 */
[-C--:B------:R-:W-:Y:S01]  /*4e10*/  HMMA.16816.F32.BF16 R60, R108, R102.reuse, R60 ;  /* 0x000000666c3c723c */ /* 0x080fe2000004183c */
[----:B------:R-:W-:Y:S05]  /*4e20*/  LDSM.16.M88.4 R108, [R187+0x1000] ;  /* 0x00100000bb6c783b */ /* 0x000fea0000000200 */
[----:B------:R-:W-:Y:S01]  /*4e30*/  HMMA.16816.F32.BF16 R64, R104, R102, R64 ;  /* 0x000000666840723c */ /* 0x000fe20000041840 */
[----:B------:R-:W-:Y:S04]  /*4e40*/  LDSM.16.M88.4 R100, [R187] ;  /* 0x00000000bb64783b */ /* 0x000fe80000000200 */
[----:B------:R-:W1:Y:S02]  /*4e50*/  LDSM.16.MT88.4 R104, [R0+0xd000] ;  /* 0x00d000000068783b */ /* 0x000e640000004200 */
        /* <DEDUP_REMOVED lines=16> */
[----:B------:R1:W2:Y:S04]  /*4f60*/  LDSM.16.MT88.4 R104, [R0+0xf800] ;  /* 0x00f800000068783b */ /* 0x0002a80000004200 */
[----:B-1----:R-:W-:Y:S01]  /*4f70*/  LOP3.LUT R0, R198, 0x1, RZ, 0xc0, !PT ;  /* 0x00000001c6007812 */ /* 0x002fe200078ec0ff */
[-C--:B--2---:R-:W-:Y:S06]  /*4f80*/  HMMA.16816.F32.BF16 R52, R100, R104.reuse, R52 ;  /* 0x000000686434723c */ /* 0x084fec0000041834 */
[C---:B------:R-:W-:Y:S06]  /*4f90*/  HMMA.16816.F32.BF16 R56, R108.reuse, R104, R56 ;  /* 0x000000686c38723c */ /* 0x040fec0000041838 */
[-C--:B------:R-:W-:Y:S05]  /*4fa0*/  HMMA.16816.F32.BF16 R60, R108, R106.reuse, R60 ;  /* 0x0000006a6c3c723c */ /* 0x080fea000004183c */
[----:B------:R-:W-:Y:S01]  /*4fb0*/  @P6 IADD3 R104, P0, R232, R211, RZ ;  /* 0x000000d3e8686210 */ /* 0x000fe20007f1e0ff */
[----:B------:R-:W-:Y:S05]  /*4fc0*/  HMMA.16816.F32.BF16 R64, R100, R106, R64 ;  /* 0x0000006a6440723c */ /* 0x000fea0000041840 */
[----:B------:R-:W-:Y:S01]  /*4fd0*/  @P6 IMAD.X R105, R231, 0x1, R210, P0 ;  /* 0x00000001e7696824 */ /* 0x000fe200000e06d2 */
[-C--:B------:R-:W-:Y:S02]  /*4fe0*/  LEA R108, P0, R209, R192.reuse, 0x2 ;  /* 0x000000c0d16c7211 */ /* 0x080fe400078010ff */
[-C--:B------:R-:W-:Y:S02]  /*4ff0*/  LEA R100, P2, R235, R192.reuse, 0x2 ;  /* 0x000000c0eb647211 */ /* 0x080fe400078410ff */
[----:B------:R-:W5:Y:S01]  /*5000*/  @P6 LDG.E R205, desc[UR16][R104.64+-0x100] ;  /* 0xffff001068cd6981 */ /* 0x000f62000c1e1900 */
[-C--:B------:R-:W-:Y:S02]  /*5010*/  LEA.HI.X.SX32 R109, R209, R193.reuse, 0x2, P0 ;  /* 0x000000c1d16d7211 */ /* 0x080fe400000f16ff */
[CC--:B------:R-:W-:Y:S01]  /*5020*/  LEA R102, P0, R236.reuse, R192.reuse, 0x2 ;  /* 0x000000c0ec667211 */ /* 0x0c0fe200078010ff */
[----:B------:R1:W5:Y:S01]  /*5030*/  @P6 LDG.E R208, desc[UR16][R104.64+-0xe0] ;  /* 0xffff201068d06981 */ /* 0x000362000c1e1900 */
[-C--:B------:R-:W-:Y:S02]  /*5040*/  LEA.HI.X.SX32 R101, R235, R193.reuse, 0x2, P2 ;  /* 0x000000c1eb657211 */ /* 0x080fe400010f16ff */
[-C--:B------:R-:W-:Y:S01]  /*5050*/  LEA.HI.X.SX32 R103, R236, R193.reuse, 0x2, P0 ;  /* 0x000000c1ec677211 */ /* 0x080fe200000f16ff */
[----:B------:R2:W-:Y:S04]  /*5060*/  REDG.E.ADD.F32.FTZ.RN.STRONG.GPU desc[UR16][R192.64], R4 ;  /* 0x00000004c00079a6 */ /* 0x0005e8000c10f390 */
[----:B------:R3:W-:Y:S04]  /*5070*/  REDG.E.ADD.F32.FTZ.RN.STRONG.GPU desc[UR16][R2.64], R5 ;  /* 0x00000005020079a6 */ /* 0x0007e8000c10f390 */
[----:B------:R4:W-:Y:S01]  /*5080*/  REDG.E.ADD.F32.FTZ.RN.STRONG.GPU desc[UR16][R108.64], R6 ;  /* 0x000000066c0079a6 */ /* 0x0009e2000c10f390 */
[CC--:B-1----:R-:W-:Y:S04]  /*5090*/  LEA R104, P1, R237.reuse, R192.reuse, 0x2 ;  /* 0x000000c0ed687211 */ /* 0x0c2fe800078210ff */
[-C--:B------:R-:W-:Y:S02]  /*50a0*/  LEA.HI.X.SX32 R105, R237, R193.reuse, 0x2, P1 ;  /* 0x000000c1ed697211 */ /* 0x080fe400008f16ff */
[CC--:B--2---:R-:W-:Y:S03]  /*50b0*/  LEA R4, P1, R234.reuse, R192.reuse, 0x2 ;  /* 0x000000c0ea047211 */ /* 0x0c4fe600078210ff */
[----:B------:R1:W-:Y:S01]  /*50c0*/  REDG.E.ADD.F32.FTZ.RN.STRONG.GPU desc[UR16][R104.64], R7 ;  /* 0x00000007680079a6 */ /* 0x0003e2000c10f390 */
[-C--:B---3--:R-:W-:Y:S03]  /*50d0*/  LEA.HI.X.SX32 R5, R234, R193.reuse, 0x2, P1 ;  /* 0x000000c1ea057211 */ /* 0x088fe600008f16ff */
[----:B------:R2:W-:Y:S01]  /*50e0*/  REDG.E.ADD.F32.FTZ.RN.STRONG.GPU desc[UR16][R102.64], R8 ;  /* 0x00000008660079a6 */ /* 0x0005e2000c10f390 */
[CC--:B----4-:R-:W-:Y:S03]  /*50f0*/  LEA R6, P0, R233.reuse, R192.reuse, 0x2 ;  /* 0x000000c0e9067211 */ /* 0x0d0fe600078010ff */
[----:B------:R3:W-:Y:S04]  /*5100*/  REDG.E.ADD.F32.FTZ.RN.STRONG.GPU desc[UR16][R100.64], R9 ;  /* 0x00000009640079a6 */ /* 0x0007e8000c10f390 */
[----:B------:R4:W-:Y:S04]  /*5110*/  REDG.E.ADD.F32.FTZ.RN.STRONG.GPU desc[UR16][R4.64], R10 ;  /* 0x0000000a040079a6 */ /* 0x0009e8000c10f390 */
[----:B------:R-:W-:Y:S01]  /*5120*/  LDSM.16.MT88.4 R100, [R176+0x2800] ;  /* 0x00280000b064783b */ /* 0x000fe20000004200 */
[-C--:B-1----:R-:W-:Y:S02]  /*5130*/  LEA.HI.X.SX32 R7, R233, R193.reuse, 0x2, P0 ;  /* 0x000000c1e9077211 */ /* 0x082fe400000f16ff */
[CC--:B--2---:R-:W-:Y:S03]  /*5140*/  LEA R8, P2, R223.reuse, R192.reuse, 0x2 ;  /* 0x000000c0df087211 */ /* 0x0c4fe600078410ff */
[----:B------:R1:W-:Y:S01]  /*5150*/  REDG.E.ADD.F32.FTZ.RN.STRONG.GPU desc[UR16][R6.64], R11 ;  /* 0x0000000b060079a6 */ /* 0x0003e2000c10f390 */
[-C--:B---3--:R-:W-:Y:S03]  /*5160*/  LEA.HI.X.SX32 R9, R223, R193.reuse, 0x2, P2 ;  /* 0x000000c1df097211 */ /* 0x088fe600010f16ff */
[----:B------:R-:W-:Y:S01]  /*5170*/  REDG.E.ADD.F32.FTZ.RN.STRONG.GPU desc[UR16][R192.64+0x80], R16 ;  /* 0x00008010c00079a6 */ /* 0x000fe2000c10f390 */
[CC--:B----4-:R-:W-:Y:S03]  /*5180*/  LEA R4, P0, R240.reuse, R192.reuse, 0x2 ;  /* 0x000000c0f0047211 */ /* 0x0d0fe600078010ff */
[----:B------:R-:W-:Y:S01]  /*5190*/  REDG.E.ADD.F32.FTZ.RN.STRONG.GPU desc[UR16][R2.64+0x80], R17 ;  /* 0x00008011020079a6 */ /* 0x000fe2000c10f390 */
[-C--:B------:R-:W-:Y:S02]  /*51a0*/  LEA.HI.X.SX32 R5, R240, R193.reuse, 0x2, P0 ;  /* 0x000000c1f0057211 */ /* 0x080fe400000f16ff */
[CC--:B------:R-:W-:Y:S03]  /*51b0*/  LEA R10, P0, R224.reuse, R192.reuse, 0x2 ;  /* 0x000000c0e00a7211 */ /* 0x0c0fe600078010ff */
[----:B------:R2:W-:Y:S01]  /*51c0*/  REDG.E.ADD.F32.FTZ.RN.STRONG.GPU desc[UR16][R4.64], R18 ;  /* 0x00000012040079a6 */ /* 0x0005e2000c10f390 */
[CC--:B-1----:R-:W-:Y:S02]  /*51d0*/  LEA R6, P1, R249.reuse, R192.reuse, 0x2 ;  /* 0x000000c0f9067211 */ /* 0x0c2fe400078210ff */
[-C--:B------:R-:W-:Y:S02]  /*51e0*/  LEA.HI.X.SX32 R11, R224, R193.reuse, 0x2, P0 ;  /* 0x000000c1e00b7211 */ /* 0x080fe400000f16ff */
[-C--:B------:R-:W-:Y:S05]  /*51f0*/  LEA.HI.X.SX32 R7, R249, R193.reuse, 0x2, P1 ;  /* 0x000000c1f9077211 */ /* 0x080fea00008f16ff */
[----:B------:R1:W-:Y:S04]  /*5200*/  REDG.E.ADD.F32.FTZ.RN.STRONG.GPU desc[UR16][R6.64], R19 ;  /* 0x00000013060079a6 */ /* 0x0003e8000c10f390 */
[----:B------:R-:W-:Y:S01]  /*5210*/  REDG.E.ADD.F32.FTZ.RN.STRONG.GPU desc[UR16][R10.64], R12 ;  /* 0x0000000c0a0079a6 */ /* 0x000fe2000c10f390 */
[CC--:B--2---:R-:W-:Y:S03]  /*5220*/  LEA R4, P1, R222.reuse, R192.reuse, 0x2 ;  /* 0x000000c0de047211 */ /* 0x0c4fe600078210ff */
[----:B------:R2:W-:Y:S01]  /*5230*/  REDG.E.ADD.F32.FTZ.RN.STRONG.GPU desc[UR16][R8.64], R13 ;  /* 0x0000000d080079a6 */ /* 0x0005e2000c10f390 */
[-C--:B------:R-:W-:Y:S03]  /*5240*/  LEA.HI.X.SX32 R5, R222, R193.reuse, 0x2, P1 ;  /* 0x000000c1de057211 */ /* 0x080fe600008f16ff */
[----:B------:R-:W-:Y:S04]  /*5250*/  LDSM.16.MT88.4 R16, [R176+0x2000] ;  /* 0x00200000b010783b */ /* 0x000fe80000004200 */
[----:B------:R3:W-:Y:S01]  /*5260*/  REDG.E.ADD.F32.FTZ.RN.STRONG.GPU desc[UR16][R4.64], R14 ;  /* 0x0000000e040079a6 */ /* 0x0007e2000c10f390 */
        /* <DEDUP_REMOVED lines=8> */
[-C--:B------:R-:W-:Y:S03]  /*52f0*/  LEA.HI.X.SX32 R5, R242, R193.reuse, 0x2, P0 ;  /* 0x000000c1f2057211 */ /* 0x080fe600000f16ff */
[----:B------:R-:W-:Y:S01]  /*5300*/  LDSM.16.MT88.4 R12, [R177+0x10000] ;  /* 0x01000000b10c783b */ /* 0x000fe20000004200 */
[CC--:B------:R-:W-:Y:S03]  /*5310*/  LEA R10, P0, R221.reuse, R192.reuse, 0x2 ;  /* 0x000000c0dd0a7211 */ /* 0x0c0fe600078010ff */
[----:B------:R2:W-:Y:S01]  /*5320*/  REDG.E.ADD.F32.FTZ.RN.STRONG.GPU desc[UR16][R4.64], R54 ;  /* 0x00000036040079a6 */ /* 0x0005e2000c10f390 */
[-C--:B------:R-:W-:Y:S02]  /*5330*/  LEA.HI.X.SX32 R11, R221, R193.reuse, 0x2, P0 ;  /* 0x000000c1dd0b7211 */ /* 0x080fe400000f16ff */
[CC--:B-1----:R-:W-:Y:S04]  /*5340*/  LEA R6, P1, R248.reuse, R192.reuse, 0x2 ;  /* 0x000000c0f8067211 */ /* 0x0c2fe800078210ff */
[-C--:B------:R-:W-:Y:S05]  /*5350*/  LEA.HI.X.SX32 R7, R248, R193.reuse, 0x2, P1 ;  /* 0x000000c1f8077211 */ /* 0x080fea00008f16ff */
[----:B------:R1:W-:Y:S04]  /*5360*/  REDG.E.ADD.F32.FTZ.RN.STRONG.GPU desc[UR16][R6.64], R55 ;  /* 0x00000037060079a6 */ /* 0x0003e8000c10f390 */
[----:B------:R3:W-:Y:S01]  /*5370*/  REDG.E.ADD.F32.FTZ.RN.STRONG.GPU desc[UR16][R10.64], R56 ;  /* 0x000000380a0079a6 */ /* 0x0007e2000c10f390 */
[CC--:B--2---:R-:W-:Y:S03]  /*5380*/  LEA R4, P1, R219.reuse, R192.reuse, 0x2 ;  /* 0x000000c0db047211 */ /* 0x0c4fe600078210ff */
[----:B------:R2:W-:Y:S01]  /*5390*/  REDG.E.ADD.F32.FTZ.RN.STRONG.GPU desc[UR16][R8.64], R57 ;  /* 0x00000039080079a6 */ /* 0x0005e2000c10f390 */
[-C--:B------:R-:W-:Y:S03]  /*53a0*/  LEA.HI.X.SX32 R5, R219, R193.reuse, 0x2, P1 ;  /* 0x000000c1db057211 */ /* 0x080fe600008f16ff */
[----:B------:R-:W-:Y:S04]  /*53b0*/  LDSM.16.MT88.4 R52, [R178+0x10800] ;  /* 0x01080000b234783b */ /* 0x000fe80000004200 */
[----:B------:R4:W-:Y:S01]  /*53c0*/  REDG.E.ADD.F32.FTZ.RN.STRONG.GPU desc[UR16][R4.64], R58 ;  /* 0x0000003a040079a6 */ /* 0x0009e2000c10f390 */
[CC--:B-1----:R-:W-:Y:S04]  /*53d0*/  LEA R6, P0, R228.reuse, R192.reuse, 0x2 ;  /* 0x000000c0e4067211 */ /* 0x0c2fe800078010ff */
[-C--:B------:R-:W-:Y:S02]  /*53e0*/  LEA.HI.X.SX32 R7, R228, R193.reuse, 0x2, P0 ;  /* 0x000000c1e4077211 */ /* 0x080fe400000f16ff */
[CC--:B---3--:R-:W-:Y:S02]  /*53f0*/  LEA R10, P0, R250.reuse, R192.reuse, 0x2 ;  /* 0x000000c0fa0a7211 */ /* 0x0c8fe400078010ff */
[CC--:B--2---:R-:W-:Y:S01]  /*5400*/  LEA R8, P4, R227.reuse, R192.reuse, 0x2 ;  /* 0x000000c0e3087211 */ /* 0x0c4fe200078810ff */
[----:B------:R1:W-:Y:S01]  /*5410*/  REDG.E.ADD.F32.FTZ.RN.STRONG.GPU desc[UR16][R6.64], R59 ;  /* 0x0000003b060079a6 */ /* 0x0003e2000c10f390 */
[-C--:B------:R-:W-:Y:S02]  /*5420*/  LEA.HI.X.SX32 R11, R250, R193.reuse, 0x2, P0 ;  /* 0x000000c1fa0b7211 */ /* 0x080fe400000f16ff */
[-C--:B------:R-:W-:Y:S01]  /*5430*/  LEA.HI.X.SX32 R9, R227, R193.reuse, 0x2, P4 ;  /* 0x000000c1e3097211 */ /* 0x080fe200020f16ff */
[----:B------:R-:W-:Y:S01]  /*5440*/  REDG.E.ADD.F32.FTZ.RN.STRONG.GPU desc[UR16][R192.64+0x180], R64 ;  /* 0x00018040c00079a6 */ /* 0x000fe2000c10f390 */
[CC--:B----4-:R-:W-:Y:S03]  /*5450*/  LEA R4, P1, R241.reuse, R192.reuse, 0x2 ;  /* 0x000000c0f1047211 */ /* 0x0d0fe600078210ff */
[----:B------:R2:W-:Y:S01]  /*5460*/  REDG.E.ADD.F32.FTZ.RN.STRONG.GPU desc[UR16][R2.64+0x180], R65 ;  /* 0x00018041020079a6 */ /* 0x0005e2000c10f390 */
[-C--:B------:R-:W-:Y:S03]  /*5470*/  LEA.HI.X.SX32 R5, R241, R193.reuse, 0x2, P1 ;  /* 0x000000c1f1057211 */ /* 0x080fe600008f16ff */
[----:B------:R-:W-:Y:S04]  /*5480*/  LDSM.16.MT88.4 R56, [R176+0x800] ;  /* 0x00080000b038783b */ /* 0x000fe80000004200 */
[----:B------:R3:W-:Y:S04]  /*5490*/  REDG.E.ADD.F32.FTZ.RN.STRONG.GPU desc[UR16][R4.64], R66 ;  /* 0x00000042040079a6 */ /* 0x0007e8000c10f390 */
[----:B------:R-:W-:Y:S04]  /*54a0*/  REDG.E.ADD.F32.FTZ.RN.STRONG.GPU desc[UR16][R10.64], R67 ;  /* 0x000000430a0079a6 */ /* 0x000fe8000c10f390 */
[----:B------:R-:W-:Y:S01]  /*54b0*/  REDG.E.ADD.F32.FTZ.RN.STRONG.GPU desc[UR16][R8.64], R60 ;  /* 0x0000003c080079a6 */ /* 0x000fe2000c10f390 */
[CC--:B-1----:R-:W-:Y:S03]  /*54c0*/  LEA R6, P2, R226.reuse, R192.reuse, 0x2 ;  /* 0x000000c0e2067211 */ /* 0x0c2fe600078410ff */
[----:B------:R-:W-:Y:S01]  /*54d0*/  LDSM.16.MT88.4 R8, [R176] ;  /* 0x00000000b008783b */ /* 0x000fe20000004200 */
[-C--:B------:R-:W-:Y:S03]  /*54e0*/  LEA.HI.X.SX32 R7, R226, R193.reuse, 0x2, P2 ;  /* 0x000000c1e2077211 */ /* 0x080fe600010f16ff */
[----:B------:R-:W-:Y:S01]  /*54f0*/  LDSM.16.MT88.4 R64, [R177+0x10800] ;  /* 0x01080000b140783b */ /* 0x000fe20000004200 */
[CC--:B--2---:R-:W-:Y:S03]  /*5500*/  LEA R2, P0, R230.reuse, R192.reuse, 0x2 ;  /* 0x000000c0e6027211 */ /* 0x0c4fe600078010ff */
[----:B------:R-:W-:Y:S01]  /*5510*/  REDG.E.ADD.F32.FTZ.RN.STRONG.GPU desc[UR16][R6.64], R61 ;  /* 0x0000003d060079a6 */ /* 0x000fe2000c10f390 */
[-C--:B------:R-:W-:Y:S02]  /*5520*/  LEA.HI.X.SX32 R3, R230, R193.reuse, 0x2, P0 ;  /* 0x000000c1e6037211 */ /* 0x080fe400000f16ff */
[----:B------:R-:W-:Y:S02]  /*5530*/  ISETP.NE.U32.AND P0, PT, R0, 0x1, PT ;  /* 0x000000010000780c */ /* 0x000fe40003f05070 */
[----:B---3--:R-:W-:Y:S02]  /*5540*/  LEA R4, P1, R225, R192, 0x2 ;  /* 0x000000c0e1047211 */ /* 0x008fe400078210ff */
[----:B------:R-:W-:Y:S02]  /*5550*/  @P6 IADD3 R0, P2, R211, -0x100, RZ ;  /* 0xffffff00d3006810 */ /* 0x000fe40007f5e0ff */
[----:B------:R-:W-:Y:S02]  /*5560*/  LEA.HI.X.SX32 R5, R225, R193, 0x2, P1 ;  /* 0x000000c1e1057211 */ /* 0x000fe400008f16ff */
[----:B------:R-:W-:Y:S01]  /*5570*/  @P6 IADD3 R213, P1, R213, -0x100, RZ ;  /* 0xffffff00d5d56810 */ /* 0x000fe20007f3e0ff */
[----:B------:R-:W-:Y:S02]  /*5580*/  @P6 IMAD.MOV.U32 R211, RZ, RZ, R0 ;  /* 0x000000ffffd36224 */ /* 0x000fe400078e0000 */
[----:B------:R-:W-:Y:S01]  /*5590*/  REDG.E.ADD.F32.FTZ.RN.STRONG.GPU desc[UR16][R4.64], R62 ;  /* 0x0000003e040079a6 */ /* 0x000fe2000c10f390 */
[----:B------:R-:W-:Y:S01]  /*55a0*/  VIADD R0, R176, 0xffffc000 ;  /* 0xffffc000b0007836 */ /* 0x000fe20000000000 */
[----:B------:R-:W-:Y:S01]  /*55b0*/  @P6 IADD3.X R212, R212, -0x1, RZ, P1, !PT ;  /* 0xffffffffd4d46810 */ /* 0x000fe20000ffe4ff */
[----:B------:R-:W-:Y:S01]  /*55c0*/  @P0 VIADD R0, R176, 0x4000 ;  /* 0x00004000b0000836 */ /* 0x000fe20000000000 */
        /* <DEDUP_REMOVED lines=91> */
[----:B------:R-:W-:Y:S01]  /*5b80*/  F2FP.BF16.F32.PACK_AB R14, R14, R72 ;  /* 0x000000480e0e723e */ /* 0x000fe200000010ff */
[----:B------:R1:W-:Y:S01]  /*5b90*/  STS [R243], R16 ;  /* 0x00000010f3007388 */ /* 0x0003e20000000800 */
[----:B------:R-:W-:Y:S01]  /*5ba0*/  F2FP.BF16.F32.PACK_AB R13, R13, R74 ;  /* 0x0000004a0d0d723e */ /* 0x000fe200000010ff */
[----:B------:R-:W-:Y:S01]  /*5bb0*/  FMUL.FTZ R94, R94, UR4 ;  /* 0x000000045e5e7c20 */ /* 0x000fe20008410000 */
[----:B------:R-:W-:Y:S01]  /*5bc0*/  F2FP.BF16.F32.PACK_AB R10, R10, R76 ;  /* 0x0000004c0a0a723e */ /* 0x000fe200000010ff */
[----:B------:R-:W-:Y:S01]  /*5bd0*/  STS [R243+0x400], R15 ;  /* 0x0004000ff3007388 */ /* 0x000fe20000000800 */
[----:B------:R-:W-:Y:S01]  /*5be0*/  F2FP.BF16.F32.PACK_AB R9, R9, R78 ;  /* 0x0000004e0909723e */ /* 0x000fe200000010ff */
[----:B------:R-:W-:Y:S01]  /*5bf0*/  FMUL.FTZ R0, R95, UR4 ;  /* 0x000000045f007c20 */ /* 0x000fe20008410000 */
[----:B------:R-:W-:Y:S01]  /*5c00*/  F2FP.BF16.F32.PACK_AB R8, R8, R84 ;  /* 0x000000540808723e */ /* 0x000fe200000010ff */
[----:B------:R-:W-:Y:S01]  /*5c10*/  STS [R244], R12 ;  /* 0x0000000cf4007388 */ /* 0x000fe20000000800 */
        /* <DEDUP_REMOVED lines=12> */
[----:B------:R-:W-:Y:S01]  /*5ce0*/  F2FP.BF16.F32.PACK_AB R24, R25, R24 ;  /* 0x000000181918723e */ /* 0x000fe200000010ff */
[----:B-1----:R-:W1:Y:S01]  /*5cf0*/  @P0 LDC.64 R16, c[0x0][0x458] ;  /* 0x00011600ff100b82 */ /* 0x002e620000000a00 */
        /* <DEDUP_REMOVED lines=8> */
[----:B------:R-:W-:Y:S02]  /*5d80*/  F2FP.BF16.F32.PACK_AB R48, R49, R48 ;  /* 0x000000303130723e */ /* 0x000fe400000010ff */
[----:B------:R-:W-:Y:S01]  /*5d90*/  F2FP.BF16.F32.PACK_AB R50, R51, R50 ;  /* 0x000000323332723e */ /* 0x000fe200000010ff */
[----:B------:R2:W-:Y:S01]  /*5da0*/  STS [R244+0x2000], R4 ;  /* 0x00200004f4007388 */ /* 0x0005e20000000800 */
[----:B------:R-:W-:Y:S02]  /*5db0*/  F2FP.BF16.F32.PACK_AB R40, R41, R40 ;  /* 0x000000282928723e */ /* 0x000fe400000010ff */
[----:B------:R-:W-:Y:S01]  /*5dc0*/  F2FP.BF16.F32.PACK_AB R42, R43, R42 ;  /* 0x0000002a2b2a723e */ /* 0x000fe200000010ff */
[----:B------:R-:W-:Y:S01]  /*5dd0*/  STS [R244+0x2400], R3 ;  /* 0x00240003f4007388 */ /* 0x000fe20000000800 */
[----:B------:R-:W-:-:S02]  /*5de0*/  F2FP.BF16.F32.PACK_AB R44, R45, R44 ;  /* 0x0000002c2d2c723e */ /* 0x000fc400000010ff */
[----:B------:R-:W-:Y:S01]  /*5df0*/  F2FP.BF16.F32.PACK_AB R46, R47, R46 ;  /* 0x0000002e2f2e723e */ /* 0x000fe200000010ff */
[----:B------:R-:W-:Y:S04]  /*5e00*/  STS [R243+0x3000], R6 ;  /* 0x00300006f3007388 */ /* 0x000fe80000000800 */
[----:B------:R-:W-:Y:S04]  /*5e10*/  STS [R243+0x3400], R5 ;  /* 0x00340005f3007388 */ /* 0x000fe80000000800 */
[----:B------:R3:W-:Y:S01]  /*5e20*/  STS [R244+0x3000], R2 ;  /* 0x00300002f4007388 */ /* 0x0007e20000000800 */
[----:B------:R-:W4:Y:S03]  /*5e30*/  S2R R204, SR_CTAID.Y ;  /* 0x0000000000cc7919 */ /* 0x000f260000002600 */
[----:B------:R1:W-:Y:S01]  /*5e40*/  STS [R244+0x3400], R0 ;  /* 0x00340000f4007388 */ /* 0x0003e20000000800 */
[----:B--2---:R-:W-:-:S03]  /*5e50*/  @P0 IADD3 R4, R238, R246, RZ ;  /* 0x000000f6ee040210 */ /* 0x004fc60007ffe0ff */
[----:B------:R-:W-:Y:S04]  /*5e60*/  STS [R243+0x4000], R20 ;  /* 0x00400014f3007388 */ /* 0x000fe80000000800 */
[----:B------:R-:W-:Y:S04]  /*5e70*/  STS [R243+0x4400], R22 ;  /* 0x00440016f3007388 */ /* 0x000fe80000000800 */
[----:B------:R2:W-:Y:S04]  /*5e80*/  STS [R244+0x4000], R32 ;  /* 0x00400020f4007388 */ /* 0x0005e80000000800 */
[----:B------:R2:W-:Y:S01]  /*5e90*/  STS [R244+0x4400], R34 ;  /* 0x00440022f4007388 */ /* 0x0005e20000000800 */
[----:B---3--:R-:W3:Y:S03]  /*5ea0*/  @P0 LDC.64 R2, c[0x0][0x450] ;  /* 0x00011400ff020b82 */ /* 0x008ee60000000a00 */
[----:B------:R2:W-:Y:S04]  /*5eb0*/  STS [R243+0x5000], R24 ;  /* 0x00500018f3007388 */ /* 0x0005e80000000800 */
[----:B------:R2:W-:Y:S01]  /*5ec0*/  STS [R243+0x5400], R26 ;  /* 0x0054001af3007388 */ /* 0x0005e20000000800 */
[----:B-1----:R-:W-:-:S03]  /*5ed0*/  @P0 IADD3 R0, R238, R246, RZ ;  /* 0x000000f6ee000210 */ /* 0x002fc60007ffe0ff */
[----:B------:R1:W-:Y:S01]  /*5ee0*/  STS [R244+0x5000], R28 ;  /* 0x0050001cf4007388 */ /* 0x0003e20000000800 */
[----:B----4-:R-:W-:-:S03]  /*5ef0*/  SHF.R.S32.HI R10, RZ, 0x1f, R204 ;  /* 0x0000001fff0a7819 */ /* 0x010fc600000114cc */
[----:B------:R1:W-:Y:S04]  /*5f00*/  STS [R244+0x5400], R30 ;  /* 0x0054001ef4007388 */ /* 0x0003e80000000800 */
[----:B------:R1:W-:Y:S04]  /*5f10*/  STS [R243+0x6000], R36 ;  /* 0x00600024f3007388 */ /* 0x0003e80000000800 */
[----:B------:R1:W-:Y:S01]  /*5f20*/  STS [R243+0x6400], R38 ;  /* 0x00640026f3007388 */ /* 0x0003e20000000800 */
[C---:B---3--:R-:W-:Y:S02]  /*5f30*/  @P0 IMAD R8, R0.reuse, R3, RZ ;  /* 0x0000000300080224 */ /* 0x048fe400078e02ff */
[----:B------:R-:W-:Y:S01]  /*5f40*/  @P0 IMAD.WIDE.U32 R6, R0, R2, RZ ;  /* 0x0000000200060225 */ /* 0x000fe200078e00ff */
[----:B------:R1:W-:Y:S03]  /*5f50*/  STS [R244+0x6000], R48 ;  /* 0x00600030f4007388 */ /* 0x0003e60000000800 */
[C---:B------:R-:W-:Y:S01]  /*5f60*/  @P0 IMAD R0, R4.reuse, R17, RZ ;  /* 0x0000001104000224 */ /* 0x040fe200078e02ff */
[----:B------:R1:W-:Y:S01]  /*5f70*/  STS [R244+0x6400], R50 ;  /* 0x00640032f4007388 */ /* 0x0003e20000000800 */
[----:B------:R-:W-:Y:S01]  /*5f80*/  @P0 IMAD.WIDE.U32 R4, R4, R16, RZ ;  /* 0x0000001004040225 */ /* 0x000fe200078e00ff */
[----:B------:R-:W-:-:S02]  /*5f90*/  @P0 IADD3 R12, R7, R8, RZ ;  /* 0x00000008070c0210 */ /* 0x000fc40007ffe0ff */
[----:B------:R1:W-:Y:S01]  /*5fa0*/  STS [R243+0x7000], R40 ;  /* 0x00700028f3007388 */ /* 0x0003e20000000800 */
[----:B------:R-:W-:Y:S01]  /*5fb0*/  @P0 IMAD.MOV.U32 R19, RZ, RZ, R4 ;  /* 0x000000ffff130224 */ /* 0x000fe200078e0004 */
[----:B--2---:R-:W-:Y:S01]  /*5fc0*/  @P0 IADD3 R32, R5, R0, RZ ;  /* 0x0000000005200210 */ /* 0x004fe20007ffe0ff */
[----:B------:R-:W-:Y:S01]  /*5fd0*/  @P0 IMAD.MOV.U32 R11, RZ, RZ, R6 ;  /* 0x000000ffff0b0224 */ /* 0x000fe200078e0006 */
[----:B------:R1:W-:Y:S01]  /*5fe0*/  STS [R243+0x7400], R42 ;  /* 0x0074002af3007388 */ /* 0x0003e20000000800 */
[----:B------:R-:W-:Y:S01]  /*5ff0*/  LEA R4, R251, UR5, 0x1 ;  /* 0x00000005fb047c11 */ /* 0x000fe2000f8e08ff */
[----:B------:R-:W2:Y:S02]  /*6000*/  S2R R13, SR_TID.X ;  /* 0x00000000000d7919 */ /* 0x000ea40000002100 */
[----:B------:R1:W-:Y:S04]  /*6010*/  STS [R244+0x7000], R44 ;  /* 0x0070002cf4007388 */ /* 0x0003e80000000800 */
[----:B------:R1:W-:Y:S01]  /*6020*/  STS [R244+0x7400], R46 ;  /* 0x0074002ef4007388 */ /* 0x0003e20000000800 */
[----:B------:R-:W-:Y:S05]  /*6030*/  @P0 BRA `(.L_x_58) ;  /* 0x0000000000300947 */ /* 0x000fea0003800000 */
[----:B------:R-:W3:Y:S01]  /*6040*/  LDC.64 R2, c[0x0][0x450] ;  /* 0x00011400ff027b82 */ /* 0x000ee20000000a00 */
[----:B------:R-:W-:-:S07]  /*6050*/  SHF.R.S32.HI R0, RZ, 0x1f, R238 ;  /* 0x0000001fff007819 */ /* 0x000fce00000114ee */
[----:B------:R-:W4:Y:S01]  /*6060*/  LDC.64 R8, c[0x0][0x438] ;  /* 0x00010e00ff087b82 */ /* 0x000f220000000a00 */
[-C--:B---3--:R-:W-:Y:S02]  /*6070*/  IMAD R0, R0, R2.reuse, RZ ;  /* 0x0000000200007224 */ /* 0x088fe400078e02ff */
[----:B------:R-:W-:-:S04]  /*6080*/  IMAD.WIDE.U32 R6, R238, R2, RZ ;  /* 0x00000002ee067225 */ /* 0x000fc800078e00ff */
[----:B------:R-:W-:Y:S02]  /*6090*/  IMAD R0, R238, R3, R0 ;  /* 0x00000003ee007224 */ /* 0x000fe400078e0200 */
[----:B----4-:R-:W-:-:S03]  /*60a0*/  IMAD R5, R10, R8, RZ ;  /* 0x000000080a057224 */ /* 0x010fc600078e02ff */
[----:B------:R-:W-:Y:S01]  /*60b0*/  IADD3 R7, R7, R0, RZ ;  /* 0x0000000007077210 */ /* 0x000fe20007ffe0ff */
[C---:B------:R-:W-:Y:S02]  /*60c0*/  IMAD R9, R204.reuse, R9, R5 ;  /* 0x00000009cc097224 */ /* 0x040fe400078e0205 */
[----:B------:R-:W-:-:S05]  /*60d0*/  IMAD.WIDE.U32 R6, R204, R8, R6 ;  /* 0x00000008cc067225 */ /* 0x000fca00078e0006 */
[----:B------:R-:W-:Y:S02]  /*60e0*/  IADD3 R12, R7, R9, RZ ;  /* 0x00000009070c7210 */ /* 0x000fe40007ffe0ff */
[----:B------:R-:W-:Y:S02]  /*60f0*/  MOV R11, R6 ;  /* 0x00000006000b7202 */ /* 0x000fe40000000f00 */
.L_x_58:
        /* <DEDUP_REMOVED lines=12> */
[----:B------:R-:W-:-:S07]  /*61c0*/  MOV R19, R6 ;  /* 0x0000000600137202 */ /* 0x000fce0000000f00 */
.L_x_59:
[----:B------:R-:W-:Y:S01]  /*61d0*/  BAR.SYNC.DEFER_BLOCKING 0x0 ;  /* 0x0000000000007b1d */ /* 0x000fe20000010000 */
[----:B------:R-:W-:Y:S01]  /*61e0*/  IMAD.SHL.U32 R5, R239, 0x40, RZ ;  /* 0x00000040ef057824 */ /* 0x000fe200078e00ff */
[--C-:B------:R-:W-:Y:S01]  /*61f0*/  SHF.R.S32.HI R7, RZ, 0x1f, R206.reuse ;  /* 0x0000001fff077819 */ /* 0x100fe200000114ce */
[----:B------:R-:W-:Y:S01]  /*6200*/  IMAD.MOV.U32 R6, RZ, RZ, R206 ;  /* 0x000000ffff067224 */ /* 0x000fe200078e00ce */
[----:B--2---:R-:W-:Y:S02]  /*6210*/  SHF.R.S32.HI R10, RZ, 0x1f, R13 ;  /* 0x0000001fff0a7819 */ /* 0x004fe4000001140d */
[----:B------:R-:W-:Y:S01]  /*6220*/  SHF.R.S32.HI R18, RZ, 0x1f, R5 ;  /* 0x0000001fff127819 */ /* 0x000fe20000011405 */
[-C--:B------:R-:W-:Y:S01]  /*6230*/  IMAD.WIDE.U32 R8, R5, R2.reuse, R6 ;  /* 0x0000000205087225 */ /* 0x080fe200078e0006 */
[----:B------:R-:W2:Y:S01]  /*6240*/  S2R R35, SR_CTAID.Z ;  /* 0x0000000000237919 */ /* 0x000ea20000002700 */
[----:B------:R-:W-:Y:S01]  /*6250*/  LEA.HI R13, R10, R13, RZ, 0x3 ;  /* 0x0000000d0a0d7211 */ /* 0x000fe200078f18ff */
[----:B------:R-:W-:Y:S01]  /*6260*/  ULDC.64 UR6, c[0x0][0x468] ;  /* 0x00011a0000067ab9 */ /* 0x000fe20000000a00 */
[----:B------:R-:W-:Y:S01]  /*6270*/  IMAD R0, R18, R2, RZ ;  /* 0x0000000212007224 */ /* 0x000fe200078e02ff */
[----:B------:R-:W-:Y:S01]  /*6280*/  IADD3 R8, P0, R11, R8, RZ ;  /* 0x000000080b087210 */ /* 0x000fe20007f1e0ff */
[----:B------:R-:W-:Y:S02]  /*6290*/  BSSY B0, `(.L_x_60) ;  /* 0x0000024000007945 */ /* 0x000fe40003800000 */
[----:B------:R-:W-:Y:S01]  /*62a0*/  IMAD R10, R5, R3, R0 ;  /* 0x00000003050a7224 */ /* 0x000fe200078e0200 */
[----:B------:R-:W-:-:S04]  /*62b0*/  SHF.R.S32.HI R0, RZ, 0x3, R13 ;  /* 0x00000003ff007819 */ /* 0x000fc8000001140d */
[----:B------:R-:W-:Y:S01]  /*62c0*/  IADD3.X R9, R12, R9, R10, P0, !PT ;  /* 0x000000090c097210 */ /* 0x000fe200007fe40a */
[----:B------:R-:W-:Y:S01]  /*62d0*/  IMAD R10, R239, -0x40, R196 ;  /* 0xffffffc0ef0a7824 */ /* 0x000fe200078e02c4 */
[----:B------:R-:W-:Y:S01]  /*62e0*/  SHF.R.S32.HI R33, RZ, 0x1f, R0 ;  /* 0x0000001fff217819 */ /* 0x000fe20000011400 */
[C---:B------:R-:W-:Y:S01]  /*62f0*/  VIADD R12, R0.reuse, 0x20 ;  /* 0x00000020000c7836 */ /* 0x040fe20000000000 */
[----:B-1----:R1:W3:Y:S02]  /*6300*/  LDS.128 R28, [R4+0xd000] ;  /* 0x00d00000041c7984 */ /* 0x0022e40000000c00 */
[-C--:B------:R-:W-:Y:S02]  /*6310*/  ISETP.GE.AND P3, PT, R0, R10.reuse, PT ;  /* 0x0000000a0000720c */ /* 0x080fe40003f66270 */
[----:B------:R1:W4:Y:S01]  /*6320*/  LDS.128 R40, [R4+0x10000] ;  /* 0x0100000004287984 */ /* 0x0003220000000c00 */
[----:B------:R-:W-:-:S03]  /*6330*/  ISETP.GE.AND P2, PT, R12, R10, PT ;  /* 0x0000000a0c00720c */ /* 0x000fc60003f46270 */
[----:B------:R1:W1:Y:S04]  /*6340*/  LDS.128 R48, [R4+0x11000] ;  /* 0x0110000004307984 */ /* 0x0002680000000c00 */
[----:B------:R1:W1:Y:S04]  /*6350*/  LDS.128 R36, [R4+0x12000] ;  /* 0x0120000004247984 */ /* 0x0002680000000c00 */
[----:B------:R1:W1:Y:S01]  /*6360*/  LDS.128 R44, [R4+0x13000] ;  /* 0x01300000042c7984 */ /* 0x0002620000000c00 */
[----:B--2---:R-:W-:Y:S01]  /*6370*/  SHF.R.S32.HI R34, RZ, 0x1f, R35 ;  /* 0x0000001fff227819 */ /* 0x004fe20000011423 */
[----:B------:R-:W-:-:S04]  /*6380*/  IMAD.WIDE.U32 R8, R35, UR6, R8 ;  /* 0x0000000623087c25 */ /* 0x000fc8000f8e0008 */
[----:B------:R-:W-:-:S04]  /*6390*/  IMAD R11, R34, UR6, RZ ;  /* 0x00000006220b7c24 */ /* 0x000fc8000f8e02ff */
[----:B------:R-:W-:-:S04]  /*63a0*/  IMAD R10, R35, UR7, R11 ;  /* 0x00000007230a7c24 */ /* 0x000fc8000f8e020b */
[----:B------:R-:W-:Y:S01]  /*63b0*/  IMAD.IADD R14, R9, 0x1, R10 ;  /* 0x00000001090e7824 */ /* 0x000fe200078e020a */
[----:B------:R-:W-:Y:S06]  /*63c0*/  @P3 BRA `(.L_x_61) ;  /* 0x0000000000403947 */ /* 0x000fec0003800000 */
[----:B------:R-:W-:Y:S01]  /*63d0*/  ULDC UR4, c[0x0][0x2d0] ;  /* 0x0000b40000047ab9 */ /* 0x000fe20000000800 */
[----:B------:R-:W2:Y:S01]  /*63e0*/  LDS.128 R24, [R4+0xe000] ;  /* 0x00e0000004187984 */ /* 0x000ea20000000c00 */
[----:B------:R-:W-:Y:S01]  /*63f0*/  ISETP.GE.AND P4, PT, R206, UR4, PT ;  /* 0x00000004ce007c0c */ /* 0x000fe2000bf86270 */
[----:B------:R-:W-:Y:S01]  /*6400*/  IMAD.MOV.U32 R10, RZ, RZ, R8 ;  /* 0x000000ffff0a7224 */ /* 0x000fe200078e0008 */
[----:B------:R-:W-:Y:S01]  /*6410*/  MOV R11, R14 ;  /* 0x0000000e000b7202 */ /* 0x000fe20000000f00 */
[-C--:B------:R-:W-:Y:S01]  /*6420*/  IMAD R15, R33, R2.reuse, RZ ;  /* 0x00000002210f7224 */ /* 0x080fe200078e02ff */
[----:B------:R-:W-:Y:S01]  /*6430*/  ISETP.GE.AND P1, PT, R218, UR4, PT ;  /* 0x00000004da007c0c */ /* 0x000fe2000bf26270 */
[----:B------:R-:W-:Y:S01]  /*6440*/  ULDC.64 UR6, c[0x0][0x3f0] ;  /* 0x0000fc0000067ab9 */ /* 0x000fe20000000a00 */
[----:B------:R-:W-:-:S04]  /*6450*/  IMAD.WIDE.U32 R12, R0, R2, R10 ;  /* 0x00000002000c7225 */ /* 0x000fc800078e000a */
[----:B------:R-:W-:-:S03]  /*6460*/  IMAD R10, R0, R3, R15 ;  /* 0x00000003000a7224 */ /* 0x000fc600078e020f */
[----:B------:R-:W3:Y:S01]  /*6470*/  @!P4 LDS.128 R20, [R4+0xc000] ;  /* 0x00c000000414c984 */ /* 0x000ee20000000c00 */
[----:B------:R-:W-:Y:S01]  /*6480*/  IMAD.IADD R11, R13, 0x1, R10 ;  /* 0x000000010d0b7824 */ /* 0x000fe200078e020a */
[----:B------:R-:W-:-:S04]  /*6490*/  LEA R10, P0, R12, UR6, 0x1 ;  /* 0x000000060c0a7c11 */ /* 0x000fc8000f8008ff */
[----:B------:R-:W-:-:S05]  /*64a0*/  LEA.HI.X R11, R12, UR7, R11, 0x1, P0 ;  /* 0x000000070c0b7c11 */ /* 0x000fca00080f0c0b */
[----:B--2---:R2:W-:Y:S04]  /*64b0*/  @!P1 STG.E.128 desc[UR16][R10.64+0x80], R24 ;  /* 0x000080180a009986 */ /* 0x0045e8000c101d10 */
[----:B---3--:R2:W-:Y:S02]  /*64c0*/  @!P4 STG.E.128 desc[UR16][R10.64], R20 ;  /* 0x000000140a00c986 */ /* 0x0085e4000c101d10 */
.L_x_61:
[----:B------:R-:W-:Y:S05]  /*64d0*/  BSYNC B0 ;  /* 0x0000000000007941 */ /* 0x000fea0003800000 */
.L_x_60:
[----:B--2---:R2:W1:Y:S01]  /*64e0*/  LDS.128 R20, [R4+0xf000] ;  /* 0x00f0000004147984 */ /* 0x0044620000000c00 */
[----:B------:R-:W-:Y:S04]  /*64f0*/  BSSY B0, `(.L_x_62) ;  /* 0x0000011000007945 */ /* 0x000fe80003800000 */
[----:B------:R-:W-:Y:S05]  /*6500*/  @P2 BRA `(.L_x_63) ;  /* 0x00000000003c2947 */ /* 0x000fea0003800000 */
[----:B-12---:R-:W-:Y:S01]  /*6510*/  IADD3 R4, P0, R0, 0x20, RZ ;  /* 0x0000002000047810 */ /* 0x006fe20007f1e0ff */
[----:B------:R-:W-:Y:S01]  /*6520*/  ULDC UR4, c[0x0][0x2d0] ;  /* 0x0000b40000047ab9 */ /* 0x000fe20000000800 */
[----:B------:R-:W-:Y:S01]  /*6530*/  ULDC.64 UR6, c[0x0][0x3f0] ;  /* 0x0000fc0000067ab9 */ /* 0x000fe20000000a00 */
[----:B------:R-:W-:Y:S02]  /*6540*/  ISETP.GE.AND P1, PT, R206, UR4, PT ;  /* 0x00000004ce007c0c */ /* 0x000fe4000bf26270 */
[----:B------:R-:W-:Y:S01]  /*6550*/  IMAD.X R9, RZ, RZ, R33, P0 ;  /* 0x000000ffff097224 */ /* 0x000fe200000e0621 */
[----:B------:R-:W-:-:S03]  /*6560*/  ISETP.GE.AND P0, PT, R218, UR4, PT ;  /* 0x00000004da007c0c */ /* 0x000fc6000bf06270 */
[----:B------:R-:W-:Y:S01]  /*6570*/  IMAD R10, R9, R2, RZ ;  /* 0x00000002090a7224 */ /* 0x000fe200078e02ff */
[----:B------:R-:W-:-:S03]  /*6580*/  MOV R9, R14 ;  /* 0x0000000e00097202 */ /* 0x000fc60000000f00 */
[C---:B------:R-:W-:Y:S02]  /*6590*/  IMAD R3, R4.reuse, R3, R10 ;  /* 0x0000000304037224 */ /* 0x040fe400078e020a */
[----:B------:R-:W-:-:S04]  /*65a0*/  IMAD.WIDE.U32 R8, R4, R2, R8 ;  /* 0x0000000204087225 */ /* 0x000fc800078e0008 */
[----:B------:R-:W-:Y:S01]  /*65b0*/  IMAD.IADD R3, R9, 0x1, R3 ;  /* 0x0000000109037824 */ /* 0x000fe200078e0203 */
[----:B------:R-:W-:-:S04]  /*65c0*/  LEA R2, P4, R8, UR6, 0x1 ;  /* 0x0000000608027c11 */ /* 0x000fc8000f8808ff */
[----:B------:R-:W-:-:S05]  /*65d0*/  LEA.HI.X R3, R8, UR7, R3, 0x1, P4 ;  /* 0x0000000708037c11 */ /* 0x000fca000a0f0c03 */
[----:B---3--:R1:W-:Y:S04]  /*65e0*/  @!P1 STG.E.128 desc[UR16][R2.64], R28 ;  /* 0x0000001c02009986 */ /* 0x0083e8000c101d10 */
[----:B------:R1:W-:Y:S02]  /*65f0*/  @!P0 STG.E.128 desc[UR16][R2.64+0x80], R20 ;  /* 0x0000801402008986 */ /* 0x0003e4000c101d10 */
.L_x_63:
[----:B------:R-:W-:Y:S05]  /*6600*/  BSYNC B0 ;  /* 0x0000000000007941 */ /* 0x000fea0003800000 */
.L_x_62:
[-C--:B-1----:R-:W-:Y:S01]  /*6610*/  IMAD.WIDE.U32 R2, R5, R16.reuse, R6 ;  /* 0x0000001005027225 */ /* 0x082fe200078e0006 */
[----:B------:R-:W-:Y:S01]  /*6620*/  ULDC.64 UR6, c[0x0][0x470] ;  /* 0x00011c0000067ab9 */ /* 0x000fe20000000a00 */
[----:B------:R-:W-:Y:S02]  /*6630*/  BSSY B0, `(.L_x_64) ;  /* 0x0000018000007945 */ /* 0x000fe40003800000 */
[----:B--2---:R-:W-:Y:S01]  /*6640*/  IMAD R4, R18, R16, RZ ;  /* 0x0000001012047224 */ /* 0x004fe200078e02ff */
        /* <DEDUP_REMOVED lines=9> */
[----:B------:R-:W-:Y:S01]  /*66e0*/  IMAD.MOV.U32 R4, RZ, RZ, R2 ;  /* 0x000000ffff047224 */ /* 0x000fe200078e0002 */
[----:B------:R-:W-:Y:S01]  /*66f0*/  ULDC UR4, c[0x0][0x2d0] ;  /* 0x0000b40000047ab9 */ /* 0x000fe20000000800 */
[-C--:B------:R-:W-:Y:S01]  /*6700*/  IMAD R9, R33, R16.reuse, RZ ;  /* 0x0000001021097224 */ /* 0x080fe200078e02ff */
[----:B------:R-:W-:Y:S01]  /*6710*/  ISETP.GE.AND P1, PT, R206, UR4, PT ;  /* 0x00000004ce007c0c */ /* 0x000fe2000bf26270 */
[----:B------:R-:W-:Y:S01]  /*6720*/  IMAD.WIDE.U32 R6, R0, R16, R4 ;  /* 0x0000001000067225 */ /* 0x000fe200078e0004 */
[----:B------:R-:W-:Y:S01]  /*6730*/  ISETP.GE.AND P0, PT, R218, UR4, PT ;  /* 0x00000004da007c0c */ /* 0x000fe2000bf06270 */
[----:B------:R-:W-:Y:S02]  /*6740*/  ULDC.64 UR6, c[0x0][0x3f8] ;  /* 0x0000fe0000067ab9 */ /* 0x000fe40000000a00 */
[----:B------:R-:W-:-:S04]  /*6750*/  IMAD R4, R0, R17, R9 ;  /* 0x0000001100047224 */ /* 0x000fc800078e0209 */
[----:B------:R-:W-:Y:S01]  /*6760*/  IMAD.IADD R5, R7, 0x1, R4 ;  /* 0x0000000107057824 */ /* 0x000fe200078e0204 */
[----:B------:R-:W-:-:S04]  /*6770*/  LEA R4, P3, R6, UR6, 0x1 ;  /* 0x0000000606047c11 */ /* 0x000fc8000f8608ff */
[----:B------:R-:W-:-:S05]  /*6780*/  LEA.HI.X R5, R6, UR7, R5, 0x1, P3 ;  /* 0x0000000706057c11 */ /* 0x000fca00098f0c05 */
[----:B----4-:R1:W-:Y:S04]  /*6790*/  @!P1 STG.E.128 desc[UR16][R4.64], R40 ;  /* 0x0000002804009986 */ /* 0x0103e8000c101d10 */
[----:B------:R1:W-:Y:S02]  /*67a0*/  @!P0 STG.E.128 desc[UR16][R4.64+0x80], R36 ;  /* 0x0000802404008986 */ /* 0x0003e4000c101d10 */
.L_x_65:
[----:B------:R-:W-:Y:S05]  /*67b0*/  BSYNC B0 ;  /* 0x0000000000007941 */ /* 0x000fea0003800000 */
.L_x_64:
[----:B------:R-:W-:Y:S05]  /*67c0*/  @P2 BRA `(.L_x_66) ;  /* 0x0000000800842947 */ /* 0x000fea0003800000 */
[----:B------:R-:W-:Y:S01]  /*67d0*/  IADD3 R0, P0, R0, 0x20, RZ ;  /* 0x0000002000007810 */ /* 0x000fe20007f1e0ff */
[----:B------:R-:W-:Y:S01]  /*67e0*/  ULDC UR4, c[0x0][0x2d0] ;  /* 0x0000b40000047ab9 */ /* 0x000fe20000000800 */
[----:B------:R-:W-:-:S03]  /*67f0*/  ULDC.64 UR6, c[0x0][0x3f8] ;  /* 0x0000fe0000067ab9 */ /* 0x000fc60000000a00 */
[----:B------:R-:W-:Y:S01]  /*6800*/  IMAD.X R3, RZ, RZ, R33, P0 ;  /* 0x000000ffff037224 */ /* 0x000fe200000e0621 */
[----:B------:R-:W-:-:S03]  /*6810*/  ISETP.GE.AND P0, PT, R206, UR4, PT ;  /* 0x00000004ce007c0c */ /* 0x000fc6000bf06270 */
[----:B------:R-:W-:Y:S01]  /*6820*/  IMAD R6, R3, R16, RZ ;  /* 0x0000001003067224 */ /* 0x000fe200078e02ff */
[----:B------:R-:W-:-:S03]  /*6830*/  MOV R3, R8 ;  /* 0x0000000800037202 */ /* 0x000fc60000000f00 */
[----:B-1----:R-:W-:-:S04]  /*6840*/  IMAD.WIDE.U32 R4, R0, R16, R2 ;  /* 0x0000001000047225 */ /* 0x002fc800078e0002 */
[----:B------:R-:W-:Y:S01]  /*6850*/  IMAD R0, R0, R17, R6 ;  /* 0x0000001100007224 */ /* 0x000fe200078e0206 */
[----:B------:R-:W-:-:S03]  /*6860*/  LEA R2, P1, R4, UR6, 0x1 ;  /* 0x0000000604027c11 */ /* 0x000fc6000f8208ff */
[----:B------:R-:W-:-:S05]  /*6870*/  IMAD.IADD R0, R5, 0x1, R0 ;  /* 0x0000000105007824 */ /* 0x000fca00078e0200 */
[----:B------:R-:W-:-:S05]  /*6880*/  LEA.HI.X R3, R4, UR7, R0, 0x1, P1 ;  /* 0x0000000704037c11 */ /* 0x000fca00088f0c00 */
[----:B------:R1:W-:Y:S01]  /*6890*/  @!P0 STG.E.128 desc[UR16][R2.64], R48 ;  /* 0x0000003002008986 */ /* 0x0003e2000c101d10 */
[----:B------:R-:W-:-:S13]  /*68a0*/  ISETP.GE.AND P0, PT, R218, UR4, PT ;  /* 0x00000004da007c0c */ /* 0x000fda000bf06270 */
[----:B------:R-:W-:Y:S05]  /*68b0*/  @P0 BRA `(.L_x_66) ;  /* 0x0000000800480947 */ /* 0x000fea0003800000 */
[----:B------:R2:W-:Y:S01]  /*68c0*/  STG.E.128 desc[UR16][R2.64+0x80], R44 ;  /* 0x0000802c02007986 */ /* 0x0005e2000c101d10 */
[----:B------:R-:W-:Y:S05]  /*68d0*/  BRA `(.L_x_66) ;  /* 0x0000000800407947 */ /* 0x000fea0003800000 */
.L_x_36:
[----:B------:R-:W-:Y:S01]  /*68e0*/  ISETP.NE.AND P0, PT, R246, -0x1, PT ;  /* 0xfffffffff600780c */ /* 0x000fe20003f05270 */
[----:B------:R-:W1:Y:S01]  /*68f0*/  S2R R18, SR_TID.X ;  /* 0x0000000000127919 */ /* 0x000e620000002100 */
[----:B------:R-:W-:Y:S01]  /*6900*/  IMAD.SHL.U32 R14, R239, 0x40, RZ ;  /* 0x00000040ef0e7824 */ /* 0x000fe200078e00ff */
[----:B------:R-:W2:Y:S04]  /*6910*/  S2R R19, SR_CTAID.Y ;  /* 0x0000000000137919 */ /* 0x000ea80000002600 */
[----:B------:R-:W-:-:S06]  /*6920*/  SHF.R.S32.HI R17, RZ, 0x1f, R14 ;  /* 0x0000001fff117819 */ /* 0x000fcc000001140e */
[----:B------:R-:W3:Y:S01]  /*6930*/  @P0 LDC.64 R8, c[0x0][0x450] ;  /* 0x00011400ff080b82 */ /* 0x000ee20000000a00 */
[CC--:B------:R-:W-:Y:S02]  /*6940*/  @P0 IADD3 R0, R238.reuse, R246.reuse, RZ ;  /* 0x000000f6ee000210 */ /* 0x0c0fe40007ffe0ff */
[----:B------:R-:W-:-:S05]  /*6950*/  @P0 IADD3 R2, R238, R246, RZ ;  /* 0x000000f6ee020210 */ /* 0x000fca0007ffe0ff */
[----:B------:R-:W4:Y:S01]  /*6960*/  @P0 LDC.64 R12, c[0x0][0x458] ;  /* 0x00011600ff0c0b82 */ /* 0x000f220000000a00 */
[----:B-1----:R-:W-:Y:S01]  /*6970*/  SHF.R.S32.HI R11, RZ, 0x1f, R18 ;  /* 0x0000001fff0b7819 */ /* 0x002fe20000011412 */
[C---:B---3--:R-:W-:Y:S01]  /*6980*/  @P0 IMAD R6, R0.reuse, R9, RZ ;  /* 0x0000000900060224 */ /* 0x048fe200078e02ff */
[----:B--2---:R-:W-:Y:S01]  /*6990*/  SHF.R.S32.HI R10, RZ, 0x1f, R19 ;  /* 0x0000001fff0a7819 */ /* 0x004fe20000011413 */
[----:B------:R-:W-:-:S05]  /*69a0*/  @P0 IMAD.WIDE.U32 R4, R0, R8, RZ ;  /* 0x0000000800040225 */ /* 0x000fca00078e00ff */
[----:B------:R-:W-:Y:S01]  /*69b0*/  @P0 IADD3 R7, R5, R6, RZ ;  /* 0x0000000605070210 */ /* 0x000fe20007ffe0ff */
[C---:B----4-:R-:W-:Y:S02]  /*69c0*/  @P0 IMAD R0, R2.reuse, R13, RZ ;  /* 0x0000000d02000224 */ /* 0x050fe400078e02ff */
        /* <DEDUP_REMOVED lines=17> */
.L_x_67:
        /* <DEDUP_REMOVED lines=13> */
.L_x_68:
[----:B------:R-:W1:Y:S01]  /*6bb0*/  S2R R20, SR_CTAID.Z ;  /* 0x0000000000147919 */ /* 0x000e620000002700 */
[----:B------:R-:W-:Y:S01]  /*6bc0*/  IMAD R0, R17, R8, RZ ;  /* 0x0000000811007224 */ /* 0x000fe200078e02ff */
[----:B------:R-:W-:Y:S01]  /*6bd0*/  LEA.HI R5, R11, R18, RZ, 0x3 ;  /* 0x000000120b057211 */ /* 0x000fe200078f18ff */
[C---:B------:R-:W-:Y:S01]  /*6be0*/  IMAD.WIDE.U32 R2, R14.reuse, R8, R206 ;  /* 0x000000080e027225 */ /* 0x040fe200078e00ce */
[----:B------:R-:W-:Y:S01]  /*6bf0*/  ULDC.64 UR6, c[0x0][0x468] ;  /* 0x00011a0000067ab9 */ /* 0x000fe20000000a00 */
[----:B------:R-:W-:Y:S02]  /*6c00*/  BSSY B0, `(.L_x_69) ;  /* 0x000001e000007945 */ /* 0x000fe40003800000 */
[----:B------:R-:W-:Y:S01]  /*6c10*/  IMAD R4, R14, R9, R0 ;  /* 0x000000090e047224 */ /* 0x000fe200078e0200 */
[----:B------:R-:W-:Y:S02]  /*6c20*/  IADD3 R2, P0, R6, R2, RZ ;  /* 0x0000000206027210 */ /* 0x000fe40007f1e0ff */
[----:B------:R-:W-:-:S02]  /*6c30*/  SHF.R.S32.HI R0, RZ, 0x3, R5 ;  /* 0x00000003ff007819 */ /* 0x000fc40000011405 */
[----:B------:R-:W-:Y:S01]  /*6c40*/  IADD3.X R3, R7, R3, R4, P0, !PT ;  /* 0x0000000307037210 */ /* 0x000fe200007fe404 */
[----:B------:R-:W-:Y:S01]  /*6c50*/  IMAD R4, R239, -0x40, R196 ;  /* 0xffffffc0ef047824 */ /* 0x000fe200078e02c4 */
[----:B------:R-:W-:Y:S01]  /*6c60*/  SHF.R.S32.HI R18, RZ, 0x1f, R0 ;  /* 0x0000001fff127819 */ /* 0x000fe20000011400 */
[----:B------:R-:W-:-:S03]  /*6c70*/  VIADD R5, R0, 0x20 ;  /* 0x0000002000057836 */ /* 0x000fc60000000000 */
        /* <DEDUP_REMOVED lines=20> */
[----:B------:R1:W-:Y:S04]  /*6dc0*/  @!P1 STG.E.128 desc[UR16][R4.64], RZ ;  /* 0x000000ff04009986 */ /* 0x0003e8000c101d10 */
[----:B------:R1:W-:Y:S02]  /*6dd0*/  @!P0 STG.E.128 desc[UR16][R4.64+0x80], RZ ;  /* 0x000080ff04008986 */ /* 0x0003e4000c101d10 */
.L_x_70:
[----:B------:R-:W-:Y:S05]  /*6de0*/  BSYNC B0 ;  /* 0x0000000000007941 */ /* 0x000fea0003800000 */
.L_x_69:
[----:B------:R-:W-:Y:S04]  /*6df0*/  BSSY B0, `(.L_x_71) ;  /* 0x0000012000007945 */ /* 0x000fe80003800000 */
[----:B------:R-:W-:Y:S05]  /*6e00*/  @P2 BRA `(.L_x_72) ;  /* 0x0000000000402947 */ /* 0x000fea0003800000 */
[----:B------:R-:W-:Y:S01]  /*6e10*/  IADD3 R3, P0, R0, 0x20, RZ ;  /* 0x0000002000037810 */ /* 0x000fe20007f1e0ff */
[----:B------:R-:W-:Y:S01]  /*6e20*/  ULDC UR4, c[0x0][0x2d0] ;  /* 0x0000b40000047ab9 */ /* 0x000fe20000000800 */
[----:B-1----:R-:W-:Y:S01]  /*6e30*/  MOV R5, R10 ;  /* 0x0000000a00057202 */ /* 0x002fe20000000f00 */
[----:B------:R-:W-:Y:S01]  /*6e40*/  ULDC.64 UR6, c[0x0][0x3f0] ;  /* 0x0000fc0000067ab9 */ /* 0x000fe20000000a00 */
[----:B------:R-:W-:Y:S01]  /*6e50*/  ISETP.GE.AND P1, PT, R206, UR4, PT ;  /* 0x00000004ce007c0c */ /* 0x000fe2000bf26270 */
[----:B------:R-:W-:Y:S01]  /*6e60*/  IMAD.X R4, RZ, RZ, R18, P0 ;  /* 0x000000ffff047224 */ /* 0x000fe200000e0612 */
[----:B------:R-:W-:-:S03]  /*6e70*/  ISETP.GE.AND P0, PT, R218, UR4, PT ;  /* 0x00000004da007c0c */ /* 0x000fc6000bf06270 */
[----:B------:R-:W-:Y:S02]  /*6e80*/  IMAD R6, R4, R8, RZ ;  /* 0x0000000804067224 */ /* 0x000fe400078e02ff */
[----:B------:R-:W-:-:S04]  /*6e90*/  IMAD.MOV.U32 R4, RZ, RZ, R2 ;  /* 0x000000ffff047224 */ /* 0x000fc800078e0002 */
[----:B------:R-:W-:-:S04]  /*6ea0*/  IMAD.WIDE.U32 R4, R3, R8, R4 ;  /* 0x0000000803047225 */ /* 0x000fc800078e0004 */
[----:B------:R-:W-:Y:S01]  /*6eb0*/  IMAD R3, R3, R9, R6 ;  /* 0x0000000903037224 */ /* 0x000fe200078e0206 */
[----:B------:R-:W-:-:S03]  /*6ec0*/  LEA R2, P4, R4, UR6, 0x1 ;  /* 0x0000000604027c11 */ /* 0x000fc6000f8808ff */
[----:B------:R-:W-:-:S05]  /*6ed0*/  IMAD.IADD R3, R3, 0x1, R5 ;  /* 0x0000000103037824 */ /* 0x000fca00078e0205 */
[----:B------:R-:W-:-:S05]  /*6ee0*/  LEA.HI.X R3, R4, UR7, R3, 0x1, P4 ;  /* 0x0000000704037c11 */ /* 0x000fca000a0f0c03 */
[----:B------:R2:W-:Y:S04]  /*6ef0*/  @!P1 STG.E.128 desc[UR16][R2.64], RZ ;  /* 0x000000ff02009986 */ /* 0x0005e8000c101d10 */
[----:B------:R2:W-:Y:S02]  /*6f00*/  @!P0 STG.E.128 desc[UR16][R2.64+0x80], RZ ;  /* 0x000080ff02008986 */ /* 0x0005e4000c101d10 */
.L_x_72:
[----:B------:R-:W-:Y:S05]  /*6f10*/  BSYNC B0 ;  /* 0x0000000000007941 */ /* 0x000fea0003800000 */
.L_x_71:
[CC--:B--2---:R-:W-:Y:S01]  /*6f20*/  IMAD.WIDE.U32 R2, R14.reuse, R12.reuse, R206 ;  /* 0x0000000c0e027225 */ /* 0x0c4fe200078e00ce */
[----:B------:R-:W-:Y:S01]  /*6f30*/  ULDC.64 UR6, c[0x0][0x470] ;  /* 0x00011c0000067ab9 */ /* 0x000fe20000000a00 */
[----:B------:R-:W-:Y:S02]  /*6f40*/  BSSY B0, `(.L_x_73) ;  /* 0x0000018000007945 */ /* 0x000fe40003800000 */
[----:B-1----:R-:W-:Y:S01]  /*6f50*/  IMAD R4, R17, R12, RZ ;  /* 0x0000000c11047224 */ /* 0x002fe200078e02ff */
        /* <DEDUP_REMOVED lines=22> */
.L_x_74:
[----:B------:R-:W-:Y:S05]  /*70c0*/  BSYNC B0 ;  /* 0x0000000000007941 */ /* 0x000fea0003800000 */
.L_x_73:
[----:B------:R-:W-:Y:S05]  /*70d0*/  @P2 BRA `(.L_x_66) ;  /* 0x0000000000402947 */ /* 0x000fea0003800000 */
[----:B------:R-:W-:Y:S01]  /*70e0*/  IADD3 R0, P0, R0, 0x20, RZ ;  /* 0x0000002000007810 */ /* 0x000fe20007f1e0ff */
[----:B-1----:R-:W-:Y:S01]  /*70f0*/  IMAD.MOV.U32 R4, RZ, RZ, R2 ;  /* 0x000000ffff047224 */ /* 0x002fe200078e0002 */
[----:B------:R-:W-:Y:S01]  /*7100*/  MOV R5, R8 ;  /* 0x0000000800057202 */ /* 0x000fe20000000f00 */
[----:B------:R-:W-:Y:S01]  /*7110*/  ULDC UR4, c[0x0][0x2d0] ;  /* 0x0000b40000047ab9 */ /* 0x000fe20000000800 */
[----:B------:R-:W-:Y:S01]  /*7120*/  ULDC.64 UR6, c[0x0][0x3f8] ;  /* 0x0000fe0000067ab9 */ /* 0x000fe20000000a00 */
[----:B------:R-:W-:Y:S01]  /*7130*/  IMAD.X R3, RZ, RZ, R18, P0 ;  /* 0x000000ffff037224 */ /* 0x000fe200000e0612 */
[----:B------:R-:W-:Y:S01]  /*7140*/  ISETP.GE.AND P1, PT, R206, UR4, PT ;  /* 0x00000004ce007c0c */ /* 0x000fe2000bf26270 */
[----:B------:R-:W-:Y:S01]  /*7150*/  IMAD.WIDE.U32 R4, R0, R12, R4 ;  /* 0x0000000c00047225 */ /* 0x000fe200078e0004 */
[----:B------:R-:W-:-:S03]  /*7160*/  ISETP.GE.AND P0, PT, R218, UR4, PT ;  /* 0x00000004da007c0c */ /* 0x000fc6000bf06270 */
[----:B------:R-:W-:Y:S01]  /*7170*/  IMAD R3, R3, R12, RZ ;  /* 0x0000000c03037224 */ /* 0x000fe200078e02ff */
[----:B------:R-:W-:-:S03]  /*7180*/  LEA R2, P2, R4, UR6, 0x1 ;  /* 0x0000000604027c11 */ /* 0x000fc6000f8408ff */
[----:B------:R-:W-:-:S04]  /*7190*/  IMAD R0, R0, R13, R3 ;  /* 0x0000000d00007224 */ /* 0x000fc800078e0203 */
[----:B------:R-:W-:-:S05]  /*71a0*/  IMAD.IADD R0, R0, 0x1, R5 ;  /* 0x0000000100007824 */ /* 0x000fca00078e0205 */
[----:B------:R-:W-:-:S05]  /*71b0*/  LEA.HI.X R3, R4, UR7, R0, 0x1, P2 ;  /* 0x0000000704037c11 */ /* 0x000fca00090f0c00 */
[----:B------:R2:W-:Y:S04]  /*71c0*/  @!P1 STG.E.128 desc[UR16][R2.64], RZ ;  /* 0x000000ff02009986 */ /* 0x0005e8000c101d10 */
[----:B------:R2:W-:Y:S02]  /*71d0*/  @!P0 STG.E.128 desc[UR16][R2.64+0x80], RZ ;  /* 0x000080ff02008986 */ /* 0x0005e4000c101d10 */
.L_x_66:
[----:B------:R-:W-:Y:S05]  /*71e0*/  BSYNC B1 ;  /* 0x0000000000017941 */ /* 0x000fea0003800000 */
.L_x_31:
[----:B------:R-:W3:Y:S02]  /*71f0*/  LDC R0, c[0x0][0xc] ;  /* 0x00000300ff007b82 */ /* 0x000ee40000000800 */
[----:B---3--:R-:W-:-:S04]  /*7200*/  IADD3 R239, R0, R239, RZ ;  /* 0x000000ef00ef7210 */ /* 0x008fc80007ffe0ff */
[----:B------:R-:W-:-:S13]  /*7210*/  ISETP.GE.AND P0, PT, R239, UR14, PT ;  /* 0x0000000eef007c0c */ /* 0x000fda000bf06270 */
[----:B------:R-:W-:Y:S05]  /*7220*/  @P0 BRA `(.L_x_75) ;  /* 0x0000000000040947 */ /* 0x000fea0003800000 */
[----:B------:R-:W-:Y:S05]  /*7230*/  BRA `(.L_x_76) ;  /* 0xffffff9400a47947 */ /* 0x000fea000383ffff */
.L_x_75:
[----:B------:R-:W-:Y:S05]  /*7240*/  EXIT ;  /* 0x000000000000794d */ /* 0x000fea0003800000 */
.L_x_77:
        /* <DEDUP_REMOVED lines=11> */
.L_x_2051:


//--------------------- .text._ZN5flash44flash_bwd_dq_dk_dv_loop_seqk_parallel_kernelI23Flash_bwd_kernel_traitsILi128ELi64ELi64ELi8ELi4ELi2ELi2ELb1ELb0EN7cutlass10bfloat16_tE19Flash_kernel_traitsILi128ELi64ELi64ELi8ES3_EELb0ELb0ELb1ELb0ELb0ELb0ELb0EEEvNS_16Flash_bwd_paramsE --------------------------
	.section	.text._ZN5flash44flash_bwd_dq_dk_dv_loop_seqk_parallel_kernelI23Flash_bwd_kernel_traitsILi128ELi64ELi64ELi8ELi4ELi2ELi2ELb1ELb0EN7cutlass10bfloat16_tE19Flash_kernel_traitsILi128ELi64ELi64ELi8ES3_EELb0ELb0ELb1ELb0ELb0ELb0ELb0EEEvNS_16Flash_bwd_paramsE,"ax",@progbits
	.align	128
        .global         _ZN5flash44flash_bwd_dq_dk_dv_loop_seqk_parallel_kernelI23Flash_bwd_kernel_traitsILi128ELi64ELi64ELi8ELi4ELi2ELi2ELb1ELb0EN7cutlass10bfloat16_tE19Flash_kernel_traitsILi128ELi64ELi64ELi8ES3_EELb0ELb0ELb1ELb0ELb0ELb0ELb0EEEvNS_16Flash_bwd_paramsE
        .type           _ZN5flash44flash_bwd_dq_dk_dv_loop_seqk_parallel_kernelI23Flash_bwd_kernel_traitsILi128ELi64ELi64ELi8ELi4ELi2ELi2ELb1ELb0EN7cutlass10bfloat16_tE19Flash_kernel_traitsILi128ELi64ELi64ELi8ES3_EELb0ELb0ELb1ELb0ELb0ELb0ELb0EEEvNS_16Flash_bwd_paramsE,@function
        .size           _ZN5flash44flash_bwd_dq_dk_dv_loop_seqk_parallel_kernelI23Flash_bwd_kernel_traitsILi128ELi64ELi64ELi8ELi4ELi2ELi2ELb1ELb0EN7cutlass10bfloat16_tE19Flash_kernel_traitsILi128ELi64ELi64ELi8ES3_EELb0ELb0ELb1ELb0ELb0ELb0ELb0EEEvNS_16Flash_bwd_paramsE,(.L_x_2052 - _ZN5flash44flash_bwd_dq_dk_dv_loop_seqk_parallel_kernelI23Flash_bwd_kernel_traitsILi128ELi64ELi64ELi8ELi4ELi2ELi2ELb1ELb0EN7cutlass10bfloat16_tE19Flash_kernel_traitsILi128ELi64ELi64ELi8ES3_EELb0ELb0ELb1ELb0ELb0ELb0ELb0EEEvNS_16Flash_bwd_paramsE)
        .other          _ZN5flash44flash_bwd_dq_dk_dv_loop_seqk_parallel_kernelI23Flash_bwd_kernel_traitsILi128ELi64ELi64ELi8ELi4ELi2ELi2ELb1ELb0EN7cutlass10bfloat16_tE19Flash_kernel_traitsILi128ELi64ELi64ELi8ES3_EELb0ELb0ELb1ELb0ELb0ELb0ELb0EEEvNS_16Flash_bwd_paramsE,@"STO_CUDA_ENTRY STV_DEFAULT"
_ZN5flash44flash_bwd_dq_dk_dv_loop_seqk_parallel_kernelI23Flash_bwd_kernel_traitsILi128ELi64ELi64ELi8ELi4ELi2ELi2ELb1ELb0EN7cutlass10bfloat16_tE19Flash_kernel_traitsILi128ELi64ELi64ELi8ES3_EELb0ELb0ELb1ELb0ELb0ELb0ELb0EEEvNS_16Flash_bwd_paramsE:
.text._ZN5flash44flash_bwd_dq_dk_dv_loop_seqk_parallel_kernelI23Flash_bwd_kernel_traitsILi128ELi64ELi64ELi8ELi4ELi2ELi2ELb1ELb0EN7cutlass10bfloat16_tE19Flash_kernel_traitsILi128ELi64ELi64ELi8ES3_EELb0ELb0ELb1ELb0ELb0ELb0ELb0EEEvNS_16Flash_bwd_paramsE:
        /* <DEDUP_REMOVED lines=20> */
[----:B-1----:R-:W-:-:S04]  /*0140*/  SHF.R.S32.HI R15, RZ, 0x1f, R14 ;  /* 0x0000001fff0f7819 */ /* 0x002fc8000001140e */
        /* <DEDUP_REMOVED lines=12> */
[--C-:B------:R-:W-:Y:S01]  /*0210*/  SHF.R.S32.HI R10, RZ, 0x2, R17.reuse ;  /* 0x00000002ff0a7819 */ /* 0x100fe20000011411 */
[----:B------:R-:W-:Y:S01]  /*0220*/  IMAD.IADD R194, R6, 0x1, -R0 ;  /* 0x0000000106c27824 */ /* 0x000fe200078e0a00 */
[----:B------:R-:W-:-:S02]  /*0230*/  SHF.R.S32.HI R5, RZ, 0x1f, R17 ;  /* 0x0000001fff057819 */ /* 0x000fc40000011411 */
[----:B------:R-:W-:Y:S02]  /*0240*/  LOP3.LUT R3, R8, 0xfffffffe, RZ, 0xc0, !PT ;  /* 0xfffffffe08037812 */ /* 0x000fe400078ec0ff */
[----:B------:R-:W-:Y:S02]  /*0250*/  LEA.HI R0, R5, R10, RZ, 0x3 ;  /* 0x0000000a05007211 */ /* 0x000fe400078f18ff */
[-C--:B------:R-:W-:Y:S01]  /*0260*/  LEA.HI R16, R15, R14.reuse, RZ, 0x3 ;  /* 0x0000000e0f107211 */ /* 0x080fe200078f18ff */
[----:B------:R-:W-:Y:S01]  /*0270*/  IMAD.IADD R11, R7, 0x1, -R3 ;  /* 0x00000001070b7824 */ /* 0x000fe200078e0a03 */
[----:B------:R-:W-:Y:S02]  /*0280*/  LOP3.LUT R2, R4, 0xffffffe0, RZ, 0xc0, !PT ;  /* 0xffffffe004027812 */ /* 0x000fe400078ec0ff */
[----:B------:R-:W-:Y:S02]  /*0290*/  LOP3.LUT R0, R0, 0xfffffff8, RZ, 0xc0, !PT ;  /* 0xfffffff800007812 */ /* 0x000fe400078ec0ff */
[----:B------:R-:W-:Y:S01]  /*02a0*/  SHF.R.S32.HI R249, RZ, 0x3, R16 ;  /* 0x00000003fff97819 */ /* 0x000fe20000011410 */
[----:B------:R-:W-:Y:S01]  /*02b0*/  IMAD.IADD R4, R14, 0x1, -R2 ;  /* 0x000000010e047824 */ /* 0x000fe200078e0a02 */
[----:B------:R-:W-:Y:S01]  /*02c0*/  LOP3.LUT R3, R16, 0xfffffff8, RZ, 0xc0, !PT ;  /* 0xfffffff810037812 */ /* 0x000fe200078ec0ff */
[----:B------:R-:W-:Y:S01]  /*02d0*/  IMAD.IADD R8, R10, 0x1, -R0 ;  /* 0x000000010a087824 */ /* 0x000fe200078e0a00 */
[----:B------:R-:W-:Y:S01]  /*02e0*/  LOP3.LUT R5, R9, 0xfffffff0, RZ, 0xc0, !PT ;  /* 0xfffffff009057812 */ /* 0x000fe200078ec0ff */
[----:B------:R-:W-:Y:S01]  /*02f0*/  IMAD.SHL.U32 R2, R249, 0x40, RZ ;  /* 0x00000040f9027824 */ /* 0x000fe200078e00ff */
[----:B------:R-:W-:Y:S01]  /*0300*/  SHF.R.S32.HI R6, RZ, 0x1f, R4 ;  /* 0x0000001fff067819 */ /* 0x000fe20000011404 */
[----:B------:R-:W-:Y:S01]  /*0310*/  IMAD.IADD R0, R14, 0x1, -R3 ;  /* 0x000000010e007824 */ /* 0x000fe200078e0a03 */
[----:B------:R-:W-:-:S02]  /*0320*/  LEA.HI R9, R15, R14, RZ, 0x7 ;  /* 0x0000000e0f097211 */ /* 0x000fc400078f38ff */
[----:B------:R-:W-:Y:S01]  /*0330*/  LOP3.LUT R3, R2, 0x1c0, RZ, 0xc0, !PT ;  /* 0x000001c002037812 */ /* 0x000fe200078ec0ff */
[----:B------:R-:W-:Y:S01]  /*0340*/  IMAD.SHL.U32 R212, R0, 0x8, RZ ;  /* 0x0000000800d47824 */ /* 0x000fe200078e00ff */
[----:B------:R-:W-:Y:S01]  /*0350*/  LEA.HI R252, R6, R4, RZ, 0x2 ;  /* 0x0000000406fc7211 */ /* 0x000fe200078f10ff */
[----:B------:R-:W-:Y:S01]  /*0360*/  IMAD.IADD R2, R14, 0x1, -R5 ;  /* 0x000000010e027824 */ /* 0x000fe200078e0a05 */
[----:B------:R-:W-:Y:S01]  /*0370*/  LOP3.LUT P4, RZ, R0, 0x2, RZ, 0xc0, !PT ;  /* 0x0000000200ff7812 */ /* 0x000fe2000788c0ff */
[----:B------:R-:W-:Y:S01]  /*0380*/  VIADD R227, R212, 0x40 ;  /* 0x00000040d4e37836 */ /* 0x000fe20000000000 */
[----:B------:R-:W-:Y:S02]  /*0390*/  LOP3.LUT R4, R3, 0x38, R212, 0xf8, !PT ;  /* 0x0000003803047812 */ /* 0x000fe400078ef8d4 */
[----:B------:R-:W-:Y:S02]  /*03a0*/  SHF.R.U32.HI R3, RZ, 0x3, R3 ;  /* 0x00000003ff037819 */ /* 0x000fe40000011603 */
[C---:B------:R-:W-:Y:S01]  /*03b0*/  LOP3.LUT P3, RZ, R0.reuse, 0x4, RZ, 0xc0, !PT ;  /* 0x0000000400ff7812 */ /* 0x040fe2000786c0ff */
[----:B------:R-:W-:Y:S01]  /*03c0*/  IMAD.SHL.U32 R0, R0, 0x40, RZ ;  /* 0x0000004000007824 */ /* 0x000fe200078e00ff */
[----:B------:R-:W-:-:S02]  /*03d0*/  SHF.R.S32.HI R5, RZ, 0x1f, R2 ;  /* 0x0000001fff057819 */ /* 0x000fc40000011402 */
[----:B------:R-:W-:Y:S01]  /*03e0*/  LOP3.LUT R10, R4, R3, RZ, 0x3c, !PT ;  /* 0x00000003040a7212 */ /* 0x000fe200078e3cff */
[----:B------:R-:W-:Y:S01]  /*03f0*/  IMAD.SHL.U32 R3, R194, 0x10, RZ ;  /* 0x00000010c2037824 */ /* 0x000fe200078e00ff */
[----:B------:R-:W-:Y:S02]  /*0400*/  LEA.HI R12, R5, R2, RZ, 0x3 ;  /* 0x00000002050c7211 */ /* 0x000fe400078f18ff */
[----:B------:R-:W-:Y:S02]  /*0410*/  LOP3.LUT R0, R0, 0x1c0, RZ, 0xc0, !PT ;  /* 0x000001c000007812 */ /* 0x000fe400078ec0ff */
[----:B------:R-:W-:Y:S02]  /*0420*/  LOP3.LUT R6, R12, 0xfffffff8, RZ, 0xc0, !PT ;  /* 0xfffffff80c067812 */ /* 0x000fe400078ec0ff */
[----:B------:R-:W-:Y:S02]  /*0430*/  SHF.R.S32.HI R9, RZ, 0x7, R9 ;  /* 0x00000007ff097819 */ /* 0x000fe40000011409 */
[----:B------:R-:W-:Y:S01]  /*0440*/  LOP3.LUT R5, R0, 0x8, R16, 0xf8, !PT ;  /* 0x0000000800057812 */ /* 0x000fe200078ef810 */
[----:B------:R-:W-:Y:S01]  /*0450*/  IMAD.IADD R6, R2, 0x1, -R6 ;  /* 0x0000000102067824 */ /* 0x000fe200078e0a06 */
[----:B------:R-:W-:Y:S01]  /*0460*/  LOP3.LUT R7, R0, 0x10, R3, 0xf8, !PT ;  /* 0x0000001000077812 */ /* 0x000fe200078ef803 */
[----:B------:R-:W-:Y:S01]  /*0470*/  IMAD.SHL.U32 R3, R11, 0x200, RZ ;  /* 0x000002000b037824 */ /* 0x000fe200078e00ff */
[----:B------:R-:W-:Y:S01]  /*0480*/  SHF.R.U32.HI R186, RZ, 0x3, R0 ;  /* 0x00000003ffba7819 */ /* 0x000fe20000011600 */
[----:B------:R-:W-:Y:S01]  /*0490*/  IMAD.SHL.U32 R6, R6, 0x40, RZ ;  /* 0x0000004006067824 */ /* 0x000fe200078e00ff */
[----:B------:R-:W-:Y:S01]  /*04a0*/  LOP3.LUT R4, R8, 0x1, RZ, 0xc0, !PT ;  /* 0x0000000108047812 */ /* 0x000fe200078ec0ff */
[----:B------:R-:W-:Y:S01]  /*04b0*/  IMAD R2, R9, 0x800, R3 ;  /* 0x0000080009027824 */ /* 0x000fe200078e0203 */
[----:B------:R-:W-:-:S02]  /*04c0*/  LOP3.LUT R0, R5, R186, RZ, 0x3c, !PT ;  /* 0x000000ba05007212 */ /* 0x000fc400078e3cff */
[----:B------:R-:W-:Y:S02]  /*04d0*/  LEA.HI R5, R15, R14, RZ, 0x6 ;  /* 0x0000000e0f057211 */ /* 0x000fe400078f30ff */
[----:B------:R-:W-:Y:S01]  /*04e0*/  ISETP.NE.U32.AND P0, PT, R4, 0x1, PT ;  /* 0x000000010400780c */ /* 0x000fe20003f05070 */
[----:B------:R-:W-:Y:S01]  /*04f0*/  IMAD.IADD R199, R2, 0x1, R0 ;  /* 0x0000000102c77824 */ /* 0x000fe200078e0200 */
[----:B------:R-:W-:Y:S02]  /*0500*/  LOP3.LUT R4, R7, 0x8, R16, 0xf8, !PT ;  /* 0x0000000807047812 */ /* 0x000fe400078ef810 */
[----:B------:R-:W-:Y:S02]  /*0510*/  LOP3.LUT R2, R17, 0x7ffffffc, RZ, 0xc0, !PT ;  /* 0x7ffffffc11027812 */ /* 0x000fe400078ec0ff */
[----:B------:R-:W-:Y:S02]  /*0520*/  SHF.R.S32.HI R0, RZ, 0x6, R5 ;  /* 0x00000006ff007819 */ /* 0x000fe40000011405 */
[----:B------:R-:W-:Y:S01]  /*0530*/  LOP3.LUT R186, R3, R4, R186, 0xf6, !PT ;  /* 0x0000000403ba7212 */ /* 0x000fe200078ef6ba */
[----:B------:R-:W-:Y:S01]  /*0540*/  IMAD.IADD R3, R14, 0x1, -R2 ;  /* 0x000000010e037824 */ /* 0x000fe200078e0a02 */
[----:B------:R-:W-:Y:S01]  /*0550*/  R2P PR, R8, 0x6 ;  /* 0x0000000608007804 */ /* 0x000fe20000000000 */
[----:B------:R-:W-:Y:S01]  /*0560*/  IMAD R2, R0, 0x200, R10 ;  /* 0x0000020000027824 */ /* 0x000fe200078e020a */
[----:B------:R-:W-:Y:S01]  /*0570*/  SEL R185, R185, 0xffffffc0, !P3 ;  /* 0xffffffc0b9b97807 */ /* 0x000fe20005800000 */
[----:B------:R-:W-:Y:S01]  /*0580*/  IMAD.SHL.U32 R14, R14, 0x2, RZ ;  /* 0x000000020e0e7824 */ /* 0x000fe200078e00ff */
[----:B------:R-:W-:Y:S01]  /*0590*/  SEL R223, R223, 0x10, !P0 ;  /* 0x00000010dfdf7807 */ /* 0x000fe20004000000 */
[----:B------:R-:W-:Y:S01]  /*05a0*/  IMAD.SHL.U32 R4, R0, 0x8, RZ ;  /* 0x0000000800047824 */ /* 0x000fe200078e00ff */
[----:B------:R1:W-:Y:S01]  /*05b0*/  STL [R1+0x10], R2 ;  /* 0x0000100201007387 */ /* 0x0003e20000100800 */
[----:B------:R-:W-:Y:S01]  /*05c0*/  IMAD.SHL.U32 R0, R8, 0x40, RZ ;  /* 0x0000004008007824 */ /* 0x000fe200078e00ff */
[----:B------:R-:W-:Y:S01]  /*05d0*/  SHF.R.S32.HI R252, RZ, 0x2, R252 ;  /* 0x00000002fffc7819 */ /* 0x000fe200000114fc */
[----:B------:R-:W-:Y:S01]  /*05e0*/  IMAD.SHL.U32 R7, R3, 0x2, RZ ;  /* 0x0000000203077824 */ /* 0x000fe200078e00ff */
[----:B------:R-:W-:Y:S01]  /*05f0*/  LOP3.LUT R4, R4, 0x18, RZ, 0xc0, !PT ;  /* 0x0000001804047812 */ /* 0x000fe200078ec0ff */
[----:B------:R-:W-:Y:S01]  /*0600*/  IMAD.SHL.U32 R3, R11, 0x20, RZ ;  /* 0x000000200b037824 */ /* 0x000fe200078e00ff */
[----:B------:R-:W-:Y:S01]  /*0610*/  LOP3.LUT R0, R0, 0x1c0, RZ, 0xc0, !PT ;  /* 0x000001c000007812 */ /* 0x000fe200078ec0ff */
[C---:B------:R-:W-:Y:S01]  /*0620*/  IMAD R8, R13.reuse, 0x400, R7 ;  /* 0x000004000d087824 */ /* 0x040fe200078e0207 */
[----:B------:R-:W-:Y:S01]  /*0630*/  LEA R186, R186, UR5, 0x1 ;  /* 0x00000005baba7c11 */ /* 0x000fe2000f8e08ff */
[----:B------:R-:W-:-:S02]  /*0640*/  IMAD R252, R13, 0x10, R252 ;  /* 0x000000100dfc7824 */ /* 0x000fc400078e02fc */
[----:B-1----:R-:W-:Y:S01]  /*0650*/  IMAD.SHL.U32 R2, R9, 0x20, RZ ;  /* 0x0000002009027824 */ /* 0x002fe200078e00ff */
[----:B------:R-:W-:Y:S02]  /*0660*/  LOP3.LUT R9, R4, 0x20, R3, 0xf8, !PT ;  /* 0x0000002004097812 */ /* 0x000fe400078ef803 */
[----:B------:R-:W-:Y:S02]  /*0670*/  LOP3.LUT R3, R6, 0x1c0, RZ, 0xc0, !PT ;  /* 0x000001c006037812 */ /* 0x000fe400078ec0ff */
[----:B------:R-:W-:-:S05]  /*0680*/  LOP3.LUT R5, R2, 0x6, R14, 0xf8, !PT ;  /* 0x0000000602057812 */ /* 0x000fca00078ef80e */
[----:B------:R1:W-:Y:S02]  /*0690*/  STL [R1+0x8], R5 ;  /* 0x0000080501007387 */ /* 0x0003e40000100800 */
[----:B-1----:R-:W-:Y:S02]  /*06a0*/  LOP3.LUT R5, R0, 0x20, R2, 0xf8, !PT ;  /* 0x0000002000057812 */ /* 0x002fe400078ef802 */
[----:B------:R-:W-:-:S04]  /*06b0*/  SHF.R.U32.HI R2, RZ, 0x3, R0 ;  /* 0x00000003ff027819 */ /* 0x000fc80000011600 */
[----:B------:R-:W-:Y:S02]  /*06c0*/  LOP3.LUT R5, R5, R2, RZ, 0x3c, !PT ;  /* 0x0000000205057212 */ /* 0x000fe400078e3cff */
[----:B------:R-:W-:Y:S01]  /*06d0*/  LOP3.LUT R6, R2, R0, R4, 0x1e, !PT ;  /* 0x0000000002067212 */ /* 0x000fe200078e1e04 */
[----:B------:R-:W-:Y:S01]  /*06e0*/  IMAD.SHL.U32 R0, R11, 0x8, RZ ;  /* 0x000000080b007824 */ /* 0x000fe200078e00ff */
[----:B------:R-:W-:Y:S01]  /*06f0*/  SHF.R.U32.HI R2, RZ, 0x3, R3 ;  /* 0x00000003ff027819 */ /* 0x000fe20000011603 */
[----:B------:R-:W-:Y:S02]  /*0700*/  IMAD.SHL.U32 R4, R12, 0x40, RZ ;  /* 0x000000400c047824 */ /* 0x000fe400078e00ff */
[----:B------:R-:W-:Y:S01]  /*0710*/  IMAD.IADD R8, R8, 0x1, R5 ;  /* 0x0000000108087824 */ /* 0x000fe200078e0205 */
[----:B------:R-:W-:Y:S02]  /*0720*/  LOP3.LUT R5, R3, 0x8, R0, 0xf8, !PT ;  /* 0x0000000803057812 */ /* 0x000fe400078ef800 */
[----:B------:R-:W-:-:S02]  /*0730*/  LOP3.LUT R0, R4, 0xfffffe00, RZ, 0xc0, !PT ;  /* 0xfffffe0004007812 */ /* 0x000fc400078ec0ff */
[----:B------:R-:W-:Y:S02]  /*0740*/  LOP3.LUT R3, R2, R9, R3, 0x1e, !PT ;  /* 0x0000000902037212 */ /* 0x000fe400078e1e03 */
[----:B------:R-:W-:Y:S01]  /*0750*/  LOP3.LUT R2, R5, R2, RZ, 0x3c, !PT ;  /* 0x0000000205027212 */ /* 0x000fe200078e3cff */
[----:B------:R-:W-:Y:S01]  /*0760*/  IMAD R5, R194, 0x400, R7 ;  /* 0x00000400c2057824 */ /* 0x000fe200078e0207 */
[----:B------:R-:W-:Y:S01]  /*0770*/  LOP3.LUT R198, R3, R0, RZ, 0xfc, !PT ;  /* 0x0000000003c67212 */ /* 0x000fe200078efcff */
[--C-:B------:R-:W-:Y:S01]  /*0780*/  IMAD R4, R13, 0x400, R0.reuse ;  /* 0x000004000d047824 */ /* 0x100fe200078e0200 */
[----:B------:R-:W-:Y:S01]  /*0790*/  LEA R222, R8, UR5, 0x1 ;  /* 0x0000000508de7c11 */ /* 0x000fe2000f8e08ff */
[----:B------:R-:W-:Y:S01]  /*07a0*/  IMAD R194, R194, 0x400, R0 ;  /* 0x00000400c2c27824 */ /* 0x000fe200078e0200 */
[----:B------:R-:W-:Y:S01]  /*07b0*/  LEA R0, R199, UR4, 0x1 ;  /* 0x00000004c7007c11 */ /* 0x000fe2000f8e08ff */
[----:B------:R-:W-:Y:S02]  /*07c0*/  IMAD.IADD R197, R4, 0x1, R2 ;  /* 0x0000000104c57824 */ /* 0x000fe400078e0202 */
[----:B------:R-:W-:-:S02]  /*07d0*/  IMAD.IADD R194, R2, 0x1, R194 ;  /* 0x0000000102c27824 */ /* 0x000fc400078e02c2 */
[----:B------:R-:W-:Y:S02]  /*07e0*/  IMAD.MOV.U32 R2, RZ, RZ, 0x20 ;  /* 0x00000020ff027424 */ /* 0x000fe400078e00ff */
        /* <DEDUP_REMOVED lines=8> */
[----:B------:R-:W-:-:S02]  /*0870*/  IMAD.IADD R190, R0, 0x1, R2 ;  /* 0x0000000100be7824 */ /* 0x000fc400078e0202 */
[C---:B------:R-:W-:Y:S01]  /*0880*/  VIADD R2, R3.reuse, 0x40 ;  /* 0x0000004003027836 */ /* 0x040fe20000000000 */
[----:B------:R1:W-:Y:S01]  /*0890*/  STL [R1], R3 ;  /* 0x0000000301007387 */ /* 0x0003e20000100800 */
[----:B------:R-:W-:Y:S02]  /*08a0*/  @P2 VIADD R2, R3, 0xffffffc0 ;  /* 0xffffffc003022836 */ /* 0x000fe40000000000 */
[C---:B------:R-:W-:Y:S02]  /*08b0*/  IMAD.IADD R191, R185.reuse, 0x1, R191 ;  /* 0x00000001b9bf7824 */ /* 0x040fe400078e02bf */
[----:B------:R-:W-:Y:S01]  /*08c0*/  IMAD.IADD R224, R222, 0x1, R223 ;  /* 0x00000001dee07824 */ /* 0x000fe200078e02df */
[----:B------:R1:W-:Y:S01]  /*08d0*/  STL [R1+0x4], R2 ;  /* 0x0000040201007387 */ /* 0x0003e20000100800 */
[----:B------:R-:W-:Y:S02]  /*08e0*/  IMAD.IADD R185, R185, 0x1, R186 ;  /* 0x00000001b9b97824 */ /* 0x000fe400078e02ba */
[----:B------:R-:W-:-:S07]  /*08f0*/  IMAD.IADD R223, R223, 0x1, R221 ;  /* 0x00000001dfdf7824 */ /* 0x000fce00078e02dd */
.L_x_126:
[----:B--2---:R-:W2:Y:S01]  /*0900*/  S2R R48, SR_CTAID.Y ;  /* 0x0000000000307919 */ /* 0x004ea20000002600 */
[----:B-1----:R-:W1:Y:S01]  /*0910*/  LDC.64 R2, c[0x0][0x2f0] ;  /* 0x0000bc00ff027b82 */ /* 0x002e620000000a00 */
[----:B------:R-:W-:Y:S01]  /*0920*/  ISETP.NE.U32.AND P3, PT, RZ, UR12, PT ;  /* 0x0000000cff007c0c */ /* 0x000fe2000bf65070 */
[----:B------:R-:W-:-:S03]  /*0930*/  IMAD.MOV.U32 R0, RZ, RZ, -0x1 ;  /* 0xffffffffff007424 */ /* 0x000fc600078e00ff */
[----:B------:R-:W-:-:S03]  /*0940*/  ISETP.NE.AND.EX P3, PT, RZ, UR13, PT, P3 ;  /* 0x0000000dff007c0c */ /* 0x000fc6000bf65330 */
[----:B------:R-:W3:Y:S08]  /*0950*/  LDC.64 R8, c[0x0][0x308] ;  /* 0x0000c200ff087b82 */ /* 0x000ef00000000a00 */
[----:B----4-:R-:W4:Y:S08]  /*0960*/  LDC.U8 R13, c[0x0][0x3c2] ;  /* 0x0000f080ff0d7b82 */ /* 0x010f300000000000 */
[----:B-----5:R-:W5:Y:S01]  /*0970*/  LDC.64 R4, c[0x0][0x2f8] ;  /* 0x0000be00ff047b82 */ /* 0x020f620000000a00 */
[----:B-1----:R-:W-:-:S04]  /*0980*/  ISETP.NE.U32.AND P5, PT, R2, RZ, PT ;  /* 0x000000ff0200720c */ /* 0x002fc80003fa5070 */
[----:B------:R-:W-:Y:S01]  /*0990*/  ISETP.NE.AND.EX P5, PT, R3, RZ, PT, P5 ;  /* 0x000000ff0300720c */ /* 0x000fe20003fa5350 */
[----:B--2---:R-:W-:Y:S01]  /*09a0*/  IMAD.SHL.U32 R12, R48, 0x4, RZ ;  /* 0x00000004300c7824 */ /* 0x004fe200078e00ff */
[----:B---3--:R-:W-:Y:S02]  /*09b0*/  ISETP.NE.U32.AND P2, PT, R8, RZ, PT ;  /* 0x000000ff0800720c */ /* 0x008fe40003f45070 */
[----:B------:R-:W-:Y:S02]  /*09c0*/  SHF.R.S32.HI R40, RZ, 0x1f, R48 ;  /* 0x0000001fff287819 */ /* 0x000fe40000011430 */
[----:B------:R-:W-:Y:S02]  /*09d0*/  ISETP.NE.AND.EX P2, PT, R9, RZ, PT, P2 ;  /* 0x000000ff0900720c */ /* 0x000fe40003f45320 */
[----:B------:R-:W-:Y:S02]  /*09e0*/  SHF.L.U64.HI R11, R48, 0x2, R40 ;  /* 0x00000002300b7819 */ /* 0x000fe40000010228 */
[----:B------:R-:W-:-:S02]  /*09f0*/  IADD3 R2, P0, R12, R2, RZ ;  /* 0x000000020c027210 */ /* 0x000fc40007f1e0ff */
[----:B------:R-:W-:-:S03]  /*0a00*/  @P3 IADD3 R6, P1, R12, UR12, RZ ;  /* 0x0000000c0c063c10 */ /* 0x000fc6000ff3e0ff */
[C---:B------:R-:W-:Y:S01]  /*0a10*/  IMAD.X R3, R11.reuse, 0x1, R3, P0 ;  /* 0x000000010b037824 */ /* 0x040fe200000e0603 */
[----:B------:R-:W-:Y:S01]  /*0a20*/  @P3 IADD3.X R7, R11, UR13, RZ, P1, !PT ;  /* 0x0000000d0b073c10 */ /* 0x000fe20008ffe4ff */
[----:B------:R-:W-:-:S03]  /*0a30*/  IMAD.MOV.U32 R250, RZ, RZ, RZ ;  /* 0x000000fffffa7224 */ /* 0x000fc600078e00ff */
[----:B------:R-:W2:Y:S04]  /*0a40*/  @P5 LDG.E R0, desc[UR16][R2.64] ;  /* 0x0000001002005981 */ /* 0x000ea8000c1e1900 */
[----:B------:R1:W2:Y:S01]  /*0a50*/  @P5 LDG.E R10, desc[UR16][R2.64+0x4] ;  /* 0x00000410020a5981 */ /* 0x0002a2000c1e1900 */
[----:B-----5:R-:W-:-:S03]  /*0a60*/  ISETP.EQ.U32.AND P1, PT, R4, RZ, PT ;  /* 0x000000ff0400720c */ /* 0x020fc60003f22070 */
[----:B------:R3:W5:Y:S01]  /*0a70*/  @P3 LDG.E R250, desc[UR16][R6.64] ;  /* 0x0000001006fa3981 */ /* 0x000762000c1e1900 */
[----:B----4-:R-:W-:-:S04]  /*0a80*/  ISETP.NE.AND P3, PT, R13, RZ, PT ;  /* 0x000000ff0d00720c */ /* 0x010fc80003f65270 */
[----:B------:R-:W-:Y:S01]  /*0a90*/  ISETP.EQ.OR.EX P1, PT, R5, RZ, !P3, P1 ;  /* 0x000000ff0500720c */ /* 0x000fe20005f22710 */
[----:B------:R-:W-:Y:S01]  /*0aa0*/  IMAD.MOV.U32 R49, RZ, RZ, -0x1 ;  /* 0xffffffffff317424 */ /* 0x000fe200078e00ff */
[----:B-1----:R-:W-:Y:S01]  /*0ab0*/  @P2 IADD3 R2, P0, R12, R8, RZ ;  /* 0x000000080c022210 */ /* 0x002fe20007f1e0ff */
[----:B---3--:R-:W1:Y:S04]  /*0ac0*/  @!P2 LDC.64 R6, c[0x0][0x318] ;  /* 0x0000c600ff06ab82 */ /* 0x008e680000000a00 */
[----:B------:R-:W-:-:S05]  /*0ad0*/  @P2 IMAD.X R3, R11, 0x1, R9, P0 ;  /* 0x000000010b032824 */ /* 0x000fca00000e0609 */
[----:B------:R3:W5:Y:S01]  /*0ae0*/  @P2 LDG.E R8, desc[UR16][R2.64] ;  /* 0x0000001002082981 */ /* 0x000762000c1e1900 */
[----:B------:R-:W4:Y:S01]  /*0af0*/  @!P2 LDC R9, c[0x0][0x2cc] ;  /* 0x0000b300ff09ab82 */ /* 0x000f220000000800 */
[----:B---3--:R-:W-:-:S05]  /*0b00*/  IADD3 R2, P0, R12, R4, RZ ;  /* 0x000000040c027210 */ /* 0x008fca0007f1e0ff */
[----:B------:R-:W-:-:S05]  /*0b10*/  IMAD.X R3, R11, 0x1, R5, P0 ;  /* 0x000000010b037824 */ /* 0x000fca00000e0605 */
[----:B------:R-:W3:Y:S01]  /*0b20*/  @!P1 LDG.E R49, desc[UR16][R2.64] ;  /* 0x0000001002319981 */ /* 0x000ee2000c1e1900 */
[----:B------:R-:W-:Y:S02]  /*0b30*/  ISETP.NE.U32.AND P1, PT, R4, RZ, PT ;  /* 0x000000ff0400720c */ /* 0x000fe40003f25070 */
[----:B------:R-:W2:Y:S02]  /*0b40*/  LDC R4, c[0x0][0x2c8] ;  /* 0x0000b200ff047b82 */ /* 0x000ea40000000800 */
[----:B------:R-:W-:Y:S02]  /*0b50*/  ISETP.NE.AND.EX P1, PT, R5, RZ, PT, P1 ;  /* 0x000000ff0500720c */ /* 0x000fe40003f25310 */
[----:B-1----:R-:W-:-:S04]  /*0b60*/  @!P2 ISETP.NE.U32.AND P0, PT, R6, RZ, PT ;  /* 0x000000ff0600a20c */ /* 0x002fc80003f05070 */
[----:B------:R-:W-:-:S04]  /*0b70*/  @!P2 ISETP.NE.AND.EX P0, PT, R7, RZ, PT, P0 ;  /* 0x000000ff0700a20c */ /* 0x000fc80003f05300 */
[----:B----4-:R-:W-:Y:S01]  /*0b80*/  @!P2 SEL R5, R9, RZ, P0 ;  /* 0x000000ff0905a207 */ /* 0x010fe20000000000 */
[----:B--2---:R-:W-:-:S06]  /*0b90*/  @P5 IMAD.IADD R218, R10, 0x1, -R0 ;  /* 0x000000010ada5824 */ /* 0x004fcc00078e0a00 */
[----:B------:R-:W1:Y:S01]  /*0ba0*/  @!P5 LDC R218, c[0x0][0x2c4] ;  /* 0x0000b100ffdadb82 */ /* 0x000e620000000800 */
[----:B-----5:R-:W-:Y:S01]  /*0bb0*/  @P2 IMAD.IADD R206, R8, 0x1, -R250 ;  /* 0x0000000108ce2824 */ /* 0x020fe200078e0afa */
[----:B---3--:R2:W-:Y:S01]  /*0bc0*/  STL [R1+0xc], R49 ;  /* 0x00000c3101007387 */ /* 0x0085e20000100800 */
[----:B-1----:R-:W-:Y:S05]  /*0bd0*/  @!P1 BRA `(.L_x_78) ;  /* 0x00000000000c9947 */ /* 0x002fea0003800000 */
[----:B------:R-:W3:Y:S02]  /*0be0*/  @P3 LDG.E R4, desc[UR16][R2.64+0x4] ;  /* 0x0000041002043981 */ /* 0x000ee4000c1e1900 */
[----:B---3--:R-:W-:-:S06]  /*0bf0*/  @P3 IADD3 R4, R4, -R49, RZ ;  /* 0x8000003104043210 */ /* 0x008fcc0007ffe0ff */
[----:B------:R1:W5:Y:S02]  /*0c00*/  @!P3 LDG.E R4, desc[UR16][R2.64] ;  /* 0x000000100204b981 */ /* 0x000364000c1e1900 */
.L_x_78:
[----:B------:R-:W-:Y:S01]  /*0c10*/  IMAD.SHL.U32 R20, R246, 0x40, RZ ;  /* 0x00000040f6147824 */ /* 0x000fe200078e00ff */
[----:B-----5:R-:W-:-:S04]  /*0c20*/  @!P2 IADD3 R206, R5, R4, -R250 ;  /* 0x0000000405cea210 */ /* 0x020fc80007ffe8fa */
[----:B------:R-:W-:-:S13]  /*0c30*/  ISETP.GT.AND P0, PT, R206, R20, PT ;  /* 0x00000014ce00720c */ /* 0x000fda0003f04270 */
[----:B------:R-:W-:Y:S05]  /*0c40*/  @!P0 BRA `(.L_x_79) ;  /* 0x0000006800648947 */ /* 0x000fea0003800000 */
[----:B------:R-:W3:Y:S01]  /*0c50*/  LDC R18, c[0x0][0x278] ;  /* 0x00009e00ff127b82 */ /* 0x000ee20000000800 */
[----:B------:R-:W4:Y:S01]  /*0c60*/  S2R R43, SR_CTAID.Z ;  /* 0x00000000002b7919 */ /* 0x000f220000002700 */
[----:B------:R-:W-:Y:S02]  /*0c70*/  ISETP.NE.AND P1, PT, R49, -0x1, PT ;  /* 0xffffffff3100780c */ /* 0x000fe40003f25270 */
[----:B------:R-:W-:Y:S01]  /*0c80*/  ISETP.NE.AND P2, PT, R0, -0x1, PT ;  /* 0xffffffff0000780c */ /* 0x000fe20003f45270 */
[----:B------:R-:W5:Y:S03]  /*0c90*/  S2R R36, SR_CTAID.X ;  /* 0x0000000000247919 */ /* 0x000f660000002500 */
[----:B------:R-:W2:Y:S08]  /*0ca0*/  LDC.64 R6, c[0x0][0x228] ;  /* 0x00008a00ff067b82 */ /* 0x000eb00000000a00 */
[----:B------:R-:W5:Y:S01]  /*0cb0*/  LDC R9, c[0x0][0x394] ;  /* 0x0000e500ff097b82 */ /* 0x000f620000000800 */
[----:B---3--:R-:W-:-:S07]  /*0cc0*/  IABS R12, R18 ;  /* 0x00000012000c7213 */ /* 0x008fce0000000000 */
[----:B------:R-:W3:Y:S01]  /*0cd0*/  LDC R42, c[0x0][0x2d4] ;  /* 0x0000b500ff2a7b82 */ /* 0x000ee20000000800 */
[----:B-1----:R-:W1:Y:S01]  /*0ce0*/  I2F.RP R2, R12 ;  /* 0x0000000c00027306 */ /* 0x002e620000209400 */
[----:B--2---:R-:W-:Y:S01]  /*0cf0*/  IMAD R10, R40, R6, RZ ;  /* 0x00000006280a7224 */ /* 0x004fe200078e02ff */
[----:B----4-:R-:W-:-:S05]  /*0d00*/  IABS R8, R43 ;  /* 0x0000002b00087213 */ /* 0x010fca0000000000 */
[----:B------:R-:W2:Y:S01]  /*0d10*/  LDC.64 R28, c[0x0][0x240] ;  /* 0x00009000ff1c7b82 */ /* 0x000ea20000000a00 */
[----:B------:R-:W-:Y:S01]  /*0d20*/  SHF.R.S32.HI R41, RZ, 0x1f, R43 ;  /* 0x0000001fff297819 */ /* 0x000fe2000001142b */
[C---:B------:R-:W-:Y:S02]  /*0d30*/  IMAD R10, R48.reuse, R7, R10 ;  /* 0x00000007300a7224 */ /* 0x040fe400078e020a */
[----:B------:R-:W-:-:S04]  /*0d40*/  IMAD.WIDE.U32 R6, R48, R6, RZ ;  /* 0x0000000630067225 */ /* 0x000fc800078e00ff */
[----:B------:R-:W4:Y:S01]  /*0d50*/  LDC R39, c[0x0][0x2dc] ;  /* 0x0000b700ff277b82 */ /* 0x000f220000000800 */
[----:B-1----:R-:W1:Y:S01]  /*0d60*/  MUFU.RCP R2, R2 ;  /* 0x0000000200027308 */ /* 0x002e620000001000 */
[----:B------:R-:W-:Y:S01]  /*0d70*/  IMAD.IADD R34, R7, 0x1, R10 ;  /* 0x0000000107227824 */ /* 0x000fe200078e020a */
[----:B------:R-:W-:Y:S02]  /*0d80*/  LOP3.LUT R10, R43, R18, RZ, 0x3c, !PT ;  /* 0x000000122b0a7212 */ /* 0x000fe400078e3cff */
[----:B---3--:R-:W-:-:S03]  /*0d90*/  SHF.R.S32.HI R13, RZ, 0x1f, R42 ;  /* 0x0000001fff0d7819 */ /* 0x008fc6000001142a */
[----:B------:R-:W4:Y:S01]  /*0da0*/  LDC R241, c[0x0][0x270] ;  /* 0x00009c00fff17b82 */ /* 0x000f220000000800 */
[----:B------:R-:W-:Y:S01]  /*0db0*/  ISETP.GE.AND P0, PT, R10, RZ, PT ;  /* 0x000000ff0a00720c */ /* 0x000fe20003f06270 */
[----:B------:R-:W-:-:S06]  /*0dc0*/  IMAD R7, R13, R48, RZ ;  /* 0x000000300d077224 */ /* 0x000fcc00078e02ff */
[----:B------:R-:W3:Y:S01]  /*0dd0*/  LDC.U8 R14, c[0x0][0x3d8] ;  /* 0x0000f600ff0e7b82 */ /* 0x000ee20000000000 */
[----:B-1----:R-:W-:-:S04]  /*0de0*/  IADD3 R2, R2, 0xffffffe, RZ ;  /* 0x0ffffffe02027810 */ /* 0x002fc80007ffe0ff */
[----:B------:R-:W1:Y:S03]  /*0df0*/  F2I.FTZ.U32.TRUNC.NTZ R3, R2 ;  /* 0x0000000200037305 */ /* 0x000e66000021f000 */
[----:B------:R-:W2:Y:S01]  /*0e00*/  @P1 LDC.64 R16, c[0x0][0x250] ;  /* 0x00009400ff101b82 */ /* 0x000ea20000000a00 */
[----:B----4-:R-:W-:-:S07]  /*0e10*/  IMAD.WIDE R30, R39, R241, RZ ;  /* 0x000000f1271e7225 */ /* 0x010fce00078e02ff */
[----:B------:R-:W4:Y:S01]  /*0e20*/  LDC R27, c[0x0][0x2c4] ;  /* 0x0000b100ff1b7b82 */ /* 0x000f220000000800 */
[----:B-1----:R-:W-:Y:S02]  /*0e30*/  IADD3 R2, RZ, -R3, RZ ;  /* 0x80000003ff027210 */ /* 0x002fe40007ffe0ff */
[----:B---3--:R-:W-:-:S05]  /*0e40*/  ISETP.NE.AND P3, PT, R14, RZ, PT ;  /* 0x000000ff0e00720c */ /* 0x008fca0003f65270 */
[----:B------:R-:W1:Y:S01]  /*0e50*/  @P1 LDC.64 R22, c[0x0][0x248] ;  /* 0x00009200ff161b82 */ /* 0x000e620000000a00 */
[----:B------:R-:W-:Y:S02]  /*0e60*/  IMAD R4, R2, R12, RZ ;  /* 0x0000000c02047224 */ /* 0x000fe400078e02ff */
[----:B------:R-:W-:-:S04]  /*0e70*/  IMAD.MOV.U32 R2, RZ, RZ, RZ ;  /* 0x000000ffff027224 */ /* 0x000fc800078e00ff */
[----:B------:R-:W-:Y:S01]  /*0e80*/  IMAD.HI.U32 R2, R3, R4, R2 ;  /* 0x0000000403027227 */ /* 0x000fe200078e0002 */
[----:B------:R-:W-:Y:S01]  /*0e90*/  IADD3 R3, R218, 0x3f, RZ ;  /* 0x0000003fda037810 */ /* 0x000fe20007ffe0ff */
[----:B------:R-:W3:Y:S03]  /*0ea0*/  @P2 LDC.64 R14, c[0x0][0x420] ;  /* 0x00010800ff0e2b82 */ /* 0x000ee60000000a00 */
[----:B------:R-:W-:Y:S01]  /*0eb0*/  SHF.R.S32.HI R5, RZ, 0x1f, R3 ;  /* 0x0000001fff057819 */ /* 0x000fe20000011403 */
[----:B------:R-:W-:-:S03]  /*0ec0*/  IMAD.HI.U32 R2, R2, R8, RZ ;  /* 0x0000000802027227 */ /* 0x000fc600078e00ff */
[----:B------:R-:W-:Y:S01]  /*0ed0*/  LEA.HI R11, R5, R3, RZ, 0x6 ;  /* 0x00000003050b7211 */ /* 0x000fe200078f30ff */
[----:B------:R-:W-:Y:S01]  /*0ee0*/  IMAD.MOV R4, RZ, RZ, -R2 ;  /* 0x000000ffff047224 */ /* 0x000fe200078e0a02 */
[----:B------:R-:W1:Y:S03]  /*0ef0*/  @P3 LDC R24, c[0x0][0x2e4] ;  /* 0x0000b900ff183b82 */ /* 0x000e660000000800 */
[----:B------:R-:W-:Y:S01]  /*0f00*/  IMAD R3, R12, R4, R8 ;  /* 0x000000040c037224 */ /* 0x000fe200078e0208 */
[----:B------:R-:W-:-:S04]  /*0f10*/  IADD3 R4, R218, 0x40, R20 ;  /* 0x00000040da047810 */ /* 0x000fc80007ffe014 */
[----:B------:R-:W-:Y:S01]  /*0f20*/  ISETP.GT.U32.AND P4, PT, R12, R3, PT ;  /* 0x000000030c00720c */ /* 0x000fe20003f84070 */
[----:B------:R-:W1:Y:S01]  /*0f30*/  LDC.U8 R38, c[0x0][0x480] ;  /* 0x00012000ff267b82 */ /* 0x000e620000000000 */
[----:B-----5:R-:W-:-:S04]  /*0f40*/  IADD3 R4, R4, R9, -R206 ;  /* 0x0000000904047210 */ /* 0x020fc80007ffe8ce */
[----:B------:R-:W-:Y:S01]  /*0f50*/  IADD3 R8, R4, 0x3f, RZ ;  /* 0x0000003f04087810 */ /* 0x000fe20007ffe0ff */
[----:B--2---:R-:W-:-:S03]  /*0f60*/  IMAD.WIDE.U32 R4, R0, R28, RZ ;  /* 0x0000001c00047225 */ /* 0x004fc600078e00ff */
[----:B------:R-:W-:Y:S02]  /*0f70*/  SHF.R.S32.HI R9, RZ, 0x1f, R8 ;  /* 0x0000001fff097819 */ /* 0x000fe40000011408 */
[----:B------:R-:W-:Y:S01]  /*0f80*/  SEL R37, R6, R4, !P2 ;  /* 0x0000000406257207 */ /* 0x000fe20005000000 */
[----:B------:R-:W-:Y:S01]  /*0f90*/  IMAD R6, R0, R29, RZ ;  /* 0x0000001d00067224 */ /* 0x000fe200078e02ff */
[----:B------:R-:W-:Y:S01]  /*0fa0*/  @!P4 IADD3 R3, R3, -R12, RZ ;  /* 0x8000000c0303c210 */ /* 0x000fe20007ffe0ff */
[----:B------:R-:W-:Y:S01]  /*0fb0*/  @!P4 VIADD R2, R2, 0x1 ;  /* 0x000000010202c836 */ /* 0x000fe20000000000 */
[----:B------:R-:W-:Y:S01]  /*0fc0*/  LEA.HI R4, R9, R8, RZ, 0x6 ;  /* 0x0000000809047211 */ /* 0x000fe200078f30ff */
[----:B------:R-:W-:Y:S01]  /*0fd0*/  IMAD.WIDE.U32 R8, R48, R42, RZ ;  /* 0x0000002a30087225 */ /* 0x000fe200078e00ff */
[----:B------:R-:W-:Y:S02]  /*0fe0*/  ISETP.GE.U32.AND P6, PT, R3, R12, PT ;  /* 0x0000000c0300720c */ /* 0x000fe40003fc6070 */
[----:B------:R-:W-:Y:S01]  /*0ff0*/  SHF.R.S32.HI R4, RZ, 0x6, R4 ;  /* 0x00000006ff047819 */ /* 0x000fe20000011404 */
[----:B------:R-:W-:Y:S01]  /*1000*/  IMAD R3, R40, R42, R7 ;  /* 0x0000002a28037224 */ /* 0x000fe200078e0207 */
[----:B------:R-:W-:Y:S01]  /*1010*/  SHF.R.S32.HI R7, RZ, 0x6, R11 ;  /* 0x00000006ff077819 */ /* 0x000fe2000001140b */
[----:B------:R-:W2:Y:S01]  /*1020*/  @!P2 LDC.64 R12, c[0x0][0x418] ;  /* 0x00010600ff0cab82 */ /* 0x000ea20000000a00 */
[----:B------:R-:W-:Y:S01]  /*1030*/  @P2 IADD3 R34, R5, R6, RZ ;  /* 0x0000000605222210 */ /* 0x000fe20007ffe0ff */
[----:B------:R-:W-:Y:S01]  /*1040*/  IMAD.IADD R3, R9, 0x1, R3 ;  /* 0x0000000109037824 */ /* 0x000fe200078e0203 */
[----:B------:R-:W-:Y:S01]  /*1050*/  VIMNMX R204, R7, R4, PT ;  /* 0x0000000407cc7248 */ /* 0x000fe20003fe0100 */
[-C--:B------:R-:W-:Y:S01]  /*1060*/  IMAD R9, R31, R8.reuse, RZ ;  /* 0x000000081f097224 */ /* 0x080fe200078e02ff */
[----:B------:R-:W-:Y:S01]  /*1070*/  ISETP.NE.AND P4, PT, R18, RZ, PT ;  /* 0x000000ff1200720c */ /* 0x000fe20003f85270 */
[----:B------:R-:W-:-:S04]  /*1080*/  IMAD.WIDE.U32 R4, R30, R8, RZ ;  /* 0x000000081e047225 */ /* 0x000fc800078e00ff */
[----:B------:R-:W-:Y:S01]  /*1090*/  IMAD R9, R30, R3, R9 ;  /* 0x000000031e097224 */ /* 0x000fe200078e0209 */
[----:B------:R-:W-:Y:S01]  /*10a0*/  @P1 IADD3 R3, R250, R49, RZ ;  /* 0x00000031fa031210 */ /* 0x000fe20007ffe0ff */
[----:B------:R-:W-:Y:S02]  /*10b0*/  @P6 VIADD R2, R2, 0x1 ;  /* 0x0000000102026836 */ /* 0x000fe40000000000 */
[----:B------:R-:W-:Y:S02]  /*10c0*/  IMAD R8, R31, R0, RZ ;  /* 0x000000001f087224 */ /* 0x000fe400078e02ff */
[C---:B------:R-:W-:Y:S01]  /*10d0*/  @P1 IMAD R10, R3.reuse, R17, RZ ;  /* 0x00000011030a1224 */ /* 0x040fe200078e02ff */
[----:B------:R-:W-:Y:S01]  /*10e0*/  MOV R19, R2 ;  /* 0x0000000200137202 */ /* 0x000fe20000000f00 */
[----:B------:R-:W-:-:S04]  /*10f0*/  @P1 IMAD.WIDE.U32 R6, R3, R16, RZ ;  /* 0x0000001003061225 */ /* 0x000fc800078e00ff */
[----:B------:R-:W-:Y:S01]  /*1100*/  IMAD.WIDE.U32 R2, R30, R0, RZ ;  /* 0x000000001e027225 */ /* 0x000fe200078e00ff */
[----:B------:R-:W-:Y:S02]  /*1110*/  @P1 IADD3 R35, R7, R10, RZ ;  /* 0x0000000a07231210 */ /* 0x000fe40007ffe0ff */
[----:B------:R-:W5:Y:S01]  /*1120*/  LDC.64 R10, c[0x0][0x488] ;  /* 0x00012200ff0a7b82 */ /* 0x000f620000000a00 */
[C---:B------:R-:W-:Y:S01]  /*1130*/  SHF.L.U32 R7, R48.reuse, 0x7, RZ ;  /* 0x0000000730077819 */ /* 0x040fe200000006ff */
[----:B------:R-:W-:Y:S01]  /*1140*/  IMAD.IADD R26, R5, 0x1, R9 ;  /* 0x00000001051a7824 */ /* 0x000fe200078e0209 */
[----:B------:R-:W-:Y:S01]  /*1150*/  @P1 MOV R32, R6 ;  /* 0x0000000600201202 */ /* 0x000fe20000000f00 */
[----:B------:R-:W-:Y:S01]  /*1160*/  @P2 IMAD.IADD R26, R3, 0x1, R8 ;  /* 0x00000001031a2824 */ /* 0x000fe200078e0208 */
[C---:B------:R-:W-:Y:S01]  /*1170*/  SHF.L.U64.HI R3, R48.reuse, 0x7, R40 ;  /* 0x0000000730037819 */ /* 0x040fe20000010228 */
[----:B------:R-:W-:Y:S01]  /*1180*/  @!P0 IMAD.MOV R19, RZ, RZ, -R19 ;  /* 0x000000ffff138224 */ /* 0x000fe200078e0a13 */
[----:B------:R-:W-:Y:S01]  /*1190*/  SEL R7, R7, RZ, P5 ;  /* 0x000000ff07077207 */ /* 0x000fe20002800000 */
[----:B----4-:R-:W-:Y:S01]  /*11a0*/  @P3 IMAD R8, R48, R27, RZ ;  /* 0x0000001b30083224 */ /* 0x010fe200078e02ff */
[----:B------:R-:W-:-:S02]  /*11b0*/  LEA R6, R204, 0xffffffc0, 0x6 ;  /* 0xffffffc0cc067811 */ /* 0x000fc400078e30ff */
[----:B------:R-:W-:Y:S02]  /*11c0*/  @!P4 LOP3.LUT R19, RZ, R18, RZ, 0x33, !PT ;  /* 0x00000012ff13c212 */ /* 0x000fe400078e33ff */
[----:B------:R-:W-:Y:S01]  /*11d0*/  SEL R33, R4, R2, !P2 ;  /* 0x0000000204217207 */ /* 0x000fe20005000000 */
[----:B---3--:R-:W-:Y:S01]  /*11e0*/  @P2 IMAD.WIDE.U32 R4, R0, R14, RZ ;  /* 0x0000000e00042225 */ /* 0x008fe200078e00ff */
[----:B------:R-:W-:Y:S02]  /*11f0*/  SEL R3, R3, RZ, P5 ;  /* 0x000000ff03037207 */ /* 0x000fe40002800000 */
[----:B------:R-:W-:Y:S01]  /*1200*/  IADD3 R7, P0, R6, R7, RZ ;  /* 0x0000000706077210 */ /* 0x000fe20007f1e0ff */
[----:B--2---:R-:W-:Y:S01]  /*1210*/  @!P2 IMAD R2, R40, R12, RZ ;  /* 0x0000000c2802a224 */ /* 0x004fe200078e02ff */
[----:B------:R-:W-:Y:S01]  /*1220*/  SHF.R.S32.HI R18, RZ, 0x1f, R6 ;  /* 0x0000001fff127819 */ /* 0x000fe20000011406 */
[----:B------:R-:W-:Y:S01]  /*1230*/  @P2 IMAD R25, R0, R15, R5 ;  /* 0x0000000f00192224 */ /* 0x000fe200078e0205 */
[----:B------:R-:W-:Y:S01]  /*1240*/  @P2 MOV R21, R4 ;  /* 0x0000000400152202 */ /* 0x000fe20000000f00 */
[----:B------:R-:W-:Y:S01]  /*1250*/  @!P2 IMAD R9, R48, R13, R2 ;  /* 0x0000000d3009a224 */ /* 0x000fe200078e0202 */
[----:B------:R-:W-:Y:S01]  /*1260*/  @P3 SEL R8, R8, R0, !P2 ;  /* 0x0000000008083207 */ /* 0x000fe20005000000 */
[----:B------:R-:W-:Y:S01]  /*1270*/  IMAD.X R5, R18, 0x1, R3, P0 ;  /* 0x0000000112057824 */ /* 0x000fe200000e0603 */
[----:B-1----:R-:W-:Y:S01]  /*1280*/  ISETP.NE.AND P0, PT, R38, RZ, PT ;  /* 0x000000ff2600720c */ /* 0x002fe20003f05270 */
[----:B------:R-:W-:-:S04]  /*1290*/  @!P2 IMAD.WIDE.U32 R2, R48, R12, RZ ;  /* 0x0000000c3002a225 */ /* 0x000fc800078e00ff */
[----:B------:R-:W-:Y:S01]  /*12a0*/  IMAD R14, R31, R7, RZ ;  /* 0x000000071f0e7224 */ /* 0x000fe200078e02ff */
[----:B------:R-:W-:Y:S01]  /*12b0*/  @!P2 MOV R21, R2 ;  /* 0x000000020015a202 */ /* 0x000fe20000000f00 */
[----:B------:R-:W-:Y:S02]  /*12c0*/  @!P2 IMAD.IADD R25, R3, 0x1, R9 ;  /* 0x000000010319a824 */ /* 0x000fe400078e0209 */
[----:B------:R-:W-:Y:S02]  /*12d0*/  IMAD R14, R30, R5, R14 ;  /* 0x000000051e0e7224 */ /* 0x000fe400078e020e */
[----:B-----5:R-:W-:-:S04]  /*12e0*/  IMAD.WIDE.U32 R2, R36, R10, RZ ;  /* 0x0000000a24027225 */ /* 0x020fc800078e00ff */
[----:B------:R-:W-:Y:S02]  /*12f0*/  @!P3 IMAD R5, R48, R241, R43 ;  /* 0x000000f13005b224 */ /* 0x000fe400078e022b */
[----:B------:R-:W-:Y:S02]  /*1300*/  @P1 IMAD.IADD R4, R250, 0x1, R49 ;  /* 0x00000001fa041824 */ /* 0x000fe400078e0231 */
[----:B------:R-:W-:-:S04]  /*1310*/  IMAD.WIDE.U32 R12, R30, R7, RZ ;  /* 0x000000071e0c7225 */ /* 0x000fc800078e00ff */
[----:B------:R-:W-:Y:S01]  /*1320*/  @P3 IMAD R24, R43, R24, R8 ;  /* 0x000000182b183224 */ /* 0x000fe200078e0208 */
[----:B------:R-:W-:Y:S01]  /*1330*/  SEL R8, R2, RZ, P0 ;  /* 0x000000ff02087207 */ /* 0x000fe20000000000 */
[----:B------:R-:W-:Y:S02]  /*1340*/  IMAD R7, R36, R11, R3 ;  /* 0x0000000b24077224 */ /* 0x000fe400078e0203 */
[----:B------:R-:W-:Y:S01]  /*1350*/  @!P3 IMAD R24, R5, R27, RZ ;  /* 0x0000001b0518b224 */ /* 0x000fe200078e02ff */
[----:B------:R-:W-:Y:S01]  /*1360*/  SHF.R.S32.HI R27, RZ, 0x1f, R20 ;  /* 0x0000001fff1b7819 */ /* 0x000fe20000011414 */
[C---:B------:R-:W-:Y:S01]  /*1370*/  @P1 IMAD R3, R4.reuse, R23, RZ ;  /* 0x0000001704031224 */ /* 0x040fe200078e02ff */
[----:B------:R-:W-:Y:S01]  /*1380*/  SEL R9, R7, RZ, P0 ;  /* 0x000000ff07097207 */ /* 0x000fe20000000000 */
[----:B------:R-:W-:Y:S02]  /*1390*/  IMAD R11, R43, R39, RZ ;  /* 0x000000272b0b7224 */ /* 0x000fe400078e02ff */
[----:B------:R-:W-:-:S03]  /*13a0*/  @P1 IMAD.WIDE.U32 R4, R4, R22, RZ ;  /* 0x0000001604041225 */ /* 0x000fc600078e00ff */
[----:B------:R-:W-:Y:S01]  /*13b0*/  SHF.R.S32.HI R38, RZ, 0x1f, R11 ;  /* 0x0000001fff267819 */ /* 0x000fe2000001140b */
[----:B------:R-:W-:Y:S01]  /*13c0*/  @P1 IMAD.MOV.U32 R31, RZ, RZ, R4 ;  /* 0x000000ffff1f1224 */ /* 0x000fe200078e0004 */
[----:B------:R-:W-:Y:S01]  /*13d0*/  @P1 IADD3 R36, R5, R3, RZ ;  /* 0x0000000305241210 */ /* 0x000fe20007ffe0ff */
        /* <DEDUP_REMOVED lines=13> */
.L_x_80:
        /* <DEDUP_REMOVED lines=13> */
.L_x_81:
[----:B------:R-:W-:Y:S02]  /*1580*/  IADD3 R5, R13, R14, RZ ;  /* 0x0000000e0d057210 */ /* 0x000fe40007ffe0ff */
[----:B------:R-:W-:Y:S01]  /*1590*/  SHF.R.S32.HI R30, RZ, 0x1f, R19 ;  /* 0x0000001fff1e7819 */ /* 0x000fe20000011413 */
[----:B------:R-:W-:Y:S05]  /*15a0*/  @!P3 BRA `(.L_x_82) ;  /* 0x00000000001cb947 */ /* 0x000fea0003800000 */
[----:B------:R-:W1:Y:S01]  /*15b0*/  LDC R3, c[0x0][0x2c0] ;  /* 0x0000b000ff037b82 */ /* 0x000e620000000800 */
[----:B------:R-:W-:-:S05]  /*15c0*/  @!P2 IMAD R0, R48, R42, RZ ;  /* 0x0000002a3000a224 */ /* 0x000fca00078e02ff */
[----:B------:R-:W-:Y:S02]  /*15d0*/  LEA R0, R48, R0, 0x7 ;  /* 0x0000000030007211 */ /* 0x000fe400078e38ff */
[----:B------:R-:W1:Y:S02]  /*15e0*/  LDC R2, c[0x0][0x2e4] ;  /* 0x0000b900ff027b82 */ /* 0x000e640000000800 */
[----:B-1----:R-:W-:-:S05]  /*15f0*/  LEA R2, R3, R2, 0x7 ;  /* 0x0000000203027211 */ /* 0x002fca00078e38ff */
[----:B------:R-:W-:Y:S01]  /*1600*/  IMAD R0, R2, R43, R0 ;  /* 0x0000002b02007224 */ /* 0x000fe200078e0200 */
[----:B------:R-:W-:Y:S06]  /*1610*/  BRA `(.L_x_83) ;  /* 0x0000000000087947 */ /* 0x000fec0003800000 */
.L_x_82:
[----:B------:R-:W-:-:S04]  /*1620*/  IMAD R0, R48, R241, R43 ;  /* 0x000000f130007224 */ /* 0x000fc800078e022b */
[----:B------:R-:W-:-:S07]  /*1630*/  IMAD R0, R0, R42, RZ ;  /* 0x0000002a00007224 */ /* 0x000fce00078e02ff */
.L_x_83:
[----:B------:R-:W1:Y:S01]  /*1640*/  S2R R42, SR_TID.X ;  /* 0x00000000002a7919 */ /* 0x000e620000002100 */
[----:B------:R-:W2:Y:S01]  /*1650*/  LDC.64 R14, c[0x0][0x420] ;  /* 0x00010800ff0e7b82 */ /* 0x000ea20000000a00 */
[----:B------:R-:W-:Y:S01]  /*1660*/  IMAD R241, R39, R241, RZ ;  /* 0x000000f127f17224 */ /* 0x000fe200078e02ff */
[----:B------:R-:W-:Y:S01]  /*1670*/  SHF.R.S32.HI R213, RZ, 0x1f, R212 ;  /* 0x0000001fffd57819 */ /* 0x000fe200000114d4 */
[----:B------:R-:W-:Y:S01]  /*1680*/  ULDC.64 UR6, c[0x0][0x428] ;  /* 0x00010a0000067ab9 */ /* 0x000fe20000000a00 */
[----:B------:R-:W-:Y:S01]  /*1690*/  ULDC.64 UR10, c[0x0][0x210] ;  /* 0x00008400000a7ab9 */ /* 0x000fe20000000a00 */
[----:B------:R-:W-:Y:S01]  /*16a0*/  IMAD.SHL.U32 R4, R241, 0x40, RZ ;  /* 0x00000040f1047824 */ /* 0x000fe200078e00ff */
[----:B------:R-:W-:Y:S01]  /*16b0*/  ULDC.64 UR8, c[0x0][0x3e0] ;  /* 0x0000f80000087ab9 */ /* 0x000fe20000000a00 */
[----:B------:R-:W-:Y:S01]  /*16c0*/  BSSY B1, `(.L_x_79) ;  /* 0x00005f1000017945 */ /* 0x000fe20003800000 */
[----:B------:R-:W3:Y:S02]  /*16d0*/  LDC R251, c[0x0][0x398] ;  /* 0x0000e600fffb7b82 */ /* 0x000ee40000000800 */
[----:B------:R-:W-:Y:S01]  /*16e0*/  IADD3 R3, P3, P2, R12, R4, R11 ;  /* 0x000000040c037210 */ /* 0x000fe20007a7e00b */
[C---:B------:R-:W-:Y:S01]  /*16f0*/  IMAD.IADD R12, R6.reuse, 0x1, R0 ;  /* 0x00000001060c7824 */ /* 0x040fe200078e0200 */
[----:B------:R-:W-:Y:S01]  /*1700*/  SHF.R.S32.HI R4, RZ, 0x1f, R4 ;  /* 0x0000001fff047819 */ /* 0x000fe20000011404 */
[----:B------:R-:W-:-:S03]  /*1710*/  IMAD.IADD R11, R6, 0x1, R24 ;  /* 0x00000001060b7824 */ /* 0x000fc600078e0218 */
[----:B------:R-:W-:Y:S01]  /*1720*/  IADD3.X R5, R5, R4, R38, P3, P2 ;  /* 0x0000000405057210 */ /* 0x000fe20001fe4426 */
[----:B------:R-:W4:Y:S01]  /*1730*/  LDC.64 R46, c[0x0][0x2b0] ;  /* 0x0000ac00ff2e7b82 */ /* 0x000f220000000a00 */
[----:B------:R-:W-:-:S04]  /*1740*/  IADD3 R8, P3, P2, R8, R3, R33 ;  /* 0x0000000308087210 */ /* 0x000fc80007a7e021 */
[----:B------:R-:W-:Y:S01]  /*1750*/  IADD3.X R9, R9, R5, R26, P3, P2 ;  /* 0x0000000509097210 */ /* 0x000fe20001fe441a */
[----:B--2---:R-:W-:Y:S01]  /*1760*/  IMAD R0, R18, R14, RZ ;  /* 0x0000000e12007224 */ /* 0x004fe200078e02ff */
[----:B------:R-:W-:Y:S01]  /*1770*/  SHF.R.S32.HI R26, RZ, 0x1f, R249 ;  /* 0x0000001fff1a7819 */ /* 0x000fe200000114f9 */
[----:B------:R-:W2:Y:S02]  /*1780*/  LDC.64 R44, c[0x0][0x478] ;  /* 0x00011e00ff2c7b82 */ /* 0x000ea40000000a00 */
[----:B------:R-:W-:Y:S01]  /*1790*/  IMAD R5, R6, R15, R0 ;  /* 0x0000000f06057224 */ /* 0x000fe200078e0200 */
[----:B-1----:R-:W-:-:S04]  /*17a0*/  SHF.R.S32.HI R39, RZ, 0x1f, R42 ;  /* 0x0000001fff277819 */ /* 0x002fc8000001142a */
[----:B------:R-:W-:-:S04]  /*17b0*/  LEA.HI R7, R39, R42, RZ, 0x5 ;  /* 0x0000002a27077211 */ /* 0x000fc800078f28ff */
[----:B------:R-:W-:Y:S02]  /*17c0*/  LOP3.LUT R2, R7, 0xffffffe0, RZ, 0xc0, !PT ;  /* 0xffffffe007027812 */ /* 0x000fe400078ec0ff */
[----:B------:R-:W-:Y:S02]  /*17d0*/  SHF.R.S32.HI R3, RZ, 0x5, R7 ;  /* 0x00000005ff037819 */ /* 0x000fe40000011407 */
[----:B------:R-:W-:Y:S01]  /*17e0*/  IADD3 R7, P3, R249, R6, RZ ;  /* 0x00000006f9077210 */ /* 0x000fe20007f7e0ff */
[----:B------:R-:W-:Y:S01]  /*17f0*/  IMAD.IADD R4, R42, 0x1, -R2 ;  /* 0x000000012a047824 */ /* 0x000fe200078e0a02 */
[----:B------:R-:W-:-:S03]  /*1800*/  IADD3 R2, P4, R212, R21, RZ ;  /* 0x00000015d4027210 */ /* 0x000fc60007f9e0ff */
[----:B------:R-:W-:Y:S01]  /*1810*/  IMAD R4, R3, R241, R4 ;  /* 0x000000f103047224 */ /* 0x000fe200078e0204 */
[----:B------:R-:W-:Y:S01]  /*1820*/  IADD3.X R3, R213, R25, RZ, P4, !PT ;  /* 0x00000019d5037210 */ /* 0x000fe200027fe4ff */
[----:B------:R-:W-:Y:S02]  /*1830*/  IMAD.X R0, R26, 0x1, R18, P3 ;  /* 0x000000011a007824 */ /* 0x000fe400018e0612 */
[----:B------:R-:W-:Y:S01]  /*1840*/  IMAD.IADD R25, R20, 0x1, R218 ;  /* 0x0000000114197824 */ /* 0x000fe200078e02da */
[----:B------:R-:W-:Y:S01]  /*1850*/  IADD3 R8, P2, R4, R8, RZ ;  /* 0x0000000804087210 */ /* 0x000fe20007f5e0ff */
[----:B------:R-:W-:-:S03]  /*1860*/  IMAD.WIDE.U32 R2, R6, R14, R2 ;  /* 0x0000000e06027225 */ /* 0x000fc600078e0002 */
[----:B------:R-:W-:Y:S01]  /*1870*/  LEA.HI.X.SX32 R10, R4, R9, 0x1, P2 ;  /* 0x00000009040a7211 */ /* 0x000fe200010f0eff */
[----:B------:R-:W-:Y:S01]  /*1880*/  IMAD R0, R0, R28, RZ ;  /* 0x0000001c00007224 */ /* 0x000fe200078e02ff */
[----:B------:R-:W-:Y:S01]  /*1890*/  IADD3 R3, R3, R5, RZ ;  /* 0x0000000503037210 */ /* 0x000fe20007ffe0ff */
[----:B------:R-:W-:Y:S02]  /*18a0*/  IMAD R4, R41, UR6, RZ ;  /* 0x0000000629047c24 */ /* 0x000fe4000f8e02ff */
[----:B------:R-:W-:Y:S01]  /*18b0*/  IMAD R9, R7, R29, R0 ;  /* 0x0000001d07097224 */ /* 0x000fe200078e0200 */
[----:B---3--:R-:W-:Y:S01]  /*18c0*/  IADD3 R0, R25, -R251, -R206 ;  /* 0x800000fb19007210 */ /* 0x008fe20007ffe8ce */
[C---:B------:R-:W-:Y:S02]  /*18d0*/  IMAD R4, R43.reuse, UR7, R4 ;  /* 0x000000072b047c24 */ /* 0x040fe4000f8e0204 */
[----:B------:R-:W-:Y:S01]  /*18e0*/  IMAD.WIDE.U32 R2, R43, UR6, R2 ;  /* 0x000000062b027c25 */ /* 0x000fe2000f8e0002 */
[----:B------:R-:W-:-:S02]  /*18f0*/  ULDC.64 UR6, c[0x0][0x400] ;  /* 0x0001000000067ab9 */ /* 0x000fc40000000a00 */
[----:B------:R-:W-:Y:S01]  /*1900*/  LEA R200, P2, R8, UR6, 0x2 ;  /* 0x0000000608c87c11 */ /* 0x000fe2000f8410ff */
[----:B------:R-:W-:Y:S01]  /*1910*/  IMAD.IADD R5, R3, 0x1, R4 ;  /* 0x0000000103057824 */ /* 0x000fe200078e0204 */
[----:B------:R-:W-:Y:S01]  /*1920*/  SHF.R.S32.HI R3, RZ, 0x1f, R0 ;  /* 0x0000001fff037819 */ /* 0x000fe20000011400 */
[----:B------:R-:W-:Y:S01]  /*1930*/  IMAD.WIDE.U32 R6, R7, R28, R212 ;  /* 0x0000001c07067225 */ /* 0x000fe200078e00d4 */
[----:B------:R-:W-:Y:S02]  /*1940*/  MOV R4, R2 ;  /* 0x0000000200047202 */ /* 0x000fe40000000f00 */
[----:B------:R-:W-:Y:S01]  /*1950*/  LEA.HI R2, R3, R0, RZ, 0x6 ;  /* 0x0000000003027211 */ /* 0x000fe200078f30ff */
[----:B------:R-:W-:Y:S01]  /*1960*/  IMAD R0, R26, R14, RZ ;  /* 0x0000000e1a007224 */ /* 0x000fe200078e02ff */
[----:B------:R-:W-:Y:S01]  /*1970*/  IADD3 R6, P3, R37, R6, RZ ;  /* 0x0000000625067210 */ /* 0x000fe20007f7e0ff */
[----:B------:R-:W-:Y:S01]  /*1980*/  IMAD.WIDE.U32 R4, R249, R14, R4 ;  /* 0x0000000ef9047225 */ /* 0x000fe200078e0004 */
[----:B------:R-:W-:-:S02]  /*1990*/  SHF.R.S32.HI R2, RZ, 0x6, R2 ;  /* 0x00000006ff027819 */ /* 0x000fc40000011402 */
[----:B------:R-:W-:Y:S01]  /*19a0*/  LEA.HI.X R201, R8, UR7, R10, 0x2, P2 ;  /* 0x0000000708c97c11 */ /* 0x000fe200090f140a */
[----:B------:R-:W-:Y:S01]  /*19b0*/  ULDC.64 UR6, c[0x0][0x258] ;  /* 0x0000960000067ab9 */ /* 0x000fe20000000a00 */
[----:B------:R-:W-:Y:S01]  /*19c0*/  VIMNMX R248, RZ, R2, !PT ;  /* 0x00000002fff87248 */ /* 0x000fe20007fe0100 */
[----:B------:R-:W-:Y:S01]  /*19d0*/  IMAD R3, R41, UR6, RZ ;  /* 0x0000000629037c24 */ /* 0x000fe2000f8e02ff */
[----:B------:R-:W-:Y:S01]  /*19e0*/  IADD3.X R7, R34, R7, R9, P3, !PT ;  /* 0x0000000722077210 */ /* 0x000fe20001ffe409 */
[----:B----4-:R-:W-:Y:S01]  /*19f0*/  IMAD.WIDE R8, R11, 0x4, R46 ;  /* 0x000000040b087825 */ /* 0x010fe200078e022e */
[----:B------:R-:W-:Y:S02]  /*1a00*/  ISETP.GT.AND P4, PT, R204, R248, PT ;  /* 0x000000f8cc00720c */ /* 0x000fe40003f84270 */
[----:B------:R-:W-:Y:S01]  /*1a10*/  LEA R208, P2, R4, UR8, 0x1 ;  /* 0x0000000804d07c11 */ /* 0x000fe2000f8408ff */
[C---:B------:R-:W-:Y:S02]  /*1a20*/  IMAD R3, R43.reuse, UR7, R3 ;  /* 0x000000072b037c24 */ /* 0x040fe4000f8e0203 */
[----:B------:R-:W-:-:S04]  /*1a30*/  IMAD.WIDE.U32 R10, R43, UR6, R6 ;  /* 0x000000062b0a7c25 */ /* 0x000fc8000f8e0006 */
[----:B------:R-:W-:Y:S01]  /*1a40*/  IMAD R0, R249, R15, R0 ;  /* 0x0000000ff9007224 */ /* 0x000fe200078e0200 */
[----:B------:R-:W-:Y:S01]  /*1a50*/  IADD3 R21, R11, R3, RZ ;  /* 0x000000030b157210 */ /* 0x000fe20007ffe0ff */
[----:B------:R-:W-:Y:S01]  /*1a60*/  IMAD.MOV.U32 R220, RZ, RZ, R8 ;  /* 0x000000ffffdc7224 */ /* 0x000fe200078e0008 */
[----:B------:R-:W-:Y:S01]  /*1a70*/  LEA R210, P3, R10, UR10, 0x1 ;  /* 0x0000000a0ad27c11 */ /* 0x000fe2000f8608ff */
[----:B------:R-:W-:Y:S02]  /*1a80*/  IMAD.MOV.U32 R219, RZ, RZ, R9 ;  /* 0x000000ffffdb7224 */ /* 0x000fe400078e0009 */
[----:B--2---:R-:W-:Y:S01]  /*1a90*/  IMAD.WIDE R8, R12, 0x4, R44 ;  /* 0x000000040c087825 */ /* 0x004fe200078e022c */
[----:B------:R-:W-:-:S03]  /*1aa0*/  LEA.HI.X R211, R10, UR11, R21, 0x1, P3 ;  /* 0x0000000b0ad37c11 */ /* 0x000fc600098f0c15 */
[----:B------:R-:W-:Y:S01]  /*1ab0*/  IMAD.IADD R18, R5, 0x1, R0 ;  /* 0x0000000105127824 */ /* 0x000fe200078e0200 */
[----:B------:R-:W-:Y:S01]  /*1ac0*/  MOV R225, R9 ;  /* 0x0000000900e17202 */ /* 0x000fe20000000f00 */
[----:B------:R-:W-:Y:S02]  /*1ad0*/  IMAD.MOV.U32 R226, RZ, RZ, R8 ;  /* 0x000000ffffe27224 */ /* 0x000fe400078e0008 */
[----:B------:R-:W-:Y:S01]  /*1ae0*/  VIADD R204, R204, 0xffffffff ;  /* 0xffffffffcccc7836 */ /* 0x000fe20000000000 */
[----:B------:R-:W-:Y:S01]  /*1af0*/  LEA.HI.X R209, R4, UR9, R18, 0x1, P2 ;  /* 0x0000000904d17c11 */ /* 0x000fe200090f0c12 */
[----:B------:R-:W-:Y:S06]  /*1b00*/  @P4 BRA `(.L_x_84) ;  /* 0x0000000800184947 */ /* 0x000fec0003800000 */
[----:B------:R-:W1:Y:S01]  /*1b10*/  @P1 LDC.64 R12, c[0x0][0x458] ;  /* 0x00011600ff0c1b82 */ /* 0x000e620000000a00 */
[CC--:B------:R-:W-:Y:S02]  /*1b20*/  @P1 IADD3 R0, R250.reuse, R49.reuse, RZ ;  /* 0x00000031fa001210 */ /* 0x0c0fe40007ffe0ff */
[----:B------:R-:W-:-:S05]  /*1b30*/  @P1 IADD3 R4, R250, R49, RZ ;  /* 0x00000031fa041210 */ /* 0x000fca0007ffe0ff */
[----:B------:R-:W2:Y:S01]  /*1b40*/  @P1 LDC.64 R8, c[0x0][0x450] ;  /* 0x00011400ff081b82 */ /* 0x000ea20000000a00 */
[C---:B-1----:R-:W-:Y:S02]  /*1b50*/  @P1 IMAD R6, R0.reuse, R13, RZ ;  /* 0x0000000d00061224 */ /* 0x042fe400078e02ff */
[----:B------:R-:W-:-:S05]  /*1b60*/  @P1 IMAD.WIDE.U32 R2, R0, R12, RZ ;  /* 0x0000000c00021225 */ /* 0x000fca00078e00ff */
[----:B------:R-:W-:Y:S01]  /*1b70*/  @P1 IADD3 R14, R3, R6, RZ ;  /* 0x00000006030e1210 */ /* 0x000fe20007ffe0ff */
[C---:B--2---:R-:W-:Y:S01]  /*1b80*/  @P1 IMAD R0, R4.reuse, R9, RZ ;  /* 0x0000000904001224 */ /* 0x044fe200078e02ff */
[----:B------:R-:W-:Y:S01]  /*1b90*/  @P1 MOV R11, R2 ;  /* 0x00000002000b1202 */ /* 0x000fe20000000f00 */
[----:B------:R-:W-:-:S05]  /*1ba0*/  @P1 IMAD.WIDE.U32 R4, R4, R8, RZ ;  /* 0x0000000804041225 */ /* 0x000fca00078e00ff */
[----:B------:R-:W-:Y:S02]  /*1bb0*/  @P1 IADD3 R7, R5, R0, RZ ;  /* 0x0000000005071210 */ /* 0x000fe40007ffe0ff */
[----:B------:R-:W-:Y:S01]  /*1bc0*/  @P1 MOV R6, R4 ;  /* 0x0000000400061202 */ /* 0x000fe20000000f00 */
        /* <DEDUP_REMOVED lines=13> */
.L_x_85:
        /* <DEDUP_REMOVED lines=13> */
.L_x_86:
[-C--:B------:R-:W-:Y:S01]  /*1d70*/  IMAD R0, R27, R8.reuse, RZ ;  /* 0x000000081b007224 */ /* 0x080fe200078e02ff */
[----:B------:R-:W-:Y:S01]  /*1d80*/  ULDC.64 UR6, c[0x0][0x468] ;  /* 0x00011a0000067ab9 */ /* 0x000fe20000000a00 */
[C---:B------:R-:W-:Y:S01]  /*1d90*/  IMAD.WIDE.U32 R2, R20.reuse, R8, R212 ;  /* 0x0000000814027225 */ /* 0x040fe200078e00d4 */
[----:B------:R-:W-:Y:S01]  /*1da0*/  IADD3 R5, R249, 0x20, RZ ;  /* 0x00000020f9057810 */ /* 0x000fe20007ffe0ff */
[----:B------:R-:W-:Y:S02]  /*1db0*/  BSSY B0, `(.L_x_87) ;  /* 0x000001a000007945 */ /* 0x000fe40003800000 */
[----:B------:R-:W-:Y:S01]  /*1dc0*/  IMAD R4, R20, R9, R0 ;  /* 0x0000000914047224 */ /* 0x000fe200078e0200 */
[----:B------:R-:W-:Y:S01]  /*1dd0*/  IADD3 R2, P0, R6, R2, RZ ;  /* 0x0000000206027210 */ /* 0x000fe20007f1e0ff */
[----:B------:R-:W-:Y:S02]  /*1de0*/  IMAD R0, R246, -0x40, R206 ;  /* 0xffffffc0f6007824 */ /* 0x000fe400078e02ce */
[----:B------:R-:W-:Y:S01]  /*1df0*/  IMAD R10, R41, UR6, RZ ;  /* 0x00000006290a7c24 */ /* 0x000fe2000f8e02ff */
[----:B------:R-:W-:-:S02]  /*1e00*/  IADD3.X R3, R7, R3, R4, P0, !PT ;  /* 0x0000000307037210 */ /* 0x000fc400007fe404 */
[-C--:B------:R-:W-:Y:S01]  /*1e10*/  ISETP.GE.AND P3, PT, R249, R0.reuse, PT ;  /* 0x00000000f900720c */ /* 0x080fe20003f66270 */
[----:B------:R-:W-:Y:S01]  /*1e20*/  IMAD R10, R43, UR7, R10 ;  /* 0x000000072b0a7c24 */ /* 0x000fe2000f8e020a */
[----:B------:R-:W-:Y:S01]  /*1e30*/  ISETP.GE.AND P2, PT, R5, R0, PT ;  /* 0x000000000500720c */ /* 0x000fe20003f46270 */
[----:B------:R-:W-:-:S05]  /*1e40*/  IMAD.WIDE.U32 R2, R43, UR6, R2 ;  /* 0x000000062b027c25 */ /* 0x000fca000f8e0002 */
[----:B------:R-:W-:-:S05]  /*1e50*/  IADD3 R10, R3, R10, RZ ;  /* 0x0000000a030a7210 */ /* 0x000fca0007ffe0ff */
[----:B------:R-:W-:Y:S05]  /*1e60*/  @P3 BRA `(.L_x_88) ;  /* 0x0000000000383947 */ /* 0x000fea0003800000 */
[----:B------:R-:W-:Y:S01]  /*1e70*/  MOV R5, R10 ;  /* 0x0000000a00057202 */ /* 0x000fe20000000f00 */
[-C--:B------:R-:W-:Y:S01]  /*1e80*/  IMAD R0, R26, R8.reuse, RZ ;  /* 0x000000081a007224 */ /* 0x080fe200078e02ff */
[----:B------:R-:W-:Y:S01]  /*1e90*/  ULDC UR4, c[0x0][0x2d0] ;  /* 0x0000b40000047ab9 */ /* 0x000fe20000000800 */
[----:B------:R-:W-:Y:S01]  /*1ea0*/  IMAD.MOV.U32 R4, RZ, RZ, R2 ;  /* 0x000000ffff047224 */ /* 0x000fe200078e0002 */
[----:B------:R-:W-:Y:S01]  /*1eb0*/  ISETP.GE.AND P4, PT, R212, UR4, PT ;  /* 0x00000004d4007c0c */ /* 0x000fe2000bf86270 */
[----:B------:R-:W-:Y:S01]  /*1ec0*/  IMAD R0, R249, R9, R0 ;  /* 0x00000009f9007224 */ /* 0x000fe200078e0200 */
[----:B------:R-:W-:Y:S01]  /*1ed0*/  ISETP.GE.AND P1, PT, R227, UR4, PT ;  /* 0x00000004e3007c0c */ /* 0x000fe2000bf26270 */
[----:B------:R-:W-:Y:S01]  /*1ee0*/  IMAD.WIDE.U32 R6, R249, R8, R4 ;  /* 0x00000008f9067225 */ /* 0x000fe200078e0004 */
[----:B------:R-:W-:-:S03]  /*1ef0*/  ULDC.64 UR6, c[0x0][0x3f0] ;  /* 0x0000fc0000067ab9 */ /* 0x000fc60000000a00 */
[----:B------:R-:W-:Y:S01]  /*1f00*/  IMAD.IADD R0, R7, 0x1, R0 ;  /* 0x0000000107007824 */ /* 0x000fe200078e0200 */
[----:B------:R-:W-:-:S04]  /*1f10*/  LEA R4, P0, R6, UR6, 0x1 ;  /* 0x0000000606047c11 */ /* 0x000fc8000f8008ff */
[----:B------:R-:W-:-:S05]  /*1f20*/  LEA.HI.X R5, R6, UR7, R0, 0x1, P0 ;  /* 0x0000000706057c11 */ /* 0x000fca00080f0c00 */
[----:B------:R1:W-:Y:S04]  /*1f30*/  @!P4 STG.E.128 desc[UR16][R4.64], RZ ;  /* 0x000000ff0400c986 */ /* 0x0003e8000c101d10 */
[----:B------:R1:W-:Y:S02]  /*1f40*/  @!P1 STG.E.128 desc[UR16][R4.64+0x80], RZ ;  /* 0x000080ff04009986 */ /* 0x0003e4000c101d10 */
.L_x_88:
[----:B------:R-:W-:Y:S05]  /*1f50*/  BSYNC B0 ;  /* 0x0000000000007941 */ /* 0x000fea0003800000 */
.L_x_87:
[----:B------:R-:W-:Y:S04]  /*1f60*/  BSSY B0, `(.L_x_89) ;  /* 0x0000012000007945 */ /* 0x000fe80003800000 */
        /* <DEDUP_REMOVED lines=17> */
.L_x_90:
[----:B------:R-:W-:Y:S05]  /*2080*/  BSYNC B0 ;  /* 0x0000000000007941 */ /* 0x000fea0003800000 */
.L_x_89:
        /* <DEDUP_REMOVED lines=12> */
[----:B-1----:R-:W-:Y:S01]  /*2150*/  MOV R5, R8 ;  /* 0x0000000800057202 */ /* 0x002fe20000000f00 */
        /* <DEDUP_REMOVED lines=13> */
.L_x_92:
[----:B------:R-:W-:Y:S05]  /*2230*/  BSYNC B0 ;  /* 0x0000000000007941 */ /* 0x000fea0003800000 */
.L_x_91:
[----:B------:R-:W-:Y:S05]  /*2240*/  @P2 BRA `(.L_x_93) ;  /* 0x0000005000e02947 */ /* 0x000fea0003800000 */
[----:B------:R-:W-:Y:S01]  /*2250*/  IADD3 R0, P0, R249, 0x20, RZ ;  /* 0x00000020f9007810 */ /* 0x000fe20007f1e0ff */
[----:B-12---:R-:W-:Y:S01]  /*2260*/  IMAD.MOV.U32 R4, RZ, RZ, R2 ;  /* 0x000000ffff047224 */ /* 0x006fe200078e0002 */
[----:B------:R-:W-:Y:S01]  /*2270*/  MOV R5, R8 ;  /* 0x0000000800057202 */ /* 0x000fe20000000f00 */
[----:B------:R-:W-:Y:S01]  /*2280*/  ULDC UR4, c[0x0][0x2d0] ;  /* 0x0000b40000047ab9 */ /* 0x000fe20000000800 */
[----:B------:R-:W-:Y:S01]  /*2290*/  ULDC.64 UR6, c[0x0][0x3f8] ;  /* 0x0000fe0000067ab9 */ /* 0x000fe20000000a00 */
[----:B------:R-:W-:Y:S01]  /*22a0*/  IMAD.X R3, RZ, RZ, R26, P0 ;  /* 0x000000ffff037224 */ /* 0x000fe200000e061a */
[----:B------:R-:W-:Y:S01]  /*22b0*/  ISETP.GE.AND P0, PT, R212, UR4, PT ;  /* 0x00000004d4007c0c */ /* 0x000fe2000bf06270 */
[----:B------:R-:W-:-:S04]  /*22c0*/  IMAD.WIDE.U32 R4, R0, R12, R4 ;  /* 0x0000000c00047225 */ /* 0x000fc800078e0004 */
[----:B------:R-:W-:Y:S01]  /*22d0*/  IMAD R3, R3, R12, RZ ;  /* 0x0000000c03037224 */ /* 0x000fe200078e02ff */
[----:B------:R-:W-:-:S03]  /*22e0*/  LEA R2, P1, R4, UR6, 0x1 ;  /* 0x0000000604027c11 */ /* 0x000fc6000f8208ff */
[----:B------:R-:W-:-:S04]  /*22f0*/  IMAD R0, R0, R13, R3 ;  /* 0x0000000d00007224 */ /* 0x000fc800078e0203 */
[----:B------:R-:W-:-:S05]  /*2300*/  IMAD.IADD R0, R5, 0x1, R0 ;  /* 0x0000000105007824 */ /* 0x000fca00078e0200 */
[----:B------:R-:W-:-:S05]  /*2310*/  LEA.HI.X R3, R4, UR7, R0, 0x1, P1 ;  /* 0x0000000704037c11 */ /* 0x000fca00088f0c00 */
[----:B------:R1:W-:Y:S01]  /*2320*/  @!P0 STG.E.128 desc[UR16][R2.64], RZ ;  /* 0x000000ff02008986 */ /* 0x0003e2000c101d10 */
[----:B------:R-:W-:-:S13]  /*2330*/  ISETP.GE.AND P0, PT, R227, UR4, PT ;  /* 0x00000004e3007c0c */ /* 0x000fda000bf06270 */
[----:B------:R-:W-:Y:S05]  /*2340*/  @P0 BRA `(.L_x_93) ;  /* 0x0000005000a00947 */ /* 0x000fea0003800000 */
[----:B------:R2:W-:Y:S01]  /*2350*/  STG.E.128 desc[UR16][R2.64+0x80], RZ ;  /* 0x000080ff02007986 */ /* 0x0005e2000c101d10 */
[----:B------:R-:W-:Y:S05]  /*2360*/  BRA `(.L_x_93) ;  /* 0x0000005000987947 */ /* 0x000fea0003800000 */
.L_x_84:
[----:B------:R-:W2:Y:S01]  /*2370*/  LDL R33, [R1+0x10] ;  /* 0x0000100001217983 */ /* 0x000ea20000100800 */
[----:B------:R-:W-:Y:S01]  /*2380*/  IMAD R0, R246, -0x40, R206 ;  /* 0xffffffc0f6007824 */ /* 0x000fe200078e02ce */
[----:B------:R-:W-:Y:S01]  /*2390*/  ULDC.64 UR6, c[0x0][0x268] ;  /* 0x00009a0000067ab9 */ /* 0x000fe20000000a00 */
[----:B------:R-:W-:Y:S01]  /*23a0*/  IMAD.WIDE.U32 R2, R20, R16, R212 ;  /* 0x0000001014027225 */ /* 0x000fe200078e00d4 */
[----:B------:R-:W-:Y:S01]  /*23b0*/  BSSY B0, `(.L_x_94) ;  /* 0x0000030000007945 */ /* 0x000fe20003800000 */
[----:B------:R-:W-:Y:S01]  /*23c0*/  @P0 BAR.SYNC.DEFER_BLOCKING 0x0 ;  /* 0x0000000000000b1d */ /* 0x000fe20000010000 */
[----:B------:R-:W-:Y:S01]  /*23d0*/  ISETP.GE.AND P6, PT, R249, R0, PT ;  /* 0x00000000f900720c */ /* 0x000fe20003fc6270 */
[----:B------:R-:W-:Y:S01]  /*23e0*/  IMAD R7, R27, R16, RZ ;  /* 0x000000101b077224 */ /* 0x000fe200078e02ff */
[----:B------:R-:W-:Y:S01]  /*23f0*/  IADD3 R6, P1, R32, R2, RZ ;  /* 0x0000000220067210 */ /* 0x000fe20007f3e0ff */
[----:B------:R-:W-:Y:S02]  /*2400*/  VIADD R8, R249, 0x20 ;  /* 0x00000020f9087836 */ /* 0x000fe40000000000 */
[----:B------:R-:W-:-:S02]  /*2410*/  IMAD R2, R20, R17, R7 ;  /* 0x0000001114027224 */ /* 0x000fc400078e0207 */
[----:B------:R-:W-:Y:S01]  /*2420*/  IMAD R13, R204, -0x40, R218 ;  /* 0xffffffc0cc0d7824 */ /* 0x000fe200078e02da */
[----:B------:R-:W-:Y:S01]  /*2430*/  ISETP.GE.AND P5, PT, R8, R0, PT ;  /* 0x000000000800720c */ /* 0x000fe20003fa6270 */
[----:B------:R-:W-:Y:S01]  /*2440*/  IMAD R0, R30, UR6, RZ ;  /* 0x000000061e007c24 */ /* 0x000fe2000f8e02ff */
[----:B------:R-:W-:Y:S02]  /*2450*/  IADD3.X R7, R35, R3, R2, P1, !PT ;  /* 0x0000000323077210 */ /* 0x000fe40000ffe402 */
[----:B------:R-:W-:Y:S01]  /*2460*/  LEA.HI R2, R204, R204, RZ, 0x1 ;  /* 0x000000cccc027211 */ /* 0x000fe200078f08ff */
[C---:B------:R-:W-:Y:S01]  /*2470*/  IMAD R0, R19.reuse, UR7, R0 ;  /* 0x0000000713007c24 */ /* 0x040fe2000f8e0200 */
[-C--:B------:R-:W-:Y:S01]  /*2480*/  ISETP.GE.AND P3, PT, R8, R13.reuse, PT ;  /* 0x0000000d0800720c */ /* 0x080fe20003f66270 */
[----:B------:R-:W-:Y:S01]  /*2490*/  IMAD.WIDE.U32 R6, R19, UR6, R6 ;  /* 0x0000000613067c25 */ /* 0x000fe2000f8e0006 */
[----:B------:R-:W-:Y:S02]  /*24a0*/  ISETP.GE.AND P4, PT, R249, R13, PT ;  /* 0x0000000df900720c */ /* 0x000fe40003f86270 */
[----:B------:R-:W-:-:S02]  /*24b0*/  LOP3.LUT R24, R2, 0xfffffffe, RZ, 0xc0, !PT ;  /* 0xfffffffe02187812 */ /* 0x000fc400078ec0ff */
[----:B------:R-:W-:Y:S02]  /*24c0*/  IADD3 R12, R7, R0, RZ ;  /* 0x00000000070c7210 */ /* 0x000fe40007ffe0ff */
[----:B--2---:R-:W-:-:S05]  /*24d0*/  LEA R203, R33, UR5, 0x1 ;  /* 0x0000000521cb7c11 */ /* 0x004fca000f8e08ff */
[----:B------:R1:W-:Y:S04]  /*24e0*/  @P6 STS.128 [R203+0x10000], RZ ;  /* 0x010000ffcb006388 */ /* 0x0003e80000000c00 */
[----:B------:R1:W-:Y:S01]  /*24f0*/  @P6 STS.128 [R203+0x12000], RZ ;  /* 0x012000ffcb006388 */ /* 0x0003e20000000c00 */
[----:B------:R-:W-:Y:S05]  /*2500*/  @P6 BRA `(.L_x_95) ;  /* 0x0000000000686947 */ /* 0x000fea0003800000 */
        /* <DEDUP_REMOVED lines=26> */
.L_x_95:
[----:B------:R-:W-:Y:S05]  /*26b0*/  BSYNC B0 ;  /* 0x0000000000007941 */ /* 0x000fea0003800000 */
.L_x_94:
        /* <DEDUP_REMOVED lines=31> */
.L_x_97:
[----:B------:R-:W-:Y:S05]  /*28b0*/  BSYNC B0 ;  /* 0x0000000000007941 */ /* 0x000fea0003800000 */
.L_x_96:
[----:B------:R-:W0:Y:S01]  /*28c0*/  LDGDEPBAR ;  /* 0x00000000000079af */ /* 0x000e220000000000 */
[----:B------:R-:W-:Y:S01]  /*28d0*/  BSSY B0, `(.L_x_98) ;  /* 0x0000013000007945 */ /* 0x000fe20003800000 */
[----:B------:R-:W-:Y:S02]  /*28e0*/  IADD3 R0, R204, -R24, RZ ;  /* 0x80000018cc007210 */ /* 0x000fe40007ffe0ff */
[----:B------:R1:W-:Y:S04]  /*28f0*/  @P4 STS.128 [R203+0x8000], RZ ;  /* 0x008000ffcb004388 */ /* 0x0003e80000000c00 */
        /* <DEDUP_REMOVED lines=16> */
.L_x_99:
[----:B------:R-:W-:Y:S05]  /*2a00*/  BSYNC B0 ;  /* 0x0000000000007941 */ /* 0x000fea0003800000 */
.L_x_98:
[----:B------:R1:W-:Y:S01]  /*2a10*/  @P3 STS.128 [R203+0x9000], RZ ;  /* 0x009000ffcb003388 */ /* 0x0003e20000000c00 */
[----:B------:R-:W-:Y:S01]  /*2a20*/  ISETP.NE.AND P0, PT, R0, 0x1, PT ;  /* 0x000000010000780c */ /* 0x000fe20003f05270 */
[----:B------:R-:W-:Y:S01]  /*2a30*/  VIADD R0, R33, 0x2000 ;  /* 0x0000200021007836 */ /* 0x000fe20000000000 */
[----:B------:R-:W-:Y:S01]  /*2a40*/  BSSY B0, `(.L_x_100) ;  /* 0x0000018000007945 */ /* 0x000fe20003800000 */
[----:B------:R1:W-:Y:S03]  /*2a50*/  @P3 STS.128 [R203+0xb000], RZ ;  /* 0x00b000ffcb003388 */ /* 0x0003e60000000c00 */
[----:B------:R-:W-:Y:S01]  /*2a60*/  SEL R202, R0, R33, !P0 ;  /* 0x0000002100ca7207 */ /* 0x000fe20004000000 */
        /* <DEDUP_REMOVED lines=21> */
.L_x_101:
[----:B------:R-:W-:Y:S05]  /*2bc0*/  BSYNC B0 ;  /* 0x0000000000007941 */ /* 0x000fea0003800000 */
.L_x_100:
        /* <DEDUP_REMOVED lines=12> */
.L_x_103:
        /* <DEDUP_REMOVED lines=20> */
.L_x_104:
[----:B------:R-:W-:Y:S05]  /*2dd0*/  BSYNC B0 ;  /* 0x0000000000007941 */ /* 0x000fea0003800000 */
.L_x_102:
        /* <DEDUP_REMOVED lines=13> */
.L_x_106:
        /* <DEDUP_REMOVED lines=26> */
.L_x_107:
[----:B------:R-:W-:Y:S05]  /*3050*/  BSYNC B0 ;  /* 0x0000000000007941 */ /* 0x000fea0003800000 */
.L_x_105:
        /* <DEDUP_REMOVED lines=50> */
.L_x_109:
[----:B------:R-:W-:Y:S05]  /*3380*/  BSYNC B0 ;  /* 0x0000000000007941 */ /* 0x000fea0003800000 */
.L_x_108:
        /* <DEDUP_REMOVED lines=31> */
.L_x_111:
[----:B------:R-:W-:Y:S05]  /*3580*/  BSYNC B0 ;  /* 0x0000000000007941 */ /* 0x000fea0003800000 */
.L_x_110:
[CC--:B-12---:R-:W-:Y:S01]  /*3590*/  LEA.HI R2, R39.reuse, R42.reuse, RZ, 0x3 ;  /* 0x0000002a27027211 */ /* 0x0c6fe200078f18ff */
[----:B------:R-:W-:Y:S01]  /*35a0*/  IMAD.MOV.U32 R164, RZ, RZ, 0x20 ;  /* 0x00000020ffa47424 */ /* 0x000fe200078e00ff */
[----:B------:R-:W-:Y:S01]  /*35b0*/  LEA.HI R0, R39, R42, RZ, 0x4 ;  /* 0x0000002a27007211 */ /* 0x000fe200078f20ff */
[----:B------:R-:W-:Y:S01]  /*35c0*/  ULDC UR4, c[0x0][0x2d0] ;  /* 0x0000b40000047ab9 */ /* 0x000fe20000000800 */
[----:B------:R-:W-:Y:S01]  /*35d0*/  LOP3.LUT R2, R2, 0xfffffff8, RZ, 0xc0, !PT ;  /* 0xfffffff802027812 */ /* 0x000fe200078ec0ff */
[----:B------:R-:W-:Y:S01]  /*35e0*/  ULDC UR7, c[0x0][0x398] ;  /* 0x0000e60000077ab9 */ /* 0x000fe20000000800 */
[----:B------:R-:W-:Y:S01]  /*35f0*/  LEA R140, R199, UR5, 0x1 ;  /* 0x00000005c78c7c11 */ /* 0x000fe2000f8e08ff */
[C---:B------:R-:W-:Y:S01]  /*3600*/  IMAD.SHL.U32 R217, R241.reuse, 0x10, RZ ;  /* 0x00000010f1d97824 */ /* 0x040fe200078e00ff */
[----:B------:R-:W-:Y:S01]  /*3610*/  IADD3 R4, -R206, 0x40, R25 ;  /* 0x00000040ce047810 */ /* 0x000fe20007ffe119 */
[----:B------:R-:W-:Y:S01]  /*3620*/  IMAD.IADD R2, R42, 0x1, -R2 ;  /* 0x000000012a027824 */ /* 0x000fe200078e0a02 */
[----:B------:R-:W1:Y:S01]  /*3630*/  LDC R216, c[0x0][0x394] ;  /* 0x0000e500ffd87b82 */ /* 0x000e620000000800 */
[----:B------:R-:W-:Y:S01]  /*3640*/  IMAD.SHL.U32 R207, R241, 0x8, RZ ;  /* 0x00000008f1cf7824 */ /* 0x000fe200078e00ff */
[----:B------:R-:W0:Y:S04]  /*3650*/  LDGDEPBAR ;  /* 0x00000000000079af */ /* 0x000e280000000000 */
[----:B------:R2:W5:Y:S04]  /*3660*/  @!P2 LDG.E R214, desc[UR16][R6.64] ;  /* 0x0000001006d6a981 */ /* 0x000568000c1e1900 */
[----:B------:R2:W5:Y:S01]  /*3670*/  @!P1 LDG.E R215, desc[UR16][R6.64+0x20] ;  /* 0x0000201006d79981 */ /* 0x000562000c1e1900 */
[----:B------:R-:W-:Y:S01]  /*3680*/  LOP3.LUT P3, RZ, R2, 0x2, RZ, 0xc0, !PT ;  /* 0x0000000202ff7812 */ /* 0x000fe2000786c0ff */
[C---:B------:R-:W-:Y:S01]  /*3690*/  VIADD R5, R217.reuse, 0x60 ;  /* 0x00000060d9057836 */ /* 0x040fe20000000000 */
[----:B------:R-:W-:Y:S01]  /*36a0*/  LOP3.LUT R0, R0, 0xfffffff0, RZ, 0xc0, !PT ;  /* 0xfffffff000007812 */ /* 0x000fe200078ec0ff */
[C---:B------:R-:W-:Y:S01]  /*36b0*/  VIADD R9, R217.reuse, 0x20 ;  /* 0x00000020d9097836 */ /* 0x040fe20000000000 */
[----:B------:R-:W-:Y:S01]  /*36c0*/  SEL R164, R164, 0xffffffe0, !P3 ;  /* 0xffffffe0a4a47807 */ /* 0x000fe20005800000 */
[----:B------:R-:W-:Y:S01]  /*36d0*/  VIADD R8, R217, 0x40 ;  /* 0x00000040d9087836 */ /* 0x000fe20000000000 */
[----:B------:R-:W-:Y:S01]  /*36e0*/  CS2R R94, SRZ ;  /* 0x00000000005e7805 */ /* 0x000fe2000001ff00 */
[----:B------:R-:W-:Y:S01]  /*36f0*/  IMAD.IADD R0, R42, 0x1, -R0 ;  /* 0x000000012a007824 */ /* 0x000fe200078e0a00 */
[----:B------:R-:W-:Y:S01]  /*3700*/  CS2R R92, SRZ ;  /* 0x00000000005c7805 */ /* 0x000fe2000001ff00 */
[----:B------:R-:W-:Y:S01]  /*3710*/  IMAD.IADD R164, R164, 0x1, R188 ;  /* 0x00000001a4a47824 */ /* 0x000fe200078e02bc */
[----:B------:R-:W-:Y:S01]  /*3720*/  CS2R R98, SRZ ;  /* 0x0000000000627805 */ /* 0x000fe2000001ff00 */
[----:B------:R-:W-:Y:S01]  /*3730*/  IMAD.IADD R251, R4, 0x1, -R251 ;  /* 0x0000000104fb7824 */ /* 0x000fe200078e0afb */
[----:B------:R-:W-:Y:S01]  /*3740*/  SHF.R.S32.HI R3, RZ, 0x1f, R0 ;  /* 0x0000001fff037819 */ /* 0x000fe20000011400 */
[----:B------:R-:W-:Y:S01]  /*3750*/  IMAD.IADD R5, R207, 0x1, R5 ;  /* 0x00000001cf057824 */ /* 0x000fe200078e0205 */
[----:B------:R-:W-:Y:S01]  /*3760*/  CS2R R96, SRZ ;  /* 0x0000000000607805 */ /* 0x000fe2000001ff00 */
[----:B------:R-:W-:-:S04]  /*3770*/  DEPBAR.LE SB0, 0x1 ;  /* 0x000080400000791a */ /* 0x000fc80000000000 */
[----:B------:R-:W-:Y:S01]  /*3780*/  BAR.SYNC.DEFER_BLOCKING 0x0 ;  /* 0x0000000000007b1d */ /* 0x000fe20000010000 */
[----:B------:R-:W-:Y:S01]  /*3790*/  LEA.HI R3, R3, R0, RZ, 0x3 ;  /* 0x0000000003037211 */ /* 0x000fe200078f18ff */
[----:B------:R-:W-:Y:S01]  /*37a0*/  IMAD.IADD R4, R207, 0x1, R9 ;  /* 0x00000001cf047824 */ /* 0x000fe200078e0209 */
[----:B------:R-:W-:Y:S01]  /*37b0*/  CS2R R90, SRZ ;  /* 0x00000000005a7805 */ /* 0x000fe2000001ff00 */
[----:B------:R-:W-:Y:S01]  /*37c0*/  IMAD.MOV.U32 R192, RZ, RZ, 0x20 ;  /* 0x00000020ffc07424 */ /* 0x000fe200078e00ff */
[----:B------:R-:W-:Y:S01]  /*37d0*/  LOP3.LUT R3, R3, 0xfffffff8, RZ, 0xc0, !PT ;  /* 0xfffffff803037812 */ /* 0x000fe200078ec0ff */
[C---:B------:R-:W-:Y:S01]  /*37e0*/  IMAD.IADD R234, R207.reuse, 0x1, R5 ;  /* 0x00000001cfea7824 */ /* 0x040fe200078e0205 */
[----:B------:R-:W-:Y:S01]  /*37f0*/  CS2R R88, SRZ ;  /* 0x0000000000587805 */ /* 0x000fe2000001ff00 */
[C---:B------:R-:W-:Y:S01]  /*3800*/  IMAD.IADD R231, R207.reuse, 0x1, R4 ;  /* 0x00000001cfe77824 */ /* 0x040fe200078e0204 */
[----:B------:R-:W-:Y:S01]  /*3810*/  CS2R R86, SRZ ;  /* 0x0000000000567805 */ /* 0x000fe2000001ff00 */
[----:B------:R-:W-:Y:S01]  /*3820*/  IMAD.IADD R0, R0, 0x1, -R3 ;  /* 0x0000000100007824 */ /* 0x000fe200078e0a03 */
[----:B------:R-:W-:Y:S01]  /*3830*/  CS2R R84, SRZ ;  /* 0x0000000000547805 */ /* 0x000fe2000001ff00 */
[C---:B------:R-:W-:Y:S01]  /*3840*/  IMAD.IADD R3, R207.reuse, 0x1, R8 ;  /* 0x00000001cf037824 */ /* 0x040fe200078e0208 */
[----:B------:R-:W-:Y:S01]  /*3850*/  CS2R R78, SRZ ;  /* 0x00000000004e7805 */ /* 0x000fe2000001ff00 */
[----:B------:R-:W-:Y:S01]  /*3860*/  IMAD.MOV.U32 R189, RZ, RZ, 0x40 ;  /* 0x00000040ffbd7424 */ /* 0x000fe200078e00ff */
[----:B------:R-:W-:Y:S01]  /*3870*/  R2P PR, R0, 0x6 ;  /* 0x0000000600007804 */ /* 0x000fe20000000000 */
[----:B------:R-:W-:Y:S01]  /*3880*/  IMAD.IADD R236, R207, 0x1, R3 ;  /* 0x00000001cfec7824 */ /* 0x000fe200078e0203 */
[----:B------:R-:W-:Y:S01]  /*3890*/  CS2R R76, SRZ ;  /* 0x00000000004c7805 */ /* 0x000fe2000001ff00 */
[----:B------:R-:W-:Y:S01]  /*38a0*/  VIADD R2, R197, 0x2000 ;  /* 0x00002000c5027836 */ /* 0x000fe20000000000 */
[----:B------:R-:W-:Y:S01]  /*38b0*/  CS2R R82, SRZ ;  /* 0x0000000000527805 */ /* 0x000fe2000001ff00 */
[----:B------:R-:W-:Y:S01]  /*38c0*/  VIADD R0, R198, 0x2000 ;  /* 0x00002000c6007836 */ /* 0x000fe20000000000 */
[----:B------:R-:W-:Y:S01]  /*38d0*/  SEL R192, R192, 0xffffffe0, !P1 ;  /* 0xffffffe0c0c07807 */ /* 0x000fe20004800000 */
[----:B------:R-:W-:Y:S01]  /*38e0*/  IMAD.IADD R233, R207, 0x1, R234 ;  /* 0x00000001cfe97824 */ /* 0x000fe200078e02ea */
[----:B------:R-:W-:Y:S01]  /*38f0*/  SEL R189, R189, 0xffffffc0, !P2 ;  /* 0xffffffc0bdbd7807 */ /* 0x000fe20005000000 */
[----:B------:R2:W1:Y:S01]  /*3900*/  LDSM.16.M88.4 R104, [R140+0x10000] ;  /* 0x010000008c68783b */ /* 0x0004620000000200 */
[C---:B------:R-:W-:Y:S01]  /*3910*/  IMAD.IADD R230, R207.reuse, 0x1, R231 ;  /* 0x00000001cfe67824 */ /* 0x040fe200078e02e7 */
[----:B------:R-:W-:Y:S01]  /*3920*/  SEL R2, R2, R197, !P0 ;  /* 0x000000c502027207 */ /* 0x000fe20004000000 */
[C---:B------:R-:W-:Y:S01]  /*3930*/  IMAD.IADD R235, R207.reuse, 0x1, R236 ;  /* 0x00000001cfeb7824 */ /* 0x040fe200078e02ec */
        /* <DEDUP_REMOVED lines=8> */
[----:B------:R2:W1:Y:S01]  /*39c0*/  LDSM.16.M88.4 R128, [R164] ;  /* 0x00000000a480783b */ /* 0x0004620000000200 */
[----:B------:R-:W-:Y:S01]  /*39d0*/  IMAD.IADD R193, R194, 0x1, R192 ;  /* 0x00000001c2c17824 */ /* 0x000fe200078e02c0 */
[----:B------:R-:W-:Y:S01]  /*39e0*/  CS2R R72, SRZ ;  /* 0x0000000000487805 */ /* 0x000fe2000001ff00 */
[C---:B------:R-:W-:Y:S01]  /*39f0*/  IMAD R245, R241.reuse, 0x18, RZ ;  /* 0x00000018f1f57824 */ /* 0x040fe200078e02ff */
[----:B------:R2:W1:Y:S01]  /*3a00*/  LDSM.16.M88.4 R132, [R164+0x800] ;  /* 0x00080000a484783b */ /* 0x0004620000000200 */
[C---:B------:R-:W-:Y:S01]  /*3a10*/  IMAD.SHL.U32 R244, R241.reuse, 0x20, RZ ;  /* 0x00000020f1f47824 */ /* 0x040fe200078e00ff */
[----:B------:R-:W-:Y:S01]  /*3a20*/  CS2R R70, SRZ ;  /* 0x0000000000467805 */ /* 0x000fe2000001ff00 */
[C---:B------:R-:W-:Y:S01]  /*3a30*/  IMAD R243, R241.reuse, 0x28, RZ ;  /* 0x00000028f1f37824 */ /* 0x040fe200078e02ff */
[----:B------:R2:W1:Y:S01]  /*3a40*/  LDSM.16.M88.4 R160, [R164+0x2000] ;  /* 0x00200000a4a0783b */ /* 0x0004620000000200 */
[C---:B------:R-:W-:Y:S01]  /*3a50*/  IMAD R242, R241.reuse, 0x30, RZ ;  /* 0x00000030f1f27824 */ /* 0x040fe200078e02ff */
[----:B------:R-:W-:Y:S01]  /*3a60*/  CS2R R68, SRZ ;  /* 0x0000000000447805 */ /* 0x000fe2000001ff00 */
[----:B------:R-:W-:Y:S01]  /*3a70*/  IMAD R241, R241, 0x38, RZ ;  /* 0x00000038f1f17824 */ /* 0x000fe200078e02ff */
[----:B------:R-:W1:Y:S01]  /*3a80*/  LDSM.16.M88.4 R140, [R140+0x12800] ;  /* 0x012800008c8c783b */ /* 0x000e620000000200 */
[----:B------:R-:W-:Y:S01]  /*3a90*/  IMAD.MOV.U32 R205, RZ, RZ, R202 ;  /* 0x000000ffffcd7224 */ /* 0x000fe200078e00ca */
[----:B------:R-:W-:-:S02]  /*3aa0*/  CS2R R46, SRZ ;  /* 0x00000000002e7805 */ /* 0x000fc4000001ff00 */
[----:B------:R-:W-:Y:S01]  /*3ab0*/  CS2R R44, SRZ ;  /* 0x00000000002c7805 */ /* 0x000fe2000001ff00 */
[----:B------:R-:W1:Y:S01]  /*3ac0*/  LDSM.16.M88.4 R164, [R164+0x2800] ;  /* 0x00280000a4a4783b */ /* 0x000e620000000200 */
[----:B------:R-:W-:Y:S02]  /*3ad0*/  CS2R R50, SRZ ;  /* 0x0000000000327805 */ /* 0x000fe4000001ff00 */
[----:B------:R-:W-:Y:S02]  /*3ae0*/  CS2R R48, SRZ ;  /* 0x0000000000307805 */ /* 0x000fe4000001ff00 */
[----:B------:R-:W-:Y:S01]  /*3af0*/  CS2R R42, SRZ ;  /* 0x00000000002a7805 */ /* 0x000fe2000001ff00 */
[----:B------:R2:W1:Y:S01]  /*3b00*/  LDSM.16.M88.4 R112, [R190] ;  /* 0x00000000be70783b */ /* 0x0004620000000200 */
[----:B------:R-:W-:Y:S02]  /*3b10*/  CS2R R40, SRZ ;  /* 0x0000000000287805 */ /* 0x000fe4000001ff00 */
[----:B------:R-:W-:-:S02]  /*3b20*/  CS2R R38, SRZ ;  /* 0x0000000000267805 */ /* 0x000fc4000001ff00 */
[----:B------:R-:W-:Y:S01]  /*3b30*/  CS2R R36, SRZ ;  /* 0x0000000000247805 */ /* 0x000fe2000001ff00 */
[----:B------:R2:W1:Y:S01]  /*3b40*/  LDSM.16.M88.4 R116, [R190+0x800] ;  /* 0x00080000be74783b */ /* 0x0004620000000200 */
        /* <DEDUP_REMOVED lines=10> */
[----:B------:R-:W-:Y:S01]  /*3bf0*/  SHF.L.U64.HI R240, R252, 0x2, R240 ;  /* 0x00000002fcf07819 */ /* 0x000fe200000102f0 */
[----:B------:R2:W1:Y:S01]  /*3c00*/  LDSM.16.M88.4 R144, [R190+0x2000] ;  /* 0x00200000be90783b */ /* 0x0004620000000200 */
[----:B------:R-:W-:Y:S01]  /*3c10*/  LEA R187, R2, UR5, 0x1 ;  /* 0x0000000502bb7c11 */ /* 0x000fe2000f8e08ff */
[C---:B------:R-:W-:Y:S01]  /*3c20*/  IMAD.IADD R239, R207.reuse, 0x1, R232 ;  /* 0x00000001cfef7824 */ /* 0x040fe200078e02e8 */
[----:B------:R-:W-:Y:S01]  /*3c30*/  LEA R184, R0, UR5, 0x1 ;  /* 0x0000000500b87c11 */ /* 0x000fe2000f8e08ff */
[----:B------:R2:W1:Y:S01]  /*3c40*/  LDSM.16.M88.4 R148, [R190+0x2800] ;  /* 0x00280000be94783b */ /* 0x0004620000000200 */
[C---:B------:R-:W-:Y:S01]  /*3c50*/  IMAD.IADD R238, R207.reuse, 0x1, R229 ;  /* 0x00000001cfee7824 */ /* 0x040fe200078e02e5 */
[----:B------:R-:W-:Y:S01]  /*3c60*/  ULDC UR6, c[0x0][0x2dc] ;  /* 0x0000b70000067ab9 */ /* 0x000fe20000000800 */
[----:B------:R-:W-:Y:S01]  /*3c70*/  IMAD.IADD R237, R207, 0x1, R228 ;  /* 0x00000001cfed7824 */ /* 0x000fe200078e02e4 */
[----:B------:R2:W1:Y:S01]  /*3c80*/  LDSM.16.M88.4 R152, [R188+0x2000] ;  /* 0x00200000bc98783b */ /* 0x0004620000000200 */
[----:B------:R-:W-:Y:S01]  /*3c90*/  IMAD.IADD R195, R194, 0x1, R189 ;  /* 0x00000001c2c37824 */ /* 0x000fe200078e02bd */
[----:B------:R-:W-:Y:S01]  /*3ca0*/  ULDC UR8, c[0x0][0x2ec] ;  /* 0x0000bb0000087ab9 */ /* 0x000fe20000000800 */
[----:B------:R-:W-:Y:S01]  /*3cb0*/  IMAD.IADD R196, R189, 0x1, R193 ;  /* 0x00000001bdc47824 */ /* 0x000fe200078e02c1 */
[----:B------:R2:W1:Y:S06]  /*3cc0*/  LDSM.16.M88.4 R156, [R188+0x2800] ;  /* 0x00280000bc9c783b */ /* 0x00046c0000000200 */
.L_x_116:
[----:B------:R-:W0:Y:S01]  /*3cd0*/  LDGDEPBAR ;  /* 0x00000000000079af */ /* 0x000e220000000000 */
[----:B------:R-:W-:Y:S02]  /*3ce0*/  IADD3 R2, P0, R247, R226, RZ ;  /* 0x000000e2f7027210 */ /* 0x000fe40007f1e0ff */
[----:B------:R-:W-:Y:S02]  /*3cf0*/  LEA R0, R199, UR5, 0x1 ;  /* 0x00000005c7007c11 */ /* 0x000fe4000f8e08ff */
[C---:B------:R-:W-:Y:S01]  /*3d00*/  IADD3 R168, R187.reuse, R189, RZ ;  /* 0x000000bdbba87210 */ /* 0x040fe20007ffe0ff */
[----:B------:R-:W-:Y:S01]  /*3d10*/  IMAD.X R3, R240, 0x1, R225, P0 ;  /* 0x00000001f0037824 */ /* 0x000fe200000e06e1 */
[----:B------:R-:W-:Y:S04]  /*3d20*/  DEPBAR.LE SB0, 0x0 ;  /* 0x000080000000791a */ /* 0x000fe80000000000 */
[----:B------:R-:W-:Y:S06]  /*3d30*/  BAR.SYNC.DEFER_BLOCKING 0x0 ;  /* 0x0000000000007b1d */ /* 0x000fec0000010000 */
[----:B-----5:R-:W5:Y:S04]  /*3d40*/  LDG.E R170, desc[UR16][R2.64] ;  /* 0x0000001002aa7981 */ /* 0x020f68000c1e1900 */
[----:B------:R3:W5:Y:S04]  /*3d50*/  LDG.E R169, desc[UR16][R2.64+0x20] ;  /* 0x0000201002a97981 */ /* 0x000768000c1e1900 */
[----:B------:R-:W-:Y:S04]  /*3d60*/  LDSM.16.M88.4 R16, [R187] ;  /* 0x00000000bb10783b */ /* 0x000fe80000000200 */
[----:B------:R-:W2:Y:S04]  /*3d70*/  LDSM.16.M88.4 R8, [R0+0xc000] ;  /* 0x00c000000008783b */ /* 0x000ea80000000200 */
[----:B------:R-:W4:Y:S04]  /*3d80*/  LDSM.16.M88.4 R52, [R0+0xc800] ;  /* 0x00c800000034783b */ /* 0x000f280000000200 */
[----:B------:R-:W-:Y:S04]  /*3d90*/  LDSM.16.M88.4 R60, [R190+-0x4000] ;  /* 0xffc00000be3c783b */ /* 0x000fe80000000200 */
[----:B------:R-:W-:Y:S04]  /*3da0*/  LDSM.16.M88.4 R64, [R190+-0x3800] ;  /* 0xffc80000be40783b */ /* 0x000fe80000000200 */
[----:B------:R-:W-:Y:S01]  /*3db0*/  LDSM.16.M88.4 R100, [R188+-0x4000] ;  /* 0xffc00000bc64783b */ /* 0x000fe20000000200 */
[----:B---3--:R-:W-:Y:S04]  /*3dc0*/  IMAD.IADD R2, R187, 0x1, R192 ;  /* 0x00000001bb027824 */ /* 0x008fe800078e02c0 */
[----:B------:R-:W-:Y:S01]  /*3dd0*/  IMAD.IADD R3, R2, 0x1, R189 ;  /* 0x0000000102037824 */ /* 0x000fe200078e02bd */
[----:B------:R-:W3:Y:S01]  /*3de0*/  LDSM.16.M88.4 R56, [R2] ;  /* 0x000000000238783b */ /* 0x000ee20000000200 */
[C---:B--2---:R-:W-:Y:S06]  /*3df0*/  HMMA.16816.F32.BF16 R4, R16.reuse, R8, RZ ;  /* 0x000000081004723c */ /* 0x044fec00000418ff */
[C---:B------:R-:W-:Y:S06]  /*3e00*/  HMMA.16816.F32.BF16 R8, R16.reuse, R10, RZ ;  /* 0x0000000a1008723c */ /* 0x040fec00000418ff */
[C---:B----4-:R-:W-:Y:S06]  /*3e10*/  HMMA.16816.F32.BF16 R12, R16.reuse, R52, RZ ;  /* 0x00000034100c723c */ /* 0x050fec00000418ff */
[----:B------:R-:W-:Y:S01]  /*3e20*/  HMMA.16816.F32.BF16 R16, R16, R54, RZ ;  /* 0x000000361010723c */ /* 0x000fe200000418ff */
[----:B------:R-:W2:Y:S05]  /*3e30*/  LDSM.16.M88.4 R52, [R168] ;  /* 0x00000000a834783b */ /* 0x000eaa0000000200 */
[C---:B---3--:R-:W-:Y:S06]  /*3e40*/  HMMA.16816.F32.BF16 R4, R56.reuse, R60, R4 ;  /* 0x0000003c3804723c */ /* 0x048fec0000041804 */
[C---:B------:R-:W-:Y:S01]  /*3e50*/  HMMA.16816.F32.BF16 R8, R56.reuse, R62, R8 ;  /* 0x0000003e3808723c */ /* 0x040fe20000041808 */
[----:B------:R-:W3:Y:S05]  /*3e60*/  LDSM.16.M88.4 R60, [R188+-0x3800] ;  /* 0xffc80000bc3c783b */ /* 0x000eea0000000200 */
[C---:B------:R-:W-:Y:S06]  /*3e70*/  HMMA.16816.F32.BF16 R12, R56.reuse, R64, R12 ;  /* 0x00000040380c723c */ /* 0x040fec000004180c */
[----:B------:R-:W-:Y:S01]  /*3e80*/  HMMA.16816.F32.BF16 R16, R56, R66, R16 ;  /* 0x000000423810723c */ /* 0x000fe20000041810 */
[----:B------:R-:W-:Y:S04]  /*3e90*/  LDSM.16.M88.4 R56, [R3] ;  /* 0x000000000338783b */ /* 0x000fe80000000200 */
[----:B------:R-:W4:Y:S01]  /*3ea0*/  LDSM.16.M88.4 R64, [R191] ;  /* 0x00000000bf40783b */ /* 0x000f220000000200 */
[C---:B--2---:R-:W-:Y:S06]  /*3eb0*/  HMMA.16816.F32.BF16 R4, R52.reuse, R100, R4 ;  /* 0x000000643404723c */ /* 0x044fec0000041804 */
[C---:B------:R-:W-:Y:S01]  /*3ec0*/  HMMA.16816.F32.BF16 R8, R52.reuse, R102, R8 ;  /* 0x000000663408723c */ /* 0x040fe20000041808 */
[----:B------:R-:W-:Y:S05]  /*3ed0*/  LDSM.16.M88.4 R100, [R0+0xe800] ;  /* 0x00e800000064783b */ /* 0x000fea0000000200 */
[C---:B---3--:R-:W-:Y:S06]  /*3ee0*/  HMMA.16816.F32.BF16 R12, R52.reuse, R60, R12 ;  /* 0x0000003c340c723c */ /* 0x048fec000004180c */
[----:B------:R-:W-:Y:S01]  /*3ef0*/  HMMA.16816.F32.BF16 R16, R52, R62, R16 ;  /* 0x0000003e3410723c */ /* 0x000fe20000041810 */
[----:B------:R-:W2:Y:S04]  /*3f00*/  LDSM.16.M88.4 R52, [R191+0x800] ;  /* 0x00080000bf34783b */ /* 0x000ea80000000200 */
[----:B------:R-:W-:Y:S01]  /*3f10*/  LDSM.16.M88.4 R60, [R187+0x2000] ;  /* 0x00200000bb3c783b */ /* 0x000fe20000000200 */
[C---:B----4-:R-:W-:Y:S06]  /*3f20*/  HMMA.16816.F32.BF16 R4, R56.reuse, R64, R4 ;  /* 0x000000403804723c */ /* 0x050fec0000041804 */
[C---:B------:R-:W-:Y:S01]  /*3f30*/  HMMA.16816.F32.BF16 R8, R56.reuse, R66, R8 ;  /* 0x000000423808723c */ /* 0x040fe20000041808 */
[----:B------:R3:W4:Y:S04]  /*3f40*/  LDSM.16.M88.4 R64, [R0+0xe000] ;  /* 0x00e000000040783b */ /* 0x0007280000000200 */
[----:B---3--:R-:W-:Y:S01]  /*3f50*/  SHF.L.U32 R0, R204, 0x6, RZ ;  /* 0x00000006cc007819 */ /* 0x008fe200000006ff */
[C---:B--2---:R-:W-:Y:S03]  /*3f60*/  HMMA.16816.F32.BF16 R12, R56.reuse, R52, R12 ;  /* 0x00000034380c723c */ /* 0x044fe6000004180c */
[----:B------:R-:W-:Y:S03]  /*3f70*/  ISETP.GE.AND P0, PT, R0, R251, PT ;  /* 0x000000fb0000720c */ /* 0x000fe60003f06270 */
[----:B------:R-:W-:Y:S01]  /*3f80*/  HMMA.16816.F32.BF16 R16, R56, R54, R16 ;  /* 0x000000363810723c */ /* 0x000fe20000041810 */
[----:B------:R-:W-:Y:S04]  /*3f90*/  LDSM.16.M88.4 R52, [R2+0x2000] ;  /* 0x002000000234783b */ /* 0x000fe80000000200 */
[----:B------:R-:W2:Y:S01]  /*3fa0*/  LDSM.16.M88.4 R56, [R190+-0x2000] ;  /* 0xffe00000be38783b */ /* 0x000ea20000000200 */
[C---:B----4-:R-:W-:Y:S06]  /*3fb0*/  HMMA.16816.F32.BF16 R4, R60.reuse, R64, R4 ;  /* 0x000000403c04723c */ /* 0x050fec0000041804 */
[C---:B------:R-:W-:Y:S01]  /*3fc0*/  HMMA.16816.F32.BF16 R8, R60.reuse, R66, R8 ;  /* 0x000000423c08723c */ /* 0x040fe20000041808 */
[----:B------:R-:W3:Y:S05]  /*3fd0*/  LDSM.16.M88.4 R64, [R190+-0x1800] ;  /* 0xffe80000be40783b */ /* 0x000eea0000000200 */
[C---:B------:R-:W-:Y:S06]  /*3fe0*/  HMMA.16816.F32.BF16 R12, R60.reuse, R100, R12 ;  /* 0x000000643c0c723c */ /* 0x040fec000004180c */
[----:B------:R-:W-:Y:S01]  /*3ff0*/  HMMA.16816.F32.BF16 R16, R60, R102, R16 ;  /* 0x000000663c10723c */ /* 0x000fe20000041810 */
[----:B------:R-:W-:Y:S04]  /*4000*/  LDSM.16.M88.4 R60, [R168+0x2000] ;  /* 0x00200000a83c783b */ /* 0x000fe80000000200 */
[----:B------:R-:W4:Y:S01]  /*4010*/  LDSM.16.M88.4 R100, [R188+-0x2000] ;  /* 0xffe00000bc64783b */ /* 0x000f220000000200 */
[C---:B--2---:R-:W-:Y:S06]  /*4020*/  HMMA.16816.F32.BF16 R4, R52.reuse, R56, R4 ;  /* 0x000000383404723c */ /* 0x044fec0000041804 */
[C---:B------:R-:W-:Y:S01]  /*4030*/  HMMA.16816.F32.BF16 R8, R52.reuse, R58, R8 ;  /* 0x0000003a3408723c */ /* 0x040fe20000041808 */
[----:B------:R-:W2:Y:S05]  /*4040*/  LDSM.16.M88.4 R56, [R188+-0x1800] ;  /* 0xffe80000bc38783b */ /* 0x000eaa0000000200 */
[C---:B---3--:R-:W-:Y:S06]  /*4050*/  HMMA.16816.F32.BF16 R12, R52.reuse, R64, R12 ;  /* 0x00000040340c723c */ /* 0x048fec000004180c */
[----:B------:R-:W-:Y:S01]  /*4060*/  HMMA.16816.F32.BF16 R16, R52, R66, R16 ;  /* 0x000000423410723c */ /* 0x000fe20000041810 */
[----:B------:R-:W-:Y:S04]  /*4070*/  LDSM.16.M88.4 R52, [R3+0x2000] ;  /* 0x002000000334783b */ /* 0x000fe80000000200 */
[----:B------:R-:W3:Y:S01]  /*4080*/  LDSM.16.M88.4 R64, [R191+0x2000] ;  /* 0x00200000bf40783b */ /* 0x000ee20000000200 */
[C---:B----4-:R-:W-:Y:S06]  /*4090*/  HMMA.16816.F32.BF16 R4, R60.reuse, R100, R4 ;  /* 0x000000643c04723c */ /* 0x050fec0000041804 */
[C---:B------:R-:W-:Y:S01]  /*40a0*/  HMMA.16816.F32.BF16 R8, R60.reuse, R102, R8 ;  /* 0x000000663c08723c */ /* 0x040fe20000041808 */
[----:B------:R-:W4:Y:S05]  /*40b0*/  LDSM.16.M88.4 R100, [R191+0x2800] ;  /* 0x00280000bf64783b */ /* 0x000f2a0000000200 */
[C---:B--2---:R-:W-:Y:S06]  /*40c0*/  HMMA.16816.F32.BF16 R12, R60.reuse, R56, R12 ;  /* 0x000000383c0c723c */ /* 0x044fec000004180c */
[----:B------:R-:W-:Y:S01]  /*40d0*/  HMMA.16816.F32.BF16 R16, R60, R58, R16 ;  /* 0x0000003a3c10723c */ /* 0x000fe20000041810 */
[----:B------:R-:W2:Y:S05]  /*40e0*/  LDC R60, c[0x0][0x394] ;  /* 0x0000e500ff3c7b82 */ /* 0x000eaa0000000800 */
[C---:B---3--:R-:W-:Y:S06]  /*40f0*/  HMMA.16816.F32.BF16 R4, R52.reuse, R64, R4 ;  /* 0x000000403404723c */ /* 0x048fec0000041804 */
[C---:B------:R-:W-:Y:S06]  /*4100*/  HMMA.16816.F32.BF16 R8, R52.reuse, R66, R8 ;  /* 0x000000423408723c */ /* 0x040fec0000041808 */
[C---:B----4-:R-:W-:Y:S06]  /*4110*/  HMMA.16816.F32.BF16 R12, R52.reuse, R100, R12 ;  /* 0x00000064340c723c */ /* 0x050fec000004180c */
[----:B------:R-:W-:Y:S01]  /*4120*/  HMMA.16816.F32.BF16 R16, R52, R102, R16 ;  /* 0x000000663410723c */ /* 0x000fe20000041810 */
[----:B------:R-:W-:Y:S11]  /*4130*/  @!UPT UIADD3 URZ, URZ, URZ, URZ ;  /* 0x0000003f3f3ff290 */ /* 0x000ff6000fffe03f */
[----:B------:R-:W-:Y:S01]  /*4140*/  @!UPT UIADD3 URZ, URZ, URZ, URZ ;  /* 0x0000003f3f3ff290 */ /* 0x000fe2000fffe03f */
[----:B------:R-:W-:Y:S11]  /*4150*/  @!P0 BRA `(.L_x_112) ;  /* 0x0000000000288947 */ /* 0x000ff60003800000 */
[----:B------:R-:W-:Y:S01]  /*4160*/  IADD3 R53, R0, 0x40, RZ ;  /* 0x0000004000357810 */ /* 0x000fe20007ffe0ff */
[----:B------:R-:W-:Y:S01]  /*4170*/  IMAD.SHL.U32 R2, R246, 0x40, RZ ;  /* 0x00000040f6027824 */ /* 0x000fe200078e00ff */
[----:B-12---:R-:W-:Y:S03]  /*4180*/  MOV R60, R216 ;  /* 0x000000d8003c7202 */ /* 0x006fe60000000f00 */
[C---:B------:R-:W-:Y:S02]  /*4190*/  IMAD.IADD R3, R2.reuse, 0x1, R218 ;  /* 0x0000000102037824 */ /* 0x040fe400078e02da */
[----:B------:R-:W-:Y:S03]  /*41a0*/  VIADD R52, R2, 0x40 ;  /* 0x0000004002347836 */ /* 0x000fe60000000000 */
[----:B------:R-:W-:Y:S02]  /*41b0*/  IADD3 R2, R216, R3, -R206 ;  /* 0x00000003d8027210 */ /* 0x000fe40007ffe8ce */
[----:B------:R-:W-:Y:S02]  /*41c0*/  ISETP.LT.AND P0, PT, R52, R206, PT ;  /* 0x000000ce3400720c */ /* 0x000fe40003f01270 */
[----:B------:R-:W-:Y:S11]  /*41d0*/  ISETP.GE.AND P1, PT, R53, R2, PT ;  /* 0x000000023500720c */ /* 0x000ff60003f26270 */
[----:B------:R-:W-:Y:S02]  /*41e0*/  @!UPT UIADD3 URZ, URZ, URZ, URZ ;  /* 0x0000003f3f3ff290 */ /* 0x000fe4000fffe03f */
[----:B------:R-:W-:Y:S05]  /*41f0*/  @!P1 BRA P0, `(.L_x_113) ;  /* 0x0000000400109947 */ /* 0x000fea0000000000 */
.L_x_112:
[--C-:B------:R-:W-:Y:S01]  /*4200*/  IADD3 R54, R206, 0x1, -R218.reuse ;  /* 0x00000001ce367810 */ /* 0x100fe20007ffe8da */
[----:B------:R-:W3:Y:S01]  /*4210*/  LDL R55, [R1+0x8] ;  /* 0x0000080001377983 */ /* 0x000ee20000100800 */
[----:B--2---:R-:W-:Y:S01]  /*4220*/  IADD3 R53, -R60, R206, -R218 ;  /* 0x000000ce3c357210 */ /* 0x004fe20007ffe9da */
[----:B------:R-:W-:Y:S02]  /*4230*/  IMAD.IADD R2, R252, 0x1, R0 ;  /* 0x00000001fc027824 */ /* 0x000fe400078e0200 */
[----:B------:R-:W-:Y:S02]  /*4240*/  VIADD R52, R54, UR7 ;  /* 0x0000000736347c36 */ /* 0x000fe40008000000 */
[----:B------:R-:W-:Y:S02]  /*4250*/  VIADD R3, R2, 0x8 ;  /* 0x0000000802037836 */ /* 0x000fe40000000000 */
[----:B-1----:R-:W-:Y:S01]  /*4260*/  IMAD.MOV.U32 R216, RZ, RZ, R60 ;  /* 0x000000ffffd87224 */ /* 0x002fe200078e003c */
[-C--:B------:R-:W-:Y:S02]  /*4270*/  VIADDMNMX R52, R52, R2.reuse, R206, PT ;  /* 0x0000000234347246 */ /* 0x080fe400038001ce */
[----:B------:R-:W-:Y:S02]  /*4280*/  VIADDMNMX R2, R53, R2, RZ, !PT ;  /* 0x0000000235027246 */ /* 0x000fe400078001ff */
[----:B------:R-:W-:Y:S02]  /*4290*/  IADD3 R61, R3, UR7, R54 ;  /* 0x00000007033d7c10 */ /* 0x000fe4000fffe036 */
[----:B------:R-:W-:Y:S01]  /*42a0*/  VIADDMNMX R3, R53, R3, RZ, !PT ;  /* 0x0000000335037246 */ /* 0x000fe200078001ff */
[----:B---3--:R-:W-:Y:S04]  /*42b0*/  IMAD R0, R246, 0x40, R55 ;  /* 0x00000040f6007824 */ /* 0x008fe800078e0237 */
[C---:B------:R-:W-:Y:S01]  /*42c0*/  VIADD R59, R0.reuse, 0x1 ;  /* 0x00000001003b7836 */ /* 0x040fe20000000000 */
[CC--:B------:R-:W-:Y:S01]  /*42d0*/  ISETP.GE.AND P1, PT, R0.reuse, R2.reuse, PT ;  /* 0x000000020000720c */ /* 0x0c0fe20003f26270 */
[C---:B------:R-:W-:Y:S02]  /*42e0*/  VIADD R58, R0.reuse, 0x8 ;  /* 0x00000008003a7836 */ /* 0x040fe40000000000 */
[C---:B------:R-:W-:Y:S01]  /*42f0*/  VIADD R57, R0.reuse, 0x9 ;  /* 0x0000000900397836 */ /* 0x040fe20000000000 */
[C---:B------:R-:W-:Y:S01]  /*4300*/  ISETP.GE.AND P0, PT, R59.reuse, R2, PT ;  /* 0x000000023b00720c */ /* 0x040fe20003f06270 */
[C---:B------:R-:W-:Y:S01]  /*4310*/  VIADD R56, R0.reuse, 0x10 ;  /* 0x0000001000387836 */ /* 0x040fe20000000000 */
[CC--:B------:R-:W-:Y:S01]  /*4320*/  ISETP.GE.OR P1, PT, R0.reuse, R52.reuse, !P1 ;  /* 0x000000340000720c */ /* 0x0c0fe20004f26670 */
[C---:B------:R-:W-:Y:S01]  /*4330*/  VIADD R55, R0.reuse, 0x11 ;  /* 0x0000001100377836 */ /* 0x040fe20000000000 */
[----:B------:R-:W-:Y:S01]  /*4340*/  ISETP.GE.OR P0, PT, R59, R52, !P0 ;  /* 0x000000343b00720c */ /* 0x000fe20004706670 */
[----:B------:R-:W-:Y:S01]  /*4350*/  VIADD R54, R0, 0x18 ;  /* 0x0000001800367836 */ /* 0x000fe20000000000 */
[----:B------:R-:W-:Y:S01]  /*4360*/  FSEL R4, R4, -INF , !P1 ;  /* 0xff80000004047808 */ /* 0x000fe20004800000 */
[----:B------:R-:W-:Y:S01]  /*4370*/  VIADD R53, R0, 0x19 ;  /* 0x0000001900357836 */ /* 0x000fe20000000000 */
[-C--:B------:R-:W-:Y:S02]  /*4380*/  ISETP.GE.AND P6, PT, R58, R2.reuse, PT ;  /* 0x000000023a00720c */ /* 0x080fe40003fc6270 */
[-C--:B------:R-:W-:Y:S02]  /*4390*/  ISETP.GE.AND P5, PT, R57, R2.reuse, PT ;  /* 0x000000023900720c */ /* 0x080fe40003fa6270 */
[-C--:B------:R-:W-:Y:S02]  /*43a0*/  ISETP.GE.AND P4, PT, R56, R2.reuse, PT ;  /* 0x000000023800720c */ /* 0x080fe40003f86270 */
[-C--:B------:R-:W-:Y:S02]  /*43b0*/  ISETP.GE.AND P3, PT, R55, R2.reuse, PT ;  /* 0x000000023700720c */ /* 0x080fe40003f66270 */
[-C--:B------:R-:W-:Y:S02]  /*43c0*/  ISETP.GE.AND P2, PT, R54, R2.reuse, PT ;  /* 0x000000023600720c */ /* 0x080fe40003f46270 */
[----:B------:R-:W-:Y:S02]  /*43d0*/  ISETP.GE.AND P1, PT, R53, R2, PT ;  /* 0x000000023500720c */ /* 0x000fe40003f26270 */
[----:B------:R-:W-:Y:S02]  /*43e0*/  FSEL R5, R5, -INF , !P0 ;  /* 0xff80000005057808 */ /* 0x000fe40004000000 */
[----:B------:R-:W-:Y:S02]  /*43f0*/  VIMNMX R2, R61, R206, PT ;  /* 0x000000ce3d027248 */ /* 0x000fe40003fe0100 */
[-C--:B------:R-:W-:Y:S02]  /*4400*/  ISETP.GE.AND P0, PT, R0, R3.reuse, PT ;  /* 0x000000030000720c */ /* 0x080fe40003f06270 */
[-C--:B------:R-:W-:Y:S02]  /*4410*/  ISETP.GE.OR P6, PT, R58, R52.reuse, !P6 ;  /* 0x000000343a00720c */ /* 0x080fe400077c6670 */
[-C--:B------:R-:W-:Y:S02]  /*4420*/  ISETP.GE.OR P5, PT, R57, R52.reuse, !P5 ;  /* 0x000000343900720c */ /* 0x080fe40006fa6670 */
[-C--:B------:R-:W-:Y:S02]  /*4430*/  ISETP.GE.OR P4, PT, R56, R52.reuse, !P4 ;  /* 0x000000343800720c */ /* 0x080fe40006786670 */
[-C--:B------:R-:W-:Y:S02]  /*4440*/  ISETP.GE.OR P3, PT, R55, R52.reuse, !P3 ;  /* 0x000000343700720c */ /* 0x080fe40005f66670 */
[-C--:B------:R-:W-:Y:S02]  /*4450*/  ISETP.GE.OR P2, PT, R54, R52.reuse, !P2 ;  /* 0x000000343600720c */ /* 0x080fe40005746670 */
[----:B------:R-:W-:Y:S02]  /*4460*/  ISETP.GE.OR P1, PT, R53, R52, !P1 ;  /* 0x000000343500720c */ /* 0x000fe40004f26670 */
[-C--:B------:R-:W-:Y:S02]  /*4470*/  ISETP.GE.OR P0, PT, R0, R2.reuse, !P0 ;  /* 0x000000020000720c */ /* 0x080fe40004706670 */
[----:B------:R-:W-:Y:S02]  /*4480*/  FSEL R8, R8, -INF , !P6 ;  /* 0xff80000008087808 */ /* 0x000fe40007000000 */
[----:B------:R-:W-:Y:S02]  /*4490*/  FSEL R9, R9, -INF , !P5 ;  /* 0xff80000009097808 */ /* 0x000fe40006800000 */
[----:B------:R-:W-:Y:S02]  /*44a0*/  FSEL R12, R12, -INF , !P4 ;  /* 0xff8000000c0c7808 */ /* 0x000fe40006000000 */
[----:B------:R-:W-:Y:S02]  /*44b0*/  FSEL R13, R13, -INF , !P3 ;  /* 0xff8000000d0d7808 */ /* 0x000fe40005800000 */
[----:B------:R-:W-:Y:S02]  /*44c0*/  FSEL R16, R16, -INF , !P2 ;  /* 0xff80000010107808 */ /* 0x000fe40005000000 */
[----:B------:R-:W-:Y:S02]  /*44d0*/  FSEL R17, R17, -INF , !P1 ;  /* 0xff80000011117808 */ /* 0x000fe40004800000 */
[----:B------:R-:W-:Y:S02]  /*44e0*/  FSEL R6, R6, -INF , !P0 ;  /* 0xff80000006067808 */ /* 0x000fe40004000000 */
[-C--:B------:R-:W-:Y:S02]  /*44f0*/  ISETP.GE.AND P6, PT, R59, R3.reuse, PT ;  /* 0x000000033b00720c */ /* 0x080fe40003fc6270 */
[-C--:B------:R-:W-:Y:S02]  /*4500*/  ISETP.GE.AND P5, PT, R58, R3.reuse, PT ;  /* 0x000000033a00720c */ /* 0x080fe40003fa6270 */
[-C--:B------:R-:W-:Y:S02]  /*4510*/  ISETP.GE.AND P4, PT, R57, R3.reuse, PT ;  /* 0x000000033900720c */ /* 0x080fe40003f86270 */
[-C--:B------:R-:W-:Y:S02]  /*4520*/  ISETP.GE.AND P3, PT, R56, R3.reuse, PT ;  /* 0x000000033800720c */ /* 0x080fe40003f66270 */
[-C--:B------:R-:W-:Y:S02]  /*4530*/  ISETP.GE.AND P2, PT, R55, R3.reuse, PT ;  /* 0x000000033700720c */ /* 0x080fe40003f46270 */
[-C--:B------:R-:W-:Y:S02]  /*4540*/  ISETP.GE.AND P1, PT, R54, R3.reuse, PT ;  /* 0x000000033600720c */ /* 0x080fe40003f26270 */
[----:B------:R-:W-:Y:S02]  /*4550*/  ISETP.GE.AND P0, PT, R53, R3, PT ;  /* 0x000000033500720c */ /* 0x000fe40003f06270 */
[-C--:B------:R-:W-:Y:S02]  /*4560*/  ISETP.GE.OR P6, PT, R59, R2.reuse, !P6 ;  /* 0x000000023b00720c */ /* 0x080fe400077c6670 */
[-C--:B------:R-:W-:Y:S02]  /*4570*/  ISETP.GE.OR P5, PT, R58, R2.reuse, !P5 ;  /* 0x000000023a00720c */ /* 0x080fe40006fa6670 */
[-C--:B------:R-:W-:Y:S02]  /*4580*/  ISETP.GE.OR P4, PT, R57, R2.reuse, !P4 ;  /* 0x000000023900720c */ /* 0x080fe40006786670 */
[-C--:B------:R-:W-:Y:S02]  /*4590*/  ISETP.GE.OR P3, PT, R56, R2.reuse, !P3 ;  /* 0x000000023800720c */ /* 0x080fe40005f66670 */
[-C--:B------:R-:W-:Y:S02]  /*45a0*/  ISETP.GE.OR P2, PT, R55, R2.reuse, !P2 ;  /* 0x000000023700720c */ /* 0x080fe40005746670 */
[-C--:B------:R-:W-:Y:S02]  /*45b0*/  ISETP.GE.OR P1, PT, R54, R2.reuse, !P1 ;  /* 0x000000023600720c */ /* 0x080fe40004f26670 */
[----:B------:R-:W-:Y:S02]  /*45c0*/  ISETP.GE.OR P0, PT, R53, R2, !P0 ;  /* 0x000000023500720c */ /* 0x000fe40004706670 */
[----:B------:R-:W-:Y:S02]  /*45d0*/  FSEL R7, R7, -INF , !P6 ;  /* 0xff80000007077808 */ /* 0x000fe40007000000 */
[----:B------:R-:W-:Y:S02]  /*45e0*/  FSEL R10, R10, -INF , !P5 ;  /* 0xff8000000a0a7808 */ /* 0x000fe40006800000 */
[----:B------:R-:W-:Y:S02]  /*45f0*/  FSEL R11, R11, -INF , !P4 ;  /* 0xff8000000b0b7808 */ /* 0x000fe40006000000 */
[----:B------:R-:W-:Y:S02]  /*4600*/  FSEL R14, R14, -INF , !P3 ;  /* 0xff8000000e0e7808 */ /* 0x000fe40005800000 */
[----:B------:R-:W-:Y:S02]  /*4610*/  FSEL R15, R15, -INF , !P2 ;  /* 0xff8000000f0f7808 */ /* 0x000fe40005000000 */
[----:B------:R-:W-:Y:S02]  /*4620*/  FSEL R18, R18, -INF , !P1 ;  /* 0xff80000012127808 */ /* 0x000fe40004800000 */
[----:B------:R-:W-:Y:S07]  /*4630*/  FSEL R19, R19, -INF , !P0 ;  /* 0xff80000013137808 */ /* 0x000fee0004000000 */
.L_x_113:
[C---:B------:R-:W-:Y:S01]  /*4640*/  FMUL.FTZ R2, R214.reuse, 1.4426950216293334961 ;  /* 0x3fb8aa3bd6027820 */ /* 0x040fe20000410000 */
[----:B------:R-:W-:Y:S01]  /*4650*/  FSETP.NEU.FTZ.AND P0, PT, R214, -INF , PT ;  /* 0xff800000d600780b */ /* 0x000fe20003f1d000 */
[C---:B------:R-:W-:Y:S01]  /*4660*/  FMUL.FTZ R0, R215.reuse, 1.4426950216293334961 ;  /* 0x3fb8aa3bd7007820 */ /* 0x040fe20000410000 */
[----:B------:R-:W-:Y:S02]  /*4670*/  ISETP.GT.AND P5, PT, R204, R248, PT ;  /* 0x000000f8cc00720c */ /* 0x000fe40003fa4270 */
[----:B------:R-:W-:Y:S02]  /*4680*/  FSEL R2, R2, RZ, P0 ;  /* 0x000000ff02027208 */ /* 0x000fe40000000000 */
[----:B------:R-:W-:Y:S03]  /*4690*/  FSETP.NEU.FTZ.AND P0, PT, R215, -INF , PT ;  /* 0xff800000d700780b */ /* 0x000fe60003f1d000 */
[--C-:B------:R-:W-:Y:S01]  /*46a0*/  FFMA.FTZ R4, R4, UR8, -R2.reuse ;  /* 0x0000000804047c23 */ /* 0x100fe20008010802 */
[----:B------:R-:W-:Y:S01]  /*46b0*/  FSEL R0, R0, RZ, P0 ;  /* 0x000000ff00007208 */ /* 0x000fe20000000000 */
[--C-:B------:R-:W-:Y:S01]  /*46c0*/  FFMA.FTZ R5, R5, UR8, -R2.reuse ;  /* 0x0000000805057c23 */ /* 0x100fe20008010802 */
[--C-:B------:R-:W-:Y:S01]  /*46d0*/  FFMA.FTZ R16, R16, UR8, -R2.reuse ;  /* 0x0000000810107c23 */ /* 0x100fe20008010802 */
[--C-:B------:R-:W-:Y:S01]  /*46e0*/  FFMA.FTZ R8, R8, UR8, -R2.reuse ;  /* 0x0000000808087c23 */ /* 0x100fe20008010802 */
[----:B------:R-:W-:Y:S01]  /*46f0*/  FFMA.FTZ R9, R9, UR8, -R2 ;  /* 0x0000000809097c23 */ /* 0x000fe20008010802 */
[--C-:B------:R-:W-:Y:S01]  /*4700*/  FFMA.FTZ R6, R6, UR8, -R0.reuse ;  /* 0x0000000806067c23 */ /* 0x100fe20008010800 */
[----:B------:R-:W-:Y:S01]  /*4710*/  FFMA.FTZ R7, R7, UR8, -R0 ;  /* 0x0000000807077c23 */ /* 0x000fe20008010800 */
[--C-:B------:R-:W-:Y:S01]  /*4720*/  FFMA.FTZ R12, R12, UR8, -R2.reuse ;  /* 0x000000080c0c7c23 */ /* 0x100fe20008010802 */
[--C-:B------:R-:W-:Y:S01]  /*4730*/  FFMA.FTZ R13, R13, UR8, -R2.reuse ;  /* 0x000000080d0d7c23 */ /* 0x100fe20008010802 */
[----:B------:R-:W-:Y:S01]  /*4740*/  FFMA.FTZ R2, R17, UR8, -R2 ;  /* 0x0000000811027c23 */ /* 0x000fe20008010802 */
[----:B------:R-:W-:Y:S01]  /*4750*/  MUFU.EX2 R67, R4 ;  /* 0x0000000400437308 */ /* 0x000fe20000000800 */
[--C-:B------:R-:W-:Y:S01]  /*4760*/  FFMA.FTZ R18, R18, UR8, -R0.reuse ;  /* 0x0000000812127c23 */ /* 0x100fe20008010800 */
[--C-:B------:R-:W-:Y:S01]  /*4770*/  FFMA.FTZ R10, R10, UR8, -R0.reuse ;  /* 0x000000080a0a7c23 */ /* 0x100fe20008010800 */
[--C-:B------:R-:W-:Y:S01]  /*4780*/  FFMA.FTZ R11, R11, UR8, -R0.reuse ;  /* 0x000000080b0b7c23 */ /* 0x100fe20008010800 */
[--C-:B------:R-:W-:Y:S01]  /*4790*/  FFMA.FTZ R14, R14, UR8, -R0.reuse ;  /* 0x000000080e0e7c23 */ /* 0x100fe20008010800 */
[--C-:B------:R-:W-:Y:S01]  /*47a0*/  FFMA.FTZ R15, R15, UR8, -R0.reuse ;  /* 0x000000080f0f7c23 */ /* 0x100fe20008010800 */
[----:B------:R-:W-:Y:S04]  /*47b0*/  FFMA.FTZ R0, R19, UR8, -R0 ;  /* 0x0000000813007c23 */ /* 0x000fe80008010800 */
[----:B------:R-:W1:Y:S10]  /*47c0*/  MUFU.EX2 R63, R5 ;  /* 0x00000005003f7308 */ /* 0x000e740000000800 */
[----:B------:R-:W-:Y:S10]  /*47d0*/  MUFU.EX2 R61, R6 ;  /* 0x00000006003d7308 */ /* 0x000ff40000000800 */
[----:B------:R-:W2:Y:S10]  /*47e0*/  MUFU.EX2 R58, R7 ;  /* 0x00000007003a7308 */ /* 0x000eb40000000800 */
[----:B------:R-:W-:Y:S10]  /*47f0*/  MUFU.EX2 R65, R8 ;  /* 0x0000000800417308 */ /* 0x000ff40000000800 */
[----:B------:R-:W3:Y:S10]  /*4800*/  MUFU.EX2 R62, R9 ;  /* 0x00000009003e7308 */ /* 0x000ef40000000800 */
[----:B------:R3:W-:Y:S10]  /*4810*/  MUFU.EX2 R66, R2 ;  /* 0x0000000200427308 */ /* 0x0007f40000000800 */
[----:B------:R-:W-:Y:S10]  /*4820*/  MUFU.EX2 R60, R10 ;  /* 0x0000000a003c7308 */ /* 0x000ff40000000800 */
[----:B------:R-:W4:Y:S10]  /*4830*/  MUFU.EX2 R57, R11 ;  /* 0x0000000b00397308 */ /* 0x000f340000000800 */
[----:B------:R4:W-:Y:S10]  /*4840*/  MUFU.EX2 R59, R0 ;  /* 0x00000000003b7308 */ /* 0x0009f40000000800 */
[----:B------:R-:W-:Y:S10]  /*4850*/  MUFU.EX2 R168, R12 ;  /* 0x0000000c00a87308 */ /* 0x000ff40000000800 */
[----:B------:R-:W4:Y:S10]  /*4860*/  MUFU.EX2 R103, R13 ;  /* 0x0000000d00677308 */ /* 0x000f340000000800 */
[----:B------:R-:W-:Y:S10]  /*4870*/  MUFU.EX2 R102, R14 ;  /* 0x0000000e00667308 */ /* 0x000ff40000000800 */
[----:B------:R-:W4:Y:S10]  /*4880*/  MUFU.EX2 R100, R15 ;  /* 0x0000000f00647308 */ /* 0x000f340000000800 */
[----:B------:R-:W-:Y:S10]  /*4890*/  MUFU.EX2 R64, R18 ;  /* 0x0000001200407308 */ /* 0x000ff40000000800 */
[----:B------:R-:W4:Y:S01]  /*48a0*/  MUFU.EX2 R101, R16 ;  /* 0x0000001000657308 */ /* 0x000f220000000800 */
[----:B-1----:R-:W-:Y:S02]  /*48b0*/  F2FP.BF16.F32.PACK_AB R4, R63, R67 ;  /* 0x000000433f04723e */ /* 0x002fe400000010ff */
[----:B--2---:R-:W-:Y:S02]  /*48c0*/  F2FP.BF16.F32.PACK_AB R3, R58, R61 ;  /* 0x0000003d3a03723e */ /* 0x004fe400000010ff */
[----:B---3--:R-:W-:Y:S01]  /*48d0*/  F2FP.BF16.F32.PACK_AB R2, R62, R65 ;  /* 0x000000413e02723e */ /* 0x008fe200000010ff */
[----:B------:R1:W-:Y:S01]  /*48e0*/  STS [R222+0x12000], R4 ;  /* 0x01200004de007388 */ /* 0x0003e20000000800 */
[----:B----4-:R-:W-:Y:S02]  /*48f0*/  F2FP.BF16.F32.PACK_AB R0, R57, R60 ;  /* 0x0000003c3900723e */ /* 0x010fe400000010ff */
[----:B------:R-:W-:Y:S01]  /*4900*/  F2FP.BF16.F32.PACK_AB R5, R103, R168 ;  /* 0x000000a86705723e */ /* 0x000fe200000010ff */
[----:B------:R2:W-:Y:S04]  /*4910*/  STS [R222+0x12400], R3 ;  /* 0x01240003de007388 */ /* 0x0005e80000000800 */
[----:B------:R3:W-:Y:S04]  /*4920*/  STS [R224+0x12000], R2 ;  /* 0x01200002e0007388 */ /* 0x0007e80000000800 */
[----:B------:R4:W-:Y:S04]  /*4930*/  STS [R224+0x12400], R0 ;  /* 0x01240000e0007388 */ /* 0x0009e80000000800 */
[----:B------:R-:W-:Y:S01]  /*4940*/  STS [R221+0x12000], R5 ;  /* 0x01200005dd007388 */ /* 0x000fe20000000800 */
[----:B-1----:R-:W-:Y:S02]  /*4950*/  F2FP.BF16.F32.PACK_AB R4, R100, R102 ;  /* 0x000000666404723e */ /* 0x002fe400000010ff */
[----:B--2---:R-:W-:Y:S03]  /*4960*/  F2FP.BF16.F32.PACK_AB R3, R66, R101 ;  /* 0x000000654203723e */ /* 0x004fe600000010ff */
[----:B------:R-:W-:Y:S01]  /*4970*/  STS [R221+0x12400], R4 ;  /* 0x01240004dd007388 */ /* 0x000fe20000000800 */
[----:B---3--:R-:W-:Y:S03]  /*4980*/  F2FP.BF16.F32.PACK_AB R2, R59, R64 ;  /* 0x000000403b02723e */ /* 0x008fe600000010ff */
[----:B------:R-:W-:Y:S01]  /*4990*/  STS [R223+0x12000], R3 ;  /* 0x01200003df007388 */ /* 0x000fe20000000800 */
[----:B----4-:R-:W-:Y:S03]  /*49a0*/  LEA R0, R197, UR5, 0x1 ;  /* 0x00000005c5007c11 */ /* 0x010fe6000f8e08ff */
[----:B------:R1:W-:Y:S01]  /*49b0*/  STS [R223+0x12400], R2 ;  /* 0x01240002df007388 */ /* 0x0003e20000000800 */
[CC--:B------:R-:W-:Y:S03]  /*49c0*/  IADD3 R56, R189.reuse, R0.reuse, RZ ;  /* 0x00000000bd387210 */ /* 0x0c0fe60007ffe0ff */
[----:B------:R-:W2:Y:S01]  /*49d0*/  LDSM.16.M88.4 R16, [R0+0x8000] ;  /* 0x008000000010783b */ /* 0x000ea20000000200 */
[----:B-1----:R-:W-:Y:S04]  /*49e0*/  IADD3 R2, R192, R0, RZ ;  /* 0x00000000c0027210 */ /* 0x002fe80007ffe0ff */
[----:B------:R-:W-:Y:S03]  /*49f0*/  IADD3 R3, R189, R2, RZ ;  /* 0x00000002bd037210 */ /* 0x000fe60007ffe0ff */
[----:B------:R-:W1:Y:S01]  /*4a00*/  LDSM.16.M88.4 R52, [R2+0x8000] ;  /* 0x008000000234783b */ /* 0x000e620000000200 */
[C---:B--2---:R-:W-:Y:S06]  /*4a10*/  HMMA.16816.F32.BF16 R4, R16.reuse, R104, RZ ;  /* 0x000000681004723c */ /* 0x044fec00000418ff */
[C---:B------:R-:W-:Y:S06]  /*4a20*/  HMMA.16816.F32.BF16 R8, R16.reuse, R106, RZ ;  /* 0x0000006a1008723c */ /* 0x040fec00000418ff */
[C---:B------:R-:W-:Y:S06]  /*4a30*/  HMMA.16816.F32.BF16 R12, R16.reuse, R108, RZ ;  /* 0x0000006c100c723c */ /* 0x040fec00000418ff */
[----:B------:R-:W-:Y:S06]  /*4a40*/  HMMA.16816.F32.BF16 R16, R16, R110, RZ ;  /* 0x0000006e1010723c */ /* 0x000fec00000418ff */
        /* <DEDUP_REMOVED lines=34> */
[C---:B-----5:R-:W-:Y:S01]  /*4c70*/  FADD.FTZ R4, -R170.reuse, R4 ;  /* 0x00000004aa047221 */ /* 0x060fe20000010100 */
[C---:B------:R-:W-:Y:S01]  /*4c80*/  FADD.FTZ R5, -R170.reuse, R5 ;  /* 0x00000005aa057221 */ /* 0x040fe20000010100 */
[C---:B------:R-:W-:Y:S03]  /*4c90*/  FADD.FTZ R6, -R169.reuse, R6 ;  /* 0x00000006a9067221 */ /* 0x040fe60000010100 */
[C---:B------:R-:W-:Y:S01]  /*4ca0*/  FADD.FTZ R7, -R169.reuse, R7 ;  /* 0x00000007a9077221 */ /* 0x040fe20000010100 */
[C---:B------:R-:W-:Y:S01]  /*4cb0*/  FADD.FTZ R9, -R170.reuse, R9 ;  /* 0x00000009aa097221 */ /* 0x040fe20000010100 */
[----:B------:R-:W-:Y:S01]  /*4cc0*/  FADD.FTZ R8, -R170, R8 ;  /* 0x00000008aa087221 */ /* 0x000fe20000010100 */
[C---:B------:R-:W-:Y:S01]  /*4cd0*/  FADD.FTZ R10, -R169.reuse, R10 ;  /* 0x0000000aa90a7221 */ /* 0x040fe20000010100 */
[----:B------:R-:W-:Y:S01]  /*4ce0*/  FADD.FTZ R11, -R169, R11 ;  /* 0x0000000ba90b7221 */ /* 0x000fe20000010100 */
[----:B------:R-:W-:Y:S01]  /*4cf0*/  FMUL.FTZ R2, R62, R9 ;  /* 0x000000093e027220 */ /* 0x000fe20000410000 */
[----:B------:R-:W-:Y:S01]  /*4d00*/  FMUL.FTZ R3, R65, R8 ;  /* 0x0000000841037220 */ /* 0x000fe20000410000 */
[C---:B------:R-:W-:Y:S01]  /*4d10*/  FADD.FTZ R12, -R170.reuse, R12 ;  /* 0x0000000caa0c7221 */ /* 0x040fe20000010100 */
[----:B------:R-:W-:Y:S01]  /*4d20*/  FADD.FTZ R13, -R170, R13 ;  /* 0x0000000daa0d7221 */ /* 0x000fe20000010100 */
[C---:B------:R-:W-:Y:S01]  /*4d30*/  FADD.FTZ R14, -R169.reuse, R14 ;  /* 0x0000000ea90e7221 */ /* 0x040fe20000010100 */
[C---:B------:R-:W-:Y:S01]  /*4d40*/  FADD.FTZ R15, -R169.reuse, R15 ;  /* 0x0000000fa90f7221 */ /* 0x040fe20000010100 */
[----:B------:R-:W-:Y:S01]  /*4d50*/  FMUL.FTZ R54, R60, R10 ;  /* 0x0000000a3c367220 */ /* 0x000fe20000410000 */
[----:B------:R-:W-:Y:S01]  /*4d60*/  FMUL.FTZ R0, R168, R12 ;  /* 0x0000000ca8007220 */ /* 0x000fe20000410000 */
[C---:B------:R-:W-:Y:S01]  /*4d70*/  FADD.FTZ R16, -R170.reuse, R16 ;  /* 0x00000010aa107221 */ /* 0x040fe20000010100 */
        /* <DEDUP_REMOVED lines=8> */
[----:B------:R-:W-:Y:S01]  /*4e00*/  F2FP.BF16.F32.PACK_AB R9, R9, R0 ;  /* 0x000000000909723e */ /* 0x000fe200000010ff */
        /* <DEDUP_REMOVED lines=11> */
[----:B------:R-:W-:Y:S02]  /*4ec0*/  FMUL.FTZ R12, R59, R19 ;  /* 0x000000133b0c7220 */ /* 0x000fe40000410000 */
[----:B------:R-:W-:Y:S03]  /*4ed0*/  F2FP.BF16.F32.PACK_AB R13, R13, R16 ;  /* 0x000000100d0d723e */ /* 0x000fe600000010ff */
[----:B------:R-:W-:Y:S01]  /*4ee0*/  F2FP.BF16.F32.PACK_AB R12, R12, R18 ;  /* 0x000000120c0c723e */ /* 0x000fe200000010ff */
        /* <DEDUP_REMOVED lines=57> */
.L_x_114:
[----:B------:R-:W-:Y:S01]  /*5280*/  STS [R222+0x10000], R53 ;  /* 0x01000035de007388 */ /* 0x000fe20000000800 */
[----:B------:R-:W-:Y:S01]  /*5290*/  LEA R0, R198, UR5, 0x1 ;  /* 0x00000005c6007c11 */ /* 0x000fe2000f8e08ff */
[----:B---3--:R-:W1:Y:S02]  /*52a0*/  LDC R2, c[0x0][0x270] ;  /* 0x00009c00ff027b82 */ /* 0x008e640000000800 */
[----:B------:R-:W-:Y:S04]  /*52b0*/  STS [R222+0x10400], R52 ;  /* 0x01040034de007388 */ /* 0x000fe80000000800 */
[----:B------:R-:W-:Y:S04]  /*52c0*/  STS [R224+0x10000], R11 ;  /* 0x0100000be0007388 */ /* 0x000fe80000000800 */
[----:B------:R-:W-:Y:S04]  /*52d0*/  STS [R224+0x10400], R10 ;  /* 0x0104000ae0007388 */ /* 0x000fe80000000800 */
[----:B------:R-:W-:Y:S04]  /*52e0*/  STS [R221+0x10000], R9 ;  /* 0x01000009dd007388 */ /* 0x000fe80000000800 */
[----:B------:R-:W-:Y:S04]  /*52f0*/  STS [R221+0x10400], R8 ;  /* 0x01040008dd007388 */ /* 0x000fe80000000800 */
[----:B------:R-:W-:Y:S01]  /*5300*/  STS [R223+0x10000], R13 ;  /* 0x0100000ddf007388 */ /* 0x000fe20000000800 */
[----:B-1----:R-:W-:Y:S03]  /*5310*/  IMAD R2, R2, UR6, RZ ;  /* 0x0000000602027c24 */ /* 0x002fe6000f8e02ff */
[----:B------:R-:W-:Y:S01]  /*5320*/  STS [R223+0x10400], R12 ;  /* 0x0104000cdf007388 */ /* 0x000fe20000000800 */
[----:B------:R-:W-:Y:S01]  /*5330*/  IMAD.U32 R2, R2, -0x40, RZ ;  /* 0xffffffc002027824 */ /* 0x000fe200078e00ff */
[----:B------:R-:W-:Y:S04]  /*5340*/  BAR.SYNC.DEFER_BLOCKING 0x0 ;  /* 0x0000000000007b1d */ /* 0x000fe80000010000 */
        /* <DEDUP_REMOVED lines=92> */
.L_x_115:
[----:B------:R-:W-:Y:S01]  /*5910*/  LDSM.16.M88.4 R64, [R194] ;  /* 0x00000000c240783b */ /* 0x000fe20000000200 */
[C---:B---3--:R-:W-:Y:S03]  /*5920*/  LEA R2, P1, R207.reuse, R200, 0x2 ;  /* 0x000000c8cf027211 */ /* 0x048fe600078210ff */
[----:B------:R-:W1:Y:S01]  /*5930*/  LDSM.16.MT88.4 R16, [R0+0xc000] ;  /* 0x00c000000010783b */ /* 0x000e620000004200 */
[-C--:B------:R-:W-:Y:S03]  /*5940*/  LEA.HI.X.SX32 R3, R207, R201.reuse, 0x2, P1 ;  /* 0x000000c9cf037211 */ /* 0x080fe600008f16ff */
[----:B------:R-:W2:Y:S04]  /*5950*/  LDSM.16.M88.4 R60, [R194+0x1000] ;  /* 0x00100000c23c783b */ /* 0x000ea80000000200 */
[----:B------:R-:W3:Y:S04]  /*5960*/  LDSM.16.MT88.4 R100, [R0+0xe000] ;  /* 0x00e000000064783b */ /* 0x000ee80000004200 */
[----:B------:R-:W-:Y:S04]  /*5970*/  LDSM.16.M88.4 R168, [R193] ;  /* 0x00000000c1a8783b */ /* 0x000fe80000000200 */
[----:B------:R-:W4:Y:S04]  /*5980*/  LDSM.16.MT88.4 R172, [R0+0xc800] ;  /* 0x00c8000000ac783b */ /* 0x000f280000004200 */
[----:B------:R-:W4:Y:S04]  /*5990*/  LDSM.16.M88.4 R176, [R193+0x1000] ;  /* 0x00100000c1b0783b */ /* 0x000f280000000200 */
[----:B------:R-:W4:Y:S01]  /*59a0*/  LDSM.16.MT88.4 R180, [R0+0xe800] ;  /* 0x00e8000000b4783b */ /* 0x000f220000004200 */
        /* <DEDUP_REMOVED lines=8> */
[----:B------:R-:W-:Y:S05]  /*5a30*/  LDSM.16.M88.4 R100, [R195] ;  /* 0x00000000c364783b */ /* 0x000fea0000000200 */
[-C--:B----4-:R-:W-:Y:S06]  /*5a40*/  HMMA.16816.F32.BF16 R4, R168, R172.reuse, R4 ;  /* 0x000000aca804723c */ /* 0x090fec0000041804 */
[C---:B------:R-:W-:Y:S06]  /*5a50*/  HMMA.16816.F32.BF16 R8, R176.reuse, R172, R8 ;  /* 0x000000acb008723c */ /* 0x040fec0000041808 */
[-C--:B------:R-:W-:Y:S06]  /*5a60*/  HMMA.16816.F32.BF16 R12, R176, R174.reuse, R12 ;  /* 0x000000aeb00c723c */ /* 0x080fec000004180c */
[C---:B------:R-:W-:Y:S01]  /*5a70*/  HMMA.16816.F32.BF16 R16, R168.reuse, R174, R16 ;  /* 0x000000aea810723c */ /* 0x040fe20000041810 */
[----:B------:R-:W1:Y:S05]  /*5a80*/  LDSM.16.MT88.4 R172, [R0+0xd000] ;  /* 0x00d0000000ac783b */ /* 0x000e6a0000004200 */
[-C--:B------:R-:W-:Y:S06]  /*5a90*/  HMMA.16816.F32.BF16 R52, R168, R180.reuse, R52 ;  /* 0x000000b4a834723c */ /* 0x080fec0000041834 */
[C---:B------:R-:W-:Y:S06]  /*5aa0*/  HMMA.16816.F32.BF16 R56, R176.reuse, R180, R56 ;  /* 0x000000b4b038723c */ /* 0x040fec0000041838 */
[-C--:B------:R-:W-:Y:S01]  /*5ab0*/  HMMA.16816.F32.BF16 R60, R176, R182.reuse, R60 ;  /* 0x000000b6b03c723c */ /* 0x080fe2000004183c */
[----:B------:R-:W2:Y:S05]  /*5ac0*/  LDSM.16.M88.4 R176, [R195+0x1000] ;  /* 0x00100000c3b0783b */ /* 0x000eaa0000000200 */
[----:B------:R-:W-:Y:S01]  /*5ad0*/  HMMA.16816.F32.BF16 R64, R168, R182, R64 ;  /* 0x000000b6a840723c */ /* 0x000fe20000041840 */
[----:B------:R-:W3:Y:S04]  /*5ae0*/  LDSM.16.MT88.4 R168, [R0+0xf000] ;  /* 0x00f0000000a8783b */ /* 0x000ee80000004200 */
[----:B------:R-:W-:Y:S01]  /*5af0*/  LDSM.16.MT88.4 R180, [R0+0xd800] ;  /* 0x00d8000000b4783b */ /* 0x000fe20000004200 */
[-C--:B-1----:R-:W-:Y:S06]  /*5b00*/  HMMA.16816.F32.BF16 R4, R100, R172.reuse, R4 ;  /* 0x000000ac6404723c */ /* 0x082fec0000041804 */
[C---:B--2---:R-:W-:Y:S06]  /*5b10*/  HMMA.16816.F32.BF16 R8, R176.reuse, R172, R8 ;  /* 0x000000acb008723c */ /* 0x044fec0000041808 */
[-C--:B------:R-:W-:Y:S06]  /*5b20*/  HMMA.16816.F32.BF16 R12, R176, R174.reuse, R12 ;  /* 0x000000aeb00c723c */ /* 0x080fec000004180c */
[C---:B------:R-:W-:Y:S01]  /*5b30*/  HMMA.16816.F32.BF16 R16, R100.reuse, R174, R16 ;  /* 0x000000ae6410723c */ /* 0x040fe20000041810 */
[----:B------:R-:W1:Y:S05]  /*5b40*/  LDSM.16.M88.4 R172, [R196] ;  /* 0x00000000c4ac783b */ /* 0x000e6a0000000200 */
[-C--:B---3--:R-:W-:Y:S06]  /*5b50*/  HMMA.16816.F32.BF16 R52, R100, R168.reuse, R52 ;  /* 0x000000a86434723c */ /* 0x088fec0000041834 */
[C---:B------:R-:W-:Y:S06]  /*5b60*/  HMMA.16816.F32.BF16 R56, R176.reuse, R168, R56 ;  /* 0x000000a8b038723c */ /* 0x040fec0000041838 */
[-C--:B------:R-:W-:Y:S01]  /*5b70*/  HMMA.16816.F32.BF16 R60, R176, R170.reuse, R60 ;  /* 0x000000aab03c723c */ /* 0x080fe2000004183c */
[----:B------:R-:W2:Y:S04]  /*5b80*/  LDSM.16.M88.4 R176, [R196+0x1000] ;  /* 0x00100000c4b0783b */ /* 0x000ea80000000200 */
[----:B------:R-:W-:Y:S01]  /*5b90*/  @P5 IADD3 R168, P0, R247, R220, RZ ;  /* 0x000000dcf7a85210 */ /* 0x000fe20007f1e0ff */
[----:B------:R-:W-:Y:S01]  /*5ba0*/  HMMA.16816.F32.BF16 R64, R100, R170, R64 ;  /* 0x000000aa6440723c */ /* 0x000fe20000041840 */
[----:B------:R3:W4:Y:S04]  /*5bb0*/  LDSM.16.MT88.4 R100, [R0+0xf800] ;  /* 0x00f800000064783b */ /* 0x0007280000004200 */
[----:B------:R-:W-:Y:S02]  /*5bc0*/  @P5 IMAD.X R169, R240, 0x1, R219, P0 ;  /* 0x00000001f0a95824 */ /* 0x000fe400000e06db */
[C---:B------:R-:W-:Y:S03]  /*5bd0*/  VIADD R170, R217.reuse, 0x20 ;  /* 0x00000020d9aa7836 */ /* 0x040fe60000000000 */
[----:B------:R-:W5:Y:S01]  /*5be0*/  @P5 LDG.E R214, desc[UR16][R168.64+-0x100] ;  /* 0xffff0010a8d65981 */ /* 0x000f62000c1e1900 */
[----:B------:R-:W-:Y:S03]  /*5bf0*/  VIADD R171, R217, 0x20 ;  /* 0x00000020d9ab7836 */ /* 0x000fe60000000000 */
[----:B------:R4:W5:Y:S01]  /*5c00*/  @P5 LDG.E R215, desc[UR16][R168.64+-0xe0] ;  /* 0xffff2010a8d75981 */ /* 0x000962000c1e1900 */
[----:B------:R-:W-:Y:S01]  /*5c10*/  IMAD.IADD R171, R207, 0x1, R171 ;  /* 0x00000001cfab7824 */ /* 0x000fe200078e02ab */
[-C--:B-1----:R-:W-:Y:S05]  /*5c20*/  HMMA.16816.F32.BF16 R4, R172, R180.reuse, R4 ;  /* 0x000000b4ac04723c */ /* 0x082fea0000041804 */
[----:B---3--:R-:W-:Y:S06]  /*5c30*/  VIADD R0, R217, 0x60 ;  /* 0x00000060d9007836 */ /* 0x008fec0000000000 */
[----:B------:R-:W-:Y:S01]  /*5c40*/  IMAD.IADD R0, R207, 0x1, R0 ;  /* 0x00000001cf007824 */ /* 0x000fe200078e0200 */
[C---:B--2---:R-:W-:Y:S04]  /*5c50*/  HMMA.16816.F32.BF16 R8, R176.reuse, R180, R8 ;  /* 0x000000b4b008723c */ /* 0x044fe80000041808 */
[CC--:B----4-:R-:W-:Y:S07]  /*5c60*/  LEA R168, P1, R245.reuse, R200.reuse, 0x2 ;  /* 0x000000c8f5a87211 */ /* 0x0d0fee00078210ff */
[----:B------:R1:W-:Y:S01]  /*5c70*/  REDG.E.ADD.F32.FTZ.RN.STRONG.GPU desc[UR16][R200.64], R4 ;  /* 0x00000004c80079a6 */ /* 0x0003e2000c10f390 */
[-C--:B------:R-:W-:Y:S03]  /*5c80*/  HMMA.16816.F32.BF16 R12, R176, R182.reuse, R12 ;  /* 0x000000b6b00c723c */ /* 0x080fe6000004180c */
[----:B------:R2:W-:Y:S01]  /*5c90*/  REDG.E.ADD.F32.FTZ.RN.STRONG.GPU desc[UR16][R2.64], R5 ;  /* 0x00000005020079a6 */ /* 0x0005e2000c10f390 */
[-C--:B------:R-:W-:Y:S02]  /*5ca0*/  LEA.HI.X.SX32 R169, R245, R201.reuse, 0x2, P1 ;  /* 0x000000c9f5a97211 */ /* 0x080fe400008f16ff */
[C---:B------:R-:W-:Y:S06]  /*5cb0*/  HMMA.16816.F32.BF16 R16, R172.reuse, R182, R16 ;  /* 0x000000b6ac10723c */ /* 0x040fec0000041810 */
[-C--:B------:R-:W-:Y:S06]  /*5cc0*/  HMMA.16816.F32.BF16 R52, R172, R100.reuse, R52 ;  /* 0x00000064ac34723c */ /* 0x080fec0000041834 */
[C---:B------:R-:W-:Y:S06]  /*5cd0*/  HMMA.16816.F32.BF16 R56, R176.reuse, R100, R56 ;  /* 0x00000064b038723c */ /* 0x040fec0000041838 */
[-C--:B------:R-:W-:Y:S05]  /*5ce0*/  HMMA.16816.F32.BF16 R60, R176, R102.reuse, R60 ;  /* 0x00000066b03c723c */ /* 0x080fea000004183c */
[CC--:B------:R-:W-:Y:S01]  /*5cf0*/  LEA R100, P0, R217.reuse, R200.reuse, 0x2 ;  /* 0x000000c8d9647211 */ /* 0x0c0fe200078010ff */
[----:B------:R-:W-:Y:S05]  /*5d00*/  HMMA.16816.F32.BF16 R64, R172, R102, R64 ;  /* 0x00000066ac40723c */ /* 0x000fea0000041840 */
[-C--:B------:R-:W-:Y:S02]  /*5d10*/  LEA.HI.X.SX32 R101, R217, R201.reuse, 0x2, P0 ;  /* 0x000000c9d9657211 */ /* 0x080fe400000f16ff */
[CC--:B------:R-:W-:Y:S03]  /*5d20*/  LEA R102, P0, R244.reuse, R200.reuse, 0x2 ;  /* 0x000000c8f4667211 */ /* 0x0c0fe600078010ff */
[----:B------:R3:W-:Y:S01]  /*5d30*/  REDG.E.ADD.F32.FTZ.RN.STRONG.GPU desc[UR16][R100.64], R6 ;  /* 0x00000006640079a6 */ /* 0x0007e2000c10f390 */
[-C--:B------:R-:W-:Y:S02]  /*5d40*/  LEA.HI.X.SX32 R103, R244, R201.reuse, 0x2, P0 ;  /* 0x000000c9f4677211 */ /* 0x080fe400000f16ff */
[CC--:B-1----:R-:W-:Y:S01]  /*5d50*/  LEA R4, P1, R242.reuse, R200.reuse, 0x2 ;  /* 0x000000c8f2047211 */ /* 0x0c2fe200078210ff */
[----:B------:R1:W-:Y:S03]  /*5d60*/  REDG.E.ADD.F32.FTZ.RN.STRONG.GPU desc[UR16][R168.64], R7 ;  /* 0x00000007a80079a6 */ /* 0x0003e6000c10f390 */
[-C--:B--2---:R-:W-:Y:S01]  /*5d70*/  LEA.HI.X.SX32 R5, R242, R201.reuse, 0x2, P1 ;  /* 0x000000c9f2057211 */ /* 0x084fe200008f16ff */
[----:B------:R2:W-:Y:S01]  /*5d80*/  REDG.E.ADD.F32.FTZ.RN.STRONG.GPU desc[UR16][R102.64], R8 ;  /* 0x00000008660079a6 */ /* 0x0005e2000c10f390 */
[-C--:B---3--:R-:W-:Y:S02]  /*5d90*/  LEA R100, P2, R243, R200.reuse, 0x2 ;  /* 0x000000c8f3647211 */ /* 0x088fe400078410ff */
[-C--:B------:R-:W-:Y:S02]  /*5da0*/  LEA R6, P0, R241, R200.reuse, 0x2 ;  /* 0x000000c8f1067211 */ /* 0x080fe400078010ff */
[-C--:B------:R-:W-:Y:S02]  /*5db0*/  LEA.HI.X.SX32 R101, R243, R201.reuse, 0x2, P2 ;  /* 0x000000c9f3657211 */ /* 0x080fe400010f16ff */
[-C--:B-1----:R-:W-:Y:S02]  /*5dc0*/  LEA.HI.X.SX32 R7, R241, R201.reuse, 0x2, P0 ;  /* 0x000000c9f1077211 */ /* 0x082fe400000f16ff */
[CC--:B--2---:R-:W-:Y:S01]  /*5dd0*/  LEA R8, P2, R230.reuse, R200.reuse, 0x2 ;  /* 0x000000c8e6087211 */ /* 0x0c4fe200078410ff */
[----:B------:R1:W-:Y:S04]  /*5de0*/  REDG.E.ADD.F32.FTZ.RN.STRONG.GPU desc[UR16][R100.64], R9 ;  /* 0x00000009640079a6 */ /* 0x0003e8000c10f390 */
[----:B------:R2:W-:Y:S04]  /*5df0*/  REDG.E.ADD.F32.FTZ.RN.STRONG.GPU desc[UR16][R4.64], R10 ;  /* 0x0000000a040079a6 */ /* 0x0005e8000c10f390 */
[----:B------:R3:W-:Y:S04]  /*5e00*/  REDG.E.ADD.F32.FTZ.RN.STRONG.GPU desc[UR16][R6.64], R11 ;  /* 0x0000000b060079a6 */ /* 0x0007e8000c10f390 */
[----:B------:R4:W-:Y:S04]  /*5e10*/  REDG.E.ADD.F32.FTZ.RN.STRONG.GPU desc[UR16][R200.64+0x80], R16 ;  /* 0x00008010c80079a6 */ /* 0x0009e8000c10f390 */
[----:B------:R-:W-:Y:S04]  /*5e20*/  REDG.E.ADD.F32.FTZ.RN.STRONG.GPU desc[UR16][R2.64+0x80], R17 ;  /* 0x00008011020079a6 */ /* 0x000fe8000c10f390 */
[----:B------:R-:W-:Y:S01]  /*5e30*/  LDSM.16.MT88.4 R100, [R184+0x2800] ;  /* 0x00280000b864783b */ /* 0x000fe20000004200 */
[-C--:B-1----:R-:W-:Y:S02]  /*5e40*/  LEA.HI.X.SX32 R9, R230, R201.reuse, 0x2, P2 ;  /* 0x000000c9e6097211 */ /* 0x082fe400010f16ff */
[CC--:B--2---:R-:W-:Y:S04]  /*5e50*/  LEA R4, P0, R170.reuse, R200.reuse, 0x2 ;  /* 0x000000c8aa047211 */ /* 0x0c4fe800078010ff */
[-C--:B------:R-:W-:Y:S01]  /*5e60*/  LEA.HI.X.SX32 R5, R170, R201.reuse, 0x2, P0 ;  /* 0x000000c9aa057211 */ /* 0x080fe200000f16ff */
[----:B------:R-:W-:Y:S01]  /*5e70*/  VIADD R170, R217, 0x40 ;  /* 0x00000040d9aa7836 */ /* 0x000fe20000000000 */
[-C--:B---3--:R-:W-:Y:S02]  /*5e80*/  LEA R6, P1, R171, R200.reuse, 0x2 ;  /* 0x000000c8ab067211 */ /* 0x088fe400078210ff */
[-C--:B------:R-:W-:Y:S01]  /*5e90*/  LEA R10, P0, R231, R200.reuse, 0x2 ;  /* 0x000000c8e70a7211 */ /* 0x080fe200078010ff */
[----:B------:R1:W-:Y:S01]  /*5ea0*/  REDG.E.ADD.F32.FTZ.RN.STRONG.GPU desc[UR16][R4.64], R18 ;  /* 0x00000012040079a6 */ /* 0x0003e2000c10f390 */
[-C--:B------:R-:W-:Y:S01]  /*5eb0*/  LEA.HI.X.SX32 R7, R171, R201.reuse, 0x2, P1 ;  /* 0x000000c9ab077211 */ /* 0x080fe200008f16ff */
[----:B------:R-:W-:Y:S01]  /*5ec0*/  VIADD R171, R217, 0x40 ;  /* 0x00000040d9ab7836 */ /* 0x000fe20000000000 */
[-C--:B------:R-:W-:Y:S01]  /*5ed0*/  LEA.HI.X.SX32 R11, R231, R201.reuse, 0x2, P0 ;  /* 0x000000c9e70b7211 */ /* 0x080fe200000f16ff */
[----:B----4-:R-:W-:Y:S02]  /*5ee0*/  VIADD R16, R217, 0x60 ;  /* 0x00000060d9107836 */ /* 0x010fe40000000000 */
[----:B------:R2:W-:Y:S01]  /*5ef0*/  REDG.E.ADD.F32.FTZ.RN.STRONG.GPU desc[UR16][R6.64], R19 ;  /* 0x00000013060079a6 */ /* 0x0005e2000c10f390 */
[----:B------:R-:W-:Y:S03]  /*5f00*/  IMAD.IADD R171, R207, 0x1, R171 ;  /* 0x00000001cfab7824 */ /* 0x000fe600078e02ab */
[----:B------:R-:W-:Y:S04]  /*5f10*/  REDG.E.ADD.F32.FTZ.RN.STRONG.GPU desc[UR16][R10.64], R12 ;  /* 0x0000000c0a0079a6 */ /* 0x000fe8000c10f390 */
[----:B------:R3:W-:Y:S01]  /*5f20*/  REDG.E.ADD.F32.FTZ.RN.STRONG.GPU desc[UR16][R8.64], R13 ;  /* 0x0000000d080079a6 */ /* 0x0007e2000c10f390 */
        /* <DEDUP_REMOVED lines=32> */
[----:B------:R-:W-:Y:S01]  /*6130*/  REDG.E.ADD.F32.FTZ.RN.STRONG.GPU desc[UR16][R200.64+0x180], R64 ;  /* 0x00018040c80079a6 */ /* 0x000fe2000c10f390 */
[----:B------:R-:W-:Y:S03]  /*6140*/  LOP3.LUT R0, R204, 0x1, RZ, 0xc0, !PT ;  /* 0x00000001cc007812 */ /* 0x000fe600078ec0ff */
[----:B------:R3:W-:Y:S04]  /*6150*/  REDG.E.ADD.F32.FTZ.RN.STRONG.GPU desc[UR16][R2.64+0x180], R65 ;  /* 0x00018041020079a6 */ /* 0x0007e8000c10f390 */
[----:B------:R-:W-:Y:S01]  /*6160*/  LDSM.16.MT88.4 R56, [R184+0x800] ;  /* 0x00080000b838783b */ /* 0x000fe20000004200 */
[CC--:B-1----:R-:W-:Y:S04]  /*6170*/  LEA R4, P1, R16.reuse, R200.reuse, 0x2 ;  /* 0x000000c810047211 */ /* 0x0c2fe800078210ff */
[-C--:B------:R-:W-:Y:S02]  /*6180*/  LEA.HI.X.SX32 R5, R16, R201.reuse, 0x2, P1 ;  /* 0x000000c910057211 */ /* 0x080fe400008f16ff */
[CC--:B--2---:R-:W-:Y:S01]  /*6190*/  LEA R6, P2, R233.reuse, R200.reuse, 0x2 ;  /* 0x000000c8e9067211 */ /* 0x0c4fe200078410ff */
[----:B------:R-:W-:Y:S03]  /*61a0*/  LDSM.16.MT88.4 R16, [R184+0x2000] ;  /* 0x00200000b810783b */ /* 0x000fe60000004200 */
[-C--:B------:R-:W-:Y:S01]  /*61b0*/  LEA.HI.X.SX32 R7, R233, R201.reuse, 0x2, P2 ;  /* 0x000000c9e9077211 */ /* 0x080fe200010f16ff */
[----:B------:R1:W-:Y:S01]  /*61c0*/  REDG.E.ADD.F32.FTZ.RN.STRONG.GPU desc[UR16][R4.64], R66 ;  /* 0x00000042040079a6 */ /* 0x0003e2000c10f390 */
[CC--:B---3--:R-:W-:Y:S03]  /*61d0*/  LEA R2, P0, R239.reuse, R200.reuse, 0x2 ;  /* 0x000000c8ef027211 */ /* 0x0c8fe600078010ff */
[----:B------:R-:W-:Y:S01]  /*61e0*/  REDG.E.ADD.F32.FTZ.RN.STRONG.GPU desc[UR16][R10.64], R67 ;  /* 0x000000430a0079a6 */ /* 0x000fe2000c10f390 */
[-C--:B------:R-:W-:Y:S03]  /*61f0*/  LEA.HI.X.SX32 R3, R239, R201.reuse, 0x2, P0 ;  /* 0x000000c9ef037211 */ /* 0x080fe600000f16ff */
[----:B------:R-:W-:Y:S01]  /*6200*/  REDG.E.ADD.F32.FTZ.RN.STRONG.GPU desc[UR16][R8.64], R60 ;  /* 0x0000003c080079a6 */ /* 0x000fe2000c10f390 */
[----:B------:R-:W-:Y:S02]  /*6210*/  ISETP.NE.U32.AND P0, PT, R0, 0x1, PT ;  /* 0x000000010000780c */ /* 0x000fe40003f05070 */
[----:B------:R-:W-:Y:S01]  /*6220*/  @P5 IADD3 R0, P2, R220, -0x100, RZ ;  /* 0xffffff00dc005810 */ /* 0x000fe20007f5e0ff */
[----:B------:R-:W-:Y:S04]  /*6230*/  REDG.E.ADD.F32.FTZ.RN.STRONG.GPU desc[UR16][R6.64], R61 ;  /* 0x0000003d060079a6 */ /* 0x000fe8000c10f390 */
[----:B------:R-:W-:Y:S01]  /*6240*/  LDSM.16.MT88.4 R8, [R184] ;  /* 0x00000000b808783b */ /* 0x000fe20000004200 */
[----:B------:R-:W-:Y:S02]  /*6250*/  @P5 IMAD.MOV.U32 R220, RZ, RZ, R0 ;  /* 0x000000ffffdc5224 */ /* 0x000fe400078e0000 */
[C---:B------:R-:W-:Y:S01]  /*6260*/  VIADD R0, R184.reuse, 0xffffc000 ;  /* 0xffffc000b8007836 */ /* 0x040fe20000000000 */
[----:B------:R-:W-:Y:S02]  /*6270*/  LDSM.16.MT88.4 R64, [R185+0x10800] ;  /* 0x01080000b940783b */ /* 0x000fe40000004200 */
        /* <DEDUP_REMOVED lines=11> */
[----:B------:R-:W-:Y:S03]  /*6330*/  ISETP.GT.AND P2, PT, R204, R248, PT ;  /* 0x000000f8cc00720c */ /* 0x000fe60003f44270 */
        /* <DEDUP_REMOVED lines=45> */
[----:B------:R-:W2:Y:S01]  /*6610*/  LDL R171, [R1] ;  /* 0x0000000001ab7983 */ /* 0x000ea20000100800 */
[----:B------:R-:W-:-:S03]  /*6620*/  ULDC UR4, c[0x0][0x390] ;  /* 0x0000e40000047ab9 */ /* 0x000fc60000000800 */
[----:B------:R-:W3:Y:S04]  /*6630*/  LDL R170, [R1+0x4] ;  /* 0x0000040001aa7983 */ /* 0x000ee80000100800 */
[----:B------:R-:W4:Y:S04]  /*6640*/  LDL.LU R168, [R1+0xc] ;  /* 0x00000c0001a87983 */ /* 0x000f280000300800 */
[----:B------:R-:W4:Y:S01]  /*6650*/  LDL R169, [R1+0x10] ;  /* 0x0000100001a97983 */ /* 0x000f220000100800 */
        /* <DEDUP_REMOVED lines=13> */
[----:B------:R-:W-:Y:S01]  /*6730*/  BAR.SYNC.DEFER_BLOCKING 0x0 ;  /* 0x0000000000007b1d */ /* 0x000fe20000010000 */
[----:B------:R-:W-:Y:S01]  /*6740*/  FMUL.FTZ R76, R76, UR4 ;  /* 0x000000044c4c7c20 */ /* 0x000fe20008410000 */
[----:B------:R-:W-:Y:S01]  /*6750*/  FMUL.FTZ R10, R77, UR4 ;  /* 0x000000044d0a7c20 */ /* 0x000fe20008410000 */
[----:B------:R-:W-:Y:S01]  /*6760*/  F2FP.BF16.F32.PACK_AB R15, R15, R70 ;  /* 0x000000460f0f723e */ /* 0x000fe200000010ff */
        /* <DEDUP_REMOVED lines=26> */
[----:B------:R-:W-:-:S02]  /*6910*/  F2FP.BF16.F32.PACK_AB R4, R4, R96 ;  /* 0x000000600404723e */ /* 0x000fc400000010ff */
[----:B------:R-:W-:Y:S02]  /*6920*/  F2FP.BF16.F32.PACK_AB R3, R3, R98 ;  /* 0x000000620303723e */ /* 0x000fe400000010ff */
[----:B------:R-:W-:Y:S02]  /*6930*/  F2FP.BF16.F32.PACK_AB R6, R6, R88 ;  /* 0x000000580606723e */ /* 0x000fe400000010ff */
[----:B------:R-:W-:Y:S02]  /*6940*/  F2FP.BF16.F32.PACK_AB R5, R5, R90 ;  /* 0x0000005a0505723e */ /* 0x000fe400000010ff */
[----:B------:R-:W-:Y:S02]  /*6950*/  F2FP.BF16.F32.PACK_AB R2, R2, R92 ;  /* 0x0000005c0202723e */ /* 0x000fe400000010ff */
[----:B------:R-:W-:Y:S02]  /*6960*/  F2FP.BF16.F32.PACK_AB R0, R0, R94 ;  /* 0x0000005e0000723e */ /* 0x000fe400000010ff */
        /* <DEDUP_REMOVED lines=15> */
[----:B------:R-:W-:Y:S01]  /*6a60*/  F2FP.BF16.F32.PACK_AB R46, R47, R46 ;  /* 0x0000002e2f2e723e */ /* 0x000fe200000010ff */
[----:B--2---:R-:W-:Y:S04]  /*6a70*/  STS [R171], R16 ;  /* 0x00000010ab007388 */ /* 0x004fe80000000800 */
[----:B------:R-:W-:Y:S04]  /*6a80*/  STS [R171+0x400], R15 ;  /* 0x0004000fab007388 */ /* 0x000fe80000000800 */
[----:B---3--:R-:W-:Y:S01]  /*6a90*/  STS [R170], R12 ;  /* 0x0000000caa007388 */ /* 0x008fe20000000800 */
[----:B----4-:R-:W-:-:S03]  /*6aa0*/  ISETP.NE.AND P0, PT, R168, -0x1, PT ;  /* 0xffffffffa800780c */ /* 0x010fc60003f05270 */
[----:B------:R-:W-:Y:S04]  /*6ab0*/  STS [R170+0x400], R11 ;  /* 0x0004000baa007388 */ /* 0x000fe80000000800 */
[----:B------:R1:W-:Y:S04]  /*6ac0*/  STS [R171+0x1000], R14 ;  /* 0x0010000eab007388 */ /* 0x0003e80000000800 */
[----:B------:R-:W-:Y:S04]  /*6ad0*/  STS [R171+0x1400], R13 ;  /* 0x0014000dab007388 */ /* 0x000fe80000000800 */
[----:B------:R-:W-:Y:S04]  /*6ae0*/  STS [R170+0x1000], R10 ;  /* 0x0010000aaa007388 */ /* 0x000fe80000000800 */
[----:B------:R-:W-:Y:S04]  /*6af0*/  STS [R170+0x1400], R9 ;  /* 0x00140009aa007388 */ /* 0x000fe80000000800 */
[----:B------:R-:W-:Y:S04]  /*6b00*/  STS [R171+0x2000], R8 ;  /* 0x00200008ab007388 */ /* 0x000fe80000000800 */
[----:B------:R-:W-:Y:S04]  /*6b10*/  STS [R171+0x2400], R7 ;  /* 0x00240007ab007388 */ /* 0x000fe80000000800 */
[----:B------:R2:W-:Y:S01]  /*6b20*/  STS [R170+0x2000], R4 ;  /* 0x00200004aa007388 */ /* 0x0005e20000000800 */
[----:B-1----:R-:W1:Y:S03]  /*6b30*/  @P0 LDC.64 R14, c[0x0][0x458] ;  /* 0x00011600ff0e0b82 */ /* 0x002e660000000a00 */
[----:B------:R-:W-:Y:S04]  /*6b40*/  STS [R170+0x2400], R3 ;  /* 0x00240003aa007388 */ /* 0x000fe80000000800 */
[----:B------:R-:W-:Y:S04]  /*6b50*/  STS [R171+0x3000], R6 ;  /* 0x00300006ab007388 */ /* 0x000fe80000000800 */
[----:B------:R-:W-:Y:S04]  /*6b60*/  STS [R171+0x3400], R5 ;  /* 0x00340005ab007388 */ /* 0x000fe80000000800 */
[----:B------:R3:W-:Y:S04]  /*6b70*/  STS [R170+0x3000], R2 ;  /* 0x00300002aa007388 */ /* 0x0007e80000000800 */
[----:B------:R4:W-:Y:S04]  /*6b80*/  STS [R170+0x3400], R0 ;  /* 0x00340000aa007388 */ /* 0x0009e80000000800 */
[----:B------:R-:W-:Y:S01]  /*6b90*/  STS [R171+0x4000], R20 ;  /* 0x00400014ab007388 */ /* 0x000fe20000000800 */
[----:B--2---:R-:W-:-:S03]  /*6ba0*/  @P0 IADD3 R4, R250, R168, RZ ;  /* 0x000000a8fa040210 */ /* 0x004fc60007ffe0ff */
[----:B------:R-:W-:Y:S04]  /*6bb0*/  STS [R171+0x4400], R22 ;  /* 0x00440016ab007388 */ /* 0x000fe80000000800 */
[----:B------:R-:W-:Y:S04]  /*6bc0*/  STS [R170+0x4000], R32 ;  /* 0x00400020aa007388 */ /* 0x000fe80000000800 */
[----:B------:R-:W-:Y:S04]  /*6bd0*/  STS [R170+0x4400], R34 ;  /* 0x00440022aa007388 */ /* 0x000fe80000000800 */
[----:B------:R-:W-:Y:S01]  /*6be0*/  STS [R171+0x5000], R24 ;  /* 0x00500018ab007388 */ /* 0x000fe20000000800 */
[----:B---3--:R-:W2:Y:S03]  /*6bf0*/  @P0 LDC.64 R2, c[0x0][0x450] ;  /* 0x00011400ff020b82 */ /* 0x008ea60000000a00 */
[----:B------:R3:W-:Y:S01]  /*6c00*/  STS [R171+0x5400], R26 ;  /* 0x0054001aab007388 */ /* 0x0007e20000000800 */
[----:B----4-:R-:W-:-:S02]  /*6c10*/  @P0 IADD3 R0, R250, R168, RZ ;  /* 0x000000a8fa000210 */ /* 0x010fc40007ffe0ff */
[----:B------:R-:W4:Y:S01]  /*6c20*/  S2R R168, SR_CTAID.Y ;  /* 0x0000000000a87919 */ /* 0x000f220000002600 */
[----:B------:R1:W-:Y:S04]  /*6c30*/  STS [R170+0x5000], R28 ;  /* 0x0050001caa007388 */ /* 0x0003e80000000800 */
[----:B------:R1:W-:Y:S04]  /*6c40*/  STS [R170+0x5400], R30 ;  /* 0x0054001eaa007388 */ /* 0x0003e80000000800 */
[----:B------:R1:W-:Y:S04]  /*6c50*/  STS [R171+0x6000], R36 ;  /* 0x00600024ab007388 */ /* 0x0003e80000000800 */
[----:B------:R1:W-:Y:S01]  /*6c60*/  STS [R171+0x6400], R38 ;  /* 0x00640026ab007388 */ /* 0x0003e20000000800 */
[----:B--2---:R-:W-:-:S02]  /*6c70*/  @P0 IMAD R8, R0, R3, RZ ;  /* 0x0000000300080224 */ /* 0x004fc400078e02ff */
[----:B------:R-:W-:Y:S01]  /*6c80*/  @P0 IMAD.WIDE.U32 R6, R0, R2, RZ ;  /* 0x0000000200060225 */ /* 0x000fe200078e00ff */
[----:B------:R2:W-:Y:S03]  /*6c90*/  STS [R170+0x6000], R48 ;  /* 0x00600030aa007388 */ /* 0x0005e60000000800 */
[C---:B-1----:R-:W-:Y:S01]  /*6ca0*/  @P0 IMAD R0, R4.reuse, R15, RZ ;  /* 0x0000000f04000224 */ /* 0x042fe200078e02ff */
[----:B------:R2:W-:Y:S01]  /*6cb0*/  STS [R170+0x6400], R50 ;  /* 0x00640032aa007388 */ /* 0x0005e20000000800 */
[----:B------:R-:W-:Y:S01]  /*6cc0*/  @P0 IMAD.WIDE.U32 R4, R4, R14, RZ ;  /* 0x0000000e04040225 */ /* 0x000fe200078e00ff */
[----:B------:R-:W-:Y:S02]  /*6cd0*/  @P0 IADD3 R11, R7, R8, RZ ;  /* 0x00000008070b0210 */ /* 0x000fe40007ffe0ff */
[----:B------:R2:W-:Y:S01]  /*6ce0*/  STS [R171+0x7000], R40 ;  /* 0x00700028ab007388 */ /* 0x0005e20000000800 */
[----:B------:R-:W-:Y:S01]  /*6cf0*/  @P0 IMAD.MOV.U32 R10, RZ, RZ, R6 ;  /* 0x000000ffff0a0224 */ /* 0x000fe200078e0006 */
[----:B------:R-:W-:Y:S01]  /*6d00*/  @P0 IADD3 R27, R5, R0, RZ ;  /* 0x00000000051b0210 */ /* 0x000fe20007ffe0ff */
[----:B---3--:R-:W-:Y:S01]  /*6d10*/  @P0 IMAD.MOV.U32 R26, RZ, RZ, R4 ;  /* 0x000000ffff1a0224 */ /* 0x008fe200078e0004 */
[----:B------:R2:W-:Y:S01]  /*6d20*/  STS [R171+0x7400], R42 ;  /* 0x0074002aab007388 */ /* 0x0005e20000000800 */
[----:B------:R-:W-:-:S02]  /*6d30*/  LEA R0, R169, UR5, 0x1 ;  /* 0x00000005a9007c11 */ /* 0x000fc4000f8e08ff */
[----:B----4-:R-:W-:Y:S01]  /*6d40*/  SHF.R.S32.HI R12, RZ, 0x1f, R168 ;  /* 0x0000001fff0c7819 */ /* 0x010fe200000114a8 */
[----:B------:R2:W-:Y:S04]  /*6d50*/  STS [R170+0x7000], R44 ;  /* 0x0070002caa007388 */ /* 0x0005e80000000800 */
[----:B------:R2:W-:Y:S01]  /*6d60*/  STS [R170+0x7400], R46 ;  /* 0x0074002eaa007388 */ /* 0x0005e20000000800 */
[----:B------:R-:W-:Y:S05]  /*6d70*/  @P0 BRA `(.L_x_117) ;  /* 0x0000000000300947 */ /* 0x000fea0003800000 */
[----:B------:R-:W1:Y:S01]  /*6d80*/  LDC.64 R2, c[0x0][0x450] ;  /* 0x00011400ff027b82 */ /* 0x000e620000000a00 */
[----:B------:R-:W-:-:S07]  /*6d90*/  SHF.R.S32.HI R4, RZ, 0x1f, R250 ;  /* 0x0000001fff047819 */ /* 0x000fce00000114fa */
[----:B------:R-:W3:Y:S01]  /*6da0*/  LDC.64 R6, c[0x0][0x438] ;  /* 0x00010e00ff067b82 */ /* 0x000ee20000000a00 */
[-C--:B-1----:R-:W-:Y:S02]  /*6db0*/  IMAD R8, R4, R2.reuse, RZ ;  /* 0x0000000204087224 */ /* 0x082fe400078e02ff */
[----:B------:R-:W-:-:S04]  /*6dc0*/  IMAD.WIDE.U32 R4, R250, R2, RZ ;  /* 0x00000002fa047225 */ /* 0x000fc800078e00ff */
[----:B------:R-:W-:Y:S02]  /*6dd0*/  IMAD R8, R250, R3, R8 ;  /* 0x00000003fa087224 */ /* 0x000fe400078e0208 */
[----:B---3--:R-:W-:-:S03]  /*6de0*/  IMAD R9, R12, R6, RZ ;  /* 0x000000060c097224 */ /* 0x008fc600078e02ff */
[----:B------:R-:W-:Y:S01]  /*6df0*/  IADD3 R5, R5, R8, RZ ;  /* 0x0000000805057210 */ /* 0x000fe20007ffe0ff */
[C---:B------:R-:W-:Y:S02]  /*6e00*/  IMAD R7, R168.reuse, R7, R9 ;  /* 0x00000007a8077224 */ /* 0x040fe400078e0209 */
[----:B------:R-:W-:-:S05]  /*6e10*/  IMAD.WIDE.U32 R4, R168, R6, R4 ;  /* 0x00000006a8047225 */ /* 0x000fca00078e0004 */
[----:B------:R-:W-:Y:S02]  /*6e20*/  IADD3 R11, R5, R7, RZ ;  /* 0x00000007050b7210 */ /* 0x000fe40007ffe0ff */
[----:B------:R-:W-:Y:S02]  /*6e30*/  MOV R10, R4 ;  /* 0x00000004000a7202 */ /* 0x000fe40000000f00 */
.L_x_117:
        /* <DEDUP_REMOVED lines=12> */
[----:B------:R-:W-:-:S07]  /*6f00*/  MOV R26, R4 ;  /* 0x00000004001a7202 */ /* 0x000fce0000000f00 */
.L_x_118:
[----:B------:R-:W-:Y:S01]  /*6f10*/  BAR.SYNC.DEFER_BLOCKING 0x0 ;  /* 0x0000000000007b1d */ /* 0x000fe20000010000 */
[----:B------:R-:W-:Y:S01]  /*6f20*/  IMAD.SHL.U32 R12, R246, 0x40, RZ ;  /* 0x00000040f60c7824 */ /* 0x000fe200078e00ff */
[--C-:B------:R-:W-:Y:S01]  /*6f30*/  SHF.R.S32.HI R5, RZ, 0x1f, R212.reuse ;  /* 0x0000001fff057819 */ /* 0x100fe200000114d4 */
[----:B------:R-:W-:Y:S01]  /*6f40*/  IMAD.MOV.U32 R4, RZ, RZ, R212 ;  /* 0x000000ffff047224 */ /* 0x000fe200078e00d4 */
[----:B--2---:R-:W-:Y:S02]  /*6f50*/  SHF.R.S32.HI R48, RZ, 0x1f, R249 ;  /* 0x0000001fff307819 */ /* 0x004fe400000114f9 */
[----:B------:R-:W-:Y:S01]  /*6f60*/  SHF.R.S32.HI R25, RZ, 0x1f, R12 ;  /* 0x0000001fff197819 */ /* 0x000fe2000001140c */
[-C--:B------:R-:W-:Y:S01]  /*6f70*/  IMAD.WIDE.U32 R6, R12, R2.reuse, R4 ;  /* 0x000000020c067225 */ /* 0x080fe200078e0004 */
[----:B------:R-:W1:Y:S01]  /*6f80*/  S2R R50, SR_CTAID.Z ;  /* 0x0000000000327919 */ /* 0x000e620000002700 */
[----:B------:R-:W-:Y:S01]  /*6f90*/  ULDC.64 UR6, c[0x0][0x468] ;  /* 0x00011a0000067ab9 */ /* 0x000fe20000000a00 */
[----:B------:R-:W-:Y:S01]  /*6fa0*/  BSSY B0, `(.L_x_119) ;  /* 0x0000024000007945 */ /* 0x000fe20003800000 */
[----:B------:R-:W-:Y:S01]  /*6fb0*/  IMAD R8, R25, R2, RZ ;  /* 0x0000000219087224 */ /* 0x000fe200078e02ff */
[----:B------:R-:W-:-:S02]  /*6fc0*/  IADD3 R6, P0, R10, R6, RZ ;  /* 0x000000060a067210 */ /* 0x000fc40007f1e0ff */
[----:B------:R-:W-:Y:S01]  /*6fd0*/  IADD3 R10, R249, 0x20, RZ ;  /* 0x00000020f90a7810 */ /* 0x000fe20007ffe0ff */
[----:B------:R-:W-:Y:S02]  /*6fe0*/  IMAD R9, R12, R3, R8 ;  /* 0x000000030c097224 */ /* 0x000fe400078e0208 */
[----:B------:R-:W-:-:S03]  /*6ff0*/  IMAD R8, R246, -0x40, R206 ;  /* 0xffffffc0f6087824 */ /* 0x000fc600078e02ce */
[----:B------:R-:W-:Y:S02]  /*7000*/  IADD3.X R7, R11, R7, R9, P0, !PT ;  /* 0x000000070b077210 */ /* 0x000fe400007fe409 */
[-C--:B------:R-:W-:Y:S01]  /*7010*/  ISETP.GE.AND P3, PT, R249, R8.reuse, PT ;  /* 0x00000008f900720c */ /* 0x080fe20003f66270 */
[----:B------:R2:W3:Y:S01]  /*7020*/  LDS.128 R28, [R0+0xd000] ;  /* 0x00d00000001c7984 */ /* 0x0004e20000000c00 */
[----:B------:R-:W-:-:S03]  /*7030*/  ISETP.GE.AND P2, PT, R10, R8, PT ;  /* 0x000000080a00720c */ /* 0x000fc60003f46270 */
[----:B------:R2:W4:Y:S04]  /*7040*/  LDS.128 R36, [R0+0x10000] ;  /* 0x0100000000247984 */ /* 0x0005280000000c00 */
[----:B------:R2:W2:Y:S04]  /*7050*/  LDS.128 R44, [R0+0x11000] ;  /* 0x01100000002c7984 */ /* 0x0004a80000000c00 */
[----:B------:R2:W2:Y:S04]  /*7060*/  LDS.128 R32, [R0+0x12000] ;  /* 0x0120000000207984 */ /* 0x0004a80000000c00 */
[----:B------:R2:W2:Y:S01]  /*7070*/  LDS.128 R40, [R0+0x13000] ;  /* 0x0130000000287984 */ /* 0x0004a20000000c00 */
[----:B-1----:R-:W-:Y:S01]  /*7080*/  SHF.R.S32.HI R49, RZ, 0x1f, R50 ;  /* 0x0000001fff317819 */ /* 0x002fe20000011432 */
[----:B------:R-:W-:-:S04]  /*7090*/  IMAD.WIDE.U32 R6, R50, UR6, R6 ;  /* 0x0000000632067c25 */ /* 0x000fc8000f8e0006 */
[----:B------:R-:W-:-:S04]  /*70a0*/  IMAD R9, R49, UR6, RZ ;  /* 0x0000000631097c24 */ /* 0x000fc8000f8e02ff */
[----:B------:R-:W-:-:S05]  /*70b0*/  IMAD R8, R50, UR7, R9 ;  /* 0x0000000732087c24 */ /* 0x000fca000f8e0209 */
[----:B------:R-:W-:Y:S01]  /*70c0*/  IADD3 R13, R8, R7, RZ ;  /* 0x00000007080d7210 */ /* 0x000fe20007ffe0ff */
[----:B------:R-:W-:Y:S06]  /*70d0*/  @P3 BRA `(.L_x_120) ;  /* 0x0000000000403947 */ /* 0x000fec0003800000 */
[----:B------:R-:W-:Y:S01]  /*70e0*/  ULDC UR4, c[0x0][0x2d0] ;  /* 0x0000b40000047ab9 */ /* 0x000fe20000000800 */
[----:B------:R-:W1:Y:S01]  /*70f0*/  LDS.128 R20, [R0+0xe000] ;  /* 0x00e0000000147984 */ /* 0x000e620000000c00 */
        /* <DEDUP_REMOVED lines=12> */
[----:B-1----:R1:W-:Y:S04]  /*71c0*/  @!P0 STG.E.128 desc[UR16][R8.64+0x80], R20 ;  /* 0x0000801408008986 */ /* 0x0023e8000c101d10 */
[----:B---3--:R1:W-:Y:S02]  /*71d0*/  @!P1 STG.E.128 desc[UR16][R8.64], R16 ;  /* 0x0000001008009986 */ /* 0x0083e4000c101d10 */
.L_x_120:
[----:B------:R-:W-:Y:S05]  /*71e0*/  BSYNC B0 ;  /* 0x0000000000007941 */ /* 0x000fea0003800000 */
.L_x_119:
[----:B-1----:R1:W1:Y:S01]  /*71f0*/  LDS.128 R8, [R0+0xf000] ;  /* 0x00f0000000087984 */ /* 0x0022620000000c00 */
        /* <DEDUP_REMOVED lines=10> */
[----:B------:R-:W-:-:S04]  /*72a0*/  IMAD.WIDE.U32 R6, R0, R2, R6 ;  /* 0x0000000200067225 */ /* 0x000fc800078e0006 */
[----:B------:R-:W-:Y:S01]  /*72b0*/  IMAD R0, R0, R3, R16 ;  /* 0x0000000300007224 */ /* 0x000fe200078e0210 */
[----:B------:R-:W-:-:S03]  /*72c0*/  LEA R2, P4, R6, UR6, 0x1 ;  /* 0x0000000606027c11 */ /* 0x000fc6000f8808ff */
[----:B------:R-:W-:-:S05]  /*72d0*/  IMAD.IADD R0, R0, 0x1, R7 ;  /* 0x0000000100007824 */ /* 0x000fca00078e0207 */
[----:B------:R-:W-:-:S05]  /*72e0*/  LEA.HI.X R3, R6, UR7, R0, 0x1, P4 ;  /* 0x0000000706037c11 */ /* 0x000fca000a0f0c00 */
[----:B---3--:R1:W-:Y:S04]  /*72f0*/  @!P1 STG.E.128 desc[UR16][R2.64], R28 ;  /* 0x0000001c02009986 */ /* 0x0083e8000c101d10 */
[----:B------:R1:W-:Y:S02]  /*7300*/  @!P0 STG.E.128 desc[UR16][R2.64+0x80], R8 ;  /* 0x0000800802008986 */ /* 0x0003e4000c101d10 */
.L_x_122:
[----:B------:R-:W-:Y:S05]  /*7310*/  BSYNC B0 ;  /* 0x0000000000007941 */ /* 0x000fea0003800000 */
.L_x_121:
        /* <DEDUP_REMOVED lines=24> */
[----:B----4-:R1:W-:Y:S04]  /*74a0*/  @!P1 STG.E.128 desc[UR16][R4.64], R36 ;  /* 0x0000002404009986 */ /* 0x0103e8000c101d10 */
[----:B------:R1:W-:Y:S02]  /*74b0*/  @!P0 STG.E.128 desc[UR16][R4.64+0x80], R32 ;  /* 0x0000802004008986 */ /* 0x0003e4000c101d10 */
.L_x_124:
[----:B------:R-:W-:Y:S05]  /*74c0*/  BSYNC B0 ;  /* 0x0000000000007941 */ /* 0x000fea0003800000 */
.L_x_123:
[----:B------:R-:W-:Y:S05]  /*74d0*/  @P2 BRA `(.L_x_93) ;  /* 0x00000000003c2947 */ /* 0x000fea0003800000 */
[----:B------:R-:W-:Y:S01]  /*74e0*/  IADD3 R0, P0, R249, 0x20, RZ ;  /* 0x00000020f9007810 */ /* 0x000fe20007f1e0ff */
[----:B------:R-:W-:Y:S01]  /*74f0*/  ULDC UR4, c[0x0][0x2d0] ;  /* 0x0000b40000047ab9 */ /* 0x000fe20000000800 */
[----:B------:R-:W-:Y:S01]  /*7500*/  ULDC.64 UR6, c[0x0][0x3f8] ;  /* 0x0000fe0000067ab9 */ /* 0x000fe20000000a00 */
[----:B------:R-:W-:Y:S02]  /*7510*/  ISETP.GE.AND P1, PT, R212, UR4, PT ;  /* 0x00000004d4007c0c */ /* 0x000fe4000bf26270 */
        /* <DEDUP_REMOVED lines=9> */
[----:B------:R2:W-:Y:S04]  /*75b0*/  @!P1 STG.E.128 desc[UR16][R2.64], R44 ;  /* 0x0000002c02009986 */ /* 0x0005e8000c101d10 */
[----:B------:R2:W-:Y:S02]  /*75c0*/  @!P0 STG.E.128 desc[UR16][R2.64+0x80], R40 ;  /* 0x0000802802008986 */ /* 0x0005e4000c101d10 */
.L_x_93:
[----:B------:R-:W-:Y:S05]  /*75d0*/  BSYNC B1 ;  /* 0x0000000000017941 */ /* 0x000fea0003800000 */
.L_x_79:
[----:B------:R-:W3:Y:S02]  /*75e0*/  LDC R0, c[0x0][0xc] ;  /* 0x00000300ff007b82 */ /* 0x000ee40000000800 */
[----:B---3--:R-:W-:-:S04]  /*75f0*/  IADD3 R246, R0, R246, RZ ;  /* 0x000000f600f67210 */ /* 0x008fc80007ffe0ff */
[----:B------:R-:W-:-:S13]  /*7600*/  ISETP.GE.AND P0, PT, R246, UR14, PT ;  /* 0x0000000ef6007c0c */ /* 0x000fda000bf06270 */
[----:B------:R-:W-:Y:S05]  /*7610*/  @P0 BRA `(.L_x_125) ;  /* 0x0000000000040947 */ /* 0x000fea0003800000 */
[----:B------:R-:W-:Y:S05]  /*7620*/  BRA `(.L_x_126) ;  /* 0xffffff9000b47947 */ /* 0x000fea000383ffff */
.L_x_125:
[----:B------:R-:W-:Y:S05]  /*7630*/  EXIT ;  /* 0x000000000000794d */ /* 0x000fea0003800000 */
.L_x_127:
        /* <DEDUP_REMOVED lines=12> */
.L_x_2052:


//--------------------- .text._ZN5flash44flash_bwd_dq_dk_dv_loop_seqk_parallel_kernelI23Flash_bwd_kernel_traitsILi128ELi64ELi64ELi8ELi4ELi2ELi2ELb1ELb0EN7cutlass10bfloat16_tE19Flash_kernel_traitsILi128ELi64ELi64ELi8ES3_EELb0ELb0ELb0ELb0ELb1ELb1ELb0EEEvNS_16Flash_bwd_paramsE --------------------------
	.section	.text._ZN5flash44flash_bwd_dq_dk_dv_loop_seqk_parallel_kernelI23Flash_bwd_kernel_traitsILi128ELi64ELi64ELi8ELi4ELi2ELi2ELb1ELb0EN7cutlass10bfloat16_tE19Flash_kernel_traitsILi128ELi64ELi64ELi8ES3_EELb0ELb0ELb0ELb0ELb1ELb1ELb0EEEvNS_16Flash_bwd_paramsE,"ax",@progbits
	.align	128
        .global         _ZN5flash44flash_bwd_dq_dk_dv_loop_seqk_parallel_kernelI23Flash_bwd_kernel_traitsILi128ELi64ELi64ELi8ELi4ELi2ELi2ELb1ELb0EN7cutlass10bfloat16_tE19Flash_kernel_traitsILi128ELi64ELi64ELi8ES3_EELb0ELb0ELb0ELb0ELb1ELb1ELb0EEEvNS_16Flash_bwd_paramsE
        .type           _ZN5flash44flash_bwd_dq_dk_dv_loop_seqk_parallel_kernelI23Flash_bwd_kernel_traitsILi128ELi64ELi64ELi8ELi4ELi2ELi2ELb1ELb0EN7cutlass10bfloat16_tE19Flash_kernel_traitsILi128ELi64ELi64ELi8ES3_EELb0ELb0ELb0ELb0ELb1ELb1ELb0EEEvNS_16Flash_bwd_paramsE,@function
        .size           _ZN5flash44flash_bwd_dq_dk_dv_loop_seqk_parallel_kernelI23Flash_bwd_kernel_traitsILi128ELi64ELi64ELi8ELi4ELi2ELi2ELb1ELb0EN7cutlass10bfloat16_tE19Flash_kernel_traitsILi128ELi64ELi64ELi8ES3_EELb0ELb0ELb0ELb0ELb1ELb1ELb0EEEvNS_16Flash_bwd_paramsE,(.L_x_2053 - _ZN5flash44flash_bwd_dq_dk_dv_loop_seqk_parallel_kernelI23Flash_bwd_kernel_traitsILi128ELi64ELi64ELi8ELi4ELi2ELi2ELb1ELb0EN7cutlass10bfloat16_tE19Flash_kernel_traitsILi128ELi64ELi64ELi8ES3_EELb0ELb0ELb0ELb0ELb1ELb1ELb0EEEvNS_16Flash_bwd_paramsE)
        .other          _ZN5flash44flash_bwd_dq_dk_dv_loop_seqk_parallel_kernelI23Flash_bwd_kernel_traitsILi128ELi64ELi64ELi8ELi4ELi2ELi2ELb1ELb0EN7cutlass10bfloat16_tE19Flash_kernel_traitsILi128ELi64ELi64ELi8ES3_EELb0ELb0ELb0ELb0ELb1ELb1ELb0EEEvNS_16Flash_bwd_paramsE,@"STO_CUDA_ENTRY STV_DEFAULT"
_ZN5flash44flash_bwd_dq_dk_dv_loop_seqk_parallel_kernelI23Flash_bwd_kernel_traitsILi128ELi64ELi64ELi8ELi4ELi2ELi2ELb1ELb0EN7cutlass10bfloat16_tE19Flash_kernel_traitsILi128ELi64ELi64ELi8ES3_EELb0ELb0ELb0ELb0ELb1ELb1ELb0EEEvNS_16Flash_bwd_paramsE:
.text._ZN5flash44flash_bwd_dq_dk_dv_loop_seqk_parallel_kernelI23Flash_bwd_kernel_traitsILi128ELi64ELi64ELi8ELi4ELi2ELi2ELb1ELb0EN7cutlass10bfloat16_tE19Flash_kernel_traitsILi128ELi64ELi64ELi8ES3_EELb0ELb0ELb0ELb0ELb1ELb1ELb0EEEvNS_16Flash_bwd_paramsE:
[----:B------:R-:W-:Y:S08]  /*0000*/  LDC R1, c[0x0][0x28] ;  /* 0x00000a00ff017b82 */ /* 0x000ff00000000800 */
[----:B------:R-:W1:Y:S01]  /*0010*/  S2UR UR15, SR_CTAID.X ;  /* 0x00000000000f79c3 */ /* 0x000e620000002500 */
[----:B------:R-:W-:Y:S02]  /*0020*/  ULDC UR5, c[0x0][0x2c8] ;  /* 0x0000b20000057ab9 */ /* 0x000fe40000000800 */
[----:B------:R-:W-:-:S04]  /*0030*/  UIADD3 UR5, UR5, 0x3f, URZ ;  /* 0x0000003f05057890 */ /* 0x000fc8000fffe03f */
[----:B------:R-:W-:-:S04]  /*0040*/  USHF.R.S32.HI UR4, URZ, 0x1f, UR5 ;  /* 0x0000001f3f047899 */ /* 0x000fc80008011405 */
[----:B------:R-:W-:-:S04]  /*0050*/  ULEA.HI UR4, UR4, UR5, URZ, 0x6 ;  /* 0x0000000504047291 */ /* 0x000fc8000f8f303f */
[----:B------:R-:W-:-:S04]  /*0060*/  USHF.R.S32.HI UR4, URZ, 0x6, UR4 ;  /* 0x000000063f047899 */ /* 0x000fc80008011404 */
[----:B-1----:R-:W-:-:S06]  /*0070*/  UISETP.GE.AND UP0, UPT, UR15, UR4, UPT ;  /* 0x000000040f00728c */ /* 0x002fcc000bf06270 */
[----:B------:R-:W-:-:S13]  /*0080*/  PLOP3.LUT P0, PT, PT, PT, UP0, 0x80, 0x0 ;  /* 0x000000000000781c */ /* 0x000fda0003f0f008 */
[----:B------:R-:W-:Y:S05]  /*0090*/  @P0 EXIT ;  /* 0x000000000000094d */ /* 0x000fea0003800000 */
[----:B------:R-:W1:Y:S01]  /*00a0*/  S2R R5, SR_TID.X ;  /* 0x0000000000057919 */ /* 0x000e620000002100 */
[----:B------:R-:W2:Y:S01]  /*00b0*/  S2UR UR5, SR_CgaCtaId ;  /* 0x00000000000579c3 */ /* 0x000ea20000008800 */
[----:B------:R-:W-:Y:S01]  /*00c0*/  UMOV UR4, 0x400 ;  /* 0x0000040000047882 */ /* 0x000fe20000000000 */
[----:B------:R-:W-:Y:S01]  /*00d0*/  IMAD.MOV.U32 R227, RZ, RZ, -0x10 ;  /* 0xfffffff0ffe37424 */ /* 0x000fe200078e00ff */
[----:B------:R-:W-:Y:S01]  /*00e0*/  ULDC.64 UR16, c[0x0][0x208] ;  /* 0x0000820000107ab9 */ /* 0x000fe20000000a00 */
[----:B------:R-:W-:Y:S01]  /*00f0*/  UMOV UR13, 0xffffc000 ;  /* 0xffffc000000d7882 */ /* 0x000fe20000000000 */
[----:B------:R-:W-:-:S03]  /*0100*/  ULDC.64 UR8, c[0x0][0x300] ;  /* 0x0000c00000087ab9 */ /* 0x000fc60000000a00 */
[----:B------:R-:W3:Y:S08]  /*0110*/  S2UR UR12, SR_CTAID.Y ;  /* 0x00000000000c79c3 */ /* 0x000ef00000002600 */
[----:B------:R-:W4:Y:S08]  /*0120*/  S2UR UR14, SR_CTAID.Z ;  /* 0x00000000000e79c3 */ /* 0x000f300000002700 */
[----:B------:R-:W5:Y:S01]  /*0130*/  S2UR UR11, SR_CTAID.Z ;  /* 0x00000000000b79c3 */ /* 0x000f620000002700 */
[----:B--2---:R-:W-:-:S04]  /*0140*/  ULEA UR5, UR5, UR4, 0x18 ;  /* 0x0000000405057291 */ /* 0x004fc8000f8ec03f */
[----:B------:R-:W-:Y:S01]  /*0150*/  UIADD3 UR6, UR5, 0xc000, URZ ;  /* 0x0000c00005067890 */ /* 0x000fe2000fffe03f */
[----:B-1----:R-:W-:Y:S02]  /*0160*/  SHF.R.S32.HI R8, RZ, 0x1f, R5 ;  /* 0x0000001fff087819 */ /* 0x002fe40000011405 */
[----:B------:R-:W1:Y:S01]  /*0170*/  S2UR UR10, SR_CTAID.Y ;  /* 0x00000000000a79c3 */ /* 0x000e620000002600 */
[----:B------:R-:W-:Y:S01]  /*0180*/  UIADD3 UR4, UR5, 0x10000, URZ ;  /* 0x0001000005047890 */ /* 0x000fe2000fffe03f */
[CC--:B------:R-:W-:Y:S01]  /*0190*/  LEA.HI R16, R8.reuse, R5.reuse, RZ, 0x3 ;  /* 0x0000000508107211 */ /* 0x0c0fe200078f18ff */
[----:B---3--:R-:W-:Y:S01]  /*01a0*/  USHF.R.S32.HI UR21, URZ, 0x1f, UR12 ;  /* 0x0000001f3f157899 */ /* 0x008fe2000801140c */
[CC--:B------:R-:W-:Y:S01]  /*01b0*/  LEA.HI R3, R8.reuse, R5.reuse, RZ, 0x4 ;  /* 0x0000000508037211 */ /* 0x0c0fe200078f20ff */
[----:B------:R-:W-:Y:S01]  /*01c0*/  UIMAD.WIDE UR58, UR12, 0x80, URZ ;  /* 0x000000800c3a78a5 */ /* 0x000fe2000f8e023f */
[CC--:B------:R-:W-:Y:S01]  /*01d0*/  LEA.HI R7, R8.reuse, R5.reuse, RZ, 0x2 ;  /* 0x0000000508077211 */ /* 0x0c0fe200078f10ff */
[----:B----4-:R-:W-:Y:S01]  /*01e0*/  USHF.R.S32.HI UR20, URZ, 0x1f, UR14 ;  /* 0x0000001f3f147899 */ /* 0x010fe2000801140e */
[----:B------:R-:W-:-:S02]  /*01f0*/  LEA.HI R0, R8, R5, RZ, 0x5 ;  /* 0x0000000508007211 */ /* 0x000fc400078f28ff */
[----:B------:R-:W-:Y:S02]  /*0200*/  LOP3.LUT R4, R16, 0xfffffff8, RZ, 0xc0, !PT ;  /* 0xfffffff810047812 */ /* 0x000fe400078ec0ff */
[----:B------:R-:W-:Y:S02]  /*0210*/  LOP3.LUT R14, R3, 0xfffffff0, RZ, 0xc0, !PT ;  /* 0xfffffff0030e7812 */ /* 0x000fe400078ec0ff */
[----:B------:R-:W-:Y:S01]  /*0220*/  LOP3.LUT R2, R7, 0x7ffffffc, RZ, 0xc0, !PT ;  /* 0x7ffffffc07027812 */ /* 0x000fe200078ec0ff */
[C---:B------:R-:W-:Y:S01]  /*0230*/  IMAD.IADD R9, R5.reuse, 0x1, -R4 ;  /* 0x0000000105097824 */ /* 0x040fe200078e0a04 */
[----:B------:R-:W-:Y:S01]  /*0240*/  SHF.R.S32.HI R219, RZ, 0x3, R16 ;  /* 0x00000003ffdb7819 */ /* 0x000fe20000011410 */
[----:B------:R-:W-:Y:S01]  /*0250*/  IMAD.IADD R14, R5, 0x1, -R14 ;  /* 0x00000001050e7824 */ /* 0x000fe200078e0a0e */
[CC--:B------:R-:W-:Y:S01]  /*0260*/  LEA.HI R6, R8.reuse, R5.reuse, RZ, 0x7 ;  /* 0x0000000508067211 */ /* 0x0c0fe200078f38ff */
[----:B------:R-:W-:Y:S01]  /*0270*/  IMAD.SHL.U32 R220, R9, 0x8, RZ ;  /* 0x0000000809dc7824 */ /* 0x000fe200078e00ff */
[----:B------:R-:W-:Y:S01]  /*0280*/  SHF.R.S32.HI R13, RZ, 0x5, R0 ;  /* 0x00000005ff0d7819 */ /* 0x000fe20000011400 */
[----:B------:R-:W-:Y:S01]  /*0290*/  IMAD.SHL.U32 R11, R219, 0x40, RZ ;  /* 0x00000040db0b7824 */ /* 0x000fe200078e00ff */
[----:B------:R-:W-:Y:S01]  /*02a0*/  LEA.HI R8, R8, R5, RZ, 0x6 ;  /* 0x0000000508087211 */ /* 0x000fe200078f30ff */
[----:B------:R-:W-:Y:S01]  /*02b0*/  IMAD.IADD R5, R5, 0x1, -R2 ;  /* 0x0000000105057824 */ /* 0x000fe200078e0a02 */
[----:B------:R-:W-:Y:S01]  /*02c0*/  SHF.R.S32.HI R2, RZ, 0x1f, R0 ;  /* 0x0000001fff027819 */ /* 0x000fe20000011400 */
[----:B-----5:R-:W-:Y:S01]  /*02d0*/  USHF.R.S32.HI UR19, URZ, 0x1f, UR11 ;  /* 0x0000001f3f137899 */ /* 0x020fe2000801140b */
[----:B------:R-:W-:Y:S01]  /*02e0*/  SHF.R.S32.HI R10, RZ, 0x4, R3 ;  /* 0x00000004ff0a7819 */ /* 0x000fe20000011403 */
[----:B-1----:R-:W-:Y:S01]  /*02f0*/  USHF.R.S32.HI UR18, URZ, 0x1f, UR10 ;  /* 0x0000001f3f127899 */ /* 0x002fe2000801140a */
[----:B------:R-:W-:-:S02]  /*0300*/  SHF.R.S32.HI R4, RZ, 0x2, R7 ;  /* 0x00000002ff047819 */ /* 0x000fc40000011407 */
[----:B------:R-:W-:Y:S02]  /*0310*/  LEA.HI R0, R0, R13, RZ, 0x1 ;  /* 0x0000000d00007211 */ /* 0x000fe400078f08ff */
[----:B------:R-:W-:Y:S02]  /*0320*/  SHF.R.S32.HI R7, RZ, 0x1f, R7 ;  /* 0x0000001fff077819 */ /* 0x000fe40000011407 */
[----:B------:R-:W-:Y:S02]  /*0330*/  LEA.HI R3, R3, R10, RZ, 0x1 ;  /* 0x0000000a03037211 */ /* 0x000fe400078f08ff */
[----:B------:R-:W-:Y:S02]  /*0340*/  LOP3.LUT R0, R0, 0xfffffffe, RZ, 0xc0, !PT ;  /* 0xfffffffe00007812 */ /* 0x000fe400078ec0ff */
[----:B------:R-:W-:Y:S02]  /*0350*/  LOP3.LUT R11, R11, 0x1c0, RZ, 0xc0, !PT ;  /* 0x000001c00b0b7812 */ /* 0x000fe400078ec0ff */
[----:B------:R-:W-:Y:S01]  /*0360*/  LEA.HI R7, R7, R4, RZ, 0x3 ;  /* 0x0000000407077211 */ /* 0x000fe200078f18ff */
[----:B------:R-:W-:Y:S01]  /*0370*/  IMAD.IADD R0, R13, 0x1, -R0 ;  /* 0x000000010d007824 */ /* 0x000fe200078e0a00 */
[----:B------:R-:W-:-:S02]  /*0380*/  LOP3.LUT R3, R3, 0xfffffffe, RZ, 0xc0, !PT ;  /* 0xfffffffe03037812 */ /* 0x000fc400078ec0ff */
[C---:B------:R-:W-:Y:S02]  /*0390*/  LOP3.LUT P4, RZ, R9.reuse, 0x2, RZ, 0xc0, !PT ;  /* 0x0000000209ff7812 */ /* 0x040fe4000788c0ff */
[----:B------:R-:W-:Y:S01]  /*03a0*/  SHF.R.U32.HI R218, RZ, 0x3, R11 ;  /* 0x00000003ffda7819 */ /* 0x000fe2000001160b */
[----:B------:R-:W-:Y:S01]  /*03b0*/  IMAD.IADD R3, R10, 0x1, -R3 ;  /* 0x000000010a037824 */ /* 0x000fe200078e0a03 */
[C---:B------:R-:W-:Y:S01]  /*03c0*/  LOP3.LUT P3, RZ, R9.reuse, 0x4, RZ, 0xc0, !PT ;  /* 0x0000000409ff7812 */ /* 0x040fe2000786c0ff */
[----:B------:R-:W-:Y:S01]  /*03d0*/  IMAD.SHL.U32 R9, R9, 0x40, RZ ;  /* 0x0000004009097824 */ /* 0x000fe200078e00ff */
[----:B------:R-:W-:Y:S01]  /*03e0*/  LOP3.LUT R7, R7, 0xfffffff8, RZ, 0xc0, !PT ;  /* 0xfffffff807077812 */ /* 0x000fe200078ec0ff */
[----:B------:R-:W-:Y:S01]  /*03f0*/  IMAD.SHL.U32 R10, R0, 0x10, RZ ;  /* 0x00000010000a7824 */ /* 0x000fe200078e00ff */
[----:B------:R-:W-:Y:S02]  /*0400*/  LOP3.LUT R11, R11, 0x38, R220, 0xf8, !PT ;  /* 0x000000380b0b7812 */ /* 0x000fe400078ef8dc */
[----:B------:R-:W-:Y:S01]  /*0410*/  LOP3.LUT R9, R9, 0x1c0, RZ, 0xc0, !PT ;  /* 0x000001c009097812 */ /* 0x000fe200078ec0ff */
[----:B------:R-:W-:Y:S01]  /*0420*/  IMAD.IADD R7, R4, 0x1, -R7 ;  /* 0x0000000104077824 */ /* 0x000fe200078e0a07 */
[----:B------:R-:W-:-:S02]  /*0430*/  LOP3.LUT R218, R11, R218, RZ, 0x3c, !PT ;  /* 0x000000da0bda7212 */ /* 0x000fc400078e3cff */
[----:B------:R-:W-:Y:S02]  /*0440*/  SHF.R.S32.HI R11, RZ, 0x1f, R14 ;  /* 0x0000001fff0b7819 */ /* 0x000fe4000001140e */
[----:B------:R-:W-:Y:S02]  /*0450*/  LOP3.LUT R209, R9, 0x10, R10, 0xf8, !PT ;  /* 0x0000001009d17812 */ /* 0x000fe400078ef80a */
[----:B------:R-:W-:Y:S02]  /*0460*/  LEA.HI R4, R11, R14, RZ, 0x3 ;  /* 0x0000000e0b047211 */ /* 0x000fe400078f18ff */
[----:B------:R-:W-:Y:S02]  /*0470*/  LOP3.LUT R11, R7, 0x1, RZ, 0xc0, !PT ;  /* 0x00000001070b7812 */ /* 0x000fe400078ec0ff */
[----:B------:R-:W-:Y:S02]  /*0480*/  LOP3.LUT R211, R9, 0x8, R16, 0xf8, !PT ;  /* 0x0000000809d37812 */ /* 0x000fe400078ef810 */
[----:B------:R-:W-:Y:S01]  /*0490*/  SHF.R.U32.HI R10, RZ, 0x3, R9 ;  /* 0x00000003ff0a7819 */ /* 0x000fe20000011609 */
[----:B------:R-:W-:Y:S01]  /*04a0*/  IMAD.SHL.U32 R9, R3, 0x200, RZ ;  /* 0x0000020003097824 */ /* 0x000fe200078e00ff */
[----:B------:R-:W-:-:S02]  /*04b0*/  SHF.R.S32.HI R6, RZ, 0x7, R6 ;  /* 0x00000007ff067819 */ /* 0x000fc40000011406 */
[----:B------:R-:W-:Y:S02]  /*04c0*/  LOP3.LUT R209, R209, 0x8, R16, 0xf8, !PT ;  /* 0x00000008d1d17812 */ /* 0x000fe400078ef810 */
[----:B------:R-:W-:Y:S01]  /*04d0*/  ISETP.NE.U32.AND P0, PT, R11, 0x1, PT ;  /* 0x000000010b00780c */ /* 0x000fe20003f05070 */
[----:B------:R-:W-:Y:S01]  /*04e0*/  IMAD R12, R6, 0x800, R9 ;  /* 0x00000800060c7824 */ /* 0x000fe200078e0209 */
[----:B------:R-:W-:Y:S01]  /*04f0*/  LOP3.LUT R209, R9, R209, R10, 0xf6, !PT ;  /* 0x000000d109d17212 */ /* 0x000fe200078ef60a */
[----:B------:R-:W-:Y:S01]  /*0500*/  IMAD.SHL.U32 R11, R3, 0x20, RZ ;  /* 0x00000020030b7824 */ /* 0x000fe200078e00ff */
[----:B------:R-:W-:Y:S02]  /*0510*/  SHF.R.S32.HI R9, RZ, 0x6, R8 ;  /* 0x00000006ff097819 */ /* 0x000fe40000011408 */
[C---:B------:R-:W-:Y:S01]  /*0520*/  R2P PR, R7.reuse, 0x6 ;  /* 0x0000000607007804 */ /* 0x040fe20000000000 */
[----:B------:R-:W-:Y:S01]  /*0530*/  IMAD.SHL.U32 R7, R7, 0x40, RZ ;  /* 0x0000004007077824 */ /* 0x000fe200078e00ff */
[----:B------:R-:W-:Y:S01]  /*0540*/  LOP3.LUT R217, R4, 0xfffffff8, RZ, 0xc0, !PT ;  /* 0xfffffff804d97812 */ /* 0x000fe200078ec0ff */
[----:B------:R-:W-:Y:S01]  /*0550*/  IMAD.SHL.U32 R8, R9, 0x8, RZ ;  /* 0x0000000809087824 */ /* 0x000fe200078e00ff */
[----:B------:R-:W-:Y:S01]  /*0560*/  LOP3.LUT R211, R211, R10, RZ, 0x3c, !PT ;  /* 0x0000000ad3d37212 */ /* 0x000fe200078e3cff */
[----:B------:R-:W-:Y:S01]  /*0570*/  IMAD R218, R9, 0x200, R218 ;  /* 0x0000020009da7824 */ /* 0x000fe200078e02da */
[----:B------:R-:W-:Y:S01]  /*0580*/  LOP3.LUT R7, R7, 0x1c0, RZ, 0xc0, !PT ;  /* 0x000001c007077812 */ /* 0x000fe200078ec0ff */
[----:B------:R-:W-:Y:S01]  /*0590*/  IMAD.SHL.U32 R10, R6, 0x20, RZ ;  /* 0x00000020060a7824 */ /* 0x000fe200078e00ff */
[----:B------:R-:W-:Y:S01]  /*05a0*/  LEA.HI R2, R2, R13, RZ, 0x2 ;  /* 0x0000000d02027211 */ /* 0x000fe200078f10ff */
[----:B------:R-:W-:Y:S01]  /*05b0*/  IMAD.SHL.U32 R9, R5, 0x2, RZ ;  /* 0x0000000205097824 */ /* 0x000fe200078e00ff */
[----:B------:R-:W-:Y:S01]  /*05c0*/  LOP3.LUT R6, R8, 0x18, RZ, 0xc0, !PT ;  /* 0x0000001808067812 */ /* 0x000fe200078ec0ff */
[----:B------:R-:W-:Y:S01]  /*05d0*/  IMAD.IADD R217, R14, 0x1, -R217 ;  /* 0x000000010ed97824 */ /* 0x000fe200078e0ad9 */
[----:B------:R-:W-:Y:S01]  /*05e0*/  SHF.R.U32.HI R5, RZ, 0x3, R7 ;  /* 0x00000003ff057819 */ /* 0x000fe20000011607 */
[----:B------:R-:W-:Y:S01]  /*05f0*/  IMAD.IADD R211, R12, 0x1, R211 ;  /* 0x000000010cd37824 */ /* 0x000fe200078e02d3 */
[----:B------:R-:W-:-:S02]  /*0600*/  LOP3.LUT R2, R2, 0xfffffffc, RZ, 0xc0, !PT ;  /* 0xfffffffc02027812 */ /* 0x000fc400078ec0ff */
[----:B------:R-:W-:Y:S01]  /*0610*/  LOP3.LUT R10, R7, 0x20, R10, 0xf8, !PT ;  /* 0x00000020070a7812 */ /* 0x000fe200078ef80a */
[----:B------:R-:W-:Y:S01]  /*0620*/  IMAD.SHL.U32 R211, R211, 0x2, RZ ;  /* 0x00000002d3d37824 */ /* 0x000fe200078e00ff */
[----:B------:R-:W-:Y:S01]  /*0630*/  LOP3.LUT R222, R5, R7, R6, 0x1e, !PT ;  /* 0x0000000705de7212 */ /* 0x000fe200078e1e06 */
[----:B------:R-:W-:Y:S01]  /*0640*/  IMAD.SHL.U32 R7, R3, 0x8, RZ ;  /* 0x0000000803077824 */ /* 0x000fe200078e00ff */
[----:B------:R-:W-:Y:S01]  /*0650*/  LOP3.LUT R212, R6, 0x20, R11, 0xf8, !PT ;  /* 0x0000002006d47812 */ /* 0x000fe200078ef80b */
[----:B------:R-:W-:Y:S01]  /*0660*/  IMAD.SHL.U32 R6, R217, 0x40, RZ ;  /* 0x00000040d9067824 */ /* 0x000fe200078e00ff */
[----:B------:R-:W-:Y:S01]  /*0670*/  LOP3.LUT R223, R10, R5, RZ, 0x3c, !PT ;  /* 0x000000050adf7212 */ /* 0x000fe200078e3cff */
[----:B------:R-:W-:Y:S01]  /*0680*/  IMAD.SHL.U32 R3, R4, 0x40, RZ ;  /* 0x0000004004037824 */ /* 0x000fe200078e00ff */
[----:B------:R-:W-:Y:S01]  /*0690*/  SEL R227, R227, 0x10, !P0 ;  /* 0x00000010e3e37807 */ /* 0x000fe20004000000 */
[----:B------:R-:W-:Y:S01]  /*06a0*/  IMAD.IADD R2, R13, 0x1, -R2 ;  /* 0x000000010d027824 */ /* 0x000fe200078e0a02 */
[----:B------:R-:W-:-:S02]  /*06b0*/  LOP3.LUT R6, R6, 0x1c0, RZ, 0xc0, !PT ;  /* 0x000001c006067812 */ /* 0x000fc400078ec0ff */
[----:B------:R-:W-:Y:S01]  /*06c0*/  LOP3.LUT R3, R3, 0xfffffe00, RZ, 0xc0, !PT ;  /* 0xfffffe0003037812 */ /* 0x000fe200078ec0ff */
[--C-:B------:R-:W-:Y:S01]  /*06d0*/  IMAD R8, R2, 0x400, R9.reuse ;  /* 0x0000040002087824 */ /* 0x100fe200078e0209 */
[--C-:B------:R-:W-:Y:S01]  /*06e0*/  SHF.R.U32.HI R5, RZ, 0x3, R6.reuse ;  /* 0x00000003ff057819 */ /* 0x100fe20000011606 */
[----:B------:R-:W-:Y:S01]  /*06f0*/  IMAD R9, R0, 0x400, R9 ;  /* 0x0000040000097824 */ /* 0x000fe200078e0209 */
[----:B------:R-:W-:Y:S01]  /*0700*/  LOP3.LUT R208, R6, 0x8, R7, 0xf8, !PT ;  /* 0x0000000806d07812 */ /* 0x000fe200078ef807 */
[----:B------:R-:W-:Y:S01]  /*0710*/  IMAD R213, R2, 0x400, R3 ;  /* 0x0000040002d57824 */ /* 0x000fe200078e0203 */
[----:B------:R-:W-:Y:S01]  /*0720*/  LOP3.LUT R212, R5, R212, R6, 0x1e, !PT ;  /* 0x000000d405d47212 */ /* 0x000fe200078e1e06 */
[----:B------:R-:W-:Y:S01]  /*0730*/  IMAD.IADD R223, R8, 0x1, R223 ;  /* 0x0000000108df7824 */ /* 0x000fe200078e02df */
[----:B------:R-:W-:Y:S01]  /*0740*/  LOP3.LUT R208, R208, R5, RZ, 0x3c, !PT ;  /* 0x00000005d0d07212 */ /* 0x000fe200078e3cff */
[----:B------:R-:W-:Y:S01]  /*0750*/  IMAD.MOV.U32 R2, RZ, RZ, 0x20 ;  /* 0x00000020ff027424 */ /* 0x000fe200078e00ff */
[----:B------:R-:W-:Y:S01]  /*0760*/  LOP3.LUT R212, R212, R3, RZ, 0xfc, !PT ;  /* 0x00000003d4d47212 */ /* 0x000fe200078efcff */
[----:B------:R-:W-:Y:S01]  /*0770*/  IMAD R5, R0, 0x400, R3 ;  /* 0x0000040000057824 */ /* 0x000fe200078e0203 */
[----:B------:R-:W-:Y:S01]  /*0780*/  LEA R223, R223, UR5, 0x1 ;  /* 0x00000005dfdf7c11 */ /* 0x000fe2000f8e08ff */
[----:B------:R-:W-:Y:S01]  /*0790*/  IMAD.IADD R222, R9, 0x1, R222 ;  /* 0x0000000109de7824 */ /* 0x000fe200078e02de */
[----:B------:R-:W-:Y:S01]  /*07a0*/  SEL R2, R2, 0xffffffe0, !P4 ;  /* 0xffffffe002027807 */ /* 0x000fe20006000000 */
[----:B------:R-:W-:Y:S01]  /*07b0*/  IMAD.MOV.U32 R0, RZ, RZ, 0x40 ;  /* 0x00000040ff007424 */ /* 0x000fe200078e00ff */
[----:B------:R-:W-:Y:S01]  /*07c0*/  LEA R209, R209, UR5, 0x1 ;  /* 0x00000005d1d17c11 */ /* 0x000fe2000f8e08ff */
[----:B------:R-:W-:Y:S01]  /*07d0*/  IMAD.IADD R213, R213, 0x1, R208 ;  /* 0x00000001d5d57824 */ /* 0x000fe200078e02d0 */
[----:B------:R-:W-:Y:S01]  /*07e0*/  IADD3 R3, R2, UR6, R211 ;  /* 0x0000000602037c10 */ /* 0x000fe2000fffe0d3 */
[----:B------:R-:W-:Y:S01]  /*07f0*/  IMAD.IADD R208, R208, 0x1, R5 ;  /* 0x00000001d0d07824 */ /* 0x000fe200078e0205 */
[----:B------:R-:W-:Y:S01]  /*0800*/  SEL R0, R0, 0xffffffc0, !P3 ;  /* 0xffffffc000007807 */ /* 0x000fe20005800000 */
[----:B------:R-:W-:Y:S01]  /*0810*/  VIADD R224, R223, 0x20 ;  /* 0x00000020dfe07836 */ /* 0x000fe20000000000 */
[----:B------:R-:W-:Y:S01]  /*0820*/  LEA R222, R222, UR6, 0x1 ;  /* 0x00000006dede7c11 */ /* 0x000fe2000f8e08ff */
[----:B------:R-:W-:Y:S01]  /*0830*/  VIADD R5, R211, UR5 ;  /* 0x00000005d3057c36 */ /* 0x000fe20008000000 */
[----:B------:R-:W-:Y:S01]  /*0840*/  LEA R208, R208, UR4, 0x1 ;  /* 0x00000004d0d07c11 */ /* 0x000fe2000f8e08ff */
[----:B------:R-:W-:Y:S01]  /*0850*/  @P1 VIADD R224, R223, 0xffffffe0 ;  /* 0xffffffe0dfe01836 */ /* 0x000fe20000000000 */
[----:B------:R-:W-:Y:S01]  /*0860*/  ULDC.64 UR6, c[0x0][0x308] ;  /* 0x0000c20000067ab9 */ /* 0x000fe20000000a00 */
[----:B------:R-:W-:-:S02]  /*0870*/  IMAD.IADD R210, R0, 0x1, R3 ;  /* 0x0000000100d27824 */ /* 0x000fc400078e0203 */
[----:B------:R-:W-:Y:S02]  /*0880*/  VIADD R225, R222, 0x40 ;  /* 0x00000040dee17836 */ /* 0x000fe40000000000 */
[----:B------:R-:W-:Y:S02]  /*0890*/  IMAD.IADD R226, R223, 0x1, R227 ;  /* 0x00000001dfe27824 */ /* 0x000fe400078e02e3 */
[--C-:B------:R-:W-:Y:S02]  /*08a0*/  IMAD.IADD R205, R2, 0x1, R5.reuse ;  /* 0x0000000102cd7824 */ /* 0x100fe400078e0205 */
[C---:B------:R-:W-:Y:S02]  /*08b0*/  IMAD.IADD R204, R0.reuse, 0x1, R5 ;  /* 0x0000000100cc7824 */ /* 0x040fe400078e0205 */
[----:B------:R-:W-:Y:S02]  /*08c0*/  IMAD.IADD R3, R0, 0x1, R209 ;  /* 0x0000000100037824 */ /* 0x000fe400078e02d1 */
[----:B------:R-:W-:-:S02]  /*08d0*/  @P2 VIADD R225, R222, 0xffffffc0 ;  /* 0xffffffc0dee12836 */ /* 0x000fc40000000000 */
[----:B------:R-:W-:-:S07]  /*08e0*/  IMAD.IADD R227, R227, 0x1, R224 ;  /* 0x00000001e3e37824 */ /* 0x000fce00078e02e0 */
.L_x_136:
[----:B------:R-:W-:Y:S02]  /*08f0*/  ISETP.NE.U32.AND P0, PT, RZ, UR8, PT ;  /* 0x00000008ff007c0c */ /* 0x000fe4000bf05070 */
[----:B------:R-:W-:Y:S02]  /*0900*/  ISETP.NE.U32.AND P1, PT, RZ, UR6, PT ;  /* 0x00000006ff007c0c */ /* 0x000fe4000bf25070 */
[----:B------:R-:W-:Y:S02]  /*0910*/  ISETP.NE.AND.EX P0, PT, RZ, UR9, PT, P0 ;  /* 0x00000009ff007c0c */ /* 0x000fe4000bf05300 */
[----:B------:R-:W-:-:S11]  /*0920*/  ISETP.NE.AND.EX P1, PT, RZ, UR7, PT, P1 ;  /* 0x00000007ff007c0c */ /* 0x000fd6000bf25310 */
[----:B-1----:R-:W1:Y:S01]  /*0930*/  @P0 S2R R2, SR_CTAID.Y ;  /* 0x0000000000020919 */ /* 0x002e620000002600 */
[----:B------:R-:W1:Y:S01]  /*0940*/  @P0 LDC.64 R6, c[0x0][0x300] ;  /* 0x0000c000ff060b82 */ /* 0x000e620000000a00 */
[----:B------:R-:W2:Y:S07]  /*0950*/  @P1 S2R R0, SR_CTAID.Y ;  /* 0x0000000000001919 */ /* 0x000eae0000002600 */
[----:B------:R-:W2:Y:S01]  /*0960*/  @P1 LDC.64 R4, c[0x0][0x308] ;  /* 0x0000c200ff041b82 */ /* 0x000ea20000000a00 */
[----:B-1----:R-:W-:-:S07]  /*0970*/  @P0 IMAD.WIDE R8, R2, 0x4, R6 ;  /* 0x0000000402080825 */ /* 0x002fce00078e0206 */
[----:B------:R-:W1:Y:S01]  /*0980*/  @!P1 LDC.64 R6, c[0x0][0x318] ;  /* 0x0000c600ff069b82 */ /* 0x000e620000000a00 */
[----:B------:R-:W3:Y:S01]  /*0990*/  @P0 LDG.E R2, desc[UR16][R8.64] ;  /* 0x0000001008020981 */ /* 0x000ee2000c1e1900 */
[----:B--2---:R-:W-:-:S06]  /*09a0*/  @P1 IMAD.WIDE R10, R0, 0x4, R4 ;  /* 0x00000004000a1825 */ /* 0x004fcc00078e0204 */
[----:B------:R-:W2:Y:S01]  /*09b0*/  @!P1 LDC.64 R4, c[0x0][0x2c8] ;  /* 0x0000b200ff049b82 */ /* 0x000ea20000000a00 */
[----:B------:R-:W4:Y:S01]  /*09c0*/  @P1 LDG.E R0, desc[UR16][R10.64] ;  /* 0x000000100a001981 */ /* 0x000f22000c1e1900 */
[----:B------:R-:W-:Y:S01]  /*09d0*/  UMOV UR24, URZ ;  /* 0x0000003f00187c82 */ /* 0x000fe20008000000 */
[----:B------:R-:W-:Y:S01]  /*09e0*/  USHF.L.U32 UR34, UR15, 0x6, URZ ;  /* 0x000000060f227899 */ /* 0x000fe2000800063f */
[----:B---3--:R-:W-:Y:S02]  /*09f0*/  @P0 R2UR UR24, R2 ;  /* 0x00000000021802ca */ /* 0x008fe400000e0000 */
[----:B-1----:R-:W-:-:S04]  /*0a00*/  @!P1 ISETP.NE.U32.AND P0, PT, R6, RZ, PT ;  /* 0x000000ff0600920c */ /* 0x002fc80003f05070 */
[----:B------:R-:W-:-:S04]  /*0a10*/  @!P1 ISETP.NE.AND.EX P0, PT, R7, RZ, PT, P0 ;  /* 0x000000ff0700920c */ /* 0x000fc80003f05300 */
[----:B--2---:R-:W-:-:S03]  /*0a20*/  @!P1 SEL R5, R5, RZ, P0 ;  /* 0x000000ff05059207 */ /* 0x004fc60000000000 */
[----:B----4-:R-:W-:Y:S01]  /*0a30*/  @P1 VIADD R0, R0, -UR24 ;  /* 0x8000001800001c36 */ /* 0x010fe20008000000 */
[----:B------:R-:W-:-:S04]  /*0a40*/  @!P1 IADD3 R0, R5, -UR24, R4 ;  /* 0x8000001805009c10 */ /* 0x000fc8000fffe004 */
[----:B------:R-:W-:-:S13]  /*0a50*/  ISETP.LE.AND P0, PT, R0, UR34, PT ;  /* 0x0000002200007c0c */ /* 0x000fda000bf03270 */
[----:B-----5:R-:W-:Y:S05]  /*0a60*/  @P0 BRA `(.L_x_128) ;  /* 0x0000004000f80947 */ /* 0x020fea0003800000 */
[----:B------:R-:W1:Y:S01]  /*0a70*/  LDC R0, c[0x0][0x278] ;  /* 0x00009e00ff007b82 */ /* 0x000e620000000800 */
[----:B------:R-:W2:Y:S01]  /*0a80*/  S2R R2, SR_CTAID.Z ;  /* 0x0000000000027919 */ /* 0x000ea20000002700 */
[----:B------:R-:W-:Y:S01]  /*0a90*/  ULDC.64 UR22, c[0x0][0x2f0] ;  /* 0x0000bc0000167ab9 */ /* 0x000fe20000000a00 */
[----:B------:R-:W-:Y:S01]  /*0aa0*/  ULDC UR4, c[0x0][0x2c4] ;  /* 0x0000b10000047ab9 */ /* 0x000fe20000000800 */
[----:B------:R-:W-:Y:S02]  /*0ab0*/  UISETP.NE.U32.AND UP1, UPT, UR22, URZ, UPT ;  /* 0x0000003f1600728c */ /* 0x000fe4000bf25070 */
[----:B------:R-:W-:Y:S02]  /*0ac0*/  UIADD3 UR27, UR4, 0x3f, URZ ;  /* 0x0000003f041b7890 */ /* 0x000fe4000fffe03f */
[----:B------:R-:W-:Y:S02]  /*0ad0*/  UISETP.NE.AND.EX UP1, UPT, UR23, URZ, UPT, UP1 ;  /* 0x0000003f1700728c */ /* 0x000fe4000bf25310 */
[----:B------:R-:W-:Y:S01]  /*0ae0*/  USHF.R.S32.HI UR57, URZ, 0x1f, UR27 ;  /* 0x0000001f3f397899 */ /* 0x000fe2000801141b */
[----:B------:R-:W-:Y:S01]  /*0af0*/  ULDC.U8 UR23, c[0x0][0x3d8] ;  /* 0x0000f60000177ab9 */ /* 0x000fe20000000000 */
[----:B------:R-:W-:Y:S01]  /*0b00*/  ULDC UR29, c[0x0][0x270] ;  /* 0x00009c00001d7ab9 */ /* 0x000fe20000000800 */
[----:B------:R-:W-:-:S02]  /*0b10*/  UISETP.NE.AND UP0, UPT, UR23, URZ, UPT ;  /* 0x0000003f1700728c */ /* 0x000fc4000bf05270 */
[----:B------:R-:W-:Y:S01]  /*0b20*/  ULEA.HI UR57, UR57, UR27, URZ, 0x6 ;  /* 0x0000001b39397291 */ /* 0x000fe2000f8f303f */
[----:B------:R-:W-:Y:S01]  /*0b30*/  ULDC UR28, c[0x0][0x2dc] ;  /* 0x0000b700001c7ab9 */ /* 0x000fe20000000800 */
[----:B------:R-:W-:Y:S02]  /*0b40*/  ULDC.U8 UR25, c[0x0][0x480] ;  /* 0x0001200000197ab9 */ /* 0x000fe40000000000 */
[----:B------:R-:W-:Y:S02]  /*0b50*/  ULOP3.LUT UR40, UR57, 0xffffffc0, URZ, 0xc0, !UPT ;  /* 0xffffffc039287892 */ /* 0x000fe4000f8ec03f */
[----:B------:R-:W-:Y:S01]  /*0b60*/  UIMAD UR38, UR14, UR28, URZ ;  /* 0x0000001c0e2672a4 */ /* 0x000fe2000f8e023f */
[----:B-1----:R-:W-:Y:S02]  /*0b70*/  IABS R6, R0 ;  /* 0x0000000000067213 */ /* 0x002fe40000000000 */
[----:B------:R-:W-:Y:S01]  /*0b80*/  @UP0 UIMAD UR26, UR12, UR4, URZ ;  /* 0x000000040c1a02a4 */ /* 0x000fe2000f8e023f */
[----:B------:R-:W-:Y:S01]  /*0b90*/  ISETP.NE.AND P2, PT, R0, RZ, PT ;  /* 0x000000ff0000720c */ /* 0x000fe20003f45270 */
[----:B------:R-:W-:Y:S01]  /*0ba0*/  @!UP0 UIMAD UR23, UR12, UR29, UR14 ;  /* 0x0000001d0c1782a4 */ /* 0x000fe2000f8e020e */
[----:B------:R-:W1:Y:S01]  /*0bb0*/  I2F.RP R5, R6 ;  /* 0x0000000600057306 */ /* 0x000e620000209400 */
[----:B------:R-:W-:Y:S01]  /*0bc0*/  UIADD3 UR40, UR40, -0x40, URZ ;  /* 0xffffffc028287890 */ /* 0x000fe2000fffe03f */
[----:B------:R-:W-:Y:S01]  /*0bd0*/  @UP0 ULDC UR36, c[0x0][0x2e4] ;  /* 0x0000b90000240ab9 */ /* 0x000fe20000000800 */
[----:B------:R-:W-:Y:S01]  /*0be0*/  USHF.R.S32.HI UR22, URZ, 0x1f, UR24 ;  /* 0x0000001f3f167899 */ /* 0x000fe20008011418 */
[----:B--2---:R-:W-:Y:S01]  /*0bf0*/  IABS R2, R2 ;  /* 0x0000000200027213 */ /* 0x004fe20000000000 */
[----:B------:R-:W-:-:S02]  /*0c00*/  @UP0 UIMAD UR36, UR14, UR36, UR26 ;  /* 0x000000240e2402a4 */ /* 0x000fc4000f8e021a */
[----:B------:R-:W-:Y:S02]  /*0c10*/  USHF.R.S32.HI UR33, URZ, 0x1f, UR34 ;  /* 0x0000001f3f217899 */ /* 0x000fe40008011422 */
[----:B------:R-:W-:Y:S02]  /*0c20*/  USHF.R.S32.HI UR35, URZ, 0x1f, UR29 ;  /* 0x0000001f3f237899 */ /* 0x000fe4000801141d */
[----:B------:R-:W-:Y:S02]  /*0c30*/  USHF.R.S32.HI UR32, URZ, 0x1f, UR38 ;  /* 0x0000001f3f207899 */ /* 0x000fe40008011426 */
[----:B------:R-:W-:Y:S01]  /*0c40*/  USEL UR31, UR58, URZ, UP1 ;  /* 0x0000003f3a1f7287 */ /* 0x000fe20008800000 */
[----:B-1----:R-:W1:Y:S01]  /*0c50*/  MUFU.RCP R8, R5 ;  /* 0x0000000500087308 */ /* 0x002e620000001000 */
[----:B------:R-:W-:Y:S02]  /*0c60*/  USEL UR30, UR59, URZ, UP1 ;  /* 0x0000003f3b1e7287 */ /* 0x000fe40008800000 */
[----:B------:R-:W-:-:S02]  /*0c70*/  @!UP0 UIMAD UR36, UR23, UR4, URZ ;  /* 0x00000004172482a4 */ /* 0x000fc4000f8e023f */
[----:B------:R-:W-:Y:S01]  /*0c80*/  USHF.R.S32.HI UR41, URZ, 0x1f, UR40 ;  /* 0x0000001f3f297899 */ /* 0x000fe20008011428 */
[----:B-1----:R-:W-:-:S04]  /*0c90*/  VIADD R8, R8, 0xffffffe ;  /* 0x0ffffffe08087836 */ /* 0x002fc80000000000 */
[----:B------:R-:W1:Y:S02]  /*0ca0*/  F2I.FTZ.U32.TRUNC.NTZ R9, R8 ;  /* 0x0000000800097305 */ /* 0x000e64000021f000 */
[----:B-1----:R-:W-:Y:S02]  /*0cb0*/  IMAD.MOV R4, RZ, RZ, -R9 ;  /* 0x000000ffff047224 */ /* 0x002fe400078e0a09 */
[----:B------:R-:W-:Y:S02]  /*0cc0*/  IMAD.MOV.U32 R8, RZ, RZ, RZ ;  /* 0x000000ffff087224 */ /* 0x000fe400078e00ff */
[----:B------:R-:W-:-:S04]  /*0cd0*/  IMAD R4, R4, R6, RZ ;  /* 0x0000000604047224 */ /* 0x000fc800078e02ff */
[----:B------:R-:W-:Y:S02]  /*0ce0*/  IMAD.HI.U32 R9, R9, R4, R8 ;  /* 0x0000000409097227 */ /* 0x000fe400078e0008 */
[----:B------:R-:W1:Y:S04]  /*0cf0*/  LDC.64 R4, c[0x0][0x488] ;  /* 0x00012200ff047b82 */ /* 0x000e680000000a00 */
[----:B------:R-:W-:-:S04]  /*0d00*/  IMAD.HI.U32 R22, R9, R2, RZ ;  /* 0x0000000209167227 */ /* 0x000fc800078e00ff */
[----:B------:R-:W-:-:S04]  /*0d10*/  IMAD.MOV R7, RZ, RZ, -R22 ;  /* 0x000000ffff077224 */ /* 0x000fc800078e0a16 */
[C---:B------:R-:W-:Y:S02]  /*0d20*/  IMAD R7, R6.reuse, R7, R2 ;  /* 0x0000000706077224 */ /* 0x040fe400078e0202 */
[----:B------:R-:W1:Y:S03]  /*0d30*/  S2R R2, SR_CTAID.X ;  /* 0x0000000000027919 */ /* 0x000e660000002500 */
[----:B------:R-:W-:-:S13]  /*0d40*/  ISETP.GT.U32.AND P1, PT, R6, R7, PT ;  /* 0x000000070600720c */ /* 0x000fda0003f24070 */
[-C--:B------:R-:W-:Y:S01]  /*0d50*/  @!P1 IADD3 R7, R7, -R6.reuse, RZ ;  /* 0x8000000607079210 */ /* 0x080fe20007ffe0ff */
[----:B------:R-:W-:Y:S01]  /*0d60*/  @!P1 VIADD R22, R22, 0x1 ;  /* 0x0000000116169836 */ /* 0x000fe20000000000 */
[----:B------:R-:W-:Y:S02]  /*0d70*/  ISETP.NE.AND P1, PT, RZ, UR25, PT ;  /* 0x00000019ff007c0c */ /* 0x000fe4000bf25270 */
[----:B------:R-:W-:Y:S02]  /*0d80*/  ISETP.GE.U32.AND P3, PT, R7, R6, PT ;  /* 0x000000060700720c */ /* 0x000fe40003f66070 */
[----:B------:R-:W-:-:S04]  /*0d90*/  LOP3.LUT R6, R0, UR14, RZ, 0x3c, !PT ;  /* 0x0000000e00067c12 */ /* 0x000fc8000f8e3cff */
[----:B------:R-:W-:Y:S01]  /*0da0*/  ISETP.GE.AND P0, PT, R6, RZ, PT ;  /* 0x000000ff0600720c */ /* 0x000fe20003f06270 */
[----:B-1----:R-:W-:-:S06]  /*0db0*/  IMAD.WIDE.U32 R16, R2, R4, RZ ;  /* 0x0000000402107225 */ /* 0x002fcc00078e00ff */
[----:B------:R-:W-:Y:S01]  /*0dc0*/  @P3 VIADD R22, R22, 0x1 ;  /* 0x0000000116163836 */ /* 0x000fe20000000000 */
[----:B------:R-:W-:Y:S01]  /*0dd0*/  SEL R16, R16, RZ, P1 ;  /* 0x000000ff10107207 */ /* 0x000fe20000800000 */
[----:B------:R-:W-:-:S04]  /*0de0*/  IMAD R2, R2, R5, R17 ;  /* 0x0000000502027224 */ /* 0x000fc800078e0211 */
[----:B------:R-:W-:Y:S02]  /*0df0*/  @!P0 IADD3 R22, -R22, RZ, RZ ;  /* 0x000000ff16168210 */ /* 0x000fe40007ffe1ff */
[----:B------:R-:W-:Y:S02]  /*0e00*/  PLOP3.LUT P0, PT, PT, PT, UP0, 0x80, 0x0 ;  /* 0x000000000000781c */ /* 0x000fe40003f0f008 */
[----:B------:R-:W-:Y:S02]  /*0e10*/  @!P2 LOP3.LUT R22, RZ, R0, RZ, 0x33, !PT ;  /* 0x00000000ff16a212 */ /* 0x000fe400078e33ff */
[----:B------:R-:W-:Y:S02]  /*0e20*/  SEL R2, R2, RZ, P1 ;  /* 0x000000ff02027207 */ /* 0x000fe40000800000 */
[----:B------:R-:W-:-:S07]  /*0e30*/  SHF.R.S32.HI R20, RZ, 0x1f, R22 ;  /* 0x0000001fff147819 */ /* 0x000fce0000011416 */
[----:B------:R-:W-:Y:S05]  /*0e40*/  @!P0 BRA `(.L_x_129) ;  /* 0x0000000000208947 */ /* 0x000fea0003800000 */
[----:B------:R-:W-:Y:S01]  /*0e50*/  ULDC UR27, c[0x0][0x2d4] ;  /* 0x0000b500001b7ab9 */ /* 0x000fe20000000800 */
[----:B------:R-:W-:Y:S01]  /*0e60*/  ULDC UR25, c[0x0][0x2c0] ;  /* 0x0000b00000197ab9 */ /* 0x000fe20000000800 */
[----:B------:R-:W-:Y:S01]  /*0e70*/  UIADD3 UR26, UR27, 0x80, URZ ;  /* 0x000000801b1a7890 */ /* 0x000fe2000fffe03f */
[----:B------:R-:W-:Y:S02]  /*0e80*/  ULDC UR23, c[0x0][0x2e4] ;  /* 0x0000b90000177ab9 */ /* 0x000fe40000000800 */
[----:B------:R-:W-:Y:S02]  /*0e90*/  ULEA UR23, UR25, UR23, 0x7 ;  /* 0x0000001719177291 */ /* 0x000fe4000f8e383f */
[----:B------:R-:W-:-:S04]  /*0ea0*/  UIMAD UR26, UR26, UR12, URZ ;  /* 0x0000000c1a1a72a4 */ /* 0x000fc8000f8e023f */
[----:B------:R-:W-:Y:S01]  /*0eb0*/  UIMAD UR26, UR23, UR14, UR26 ;  /* 0x0000000e171a72a4 */ /* 0x000fe2000f8e021a */
[----:B------:R-:W-:Y:S11]  /*0ec0*/  BRA `(.L_x_130) ;  /* 0x00000000000c7947 */ /* 0x000ff60003800000 */
.L_x_129:
[----:B------:R-:W-:Y:S01]  /*0ed0*/  UIMAD UR26, UR12, UR29, UR14 ;  /* 0x0000001d0c1a72a4 */ /* 0x000fe2000f8e020e */
[----:B------:R-:W-:-:S03]  /*0ee0*/  ULDC UR27, c[0x0][0x2d4] ;  /* 0x0000b500001b7ab9 */ /* 0x000fc60000000800 */
[----:B------:R-:W-:-:S12]  /*0ef0*/  UIMAD UR26, UR26, UR27, URZ ;  /* 0x0000001b1a1a72a4 */ /* 0x000fd8000f8e023f */
.L_x_130:
[----:B------:R-:W1:Y:S01]  /*0f00*/  LDC.64 R12, c[0x0][0x250] ;  /* 0x00009400ff0c7b82 */ /* 0x000e620000000a00 */
[----:B------:R-:W-:Y:S01]  /*0f10*/  UIADD3 UR34, UP0, UR34, UR24, URZ ;  /* 0x0000001822227290 */ /* 0x000fe2000ff1e03f */
[----:B------:R-:W-:Y:S01]  /*0f20*/  SHF.R.S32.HI R221, RZ, 0x1f, R220 ;  /* 0x0000001fffdd7819 */ /* 0x000fe200000114dc */
[----:B------:R-:W-:Y:S01]  /*0f30*/  ULEA.HI.SX32 UR57, UR57, 0xffffffff, 0x1a ;  /* 0xffffffff39397891 */ /* 0x000fe2000f8fd23f */
[----:B------:R-:W-:Y:S01]  /*0f40*/  SHF.R.S32.HI R21, RZ, 0x1f, R219 ;  /* 0x0000001fff157819 */ /* 0x000fe200000114db */
[----:B------:R-:W-:Y:S01]  /*0f50*/  UIADD3.X UR33, UR22, UR33, URZ, UP0, !UPT ;  /* 0x0000002116217290 */ /* 0x000fe200087fe43f */
[----:B------:R-:W-:Y:S01]  /*0f60*/  LEA R230, R218, UR5, 0x1 ;  /* 0x00000005dae67c11 */ /* 0x000fe2000f8e08ff */
[----:B------:R-:W-:Y:S01]  /*0f70*/  ULDC.64 UR24, c[0x0][0x428] ;  /* 0x00010a0000187ab9 */ /* 0x000fe20000000a00 */
[----:B------:R-:W2:Y:S01]  /*0f80*/  LDC.64 R4, c[0x0][0x238] ;  /* 0x00008e00ff047b82 */ /* 0x000ea20000000a00 */
[----:B------:R-:W-:Y:S01]  /*0f90*/  ULDC.64 UR22, c[0x0][0x268] ;  /* 0x00009a0000167ab9 */ /* 0x000fe20000000a00 */
[----:B------:R-:W-:-:S02]  /*0fa0*/  ULEA.HI UR39, UR57, UR57, URZ, 0x1 ;  /* 0x0000003939277291 */ /* 0x000fc4000f8f083f */
[----:B------:R-:W-:Y:S02]  /*0fb0*/  UIADD3 UR36, UR40, UR36, URZ ;  /* 0x0000002428247290 */ /* 0x000fe4000fffe03f */
[----:B------:R-:W-:Y:S02]  /*0fc0*/  ULOP3.LUT UR39, UR39, 0xfffffffe, URZ, 0xc0, !UPT ;  /* 0xfffffffe27277892 */ /* 0x000fe4000f8ec03f */
[----:B------:R-:W3:Y:S02]  /*0fd0*/  LDC.64 R14, c[0x0][0x418] ;  /* 0x00010600ff0e7b82 */ /* 0x000ee40000000a00 */
[----:B------:R-:W-:-:S04]  /*0fe0*/  UIADD3 UR39, UR57, -UR39, URZ ;  /* 0x8000002739277290 */ /* 0x000fc8000fffe03f */
[----:B------:R-:W-:Y:S01]  /*0ff0*/  UISETP.NE.AND UP0, UPT, UR39, 0x1, UPT ;  /* 0x000000012700788c */ /* 0x000fe2000bf05270 */
[C---:B-1----:R-:W-:Y:S01]  /*1000*/  IMAD R0, R12.reuse, UR33, RZ ;  /* 0x000000210c007c24 */ /* 0x042fe2000f8e02ff */
[----:B------:R-:W1:Y:S01]  /*1010*/  LDC.64 R10, c[0x0][0x230] ;  /* 0x00008c00ff0a7b82 */ /* 0x000e620000000a00 */
[----:B------:R-:W-:-:S04]  /*1020*/  IMAD.WIDE.U32 R8, R12, UR34, R220 ;  /* 0x000000220c087c25 */ /* 0x000fc8000f8e00dc */
[----:B------:R-:W-:Y:S02]  /*1030*/  IMAD R7, R13, UR34, R0 ;  /* 0x000000220d077c24 */ /* 0x000fe4000f8e0200 */
[----:B------:R-:W4:Y:S01]  /*1040*/  S2R R0, SR_TID.X ;  /* 0x0000000000007919 */ /* 0x000f220000002100 */
[C---:B--2---:R-:W-:Y:S02]  /*1050*/  IMAD R6, R4.reuse, UR21, RZ ;  /* 0x0000001504067c24 */ /* 0x044fe4000f8e02ff */
[----:B------:R-:W-:Y:S02]  /*1060*/  IMAD.IADD R9, R9, 0x1, R7 ;  /* 0x0000000109097824 */ /* 0x000fe400078e0207 */
[----:B------:R-:W-:Y:S02]  /*1070*/  IMAD R6, R5, UR12, R6 ;  /* 0x0000000c05067c24 */ /* 0x000fe4000f8e0206 */
[----:B------:R-:W-:Y:S02]  /*1080*/  IMAD.WIDE.U32 R4, R4, UR12, R8 ;  /* 0x0000000c04047c25 */ /* 0x000fe4000f8e0008 */
[----:B------:R-:W2:Y:S02]  /*1090*/  LDC.64 R8, c[0x0][0x420] ;  /* 0x00010800ff087b82 */ /* 0x000ea40000000a00 */
[----:B------:R-:W-:-:S02]  /*10a0*/  IMAD.IADD R7, R5, 0x1, R6 ;  /* 0x0000000105077824 */ /* 0x000fc400078e0206 */
[----:B------:R-:W-:Y:S02]  /*10b0*/  IMAD R5, R20, UR22, RZ ;  /* 0x0000001614057c24 */ /* 0x000fe4000f8e02ff */
[----:B------:R-:W-:Y:S02]  /*10c0*/  IMAD.MOV.U32 R6, RZ, RZ, R4 ;  /* 0x000000ffff067224 */ /* 0x000fe400078e0004 */
[C---:B------:R-:W-:Y:S02]  /*10d0*/  IMAD R26, R22.reuse, UR23, R5 ;  /* 0x00000017161a7c24 */ /* 0x040fe4000f8e0205 */
[----:B------:R-:W-:Y:S01]  /*10e0*/  IMAD.WIDE.U32 R6, R22, UR22, R6 ;  /* 0x0000001616067c25 */ /* 0x000fe2000f8e0006 */
[----:B------:R-:W1:Y:S01]  /*10f0*/  LDC.64 R4, c[0x0][0x248] ;  /* 0x00009200ff047b82 */ /* 0x000e620000000a00 */
[----:B------:R-:W-:Y:S02]  /*1100*/  ULDC.64 UR22, c[0x0][0x220] ;  /* 0x0000880000167ab9 */ /* 0x000fe40000000a00 */
[----:B------:R-:W-:-:S02]  /*1110*/  IMAD.IADD R27, R7, 0x1, R26 ;  /* 0x00000001071b7824 */ /* 0x000fc400078e021a */
[-C--:B------:R-:W-:Y:S02]  /*1120*/  IMAD R24, R21, R12.reuse, RZ ;  /* 0x0000000c15187224 */ /* 0x080fe400078e02ff */
[----:B------:R-:W-:Y:S02]  /*1130*/  IMAD.MOV.U32 R26, RZ, RZ, R6 ;  /* 0x000000ffff1a7224 */ /* 0x000fe400078e0006 */
[C---:B------:R-:W-:Y:S01]  /*1140*/  IMAD R23, R219.reuse, R13, R24 ;  /* 0x0000000ddb177224 */ /* 0x040fe200078e0218 */
[----:B------:R-:W2:Y:S01]  /*1150*/  LDC.64 R6, c[0x0][0x240] ;  /* 0x00009000ff067b82 */ /* 0x000ea20000000a00 */
[----:B------:R-:W-:Y:S01]  /*1160*/  IMAD.WIDE.U32 R26, R219, R12, R26 ;  /* 0x0000000cdb1a7225 */ /* 0x000fe200078e001a */
[----:B----4-:R-:W-:-:S03]  /*1170*/  SHF.R.S32.HI R19, RZ, 0x1f, R0 ;  /* 0x0000001fff137819 */ /* 0x010fc60000011400 */
[----:B------:R-:W-:Y:S01]  /*1180*/  IMAD.IADD R23, R27, 0x1, R23 ;  /* 0x000000011b177824 */ /* 0x000fe200078e0217 */
[----:B------:R-:W-:Y:S01]  /*1190*/  LEA.HI R25, R19, R0, RZ, 0x5 ;  /* 0x0000000013197211 */ /* 0x000fe200078f28ff */
[C---:B---3--:R-:W-:Y:S02]  /*11a0*/  IMAD R28, R14.reuse, UR21, RZ ;  /* 0x000000150e1c7c24 */ /* 0x048fe4000f8e02ff */
[----:B------:R-:W-:Y:S01]  /*11b0*/  IMAD.WIDE.U32 R30, R14, UR12, R220 ;  /* 0x0000000c0e1e7c25 */ /* 0x000fe2000f8e00dc */
[----:B------:R-:W-:Y:S02]  /*11c0*/  LOP3.LUT R17, R25, 0xffffffe0, RZ, 0xc0, !PT ;  /* 0xffffffe019117812 */ /* 0x000fe400078ec0ff */
[--C-:B------:R-:W-:Y:S01]  /*11d0*/  SHF.R.S32.HI R18, RZ, 0x5, R25.reuse ;  /* 0x00000005ff127819 */ /* 0x100fe20000011419 */
[----:B------:R-:W-:Y:S01]  /*11e0*/  IMAD R15, R15, UR12, R28 ;  /* 0x0000000c0f0f7c24 */ /* 0x000fe2000f8e021c */
[----:B------:R-:W-:Y:S01]  /*11f0*/  SHF.R.S32.HI R25, RZ, 0x1f, R25 ;  /* 0x0000001fff197819 */ /* 0x000fe20000011419 */
[----:B------:R-:W-:-:S02]  /*1200*/  IMAD.IADD R17, R0, 0x1, -R17 ;  /* 0x0000000100117824 */ /* 0x000fc400078e0a11 */
[----:B------:R-:W-:Y:S01]  /*1210*/  IMAD.IADD R31, R31, 0x1, R15 ;  /* 0x000000011f1f7824 */ /* 0x000fe200078e020f */
[----:B------:R-:W-:Y:S01]  /*1220*/  LEA.HI R25, R25, R18, RZ, 0x2 ;  /* 0x0000001219197211 */ /* 0x000fe200078f10ff */
[----:B-1----:R-:W-:Y:S01]  /*1230*/  IMAD.WIDE.U32 R34, R4, UR34, R220 ;  /* 0x0000002204227c25 */ /* 0x002fe2000f8e00dc */
[----:B------:R-:W-:Y:S02]  /*1240*/  SHF.R.S32.HI R24, RZ, 0x1f, R17 ;  /* 0x0000001fff187819 */ /* 0x000fe40000011411 */
[----:B------:R-:W-:Y:S01]  /*1250*/  LOP3.LUT R25, R25, 0xfffffffc, RZ, 0xc0, !PT ;  /* 0xfffffffc19197812 */ /* 0x000fe200078ec0ff */
[----:B------:R-:W-:Y:S01]  /*1260*/  IMAD R28, R10, UR21, RZ ;  /* 0x000000150a1c7c24 */ /* 0x000fe2000f8e02ff */
[----:B------:R-:W-:Y:S02]  /*1270*/  LEA.HI R229, R24, R17, RZ, 0x2 ;  /* 0x0000001118e57211 */ /* 0x000fe400078f10ff */
[----:B------:R-:W-:Y:S01]  /*1280*/  LEA R24, P0, R26, UR22, 0x1 ;  /* 0x000000161a187c11 */ /* 0x000fe2000f8008ff */
[----:B------:R-:W-:Y:S01]  /*1290*/  IMAD.IADD R14, R18, 0x1, -R25 ;  /* 0x00000001120e7824 */ /* 0x000fe200078e0a19 */
[----:B------:R-:W-:Y:S01]  /*12a0*/  IADD3 R15, P2, R219, UR40, RZ ;  /* 0x00000028db0f7c10 */ /* 0x000fe2000ff5e0ff */
[----:B------:R-:W-:Y:S01]  /*12b0*/  IMAD R11, R11, UR12, R28 ;  /* 0x0000000c0b0b7c24 */ /* 0x000fe2000f8e021c */
[----:B------:R-:W-:Y:S01]  /*12c0*/  LEA.HI.X R25, R26, UR23, R23, 0x1, P0 ;  /* 0x000000171a197c11 */ /* 0x000fe200080f0c17 */
[----:B------:R-:W-:Y:S01]  /*12d0*/  ULDC.64 UR22, c[0x0][0x260] ;  /* 0x0000980000167ab9 */ /* 0x000fe20000000a00 */
[C---:B------:R-:W-:Y:S01]  /*12e0*/  LEA R26, P0, R12.reuse, R24, 0x6 ;  /* 0x000000180c1a7211 */ /* 0x040fe200078030ff */
[----:B--2---:R-:W-:Y:S01]  /*12f0*/  IMAD.WIDE.U32 R30, R15, R8, R30 ;  /* 0x000000080f1e7225 */ /* 0x004fe200078e001e */
[----:B------:R-:W-:Y:S01]  /*1300*/  SHF.R.S32.HI R229, RZ, 0x2, R229 ;  /* 0x00000002ffe57819 */ /* 0x000fe200000114e5 */
[----:B------:R-:W-:Y:S01]  /*1310*/  @P1 BAR.SYNC.DEFER_BLOCKING 0x0 ;  /* 0x0000000000001b1d */ /* 0x000fe20000010000 */
[----:B------:R-:W-:Y:S01]  /*1320*/  LEA.HI.X R27, R12, R25, R13, 0x6, P0 ;  /* 0x000000190c1b7211 */ /* 0x000fe200000f340d */
[----:B------:R-:W-:Y:S01]  /*1330*/  IMAD R12, R4, UR33, RZ ;  /* 0x00000021040c7c24 */ /* 0x000fe2000f8e02ff */
[----:B------:R-:W-:Y:S01]  /*1340*/  IADD3.X R29, R21, UR41, RZ, P2, !PT ;  /* 0x00000029151d7c10 */ /* 0x000fe200097fe4ff */
[----:B------:R-:W-:-:S02]  /*1350*/  IMAD R229, R14, 0x10, R229 ;  /* 0x000000100ee57824 */ /* 0x000fc400078e02e5 */
[----:B------:R-:W-:Y:S02]  /*1360*/  IMAD R23, R5, UR34, R12 ;  /* 0x0000002205177c24 */ /* 0x000fe4000f8e020c */
[----:B------:R-:W1:Y:S01]  /*1370*/  LDC.64 R12, c[0x0][0x228] ;  /* 0x00008a00ff0c7b82 */ /* 0x000e620000000a00 */
[----:B------:R-:W-:Y:S01]  /*1380*/  IMAD R14, R29, R8, RZ ;  /* 0x000000081d0e7224 */ /* 0x000fe200078e02ff */
[----:B------:R-:W-:Y:S01]  /*1390*/  SHF.R.S32.HI R228, RZ, 0x1f, R229 ;  /* 0x0000001fffe47819 */ /* 0x000fe200000114e5 */
[----:B------:R-:W-:Y:S02]  /*13a0*/  IMAD.IADD R35, R35, 0x1, R23 ;  /* 0x0000000123237824 */ /* 0x000fe400078e0217 */
[----:B------:R-:W-:Y:S01]  /*13b0*/  IMAD R14, R15, R9, R14 ;  /* 0x000000090f0e7224 */ /* 0x000fe200078e020e */
[----:B------:R-:W-:Y:S01]  /*13c0*/  SHF.L.U64.HI R228, R229, 0x2, R228 ;  /* 0x00000002e5e47819 */ /* 0x000fe200000102e4 */
[----:B------:R-:W-:-:S04]  /*13d0*/  IMAD.WIDE.U32 R34, R10, UR12, R34 ;  /* 0x0000000c0a227c25 */ /* 0x000fc8000f8e0022 */
[-C--:B------:R-:W-:Y:S02]  /*13e0*/  IMAD R32, R29, R6.reuse, RZ ;  /* 0x000000061d207224 */ /* 0x080fe400078e02ff */
[----:B------:R-:W-:Y:S01]  /*13f0*/  IMAD.U32 R10, RZ, RZ, UR24 ;  /* 0x00000018ff0a7e24 */ /* 0x000fe2000f8e00ff */
[----:B------:R-:W-:Y:S01]  /*1400*/  UIMAD UR24, UR20, UR24, URZ ;  /* 0x00000018141872a4 */ /* 0x000fe2000f8e023f */
[----:B------:R-:W-:Y:S01]  /*1410*/  IMAD.IADD R31, R31, 0x1, R14 ;  /* 0x000000011f1f7824 */ /* 0x000fe200078e020e */
[----:B------:R-:W-:Y:S01]  /*1420*/  @!PT LDS RZ, [RZ] ;  /* 0x00000000fffff984 */ /* 0x000fe20000000800 */
[----:B------:R-:W-:Y:S01]  /*1430*/  @!PT LDS RZ, [RZ] ;  /* 0x00000000fffff984 */ /* 0x000fe20000000800 */
[----:B------:R-:W-:Y:S01]  /*1440*/  @!PT LDS RZ, [RZ] ;  /* 0x00000000fffff984 */ /* 0x000fe20000000800 */
[----:B------:R-:W-:Y:S01]  /*1450*/  LDGSTS.E.BYPASS.LTC128B.128 [R230+0x10000], desc[UR16][R24.64] ;  /* 0x1000000018e67fae */ /* 0x000fe2000b901d50 */
[----:B------:R-:W-:Y:S01]  /*1460*/  IMAD.IADD R35, R35, 0x1, R11 ;  /* 0x0000000123237824 */ /* 0x000fe200078e020b */
[----:B------:R-:W-:Y:S01]  /*1470*/  UIMAD UR25, UR14, UR25, UR24 ;  /* 0x000000190e1972a4 */ /* 0x000fe2000f8e0218 */
[C---:B------:R-:W-:Y:S01]  /*1480*/  IMAD.WIDE.U32 R36, R15.reuse, R6, R220 ;  /* 0x000000060f247225 */ /* 0x040fe200078e00dc */
[----:B------:R-:W-:Y:S03]  /*1490*/  LDGSTS.E.BYPASS.LTC128B.128 [R230+0x12000], desc[UR16][R24.64+0x80] ;  /* 0x1200008018e67fae */ /* 0x000fe6000b901d50 */
[----:B------:R-:W-:Y:S01]  /*14a0*/  IMAD R23, R15, R7, R32 ;  /* 0x000000070f177224 */ /* 0x000fe200078e0220 */
[----:B------:R-:W-:Y:S01]  /*14b0*/  LDGSTS.E.BYPASS.LTC128B.128 [R230+0x11000], desc[UR16][R26.64] ;  /* 0x110000001ae67fae */ /* 0x000fe2000b901d50 */
[----:B------:R-:W-:-:S02]  /*14c0*/  IMAD R11, R20, UR22, RZ ;  /* 0x00000016140b7c24 */ /* 0x000fc4000f8e02ff */
[----:B------:R-:W-:Y:S01]  /*14d0*/  IMAD.WIDE.U32 R28, R10, UR14, R30 ;  /* 0x0000000e0a1c7c25 */ /* 0x000fe2000f8e001e */
[----:B------:R-:W-:Y:S03]  /*14e0*/  LDGSTS.E.BYPASS.LTC128B.128 [R230+0x13000], desc[UR16][R26.64+0x80] ;  /* 0x130000801ae67fae */ /* 0x000fe6000b901d50 */
[----:B------:R-:W-:Y:S01]  /*14f0*/  IMAD.IADD R37, R37, 0x1, R23 ;  /* 0x0000000125257824 */ /* 0x000fe200078e0217 */
[----:B------:R-:W0:Y:S01]  /*1500*/  LDGDEPBAR ;  /* 0x00000000000079af */ /* 0x000e220000000000 */
[C---:B------:R-:W-:Y:S02]  /*1510*/  IMAD R10, R22.reuse, UR23, R11 ;  /* 0x00000017160a7c24 */ /* 0x040fe4000f8e020b */
[----:B------:R-:W-:Y:S01]  /*1520*/  IMAD.WIDE.U32 R22, R22, UR22, R34 ;  /* 0x0000001616167c25 */ /* 0x000fe2000f8e0022 */
[----:B------:R-:W-:Y:S02]  /*1530*/  ULDC.64 UR22, c[0x0][0x3e0] ;  /* 0x0000f80000167ab9 */ /* 0x000fe40000000a00 */
[----:B------:R-:W-:Y:S01]  /*1540*/  LEA R236, P0, R28, UR22, 0x1 ;  /* 0x000000161cec7c11 */ /* 0x000fe2000f8008ff */
[----:B-1----:R-:W-:-:S02]  /*1550*/  IMAD R14, R12, UR21, RZ ;  /* 0x000000150c0e7c24 */ /* 0x002fc4000f8e02ff */
[----:B------:R-:W-:Y:S01]  /*1560*/  VIADD R11, R29, UR25 ;  /* 0x000000191d0b7c36 */ /* 0x000fe20008000000 */
[----:B------:R-:W-:Y:S01]  /*1570*/  ULDC.64 UR24, c[0x0][0x210] ;  /* 0x0000840000187ab9 */ /* 0x000fe20000000a00 */
[----:B------:R-:W-:Y:S02]  /*1580*/  IMAD R13, R13, UR12, R14 ;  /* 0x0000000c0d0d7c24 */ /* 0x000fe4000f8e020e */
[----:B------:R-:W-:Y:S01]  /*1590*/  IMAD.WIDE.U32 R36, R12, UR12, R36 ;  /* 0x0000000c0c247c25 */ /* 0x000fe2000f8e0024 */
[----:B------:R-:W-:Y:S01]  /*15a0*/  LEA.HI.X R237, R28, UR23, R11, 0x1, P0 ;  /* 0x000000171ced7c11 */ /* 0x000fe200080f0c0b */
[----:B------:R-:W-:Y:S02]  /*15b0*/  ULDC.64 UR22, c[0x0][0x258] ;  /* 0x0000960000167ab9 */ /* 0x000fe40000000a00 */
[----:B------:R-:W-:Y:S01]  /*15c0*/  IMAD.IADD R23, R23, 0x1, R10 ;  /* 0x0000000117177824 */ /* 0x000fe200078e020a */
[----:B------:R-:W-:Y:S01]  /*15d0*/  UIMAD UR37, UR20, UR22, URZ ;  /* 0x00000016142572a4 */ /* 0x000fe2000f8e023f */
[----:B------:R-:W-:Y:S01]  /*15e0*/  IMAD.IADD R37, R37, 0x1, R13 ;  /* 0x0000000125257824 */ /* 0x000fe200078e020d */
[----:B------:R-:W-:Y:S01]  /*15f0*/  LDGSTS.E.BYPASS.LTC128B.128 [R230+0x8000], desc[UR16][R236.64] ;  /* 0x08000000ece67fae */ /* 0x000fe2000b901d50 */
[----:B------:R-:W-:Y:S01]  /*1600*/  IMAD.U32 R10, RZ, RZ, UR22 ;  /* 0x00000016ff0a7e24 */ /* 0x000fe2000f8e00ff */
[----:B------:R-:W-:Y:S01]  /*1610*/  UIMAD UR37, UR14, UR23, UR37 ;  /* 0x000000170e2572a4 */ /* 0x000fe2000f8e0225 */
[----:B------:R-:W-:Y:S01]  /*1620*/  IMAD R12, R21, R4, RZ ;  /* 0x00000004150c7224 */ /* 0x000fe200078e02ff */
[----:B------:R-:W-:Y:S01]  /*1630*/  LDGSTS.E.BYPASS.LTC128B.128 [R230+0xa000], desc[UR16][R236.64+0x80] ;  /* 0x0a000080ece67fae */ /* 0x000fe2000b901d50 */
[----:B------:R-:W-:Y:S01]  /*1640*/  IMAD.WIDE.U32 R14, R10, UR14, R36 ;  /* 0x0000000e0a0e7c25 */ /* 0x000fe2000f8e0024 */
[----:B------:R-:W-:Y:S01]  /*1650*/  LEA R10, P0, R8, R236, 0x6 ;  /* 0x000000ec080a7211 */ /* 0x000fe200078030ff */
[----:B------:R-:W-:-:S02]  /*1660*/  ULDC.64 UR22, c[0x0][0x218] ;  /* 0x0000860000167ab9 */ /* 0x000fc40000000a00 */
[C---:B------:R-:W-:Y:S01]  /*1670*/  IMAD R12, R219.reuse, R5, R12 ;  /* 0x00000005db0c7224 */ /* 0x040fe200078e020c */
[----:B------:R-:W-:Y:S01]  /*1680*/  LEA.HI.X R11, R8, R237, R9, 0x6, P0 ;  /* 0x000000ed080b7211 */ /* 0x000fe200000f3409 */
[----:B------:R-:W-:Y:S01]  /*1690*/  IMAD.WIDE.U32 R22, R219, R4, R22 ;  /* 0x00000004db167225 */ /* 0x000fe200078e0016 */
[----:B------:R-:W-:-:S03]  /*16a0*/  LEA R238, P1, R14, UR24, 0x1 ;  /* 0x000000180eee7c11 */ /* 0x000fc6000f8208ff */
[----:B------:R-:W-:Y:S01]  /*16b0*/  IMAD.IADD R9, R23, 0x1, R12 ;  /* 0x0000000117097824 */ /* 0x000fe200078e020c */
[C---:B------:R-:W-:Y:S01]  /*16c0*/  LEA R12, P0, R22.reuse, UR22, 0x1 ;  /* 0x00000016160c7c11 */ /* 0x040fe2000f8008ff */
[----:B------:R-:W-:Y:S01]  /*16d0*/  VIADD R8, R15, UR37 ;  /* 0x000000250f087c36 */ /* 0x000fe20008000000 */
[----:B------:R-:W-:Y:S01]  /*16e0*/  LDGSTS.E.BYPASS.LTC128B.128 [R230+0x9000], desc[UR16][R10.64] ;  /* 0x090000000ae67fae */ /* 0x000fe2000b901d50 */
[----:B------:R-:W-:Y:S01]  /*16f0*/  IMAD.SHL.U32 R229, R229, 0x4, RZ ;  /* 0x00000004e5e57824 */ /* 0x000fe200078e00ff */
[----:B------:R-:W-:Y:S01]  /*1700*/  LEA.HI.X R13, R22, UR23, R9, 0x1, P0 ;  /* 0x00000017160d7c11 */ /* 0x000fe200080f0c09 */
[----:B------:R-:W-:Y:S01]  /*1710*/  ULDC.64 UR22, c[0x0][0x2b0] ;  /* 0x0000ac0000167ab9 */ /* 0x000fe20000000a00 */
[----:B------:R-:W-:Y:S01]  /*1720*/  VIADD R9, R218, 0x2000 ;  /* 0x00002000da097836 */ /* 0x000fe20000000000 */
[----:B------:R-:W-:Y:S01]  /*1730*/  UIMAD.WIDE UR36, UR36, 0x4, UR22 ;  /* 0x00000004242478a5 */ /* 0x000fe2000f8e0216 */
[----:B------:R-:W-:Y:S01]  /*1740*/  PLOP3.LUT P0, PT, PT, PT, UP0, 0x80, 0x0 ;  /* 0x000000000000781c */ /* 0x000fe20003f0f008 */
[----:B------:R-:W-:Y:S01]  /*1750*/  LDGSTS.E.BYPASS.LTC128B.128 [R230+0xb000], desc[UR16][R10.64+0x80] ;  /* 0x0b0000800ae67fae */ /* 0x000fe2000b901d50 */
[----:B------:R-:W-:-:S02]  /*1760*/  LEA.HI.X R239, R14, UR25, R8, 0x1, P1 ;  /* 0x000000190eef7c11 */ /* 0x000fc400088f0c08 */
[----:B------:R-:W-:Y:S02]  /*1770*/  SEL R9, R9, R218, !P0 ;  /* 0x000000da09097207 */ /* 0x000fe40004000000 */
[C---:B------:R-:W-:Y:S02]  /*1780*/  LEA R14, P2, R6.reuse, R238, 0x6 ;  /* 0x000000ee060e7211 */ /* 0x040fe400078430ff */
[----:B------:R-:W-:Y:S02]  /*1790*/  IADD3 R8, P1, R229, UR36, RZ ;  /* 0x00000024e5087c10 */ /* 0x000fe4000ff3e0ff */
[----:B------:R-:W-:Y:S02]  /*17a0*/  LEA R234, R9, UR5, 0x1 ;  /* 0x0000000509ea7c11 */ /* 0x000fe4000f8e08ff */
[----:B------:R-:W-:Y:S02]  /*17b0*/  LEA.HI.X R15, R6, R239, R7, 0x6, P2 ;  /* 0x000000ef060f7211 */ /* 0x000fe400010f3407 */
[----:B------:R-:W-:Y:S01]  /*17c0*/  IADD3.X R9, R228, UR37, RZ, P1, !PT ;  /* 0x00000025e4097c10 */ /* 0x000fe20008ffe4ff */
[----:B------:R-:W-:Y:S01]  /*17d0*/  LDGSTS.E.BYPASS.LTC128B.128 [R234], desc[UR16][R238.64] ;  /* 0x00000000eeea7fae */ /* 0x000fe2000b901d50 */
[----:B------:R-:W-:-:S03]  /*17e0*/  LEA R6, P1, R4, R12, 0x6 ;  /* 0x0000000c04067211 */ /* 0x000fc600078230ff */
[----:B------:R-:W-:Y:S01]  /*17f0*/  LDGSTS.E.BYPASS.LTC128B.128 [R234+0x2000], desc[UR16][R238.64+0x80] ;  /* 0x02000080eeea7fae */ /* 0x000fe2000b901d50 */
[----:B------:R-:W-:-:S03]  /*1800*/  LEA.HI.X R7, R4, R13, R5, 0x6, P1 ;  /* 0x0000000d04077211 */ /* 0x000fc600008f3405 */
[----:B------:R-:W-:Y:S04]  /*1810*/  LDGSTS.E.BYPASS.LTC128B.128 [R234+0x1000], desc[UR16][R14.64] ;  /* 0x010000000eea7fae */ /* 0x000fe8000b901d50 */
[----:B------:R-:W-:Y:S04]  /*1820*/  LDGSTS.E.BYPASS.LTC128B.128 [R234+0x3000], desc[UR16][R14.64+0x80] ;  /* 0x030000800eea7fae */ /* 0x000fe8000b901d50 */
[----:B------:R-:W-:Y:S04]  /*1830*/  LDGSTS.E.BYPASS.LTC128B.128 [R230+0xc000], desc[UR16][R12.64] ;  /* 0x0c0000000ce67fae */ /* 0x000fe8000b901d50 */
[----:B------:R-:W-:Y:S04]  /*1840*/  LDGSTS.E.BYPASS.LTC128B.128 [R230+0xe000], desc[UR16][R12.64+0x80] ;  /* 0x0e0000800ce67fae */ /* 0x000fe8000b901d50 */
[----:B------:R-:W-:Y:S04]  /*1850*/  LDGSTS.E.BYPASS.LTC128B.128 [R230+0xd000], desc[UR16][R6.64] ;  /* 0x0d00000006e67fae */ /* 0x000fe8000b901d50 */
[----:B------:R1:W-:Y:S04]  /*1860*/  LDGSTS.E.BYPASS.LTC128B.128 [R230+0xf000], desc[UR16][R6.64+0x80] ;  /* 0x0f00008006e67fae */ /* 0x0003e8000b901d50 */
[----:B------:R-:W0:Y:S01]  /*1870*/  LDGDEPBAR ;  /* 0x00000000000079af */ /* 0x000e220000000000 */
[----:B------:R-:W-:Y:S01]  /*1880*/  UIMAD UR50, UR29, UR28, URZ ;  /* 0x0000001c1d3272a4 */ /* 0x000fe2000f8e023f */
[----:B------:R-:W-:Y:S01]  /*1890*/  IMAD.U32 R5, RZ, RZ, UR38 ;  /* 0x00000026ff057e24 */ /* 0x000fe2000f8e00ff */
[----:B------:R-:W-:Y:S01]  /*18a0*/  USHF.R.S32.HI UR22, URZ, 0x1f, UR28 ;  /* 0x0000001f3f167899 */ /* 0x000fe2000801141c */
[----:B------:R2:W5:Y:S01]  /*18b0*/  LDG.E R233, desc[UR16][R8.64] ;  /* 0x0000001008e97981 */ /* 0x000562000c1e1900 */
[----:B------:R-:W-:-:S02]  /*18c0*/  USHF.L.U32 UR23, UR50, 0x6, URZ ;  /* 0x0000000632177899 */ /* 0x000fc4000800063f */
[----:B------:R-:W-:Y:S01]  /*18d0*/  IMAD R18, R18, UR50, R17 ;  /* 0x0000003212127c24 */ /* 0x000fe2000f8e0211 */
[----:B------:R-:W-:Y:S01]  /*18e0*/  UIMAD.WIDE.U32 UR42, UR28, UR29, URZ ;  /* 0x0000001d1c2a72a5 */ /* 0x000fe2000f8e003f */
[----:B------:R-:W-:Y:S01]  /*18f0*/  IMAD.U32 R4, RZ, RZ, UR32 ;  /* 0x00000020ff047e24 */ /* 0x000fe2000f8e00ff */
[----:B------:R-:W-:Y:S01]  /*1900*/  USHF.R.S32.HI UR24, URZ, 0x1f, UR23 ;  /* 0x0000001f3f187899 */ /* 0x000fe20008011417 */
[----:B------:R2:W5:Y:S01]  /*1910*/  LDG.E R232, desc[UR16][R8.64+0x20] ;  /* 0x0000201008e87981 */ /* 0x000562000c1e1900 */
[----:B------:R-:W-:Y:S01]  /*1920*/  IADD3 R5, P2, P1, R18, UR23, R5 ;  /* 0x0000001712057c10 */ /* 0x000fe2000f95e005 */
[----:B------:R-:W-:Y:S01]  /*1930*/  UIMAD UR22, UR22, UR29, URZ ;  /* 0x0000001d161672a4 */ /* 0x000fe2000f8e023f */
[----:B------:R-:W-:Y:S01]  /*1940*/  CS2R R94, SRZ ;  /* 0x00000000005e7805 */ /* 0x000fe2000001ff00 */
[----:B------:R-:W-:Y:S01]  /*1950*/  UIMAD.WIDE UR38, UR12, UR27, UR40 ;  /* 0x0000001b0c2672a5 */ /* 0x000fe2000f8e0228 */
[----:B------:R-:W-:Y:S01]  /*1960*/  CS2R R92, SRZ ;  /* 0x00000000005c7805 */ /* 0x000fe2000001ff00 */
[----:B------:R-:W-:Y:S01]  /*1970*/  UIMAD UR22, UR35, UR28, UR22 ;  /* 0x0000001c231672a4 */ /* 0x000fe2000f8e0216 */
[----:B------:R-:W-:Y:S01]  /*1980*/  CS2R R98, SRZ ;  /* 0x0000000000627805 */ /* 0x000fe2000001ff00 */
[----:B------:R-:W-:Y:S01]  /*1990*/  UIADD3 UR31, UP0, UR38, UR31, URZ ;  /* 0x0000001f261f7290 */ /* 0x000fe2000ff1e03f */
[----:B------:R-:W-:Y:S01]  /*19a0*/  CS2R R96, SRZ ;  /* 0x0000000000607805 */ /* 0x000fe2000001ff00 */
[----:B------:R-:W-:Y:S01]  /*19b0*/  UIADD3 UR22, UR43, UR22, URZ ;  /* 0x000000162b167290 */ /* 0x000fe2000fffe03f */
[----:B------:R-:W-:-:S02]  /*19c0*/  CS2R R90, SRZ ;  /* 0x00000000005a7805 */ /* 0x000fc4000001ff00 */
[----:B-1----:R-:W-:Y:S01]  /*19d0*/  SHF.R.S32.HI R7, RZ, 0x1f, R18 ;  /* 0x0000001fff077819 */ /* 0x002fe20000011412 */
[----:B------:R-:W-:-:S04]  /*19e0*/  DEPBAR.LE SB0, 0x1 ;  /* 0x000080400000791a */ /* 0x000fc80000000000 */
[----:B------:R-:W-:Y:S01]  /*19f0*/  IADD3.X R7, R7, UR24, R4, P2, P1 ;  /* 0x0000001807077c10 */ /* 0x000fe200097e2404 */
[----:B------:R-:W-:Y:S01]  /*1a00*/  BAR.SYNC.DEFER_BLOCKING 0x0 ;  /* 0x0000000000007b1d */ /* 0x000fe20000010000 */
[----:B------:R-:W-:Y:S01]  /*1a10*/  IADD3 R16, P1, R5, R16, RZ ;  /* 0x0000001005107210 */ /* 0x000fe20007f3e0ff */
[----:B------:R-:W-:Y:S01]  /*1a20*/  UIADD3.X UR30, UR39, UR30, URZ, UP0, !UPT ;  /* 0x0000001e271e7290 */ /* 0x000fe200087fe43f */
[----:B------:R-:W-:Y:S01]  /*1a30*/  LEA.HI R5, R19, R0, RZ, 0x3 ;  /* 0x0000000013057211 */ /* 0x000fe200078f18ff */
[----:B------:R-:W-:Y:S01]  /*1a40*/  UIMAD UR22, UR22, UR31, URZ ;  /* 0x0000001f161672a4 */ /* 0x000fe2000f8e023f */
[----:B------:R-:W-:Y:S01]  /*1a50*/  IMAD.U32 R6, RZ, RZ, UR42 ;  /* 0x0000002aff067e24 */ /* 0x000fe2000f8e00ff */
[----:B------:R-:W-:Y:S01]  /*1a60*/  UISETP.GE.AND UP0, UPT, UR4, 0x1, UPT ;  /* 0x000000010400788c */ /* 0x000fe2000bf06270 */
[----:B------:R-:W-:Y:S01]  /*1a70*/  LOP3.LUT R5, R5, 0xfffffff8, RZ, 0xc0, !PT ;  /* 0xfffffff805057812 */ /* 0x000fe200078ec0ff */
[----:B------:R-:W-:Y:S01]  /*1a80*/  IMAD.X R17, R7, 0x1, R2, P1 ;  /* 0x0000000107117824 */ /* 0x000fe200008e0602 */
[----:B------:R-:W-:Y:S01]  /*1a90*/  UIMAD UR30, UR30, UR42, UR22 ;  /* 0x0000002a1e1e72a4 */ /* 0x000fe2000f8e0216 */
[----:B------:R-:W-:Y:S01]  /*1aa0*/  IMAD.U32 R7, RZ, RZ, UR43 ;  /* 0x0000002bff077e24 */ /* 0x000fe2000f8e00ff */
[----:B------:R-:W-:Y:S01]  /*1ab0*/  UIADD3 UR26, UR40, UR26, URZ ;  /* 0x0000001a281a7290 */ /* 0x000fe2000fffe03f */
[----:B------:R-:W-:Y:S01]  /*1ac0*/  IMAD.IADD R5, R0, 0x1, -R5 ;  /* 0x0000000100057824 */ /* 0x000fe200078e0a05 */
[----:B------:R-:W-:Y:S01]  /*1ad0*/  ULDC.64 UR22, c[0x0][0x400] ;  /* 0x0001000000167ab9 */ /* 0x000fe20000000a00 */
[----:B------:R-:W-:Y:S01]  /*1ae0*/  IMAD.WIDE.U32 R16, R6, UR31, R16 ;  /* 0x0000001f06107c25 */ /* 0x000fe2000f8e0010 */
[----:B------:R-:W-:Y:S01]  /*1af0*/  ULDC.64 UR24, c[0x0][0x478] ;  /* 0x00011e0000187ab9 */ /* 0x000fe20000000a00 */
[----:B------:R-:W-:-:S02]  /*1b00*/  CS2R R88, SRZ ;  /* 0x0000000000587805 */ /* 0x000fc4000001ff00 */
[----:B------:R-:W-:Y:S01]  /*1b10*/  LOP3.LUT P1, RZ, R5, 0x2, RZ, 0xc0, !PT ;  /* 0x0000000205ff7812 */ /* 0x000fe2000782c0ff */
[----:B------:R-:W-:Y:S01]  /*1b20*/  IMAD.MOV.U32 R5, RZ, RZ, 0x20 ;  /* 0x00000020ff057424 */ /* 0x000fe200078e00ff */
[----:B------:R-:W-:Y:S01]  /*1b30*/  LEA R240, P2, R16, UR22, 0x2 ;  /* 0x0000001610f07c11 */ /* 0x000fe2000f8410ff */
[----:B------:R-:W-:Y:S01]  /*1b40*/  VIADD R0, R17, UR30 ;  /* 0x0000001e11007c36 */ /* 0x000fe20008000000 */
[----:B------:R-:W-:Y:S01]  /*1b50*/  UIMAD.WIDE UR38, UR26, 0x4, UR24 ;  /* 0x000000041a2678a5 */ /* 0x000fe2000f8e0218 */
[----:B------:R-:W-:Y:S02]  /*1b60*/  CS2R R86, SRZ ;  /* 0x0000000000567805 */ /* 0x000fe4000001ff00 */
[----:B------:R-:W-:Y:S01]  /*1b70*/  SEL R5, R5, 0xffffffe0, !P1 ;  /* 0xffffffe005057807 */ /* 0x000fe20004800000 */
[----:B------:R2:W1:Y:S01]  /*1b80*/  LDSM.16.M88.4 R116, [R211+UR5+0x10000] ;  /* 0x01000005d374783b */ /* 0x0004620008000200 */
[----:B------:R-:W-:Y:S02]  /*1b90*/  PLOP3.LUT P1, PT, PT, PT, UP0, 0x80, 0x0 ;  /* 0x000000000000781c */ /* 0x000fe40003f2f008 */
[----:B------:R-:W-:-:S02]  /*1ba0*/  CS2R R84, SRZ ;  /* 0x0000000000547805 */ /* 0x000fc4000001ff00 */
[----:B------:R-:W-:Y:S01]  /*1bb0*/  LEA.HI.X R241, R16, UR23, R0, 0x2, P2 ;  /* 0x0000001710f17c11 */ /* 0x000fe200090f1400 */
[----:B------:R-:W-:Y:S01]  /*1bc0*/  IMAD.IADD R0, R5, 0x1, R204 ;  /* 0x0000000105007824 */ /* 0x000fe200078e02cc */
[----:B------:R2:W3:Y:S01]  /*1bd0*/  LDSM.16.M88.4 R120, [R211+UR5+0x10800] ;  /* 0x01080005d378783b */ /* 0x0004e20008000200 */
[----:B------:R-:W-:Y:S02]  /*1be0*/  CS2R R78, SRZ ;  /* 0x00000000004e7805 */ /* 0x000fe4000001ff00 */
[----:B------:R-:W-:Y:S02]  /*1bf0*/  CS2R R76, SRZ ;  /* 0x00000000004c7805 */ /* 0x000fe4000001ff00 */
[----:B------:R-:W-:Y:S01]  /*1c00*/  CS2R R82, SRZ ;  /* 0x0000000000527805 */ /* 0x000fe2000001ff00 */
[----:B------:R2:W4:Y:S01]  /*1c10*/  LDSM.16.M88.4 R140, [R0+0x10000] ;  /* 0x01000000008c783b */ /* 0x0005220000000200 */
[----:B------:R-:W-:Y:S02]  /*1c20*/  CS2R R80, SRZ ;  /* 0x0000000000507805 */ /* 0x000fe4000001ff00 */
[----:B------:R-:W-:-:S02]  /*1c30*/  CS2R R74, SRZ ;  /* 0x00000000004a7805 */ /* 0x000fc4000001ff00 */
[----:B------:R-:W-:Y:S01]  /*1c40*/  CS2R R72, SRZ ;  /* 0x0000000000487805 */ /* 0x000fe2000001ff00 */
[----:B------:R2:W1:Y:S01]  /*1c50*/  LDSM.16.M88.4 R144, [R0+0x10800] ;  /* 0x010800000090783b */ /* 0x0004620000000200 */
[----:B------:R-:W-:Y:S02]  /*1c60*/  CS2R R70, SRZ ;  /* 0x0000000000467805 */ /* 0x000fe4000001ff00 */
[----:B------:R-:W-:Y:S02]  /*1c70*/  CS2R R68, SRZ ;  /* 0x0000000000447805 */ /* 0x000fe4000001ff00 */
[----:B------:R-:W-:Y:S01]  /*1c80*/  CS2R R46, SRZ ;  /* 0x00000000002e7805 */ /* 0x000fe2000001ff00 */
[----:B------:R2:W1:Y:S01]  /*1c90*/  LDSM.16.M88.4 R172, [R0+0x12000] ;  /* 0x0120000000ac783b */ /* 0x0004620000000200 */
        /* <DEDUP_REMOVED lines=19> */
[----:B------:R2:W1:Y:S04]  /*1dd0*/  LDSM.16.M88.4 R136, [R204+0x10800] ;  /* 0x01080000cc88783b */ /* 0x0004680000000200 */
[----:B------:R2:W1:Y:S04]  /*1de0*/  LDSM.16.M88.4 R148, [R211+UR5+0x12000] ;  /* 0x01200005d394783b */ /* 0x0004680008000200 */
[----:B------:R2:W1:Y:S04]  /*1df0*/  LDSM.16.M88.4 R152, [R211+UR5+0x12800] ;  /* 0x01280005d398783b */ /* 0x0004680008000200 */
[----:B------:R2:W1:Y:S04]  /*1e00*/  LDSM.16.M88.4 R156, [R205+0x12000] ;  /* 0x01200000cd9c783b */ /* 0x0004680000000200 */
[----:B------:R2:W1:Y:S04]  /*1e10*/  LDSM.16.M88.4 R160, [R205+0x12800] ;  /* 0x01280000cda0783b */ /* 0x0004680000000200 */
[----:B------:R2:W1:Y:S04]  /*1e20*/  LDSM.16.M88.4 R164, [R204+0x12000] ;  /* 0x01200000cca4783b */ /* 0x0004680000000200 */
[----:B------:R2:W1:Y:S01]  /*1e30*/  LDSM.16.M88.4 R168, [R204+0x12800] ;  /* 0x01280000cca8783b */ /* 0x0004620000000200 */
[----:B---34-:R-:W-:Y:S05]  /*1e40*/  @!P1 BRA `(.L_x_131) ;  /* 0x0000002400609947 */ /* 0x018fea0003800000 */
[----:B------:R-:W-:Y:S01]  /*1e50*/  USHF.L.U32 UR55, UR50, 0x4, URZ ;  /* 0x0000000432377899 */ /* 0x000fe2000800063f */
[----:B------:R-:W3:Y:S01]  /*1e60*/  LDC R231, c[0x0][0x2dc] ;  /* 0x0000b700ffe77b82 */ /* 0x000ee20000000800 */
[----:B------:R-:W-:Y:S01]  /*1e70*/  USHF.L.U32 UR56, UR50, 0x3, URZ ;  /* 0x0000000332387899 */ /* 0x000fe2000800063f */
[----:B------:R-:W-:Y:S01]  /*1e80*/  VIADD R207, R212, 0x2000 ;  /* 0x00002000d4cf7836 */ /* 0x000fe20000000000 */
[----:B------:R-:W-:Y:S01]  /*1e90*/  UIADD3 UR48, UR55, 0x60, URZ ;  /* 0x0000006037307890 */ /* 0x000fe2000fffe03f */
[----:B------:R-:W-:Y:S01]  /*1ea0*/  IADD3 R206, R213, 0x2000, RZ ;  /* 0x00002000d5ce7810 */ /* 0x000fe20007ffe0ff */
[----:B------:R-:W-:Y:S01]  /*1eb0*/  UIADD3 UR31, UR55, 0x20, URZ ;  /* 0x00000020371f7890 */ /* 0x000fe2000fffe03f */
[----:B------:R-:W-:Y:S01]  /*1ec0*/  IMAD.MOV.U32 R2, RZ, RZ, 0x20 ;  /* 0x00000020ff027424 */ /* 0x000fe200078e00ff */
[----:B------:R-:W-:Y:S01]  /*1ed0*/  UIADD3 UR49, UR55, 0x40, URZ ;  /* 0x0000004037317890 */ /* 0x000fe2000fffe03f */
[----:B--2---:R-:W-:Y:S01]  /*1ee0*/  MOV R0, 0x40 ;  /* 0x0000004000007802 */ /* 0x004fe20000000f00 */
[----:B------:R-:W-:Y:S01]  /*1ef0*/  UIADD3 UR47, UR56, UR48, URZ ;  /* 0x00000030382f7290 */ /* 0x000fe2000fffe03f */
[----:B------:R-:W-:Y:S01]  /*1f00*/  SEL R207, R207, R212, !P0 ;  /* 0x000000d4cfcf7207 */ /* 0x000fe20004000000 */
[----:B------:R-:W-:Y:S01]  /*1f10*/  UIADD3 UR30, UR56, UR31, URZ ;  /* 0x0000001f381e7290 */ /* 0x000fe2000fffe03f */
[----:B------:R-:W-:Y:S01]  /*1f20*/  SEL R206, R206, R213, !P0 ;  /* 0x000000d5cece7207 */ /* 0x000fe20004000000 */
[----:B------:R-:W-:Y:S01]  /*1f30*/  UIADD3 UR25, UR56, UR49, URZ ;  /* 0x0000003138197290 */ /* 0x000fe2000fffe03f */
[----:B------:R-:W-:Y:S01]  /*1f40*/  IMAD.MOV.U32 R95, RZ, RZ, RZ ;  /* 0x000000ffff5f7224 */ /* 0x000fe200078e00ff */
[----:B------:R-:W-:-:S02]  /*1f50*/  UIADD3 UR46, UR56, UR47, URZ ;  /* 0x0000002f382e7290 */ /* 0x000fc4000fffe03f */
[----:B------:R-:W-:Y:S02]  /*1f60*/  UIADD3 UR29, UR56, UR30, URZ ;  /* 0x0000001e381d7290 */ /* 0x000fe4000fffe03f */
[----:B------:R-:W-:Y:S02]  /*1f70*/  UIADD3 UR24, UR56, UR25, URZ ;  /* 0x0000001938187290 */ /* 0x000fe4000fffe03f */
[----:B------:R-:W-:Y:S02]  /*1f80*/  UIADD3 UR45, UR56, UR46, URZ ;  /* 0x0000002e382d7290 */ /* 0x000fe4000fffe03f */
[----:B------:R-:W-:Y:S02]  /*1f90*/  UIADD3 UR28, UR56, UR29, URZ ;  /* 0x0000001d381c7290 */ /* 0x000fe4000fffe03f */
[----:B------:R-:W-:Y:S02]  /*1fa0*/  UIADD3 UR23, UR56, UR24, URZ ;  /* 0x0000001838177290 */ /* 0x000fe4000fffe03f */
[----:B------:R-:W-:-:S02]  /*1fb0*/  UIADD3 UR44, UR56, UR45, URZ ;  /* 0x0000002d382c7290 */ /* 0x000fc4000fffe03f */
[----:B------:R-:W-:Y:S02]  /*1fc0*/  UIADD3 UR27, UR56, UR28, URZ ;  /* 0x0000001c381b7290 */ /* 0x000fe4000fffe03f */
[----:B------:R-:W-:Y:S02]  /*1fd0*/  UIADD3 UR22, UR56, UR23, URZ ;  /* 0x0000001738167290 */ /* 0x000fe4000fffe03f */
[----:B------:R-:W-:Y:S02]  /*1fe0*/  UIMAD UR54, UR50, 0x18, URZ ;  /* 0x00000018323678a4 */ /* 0x000fe4000f8e023f */
[----:B------:R-:W-:Y:S02]  /*1ff0*/  USHF.L.U32 UR53, UR50, 0x5, URZ ;  /* 0x0000000532357899 */ /* 0x000fe4000800063f */
[----:B------:R-:W-:Y:S02]  /*2000*/  UIMAD UR52, UR50, 0x28, URZ ;  /* 0x00000028323478a4 */ /* 0x000fe4000f8e023f */
[----:B------:R-:W-:-:S02]  /*2010*/  UIMAD UR51, UR50, 0x30, URZ ;  /* 0x00000030323378a4 */ /* 0x000fc4000f8e023f */
[----:B------:R-:W-:Y:S02]  /*2020*/  UIMAD UR50, UR50, 0x38, URZ ;  /* 0x00000038323278a4 */ /* 0x000fe4000f8e023f */
[----:B------:R-:W-:Y:S02]  /*2030*/  UIADD3 UR43, UR56, UR44, URZ ;  /* 0x0000002c382b7290 */ /* 0x000fe4000fffe03f */
[----:B------:R-:W-:Y:S02]  /*2040*/  UIADD3 UR26, UR56, UR27, URZ ;  /* 0x0000001b381a7290 */ /* 0x000fe4000fffe03f */
[----:B------:R-:W-:Y:S01]  /*2050*/  UIADD3 UR4, UR56, UR22, URZ ;  /* 0x0000001638047290 */ /* 0x000fe2000fffe03f */
[----:B------:R-:W-:Y:S01]  /*2060*/  LEA R207, R207, UR5, 0x1 ;  /* 0x00000005cfcf7c11 */ /* 0x000fe2000f8e08ff */
[----:B------:R-:W-:Y:S01]  /*2070*/  ULDC UR32, c[0x0][0x270] ;  /* 0x00009c0000207ab9 */ /* 0x000fe20000000800 */
[----:B------:R-:W-:Y:S01]  /*2080*/  LEA R206, R206, UR5, 0x1 ;  /* 0x00000005cece7c11 */ /* 0x000fe2000f8e08ff */
[----:B---3--:R-:W-:-:S08]  /*2090*/  ULDC UR35, c[0x0][0x2ec] ;  /* 0x0000bb0000237ab9 */ /* 0x008fd00000000800 */
.L_x_134:
[----:B------:R-:W0:Y:S01]  /*20a0*/  LDGDEPBAR ;  /* 0x00000000000079af */ /* 0x000e220000000000 */
[----:B------:R-:W-:Y:S01]  /*20b0*/  R2P PR, R217, 0x6 ;  /* 0x00000006d9007804 */ /* 0x000fe20000000000 */
[----:B-----5:R-:W-:Y:S01]  /*20c0*/  FMUL.FTZ R202, R232, 1.4426950216293334961 ;  /* 0x3fb8aa3be8ca7820 */ /* 0x020fe20000410000 */
[C---:B------:R-:W-:Y:S01]  /*20d0*/  FSETP.NEU.FTZ.AND P0, PT, R233.reuse, -INF , PT ;  /* 0xff800000e900780b */ /* 0x040fe20003f1d000 */
[----:B------:R-:W-:Y:S01]  /*20e0*/  FMUL.FTZ R200, R233, 1.4426950216293334961 ;  /* 0x3fb8aa3be9c87820 */ /* 0x000fe20000410000 */
[----:B------:R-:W-:Y:S01]  /*20f0*/  UISETP.GE.AND UP2, UPT, UR57, 0x1, UPT ;  /* 0x000000013900788c */ /* 0x000fe2000bf46270 */
[----:B------:R-:W-:Y:S02]  /*2100*/  SEL R181, R2, 0xffffffe0, !P1 ;  /* 0xffffffe002b57807 */ /* 0x000fe40004800000 */
[----:B------:R-:W-:Y:S02]  /*2110*/  SEL R197, R0, 0xffffffc0, !P2 ;  /* 0xffffffc000c57807 */ /* 0x000fe40005000000 */
[C---:B------:R-:W-:Y:S02]  /*2120*/  IADD3 R184, R206.reuse, R181, RZ ;  /* 0x000000b5ceb87210 */ /* 0x040fe40007ffe0ff */
[----:B------:R-:W-:Y:S02]  /*2130*/  IADD3 R182, R206, R197, RZ ;  /* 0x000000c5ceb67210 */ /* 0x000fe40007ffe0ff */
[----:B------:R-:W-:Y:S02]  /*2140*/  IADD3 R180, R197, R184, RZ ;  /* 0x000000b8c5b47210 */ /* 0x000fe40007ffe0ff */
[----:B------:R-:W-:Y:S02]  /*2150*/  FSEL R200, R200, RZ, P0 ;  /* 0x000000ffc8c87208 */ /* 0x000fe40000000000 */
[----:B------:R-:W-:Y:S02]  /*2160*/  FSETP.NEU.FTZ.AND P0, PT, R232, -INF , PT ;  /* 0xff800000e800780b */ /* 0x000fe40003f1d000 */
[----:B------:R-:W-:Y:S02]  /*2170*/  PLOP3.LUT P1, PT, PT, PT, UP2, 0x80, 0x0 ;  /* 0x000000000000781c */ /* 0x000fe40003f2f028 */
[----:B------:R-:W-:Y:S01]  /*2180*/  FSEL R202, R202, RZ, P0 ;  /* 0x000000ffcaca7208 */ /* 0x000fe20000000000 */
[----:B------:R-:W-:Y:S04]  /*2190*/  DEPBAR.LE SB0, 0x0 ;  /* 0x000080000000791a */ /* 0x000fe80000000000 */
[----:B------:R-:W-:Y:S01]  /*21a0*/  BAR.SYNC.DEFER_BLOCKING 0x0 ;  /* 0x0000000000007b1d */ /* 0x000fe20000010000 */
[----:B------:R-:W-:Y:S04]  /*21b0*/  IADD3 R214, P0, R229, UR38, RZ ;  /* 0x00000026e5d67c10 */ /* 0x000fe8000ff1e0ff */
[----:B------:R-:W-:Y:S01]  /*21c0*/  IADD3.X R215, R228, UR39, RZ, P0, !PT ;  /* 0x00000027e4d77c10 */ /* 0x000fe200087fe4ff */
[----:B------:R-:W-:Y:S06]  /*21d0*/  LDSM.16.M88.4 R52, [R206] ;  /* 0x00000000ce34783b */ /* 0x000fec0000000200 */
[----:B------:R-:W2:Y:S06]  /*21e0*/  LDSM.16.M88.4 R56, [R211+UR5+0xc000] ;  /* 0x00c00005d338783b */ /* 0x000eac0008000200 */
[----:B------:R-:W3:Y:S06]  /*21f0*/  LDSM.16.M88.4 R60, [R211+UR5+0xc800] ;  /* 0x00c80005d33c783b */ /* 0x000eec0008000200 */
[----:B------:R-:W-:Y:S06]  /*2200*/  LDSM.16.M88.4 R64, [R184] ;  /* 0x00000000b840783b */ /* 0x000fec0000000200 */
[----:B------:R-:W4:Y:S06]  /*2210*/  LDSM.16.M88.4 R100, [R205+0xc000] ;  /* 0x00c00000cd64783b */ /* 0x000f2c0000000200 */
[----:B------:R-:W1:Y:S06]  /*2220*/  LDSM.16.M88.4 R104, [R205+0xc800] ;  /* 0x00c80000cd68783b */ /* 0x000e6c0000000200 */
[----:B------:R-:W4:Y:S06]  /*2230*/  LDG.E R191, desc[UR16][R214.64] ;  /* 0x00000010d6bf7981 */ /* 0x000f2c000c1e1900 */
[----:B------:R-:W-:Y:S01]  /*2240*/  LDSM.16.M88.4 R108, [R182] ;  /* 0x00000000b66c783b */ /* 0x000fe20000000200 */
[C---:B--2---:R-:W-:Y:S05]  /*2250*/  HMMA.16816.F32.BF16 R4, R52.reuse, R56, RZ ;  /* 0x000000383404723c */ /* 0x044fea00000418ff */
[----:B------:R2:W2:Y:S06]  /*2260*/  LDG.E R196, desc[UR16][R214.64+0x20] ;  /* 0x00002010d6c47981 */ /* 0x0004ac000c1e1900 */
[----:B------:R-:W1:Y:S01]  /*2270*/  LDSM.16.M88.4 R112, [R204+0xc000] ;  /* 0x00c00000cc70783b */ /* 0x000e620000000200 */
[C---:B------:R-:W-:Y:S05]  /*2280*/  HMMA.16816.F32.BF16 R8, R52.reuse, R58, RZ ;  /* 0x0000003a3408723c */ /* 0x040fea00000418ff */
[----:B------:R-:W-:Y:S01]  /*2290*/  LDSM.16.M88.4 R56, [R180] ;  /* 0x00000000b438783b */ /* 0x000fe20000000200 */
[C---:B---3--:R-:W-:Y:S06]  /*22a0*/  HMMA.16816.F32.BF16 R12, R52.reuse, R60, RZ ;  /* 0x0000003c340c723c */ /* 0x048fec00000418ff */
[----:B------:R-:W-:Y:S01]  /*22b0*/  HMMA.16816.F32.BF16 R16, R52, R62, RZ ;  /* 0x0000003e3410723c */ /* 0x000fe200000418ff */
[----:B------:R-:W3:Y:S05]  /*22c0*/  LDSM.16.M88.4 R52, [R204+0xc800] ;  /* 0x00c80000cc34783b */ /* 0x000eea0000000200 */
[C---:B----4-:R-:W-:Y:S01]  /*22d0*/  HMMA.16816.F32.BF16 R4, R64.reuse, R100, R4 ;  /* 0x000000644004723c */ /* 0x050fe20000041804 */
[----:B------:R-:W4:Y:S05]  /*22e0*/  LDSM.16.M88.4 R60, [R210] ;  /* 0x00000000d23c783b */ /* 0x000f2a0000000200 */
[C---:B------:R-:W-:Y:S01]  /*22f0*/  HMMA.16816.F32.BF16 R8, R64.reuse, R102, R8 ;  /* 0x000000664008723c */ /* 0x040fe20000041808 */
[----:B------:R-:W-:Y:S05]  /*2300*/  LDSM.16.M88.4 R100, [R206+0x2000] ;  /* 0x00200000ce64783b */ /* 0x000fea0000000200 */
[C---:B-1----:R-:W-:Y:S06]  /*2310*/  HMMA.16816.F32.BF16 R12, R64.reuse, R104, R12 ;  /* 0x00000068400c723c */ /* 0x042fec000004180c */
[----:B------:R-:W-:Y:S01]  /*2320*/  HMMA.16816.F32.BF16 R16, R64, R106, R16 ;  /* 0x0000006a4010723c */ /* 0x000fe20000041810 */
[----:B------:R-:W1:Y:S05]  /*2330*/  LDSM.16.M88.4 R64, [R210+0x800] ;  /* 0x00080000d240783b */ /* 0x000e6a0000000200 */
[C---:B------:R-:W-:Y:S01]  /*2340*/  HMMA.16816.F32.BF16 R4, R108.reuse, R112, R4 ;  /* 0x000000706c04723c */ /* 0x040fe20000041804 */
[----:B------:R-:W1:Y:S05]  /*2350*/  LDSM.16.M88.4 R104, [R211+UR5+0xe000] ;  /* 0x00e00005d368783b */ /* 0x000e6a0008000200 */
[C---:B------:R-:W-:Y:S01]  /*2360*/  HMMA.16816.F32.BF16 R8, R108.reuse, R114, R8 ;  /* 0x000000726c08723c */ /* 0x040fe20000041808 */
[----:B------:R-:W-:Y:S05]  /*2370*/  LDSM.16.M88.4 R112, [R205+0xe000] ;  /* 0x00e00000cd70783b */ /* 0x000fea0000000200 */
[C---:B---3--:R-:W-:Y:S06]  /*2380*/  HMMA.16816.F32.BF16 R12, R108.reuse, R52, R12 ;  /* 0x000000346c0c723c */ /* 0x048fec000004180c */
[----:B------:R-:W-:Y:S01]  /*2390*/  HMMA.16816.F32.BF16 R16, R108, R54, R16 ;  /* 0x000000366c10723c */ /* 0x000fe20000041810 */
[----:B------:R-:W3:Y:S05]  /*23a0*/  LDSM.16.M88.4 R52, [R211+UR5+0xe800] ;  /* 0x00e80005d334783b */ /* 0x000eea0008000200 */
[C---:B----4-:R-:W-:Y:S01]  /*23b0*/  HMMA.16816.F32.BF16 R4, R56.reuse, R60, R4 ;  /* 0x0000003c3804723c */ /* 0x050fe20000041804 */
[----:B------:R-:W4:Y:S05]  /*23c0*/  LDSM.16.M88.4 R108, [R184+0x2000] ;  /* 0x00200000b86c783b */ /* 0x000f2a0000000200 */
[C---:B------:R-:W-:Y:S01]  /*23d0*/  HMMA.16816.F32.BF16 R8, R56.reuse, R62, R8 ;  /* 0x0000003e3808723c */ /* 0x040fe20000041808 */
[----:B------:R-:W-:Y:S05]  /*23e0*/  LDSM.16.M88.4 R60, [R182+0x2000] ;  /* 0x00200000b63c783b */ /* 0x000fea0000000200 */
[C---:B-1----:R-:W-:Y:S06]  /*23f0*/  HMMA.16816.F32.BF16 R12, R56.reuse, R64, R12 ;  /* 0x00000040380c723c */ /* 0x042fec000004180c */
[----:B------:R-:W-:Y:S01]  /*2400*/  HMMA.16816.F32.BF16 R16, R56, R66, R16 ;  /* 0x000000423810723c */ /* 0x000fe20000041810 */
[----:B------:R-:W1:Y:S05]  /*2410*/  LDSM.16.M88.4 R56, [R205+0xe800] ;  /* 0x00e80000cd38783b */ /* 0x000e6a0000000200 */
[C---:B------:R-:W-:Y:S01]  /*2420*/  HMMA.16816.F32.BF16 R4, R100.reuse, R104, R4 ;  /* 0x000000686404723c */ /* 0x040fe20000041804 */
[----:B------:R-:W1:Y:S05]  /*2430*/  LDSM.16.M88.4 R64, [R204+0xe000] ;  /* 0x00e00000cc40783b */ /* 0x000e6a0000000200 */
[C---:B------:R-:W-:Y:S01]  /*2440*/  HMMA.16816.F32.BF16 R8, R100.reuse, R106, R8 ;  /* 0x0000006a6408723c */ /* 0x040fe20000041808 */
[----:B------:R-:W-:Y:S05]  /*2450*/  LDSM.16.M88.4 R104, [R210+0x2000] ;  /* 0x00200000d268783b */ /* 0x000fea0000000200 */
[C---:B---3--:R-:W-:Y:S06]  /*2460*/  HMMA.16816.F32.BF16 R12, R100.reuse, R52, R12 ;  /* 0x00000034640c723c */ /* 0x048fec000004180c */
[----:B------:R-:W-:Y:S01]  /*2470*/  HMMA.16816.F32.BF16 R16, R100, R54, R16 ;  /* 0x000000366410723c */ /* 0x000fe20000041810 */
[----:B------:R-:W3:Y:S05]  /*2480*/  LDSM.16.M88.4 R52, [R204+0xe800] ;  /* 0x00e80000cc34783b */ /* 0x000eea0000000200 */
[C---:B----4-:R-:W-:Y:S01]  /*2490*/  HMMA.16816.F32.BF16 R4, R108.reuse, R112, R4 ;  /* 0x000000706c04723c */ /* 0x050fe20000041804 */
[----:B------:R-:W4:Y:S05]  /*24a0*/  LDSM.16.M88.4 R100, [R180+0x2000] ;  /* 0x00200000b464783b */ /* 0x000f2a0000000200 */
[C---:B------:R-:W-:Y:S06]  /*24b0*/  HMMA.16816.F32.BF16 R8, R108.reuse, R114, R8 ;  /* 0x000000726c08723c */ /* 0x040fec0000041808 */
[C---:B-1----:R-:W-:Y:S06]  /*24c0*/  HMMA.16816.F32.BF16 R12, R108.reuse, R56, R12 ;  /* 0x000000386c0c723c */ /* 0x042fec000004180c */
[----:B------:R-:W-:Y:S06]  /*24d0*/  HMMA.16816.F32.BF16 R16, R108, R58, R16 ;  /* 0x0000003a6c10723c */ /* 0x000fec0000041810 */
[C---:B------:R-:W-:Y:S06]  /*24e0*/  HMMA.16816.F32.BF16 R4, R60.reuse, R64, R4 ;  /* 0x000000403c04723c */ /* 0x040fec0000041804 */
[C---:B------:R-:W-:Y:S06]  /*24f0*/  HMMA.16816.F32.BF16 R8, R60.reuse, R66, R8 ;  /* 0x000000423c08723c */ /* 0x040fec0000041808 */
[C---:B---3--:R-:W-:Y:S06]  /*2500*/  HMMA.16816.F32.BF16 R12, R60.reuse, R52, R12 ;  /* 0x000000343c0c723c */ /* 0x048fec000004180c */
[----:B------:R-:W-:Y:S01]  /*2510*/  HMMA.16816.F32.BF16 R16, R60, R54, R16 ;  /* 0x000000363c10723c */ /* 0x000fe20000041810 */
[----:B------:R-:W1:Y:S05]  /*2520*/  LDSM.16.M88.4 R52, [R210+0x2800] ;  /* 0x00280000d234783b */ /* 0x000e6a0000000200 */
[C---:B----4-:R-:W-:Y:S06]  /*2530*/  HMMA.16816.F32.BF16 R4, R100.reuse, R104, R4 ;  /* 0x000000686404723c */ /* 0x050fec0000041804 */
[C---:B------:R-:W-:Y:S11]  /*2540*/  HMMA.16816.F32.BF16 R8, R100.reuse, R106, R8 ;  /* 0x0000006a6408723c */ /* 0x040ff60000041808 */
[----:B------:R-:W-:Y:S07]  /*2550*/  @!UPT UIADD3 URZ, URZ, URZ, URZ ;  /* 0x0000003f3f3ff290 */ /* 0x000fee000fffe03f */
[--C-:B------:R-:W-:Y:S01]  /*2560*/  FFMA.FTZ R183, R4, UR35, -R200.reuse ;  /* 0x0000002304b77c23 */ /* 0x100fe200080108c8 */
[----:B------:R-:W-:Y:S01]  /*2570*/  FFMA.FTZ R186, R5, UR35, -R200 ;  /* 0x0000002305ba7c23 */ /* 0x000fe200080108c8 */
[--C-:B------:R-:W-:Y:S01]  /*2580*/  FFMA.FTZ R185, R6, UR35, -R202.reuse ;  /* 0x0000002306b97c23 */ /* 0x100fe200080108ca */
[----:B------:R-:W-:Y:S03]  /*2590*/  FFMA.FTZ R188, R7, UR35, -R202 ;  /* 0x0000002307bc7c23 */ /* 0x000fe600080108ca */
[--C-:B------:R-:W-:Y:S01]  /*25a0*/  FFMA.FTZ R187, R8, UR35, -R200.reuse ;  /* 0x0000002308bb7c23 */ /* 0x100fe200080108c8 */
[----:B------:R-:W-:Y:S01]  /*25b0*/  FFMA.FTZ R190, R9, UR35, -R200 ;  /* 0x0000002309be7c23 */ /* 0x000fe200080108c8 */
[--C-:B------:R-:W-:Y:S01]  /*25c0*/  FFMA.FTZ R189, R10, UR35, -R202.reuse ;  /* 0x000000230abd7c23 */ /* 0x100fe200080108ca */
[----:B------:R-:W-:Y:S01]  /*25d0*/  FFMA.FTZ R192, R11, UR35, -R202 ;  /* 0x000000230bc07c23 */ /* 0x000fe200080108ca */
[----:B------:R-:W-:Y:S01]  /*25e0*/  MUFU.EX2 R183, R183 ;  /* 0x000000b700b77308 */ /* 0x000fe20000000800 */
[C---:B-1----:R-:W-:Y:S06]  /*25f0*/  HMMA.16816.F32.BF16 R12, R100.reuse, R52, R12 ;  /* 0x00000034640c723c */ /* 0x042fec000004180c */
[----:B------:R-:W-:Y:S03]  /*2600*/  HMMA.16816.F32.BF16 R16, R100, R54, R16 ;  /* 0x000000366410723c */ /* 0x000fe60000041810 */
[----:B------:R-:W1:Y:S04]  /*2610*/  MUFU.EX2 R186, R186 ;  /* 0x000000ba00ba7308 */ /* 0x000e680000000800 */
[----:B------:R-:W-:Y:S06]  /*2620*/  LEA R100, R213, UR5, 0x1 ;  /* 0x00000005d5647c11 */ /* 0x000fec000f8e08ff */
[----:B------:R-:W-:Y:S01]  /*2630*/  MUFU.EX2 R185, R185 ;  /* 0x000000b900b97308 */ /* 0x000fe20000000800 */
[C---:B------:R-:W-:Y:S02]  /*2640*/  IADD3 R66, R100.reuse, R181, RZ ;  /* 0x000000b564427210 */ /* 0x040fe40007ffe0ff */
[----:B------:R-:W-:Y:S02]  /*2650*/  IADD3 R65, R100, R197, RZ ;  /* 0x000000c564417210 */ /* 0x000fe40007ffe0ff */
[----:B------:R-:W-:Y:S05]  /*2660*/  IADD3 R64, R197, R66, RZ ;  /* 0x00000042c5407210 */ /* 0x000fea0007ffe0ff */
[----:B------:R-:W3:Y:S01]  /*2670*/  MUFU.EX2 R188, R188 ;  /* 0x000000bc00bc7308 */ /* 0x000ee20000000800 */
[--C-:B------:R-:W-:Y:S01]  /*2680*/  FFMA.FTZ R193, R12, UR35, -R200.reuse ;  /* 0x000000230cc17c23 */ /* 0x100fe200080108c8 */
[----:B------:R-:W-:Y:S01]  /*2690*/  FFMA.FTZ R194, R13, UR35, -R200 ;  /* 0x000000230dc27c23 */ /* 0x000fe200080108c8 */
[--C-:B------:R-:W-:Y:S01]  /*26a0*/  FFMA.FTZ R195, R14, UR35, -R202.reuse ;  /* 0x000000230ec37c23 */ /* 0x100fe200080108ca */
[----:B------:R-:W-:Y:S01]  /*26b0*/  FFMA.FTZ R198, R15, UR35, -R202 ;  /* 0x000000230fc67c23 */ /* 0x000fe200080108ca */
[----:B-1----:R-:W-:Y:S01]  /*26c0*/  F2FP.BF16.F32.PACK_AB R244, R186, R183 ;  /* 0x000000b7baf4723e */ /* 0x002fe200000010ff */
[----:B------:R-:W-:Y:S04]  /*26d0*/  FFMA.FTZ R199, R16, UR35, -R200 ;  /* 0x0000002310c77c23 */ /* 0x000fe800080108c8 */
[----:B------:R-:W-:Y:S01]  /*26e0*/  MUFU.EX2 R187, R187 ;  /* 0x000000bb00bb7308 */ /* 0x000fe20000000800 */
[----:B------:R-:W-:Y:S01]  /*26f0*/  FFMA.FTZ R201, R18, UR35, -R202 ;  /* 0x0000002312c97c23 */ /* 0x000fe200080108ca */
[----:B------:R-:W-:Y:S01]  /*2700*/  FFMA.FTZ R200, R17, UR35, -R200 ;  /* 0x0000002311c87c23 */ /* 0x000fe200080108c8 */
[----:B------:R-:W-:Y:S01]  /*2710*/  FFMA.FTZ R202, R19, UR35, -R202 ;  /* 0x0000002313ca7c23 */ /* 0x000fe200080108ca */
[----:B------:R-:W-:Y:S06]  /*2720*/  STS [R223+0x12000], R244 ;  /* 0x012000f4df007388 */ /* 0x000fec0000000800 */
[----:B------:R-:W1:Y:S01]  /*2730*/  MUFU.EX2 R190, R190 ;  /* 0x000000be00be7308 */ /* 0x000e620000000800 */
[----:B---3--:R-:W-:Y:S05]  /*2740*/  F2FP.BF16.F32.PACK_AB R242, R188, R185 ;  /* 0x000000b9bcf2723e */ /* 0x008fea00000010ff */
[----:B------:R-:W-:Y:S04]  /*2750*/  STS [R223+0x12400], R242 ;  /* 0x012400f2df007388 */ /* 0x000fe80000000800 */
[----:B------:R-:W-:Y:S10]  /*2760*/  MUFU.EX2 R189, R189 ;  /* 0x000000bd00bd7308 */ /* 0x000ff40000000800 */
[----:B------:R-:W3:Y:S01]  /*2770*/  MUFU.EX2 R192, R192 ;  /* 0x000000c000c07308 */ /* 0x000ee20000000800 */
[----:B-1----:R-:W-:Y:S05]  /*2780*/  F2FP.BF16.F32.PACK_AB R243, R190, R187 ;  /* 0x000000bbbef3723e */ /* 0x002fea00000010ff */
[----:B------:R-:W-:Y:S04]  /*2790*/  STS [R226+0x12000], R243 ;  /* 0x012000f3e2007388 */ /* 0x000fe80000000800 */
[----:B------:R-:W-:Y:S10]  /*27a0*/  MUFU.EX2 R193, R193 ;  /* 0x000000c100c17308 */ /* 0x000ff40000000800 */
[----:B------:R-:W2:Y:S01]  /*27b0*/  MUFU.EX2 R194, R194 ;  /* 0x000000c200c27308 */ /* 0x000ea20000000800 */
[----:B---3--:R-:W-:Y:S05]  /*27c0*/  F2FP.BF16.F32.PACK_AB R235, R192, R189 ;  /* 0x000000bdc0eb723e */ /* 0x008fea00000010ff */
[----:B------:R-:W-:Y:S04]  /*27d0*/  STS [R226+0x12400], R235 ;  /* 0x012400ebe2007388 */ /* 0x000fe80000000800 */
[----:B------:R-:W-:Y:S10]  /*27e0*/  MUFU.EX2 R195, R195 ;  /* 0x000000c300c37308 */ /* 0x000ff40000000800 */
[----:B------:R-:W1:Y:S01]  /*27f0*/  MUFU.EX2 R198, R198 ;  /* 0x000000c600c67308 */ /* 0x000e620000000800 */
[----:B--2---:R-:W-:Y:S05]  /*2800*/  F2FP.BF16.F32.PACK_AB R215, R194, R193 ;  /* 0x000000c1c2d7723e */ /* 0x004fea00000010ff */
[----:B------:R-:W-:Y:S04]  /*2810*/  STS [R224+0x12000], R215 ;  /* 0x012000d7e0007388 */ /* 0x000fe80000000800 */
[----:B------:R-:W-:Y:S10]  /*2820*/  MUFU.EX2 R199, R199 ;  /* 0x000000c700c77308 */ /* 0x000ff40000000800 */
[----:B------:R-:W2:Y:S01]  /*2830*/  MUFU.EX2 R200, R200 ;  /* 0x000000c800c87308 */ /* 0x000ea20000000800 */
[----:B-1----:R-:W-:Y:S05]  /*2840*/  F2FP.BF16.F32.PACK_AB R203, R198, R195 ;  /* 0x000000c3c6cb723e */ /* 0x002fea00000010ff */
[----:B------:R-:W-:Y:S04]  /*2850*/  STS [R224+0x12400], R203 ;  /* 0x012400cbe0007388 */ /* 0x000fe80000000800 */
[----:B------:R-:W-:Y:S10]  /*2860*/  MUFU.EX2 R201, R201 ;  /* 0x000000c900c97308 */ /* 0x000ff40000000800 */
[----:B------:R-:W1:Y:S01]  /*2870*/  MUFU.EX2 R202, R202 ;  /* 0x000000ca00ca7308 */ /* 0x000e620000000800 */
[----:B--2---:R-:W-:Y:S05]  /*2880*/  F2FP.BF16.F32.PACK_AB R216, R200, R199 ;  /* 0x000000c7c8d8723e */ /* 0x004fea00000010ff */
[----:B------:R-:W-:Y:S01]  /*2890*/  STS [R227+0x12000], R216 ;  /* 0x012000d8e3007388 */ /* 0x000fe20000000800 */
[----:B-1----:R-:W-:Y:S05]  /*28a0*/  F2FP.BF16.F32.PACK_AB R214, R202, R201 ;  /* 0x000000c9cad6723e */ /* 0x002fea00000010ff */
[----:B------:R-:W-:Y:S06]  /*28b0*/  STS [R227+0x12400], R214 ;  /* 0x012400d6e3007388 */ /* 0x000fec0000000800 */
[----:B------:R-:W1:Y:S06]  /*28c0*/  LDSM.16.M88.4 R52, [R100+0x8000] ;  /* 0x008000006434783b */ /* 0x000e6c0000000200 */
[----:B------:R-:W2:Y:S06]  /*28d0*/  LDSM.16.M88.4 R56, [R66+0x8000] ;  /* 0x008000004238783b */ /* 0x000eac0000000200 */
[----:B------:R-:W3:Y:S01]  /*28e0*/  LDSM.16.M88.4 R60, [R65+0x8000] ;  /* 0x00800000413c783b */ /* 0x000ee20000000200 */
[C---:B-1----:R-:W-:Y:S06]  /*28f0*/  HMMA.16816.F32.BF16 R4, R52.reuse, R116, RZ ;  /* 0x000000743404723c */ /* 0x042fec00000418ff */
[C---:B------:R-:W-:Y:S06]  /*2900*/  HMMA.16816.F32.BF16 R8, R52.reuse, R118, RZ ;  /* 0x000000763408723c */ /* 0x040fec00000418ff */
[C---:B------:R-:W-:Y:S06]  /*2910*/  HMMA.16816.F32.BF16 R12, R52.reuse, R120, RZ ;  /* 0x00000078340c723c */ /* 0x040fec00000418ff */
[----:B------:R-:W-:Y:S01]  /*2920*/  HMMA.16816.F32.BF16 R16, R52, R122, RZ ;  /* 0x0000007a3410723c */ /* 0x000fe200000418ff */
[----:B------:R-:W1:Y:S05]  /*2930*/  LDSM.16.M88.4 R52, [R64+0x8000] ;  /* 0x008000004034783b */ /* 0x000e6a0000000200 */
[C---:B--2---:R-:W-:Y:S06]  /*2940*/  HMMA.16816.F32.BF16 R4, R56.reuse, R124, R4 ;  /* 0x0000007c3804723c */ /* 0x044fec0000041804 */
[C---:B------:R-:W-:Y:S06]  /*2950*/  HMMA.16816.F32.BF16 R8, R56.reuse, R126, R8 ;  /* 0x0000007e3808723c */ /* 0x040fec0000041808 */
[C---:B------:R-:W-:Y:S06]  /*2960*/  HMMA.16816.F32.BF16 R12, R56.reuse, R128, R12 ;  /* 0x00000080380c723c */ /* 0x040fec000004180c */
[----:B------:R-:W-:Y:S01]  /*2970*/  HMMA.16816.F32.BF16 R16, R56, R130, R16 ;  /* 0x000000823810723c */ /* 0x000fe20000041810 */
[----:B------:R-:W2:Y:S05]  /*2980*/  LDSM.16.M88.4 R56, [R100+0xa000] ;  /* 0x00a000006438783b */ /* 0x000eaa0000000200 */
[C---:B---3--:R-:W-:Y:S06]  /*2990*/  HMMA.16816.F32.BF16 R4, R60.reuse, R132, R4 ;  /* 0x000000843c04723c */ /* 0x048fec0000041804 */
[C---:B------:R-:W-:Y:S06]  /*29a0*/  HMMA.16816.F32.BF16 R8, R60.reuse, R134, R8 ;  /* 0x000000863c08723c */ /* 0x040fec0000041808 */
[C---:B------:R-:W-:Y:S06]  /*29b0*/  HMMA.16816.F32.BF16 R12, R60.reuse, R136, R12 ;  /* 0x000000883c0c723c */ /* 0x040fec000004180c */
[----:B------:R-:W-:Y:S01]  /*29c0*/  HMMA.16816.F32.BF16 R16, R60, R138, R16 ;  /* 0x0000008a3c10723c */ /* 0x000fe20000041810 */
[----:B------:R-:W3:Y:S05]  /*29d0*/  LDSM.16.M88.4 R60, [R66+0xa000] ;  /* 0x00a00000423c783b */ /* 0x000eea0000000200 */
[C---:B-1----:R-:W-:Y:S06]  /*29e0*/  HMMA.16816.F32.BF16 R4, R52.reuse, R140, R4 ;  /* 0x0000008c3404723c */ /* 0x042fec0000041804 */
[C---:B------:R-:W-:Y:S06]  /*29f0*/  HMMA.16816.F32.BF16 R8, R52.reuse, R142, R8 ;  /* 0x0000008e3408723c */ /* 0x040fec0000041808 */
[C---:B------:R-:W-:Y:S06]  /*2a00*/  HMMA.16816.F32.BF16 R12, R52.reuse, R144, R12 ;  /* 0x00000090340c723c */ /* 0x040fec000004180c */
[----:B------:R-:W-:Y:S01]  /*2a10*/  HMMA.16816.F32.BF16 R16, R52, R146, R16 ;  /* 0x000000923410723c */ /* 0x000fe20000041810 */
        /* <DEDUP_REMOVED lines=9> */
[----:B------:R-:W-:Y:S06]  /*2ab0*/  HMMA.16816.F32.BF16 R16, R60, R162, R16 ;  /* 0x000000a23c10723c */ /* 0x000fec0000041810 */
        /* <DEDUP_REMOVED lines=8> */
[C---:B------:R-:W-:Y:S01]  /*2b40*/  FADD.FTZ R214, -R191.reuse, R4 ;  /* 0x00000004bfd67221 */ /* 0x040fe20000010100 */
[----:B------:R-:W-:Y:S04]  /*2b50*/  FADD.FTZ R203, -R191, R5 ;  /* 0x00000005bfcb7221 */ /* 0x000fe80000010100 */
[----:B------:R-:W-:Y:S01]  /*2b60*/  FMUL.FTZ R214, R183, R214 ;  /* 0x000000d6b7d67220 */ /* 0x000fe20000410000 */
[----:B------:R-:W-:Y:S01]  /*2b70*/  FMUL.FTZ R203, R186, R203 ;  /* 0x000000cbbacb7220 */ /* 0x000fe20000410000 */
[C---:B------:R-:W-:Y:S01]  /*2b80*/  FADD.FTZ R183, -R191.reuse, R9 ;  /* 0x00000009bfb77221 */ /* 0x040fe20000010100 */
[----:B------:R-:W-:Y:S03]  /*2b90*/  FADD.FTZ R186, -R191, R8 ;  /* 0x00000008bfba7221 */ /* 0x000fe60000010100 */
[----:B------:R-:W-:Y:S01]  /*2ba0*/  FMUL.FTZ R183, R190, R183 ;  /* 0x000000b7beb77220 */ /* 0x000fe20000410000 */
[----:B------:R-:W-:Y:S01]  /*2bb0*/  F2FP.BF16.F32.PACK_AB R190, R203, R214 ;  /* 0x000000d6cbbe723e */ /* 0x000fe200000010ff */
[----:B------:R-:W-:Y:S01]  /*2bc0*/  FMUL.FTZ R186, R187, R186 ;  /* 0x000000babbba7220 */ /* 0x000fe20000410000 */
[C---:B------:R-:W-:Y:S01]  /*2bd0*/  FADD.FTZ R214, -R191.reuse, R12 ;  /* 0x0000000cbfd67221 */ /* 0x040fe20000010100 */
[C---:B------:R-:W-:Y:S03]  /*2be0*/  FADD.FTZ R187, -R191.reuse, R13 ;  /* 0x0000000dbfbb7221 */ /* 0x040fe60000010100 */
        /* <DEDUP_REMOVED lines=10> */
[C---:B------:R-:W-:Y:S01]  /*2c90*/  FADD.FTZ R188, -R196.reuse, R10 ;  /* 0x0000000ac4bc7221 */ /* 0x040fe20000010100 */
[----:B------:R-:W-:Y:S01]  /*2ca0*/  FADD.FTZ R185, -R196, R11 ;  /* 0x0000000bc4b97221 */ /* 0x000fe20000010100 */
[----:B------:R-:W-:Y:S01]  /*2cb0*/  FMUL.FTZ R187, R194, R187 ;  /* 0x000000bbc2bb7220 */ /* 0x000fe20000410000 */
[----:B------:R-:W-:Y:S01]  /*2cc0*/  F2FP.BF16.F32.PACK_AB R216, R191, R216 ;  /* 0x000000d8bfd8723e */ /* 0x000fe200000010ff */
[----:B------:R-:W-:Y:S01]  /*2cd0*/  FMUL.FTZ R188, R189, R188 ;  /* 0x000000bcbdbc7220 */ /* 0x000fe20000410000 */
[----:B------:R-:W-:Y:S01]  /*2ce0*/  FMUL.FTZ R185, R192, R185 ;  /* 0x000000b9c0b97220 */ /* 0x000fe20000410000 */
        /* <DEDUP_REMOVED lines=12> */
[----:B------:R-:W-:Y:S04]  /*2db0*/  ULOP3.LUT UR40, UR57, 0x1, URZ, 0xc0, !UPT ;  /* 0x0000000139287892 */ /* 0x000fe8000f8ec03f */
[----:B------:R-:W-:Y:S03]  /*2dc0*/  UISETP.NE.U32.AND UP0, UPT, UR40, 0x1, UPT ;  /* 0x000000012800788c */ /* 0x000fe6000bf05070 */
[----:B------:R-:W2:Y:S01]  /*2dd0*/  LDC R5, c[0x0][0x244] ;  /* 0x00009100ff057b82 */ /* 0x000ea20000000800 */
[----:B------:R-:W-:Y:S06]  /*2de0*/  USEL UR40, UR13, 0x4000, !UP0 ;  /* 0x000040000d287887 */ /* 0x000fec000c000000 */
[----:B------:R-:W-:Y:S02]  /*2df0*/  VIADD R234, R234, UR40 ;  /* 0x00000028eaea7c36 */ /* 0x000fe40008000000 */
[----:B------:R-:W-:Y:S02]  /*2e00*/  VIADD R206, R206, UR40 ;  /* 0x00000028cece7c36 */ /* 0x000fe40008000000 */
[----:B-1----:R-:W-:Y:S05]  /*2e10*/  IMAD.U32 R9, R7, -0x40, RZ ;  /* 0xffffffc007097824 */ /* 0x002fea00078e00ff */
[C---:B------:R-:W-:Y:S04]  /*2e20*/  LEA R238, P0, R9.reuse, R238, 0x1 ;  /* 0x000000ee09ee7211 */ /* 0x040fe800078008ff */
[----:B------:R-:W-:Y:S02]  /*2e30*/  LEA.HI.X.SX32 R239, R9, R239, 0x1, P0 ;  /* 0x000000ef09ef7211 */ /* 0x000fe400000f0eff */
[C---:B------:R-:W-:Y:S03]  /*2e40*/  LEA R4, P0, R7.reuse, R238, 0x6 ;  /* 0x000000ee07047211 */ /* 0x040fe600078030ff */
        /* <DEDUP_REMOVED lines=9> */
.L_x_132:
[----:B------:R-:W-:Y:S01]  /*2ee0*/  F2FP.BF16.F32.PACK_AB R185, R185, R188 ;  /* 0x000000bcb9b9723e */ /* 0x000fe200000010ff */
[----:B------:R-:W-:Y:S01]  /*2ef0*/  STS [R223+0x10000], R190 ;  /* 0x010000bedf007388 */ /* 0x000fe20000000800 */
[----:B------:R-:W-:Y:S02]  /*2f00*/  F2FP.BF16.F32.PACK_AB R189, R189, R192 ;  /* 0x000000c0bdbd723e */ /* 0x000fe400000010ff */
[----:B------:R-:W-:Y:S01]  /*2f10*/  F2FP.BF16.F32.PACK_AB R194, R191, R194 ;  /* 0x000000c2bfc2723e */ /* 0x000fe200000010ff */
[----:B------:R-:W-:Y:S01]  /*2f20*/  STS [R223+0x10400], R186 ;  /* 0x010400badf007388 */ /* 0x000fe20000000800 */
[----:B------:R-:W-:Y:S03]  /*2f30*/  LEA R214, R212, UR5, 0x1 ;  /* 0x00000005d4d67c11 */ /* 0x000fe6000f8e08ff */
[----:B------:R-:W-:Y:S04]  /*2f40*/  STS [R226+0x10000], R183 ;  /* 0x010000b7e2007388 */ /* 0x000fe80000000800 */
[----:B------:R-:W-:Y:S04]  /*2f50*/  STS [R226+0x10400], R185 ;  /* 0x010400b9e2007388 */ /* 0x000fe80000000800 */
[----:B------:R-:W-:Y:S04]  /*2f60*/  STS [R224+0x10000], R187 ;  /* 0x010000bbe0007388 */ /* 0x000fe80000000800 */
[----:B------:R-:W-:Y:S04]  /*2f70*/  STS [R224+0x10400], R189 ;  /* 0x010400bde0007388 */ /* 0x000fe80000000800 */
[----:B------:R-:W-:Y:S04]  /*2f80*/  STS [R227+0x10000], R216 ;  /* 0x010000d8e3007388 */ /* 0x000fe80000000800 */
[----:B------:R-:W-:Y:S01]  /*2f90*/  STS [R227+0x10400], R194 ;  /* 0x010400c2e3007388 */ /* 0x000fe20000000800 */
[----:B------:R-:W-:Y:S06]  /*2fa0*/  BAR.SYNC.DEFER_BLOCKING 0x0 ;  /* 0x0000000000007b1d */ /* 0x000fec0000010000 */
[----:B-1----:R-:W-:Y:S04]  /*2fb0*/  LDSM.16.MT88.4 R4, [R209+0x12000] ;  /* 0x01200000d104783b */ /* 0x002fe80000004200 */
        /* <DEDUP_REMOVED lines=40> */
[-C--:B---3--:R-:W-:Y:S05]  /*3240*/  HMMA.16816.F32.BF16 R20, R52, R56.reuse, R20 ;  /* 0x000000383414723c */ /* 0x088fea0000041814 */
[----:B------:R-:W-:Y:S01]  /*3250*/  IMAD R5, R231, UR32, RZ ;  /* 0x00000020e7057c24 */ /* 0x000fe2000f8e02ff */
[C---:B------:R-:W-:Y:S05]  /*3260*/  HMMA.16816.F32.BF16 R24, R60.reuse, R56, R24 ;  /* 0x000000383c18723c */ /* 0x040fea0000041818 */
[----:B------:R-:W-:Y:S01]  /*3270*/  IMAD.U32 R5, R5, -0x40, RZ ;  /* 0xffffffc005057824 */ /* 0x000fe200078e00ff */
[-C--:B------:R-:W-:Y:S05]  /*3280*/  HMMA.16816.F32.BF16 R28, R60, R58.reuse, R28 ;  /* 0x0000003a3c1c723c */ /* 0x080fea000004181c */
[C---:B------:R-:W-:Y:S01]  /*3290*/  LEA R240, P0, R5.reuse, R240, 0x2 ;  /* 0x000000f005f07211 */ /* 0x040fe200078010ff */
[C---:B------:R-:W-:Y:S05]  /*32a0*/  HMMA.16816.F32.BF16 R32, R52.reuse, R58, R32 ;  /* 0x0000003a3420723c */ /* 0x040fea0000041820 */
[----:B------:R-:W-:Y:S01]  /*32b0*/  LEA.HI.X.SX32 R241, R5, R241, 0x2, P0 ;  /* 0x000000f105f17211 */ /* 0x000fe200000f16ff */
        /* <DEDUP_REMOVED lines=11> */
[----:B------:R-:W-:Y:S02]  /*3370*/  LEA.HI.X.SX32 R237, R9, R237, 0x1, P0 ;  /* 0x000000ed09ed7211 */ /* 0x000fe400000f0eff */
[C---:B------:R-:W-:Y:S03]  /*3380*/  LEA R10, P0, R7.reuse, R236, 0x6 ;  /* 0x000000ec070a7211 */ /* 0x040fe600078030ff */
        /* <DEDUP_REMOVED lines=9> */
.L_x_133:
[----:B------:R-:W-:Y:S01]  /*3420*/  LDSM.16.M88.4 R100, [R208] ;  /* 0x00000000d064783b */ /* 0x000fe20000000200 */
[C---:B------:R-:W-:Y:S01]  /*3430*/  IMAD.IADD R196, R208.reuse, 0x1, R181 ;  /* 0x00000001d0c47824 */ /* 0x040fe200078e02b5 */
[----:B------:R-:W-:Y:S01]  /*3440*/  ULOP3.LUT UR40, UR57, 0x1, URZ, 0xc0, !UPT ;  /* 0x0000000139287892 */ /* 0x000fe2000f8ec03f */
[----:B------:R-:W-:Y:S01]  /*3450*/  IMAD.IADD R216, R208, 0x1, R197 ;  /* 0x00000001d0d87824 */ /* 0x000fe200078e02c5 */
[----:B------:R-:W2:Y:S01]  /*3460*/  LDSM.16.MT88.4 R16, [R214+0xc000] ;  /* 0x00c00000d610783b */ /* 0x000ea20000004200 */
[----:B------:R-:W-:Y:S01]  /*3470*/  IMAD.IADD R215, R197, 0x1, R196 ;  /* 0x00000001c5d77824 */ /* 0x000fe200078e02c4 */
[----:B------:R-:W-:Y:S02]  /*3480*/  UISETP.NE.U32.AND UP0, UPT, UR40, 0x1, UPT ;  /* 0x000000012800788c */ /* 0x000fe4000bf05070 */
[----:B------:R-:W1:Y:S01]  /*3490*/  LDSM.16.M88.4 R60, [R208+0x1000] ;  /* 0x00100000d03c783b */ /* 0x000e620000000200 */
[----:B------:R-:W-:Y:S02]  /*34a0*/  @UP2 UIADD3 UR41, UP1, UR36, -0x100, URZ ;  /* 0xffffff0024292890 */ /* 0x000fe4000ff3e03f */
[----:B------:R-:W-:Y:S01]  /*34b0*/  UIADD3 UR42, UR57, -0x1, URZ ;  /* 0xffffffff392a7890 */ /* 0x000fe2000fffe03f */
[----:B------:R-:W3:Y:S01]  /*34c0*/  LDSM.16.MT88.4 R64, [R214+0xe000] ;  /* 0x00e00000d640783b */ /* 0x000ee20000004200 */
[----:B------:R-:W-:Y:S03]  /*34d0*/  @UP2 UIADD3.X UR40, UR37, -0x1, URZ, UP1, !UPT ;  /* 0xffffffff25282890 */ /* 0x000fe60008ffe43f */
[----:B------:R-:W-:Y:S04]  /*34e0*/  LDSM.16.MT88.4 R108, [R214+0xc800] ;  /* 0x00c80000d66c783b */ /* 0x000fe80000004200 */
[----:B------:R-:W4:Y:S04]  /*34f0*/  LDSM.16.M88.4 R104, [R196] ;  /* 0x00000000c468783b */ /* 0x000f280000000200 */
[----:B------:R-:W4:Y:S04]  /*3500*/  LDSM.16.M88.4 R112, [R196+0x1000] ;  /* 0x00100000c470783b */ /* 0x000f280000000200 */
[----:B------:R-:W4:Y:S04]  /*3510*/  LDSM.16.MT88.4 R180, [R214+0xe800] ;  /* 0x00e80000d6b4783b */ /* 0x000f280000004200 */
[----:B------:R-:W-:Y:S04]  /*3520*/  LDSM.16.MT88.4 R188, [R214+0xd000] ;  /* 0x00d00000d6bc783b */ /* 0x000fe80000004200 */
[----:B------:R-:W4:Y:S04]  /*3530*/  LDSM.16.M88.4 R184, [R216] ;  /* 0x00000000d8b8783b */ /* 0x000f280000000200 */
[----:B------:R-:W4:Y:S01]  /*3540*/  LDSM.16.M88.4 R192, [R216+0x1000] ;  /* 0x00100000d8c0783b */ /* 0x000f220000000200 */
[-C--:B--2---:R-:W-:Y:S03]  /*3550*/  HMMA.16816.F32.BF16 R4, R100, R16.reuse, RZ ;  /* 0x000000106404723c */ /* 0x084fe600000418ff */
[----:B------:R-:W-:Y:S04]  /*3560*/  LDSM.16.MT88.4 R200, [R214+0xd800] ;  /* 0x00d80000d6c8783b */ /* 0x000fe80000004200 */
[----:B------:R-:W-:Y:S01]  /*3570*/  LDSM.16.M88.4 R196, [R215] ;  /* 0x00000000d7c4783b */ /* 0x000fe20000000200 */
[C---:B-1----:R-:W-:Y:S06]  /*3580*/  HMMA.16816.F32.BF16 R8, R60.reuse, R16, RZ ;  /* 0x000000103c08723c */ /* 0x042fec00000418ff */
[-C--:B------:R-:W-:Y:S06]  /*3590*/  HMMA.16816.F32.BF16 R12, R60, R18.reuse, RZ ;  /* 0x000000123c0c723c */ /* 0x080fec00000418ff */
[C---:B------:R-:W-:Y:S06]  /*35a0*/  HMMA.16816.F32.BF16 R16, R100.reuse, R18, RZ ;  /* 0x000000126410723c */ /* 0x040fec00000418ff */
[-C--:B---3--:R-:W-:Y:S06]  /*35b0*/  HMMA.16816.F32.BF16 R52, R100, R64.reuse, RZ ;  /* 0x000000406434723c */ /* 0x088fec00000418ff */
[C---:B------:R-:W-:Y:S06]  /*35c0*/  HMMA.16816.F32.BF16 R56, R60.reuse, R64, RZ ;  /* 0x000000403c38723c */ /* 0x040fec00000418ff */
[-C--:B------:R-:W-:Y:S06]  /*35d0*/  HMMA.16816.F32.BF16 R60, R60, R66.reuse, RZ ;  /* 0x000000423c3c723c */ /* 0x080fec00000418ff */
[----:B------:R-:W-:Y:S01]  /*35e0*/  HMMA.16816.F32.BF16 R64, R100, R66, RZ ;  /* 0x000000426440723c */ /* 0x000fe200000418ff */
[----:B------:R-:W1:Y:S05]  /*35f0*/  LDSM.16.MT88.4 R100, [R214+0xf000] ;  /* 0x00f00000d664783b */ /* 0x000e6a0000004200 */
[-C--:B----4-:R-:W-:Y:S06]  /*3600*/  HMMA.16816.F32.BF16 R4, R104, R108.reuse, R4 ;  /* 0x0000006c6804723c */ /* 0x090fec0000041804 */
[C---:B------:R-:W-:Y:S06]  /*3610*/  HMMA.16816.F32.BF16 R8, R112.reuse, R108, R8 ;  /* 0x0000006c7008723c */ /* 0x040fec0000041808 */
[-C--:B------:R-:W-:Y:S06]  /*3620*/  HMMA.16816.F32.BF16 R12, R112, R110.reuse, R12 ;  /* 0x0000006e700c723c */ /* 0x080fec000004180c */
[C---:B------:R-:W-:Y:S01]  /*3630*/  HMMA.16816.F32.BF16 R16, R104.reuse, R110, R16 ;  /* 0x0000006e6810723c */ /* 0x040fe20000041810 */
[----:B------:R-:W2:Y:S05]  /*3640*/  LDSM.16.M88.4 R108, [R215+0x1000] ;  /* 0x00100000d76c783b */ /* 0x000eaa0000000200 */
[-C--:B------:R-:W-:Y:S06]  /*3650*/  HMMA.16816.F32.BF16 R52, R104, R180.reuse, R52 ;  /* 0x000000b46834723c */ /* 0x080fec0000041834 */
[C---:B------:R-:W-:Y:S06]  /*3660*/  HMMA.16816.F32.BF16 R56, R112.reuse, R180, R56 ;  /* 0x000000b47038723c */ /* 0x040fec0000041838 */
[-C--:B------:R-:W-:Y:S01]  /*3670*/  HMMA.16816.F32.BF16 R60, R112, R182.reuse, R60 ;  /* 0x000000b6703c723c */ /* 0x080fe2000004183c */
[----:B------:R-:W-:Y:S05]  /*3680*/  IMAD.U32 R181, RZ, RZ, UR56 ;  /* 0x00000038ffb57e24 */ /* 0x000fea000f8e00ff */
[----:B------:R-:W-:Y:S01]  /*3690*/  HMMA.16816.F32.BF16 R64, R104, R182, R64 ;  /* 0x000000b66840723c */ /* 0x000fe20000041840 */
[----:B------:R-:W3:Y:S01]  /*36a0*/  LDSM.16.MT88.4 R104, [R214+0xf800] ;  /* 0x00f80000d668783b */ /* 0x000ee20000004200 */
[----:B------:R-:W-:Y:S03]  /*36b0*/  IMAD.U32 R113, RZ, RZ, UR56 ;  /* 0x00000038ff717e24 */ /* 0x000fe6000f8e00ff */
[----:B------:R-:W-:Y:S01]  /*36c0*/  @P1 IADD3 R114, P0, R229, UR36, RZ ;  /* 0x00000024e5721c10 */ /* 0x000fe2000ff1e0ff */
[-C--:B------:R-:W-:Y:S01]  /*36d0*/  HMMA.16816.F32.BF16 R4, R184, R188.reuse, R4 ;  /* 0x000000bcb804723c */ /* 0x080fe20000041804 */
[----:B------:R-:W-:Y:S01]  /*36e0*/  IMAD.U32 R183, RZ, RZ, UR54 ;  /* 0x00000036ffb77e24 */ /* 0x000fe2000f8e00ff */
[----:B------:R-:W-:Y:S03]  /*36f0*/  @UP2 UMOV UR36, UR41 ;  /* 0x0000002900242c82 */ /* 0x000fe60008000000 */
[----:B------:R-:W-:Y:S01]  /*3700*/  @P1 IADD3.X R115, R228, UR37, RZ, P0, !PT ;  /* 0x00000025e4731c10 */ /* 0x000fe200087fe4ff */
[C---:B------:R-:W-:Y:S01]  /*3710*/  HMMA.16816.F32.BF16 R8, R192.reuse, R188, R8 ;  /* 0x000000bcc008723c */ /* 0x040fe20000041808 */
[----:B------:R-:W-:Y:S03]  /*3720*/  @UP2 UMOV UR37, UR40 ;  /* 0x0000002800252c82 */ /* 0x000fe60008000000 */
[----:B------:R-:W5:Y:S01]  /*3730*/  @P1 LDG.E R233, desc[UR16][R114.64+-0x100] ;  /* 0xffff001072e91981 */ /* 0x000f62000c1e1900 */
[-C--:B------:R-:W-:Y:S01]  /*3740*/  LEA R112, P0, R113, R240.reuse, 0x2 ;  /* 0x000000f071707211 */ /* 0x080fe200078010ff */
[-C--:B------:R-:W-:Y:S02]  /*3750*/  HMMA.16816.F32.BF16 R12, R192, R190.reuse, R12 ;  /* 0x000000bec00c723c */ /* 0x080fe4000004180c */
[----:B------:R4:W5:Y:S03]  /*3760*/  @P1 LDG.E R232, desc[UR16][R114.64+-0xe0] ;  /* 0xffff201072e81981 */ /* 0x000966000c1e1900 */
[-C--:B------:R-:W-:Y:S01]  /*3770*/  LEA.HI.X.SX32 R113, R181, R241.reuse, 0x2, P0 ;  /* 0x000000f1b5717211 */ /* 0x080fe200000f16ff */
[C---:B------:R-:W-:Y:S01]  /*3780*/  HMMA.16816.F32.BF16 R16, R184.reuse, R190, R16 ;  /* 0x000000beb810723c */ /* 0x040fe20000041810 */
[----:B------:R-:W-:Y:S05]  /*3790*/  IMAD.U32 R181, RZ, RZ, UR54 ;  /* 0x00000036ffb57e24 */ /* 0x000fea000f8e00ff */
[-C--:B-1----:R-:W-:Y:S06]  /*37a0*/  HMMA.16816.F32.BF16 R52, R184, R100.reuse, R52 ;  /* 0x00000064b834723c */ /* 0x082fec0000041834 */
[C---:B------:R-:W-:Y:S06]  /*37b0*/  HMMA.16816.F32.BF16 R56, R192.reuse, R100, R56 ;  /* 0x00000064c038723c */ /* 0x040fec0000041838 */
[-C--:B------:R-:W-:Y:S06]  /*37c0*/  HMMA.16816.F32.BF16 R60, R192, R102.reuse, R60 ;  /* 0x00000066c03c723c */ /* 0x080fec000004183c */
[----:B------:R-:W-:Y:S01]  /*37d0*/  HMMA.16816.F32.BF16 R64, R184, R102, R64 ;  /* 0x00000066b840723c */ /* 0x000fe20000041840 */
[----:B------:R-:W-:Y:S05]  /*37e0*/  LDSM.16.MT88.4 R100, [R207+0x2800] ;  /* 0x00280000cf64783b */ /* 0x000fea0000004200 */
[-C--:B------:R-:W-:Y:S01]  /*37f0*/  HMMA.16816.F32.BF16 R4, R196, R200.reuse, R4 ;  /* 0x000000c8c404723c */ /* 0x080fe20000041804 */
[----:B------:R-:W-:Y:S05]  /*3800*/  IMAD.U32 R185, RZ, RZ, UR55 ;  /* 0x00000037ffb97e24 */ /* 0x000fea000f8e00ff */
[C---:B--2---:R-:W-:Y:S06]  /*3810*/  HMMA.16816.F32.BF16 R8, R108.reuse, R200, R8 ;  /* 0x000000c86c08723c */ /* 0x044fec0000041808 */
[-C--:B------:R-:W-:Y:S06]  /*3820*/  HMMA.16816.F32.BF16 R12, R108, R202.reuse, R12 ;  /* 0x000000ca6c0c723c */ /* 0x080fec000004180c */
[C---:B------:R-:W-:Y:S05]  /*3830*/  HMMA.16816.F32.BF16 R16, R196.reuse, R202, R16 ;  /* 0x000000cac410723c */ /* 0x040fea0000041810 */
[----:B------:R-:W-:Y:S01]  /*3840*/  REDG.E.ADD.F32.FTZ.RN.STRONG.GPU desc[UR16][R240.64], R4 ;  /* 0x00000004f00079a6 */ /* 0x000fe2000c10f390 */
[-C--:B---3--:R-:W-:Y:S03]  /*3850*/  HMMA.16816.F32.BF16 R52, R196, R104.reuse, R52 ;  /* 0x00000068c434723c */ /* 0x088fe60000041834 */
[----:B------:R1:W-:Y:S03]  /*3860*/  REDG.E.ADD.F32.FTZ.RN.STRONG.GPU desc[UR16][R112.64], R5 ;  /* 0x00000005700079a6 */ /* 0x0003e6000c10f390 */
[C---:B------:R-:W-:Y:S06]  /*3870*/  HMMA.16816.F32.BF16 R56, R108.reuse, R104, R56 ;  /* 0x000000686c38723c */ /* 0x040fec0000041838 */
[-C--:B------:R-:W-:Y:S01]  /*3880*/  HMMA.16816.F32.BF16 R60, R108, R106.reuse, R60 ;  /* 0x0000006a6c3c723c */ /* 0x080fe2000004183c */
[----:B------:R-:W-:Y:S05]  /*3890*/  IMAD.U32 R105, RZ, RZ, UR55 ;  /* 0x00000037ff697e24 */ /* 0x000fea000f8e00ff */
[----:B------:R-:W-:Y:S01]  /*38a0*/  HMMA.16816.F32.BF16 R64, R196, R106, R64 ;  /* 0x0000006ac440723c */ /* 0x000fe20000041840 */
[----:B------:R-:W-:Y:S04]  /*38b0*/  IMAD.U32 R111, RZ, RZ, UR53 ;  /* 0x00000035ff6f7e24 */ /* 0x000fe8000f8e00ff */
[-C--:B------:R-:W-:Y:S01]  /*38c0*/  LEA R110, P0, R105, R240.reuse, 0x2 ;  /* 0x000000f0696e7211 */ /* 0x080fe200078010ff */
[----:B------:R-:W-:Y:S01]  /*38d0*/  IMAD.U32 R109, RZ, RZ, UR52 ;  /* 0x00000034ff6d7e24 */ /* 0x000fe2000f8e00ff */
[-C--:B------:R-:W-:Y:S01]  /*38e0*/  LEA R104, P1, R111, R240.reuse, 0x2 ;  /* 0x000000f06f687211 */ /* 0x080fe200078210ff */
[----:B------:R-:W-:Y:S03]  /*38f0*/  IMAD.U32 R105, RZ, RZ, UR53 ;  /* 0x00000035ff697e24 */ /* 0x000fe6000f8e00ff */
[-C--:B------:R-:W-:Y:S01]  /*3900*/  LEA.HI.X.SX32 R111, R185, R241.reuse, 0x2, P0 ;  /* 0x000000f1b96f7211 */ /* 0x080fe200000f16ff */
[----:B-1----:R-:W-:Y:S01]  /*3910*/  IMAD.U32 R5, RZ, RZ, UR52 ;  /* 0x00000034ff057e24 */ /* 0x002fe2000f8e00ff */
[-C--:B------:R-:W-:Y:S01]  /*3920*/  LEA R108, P2, R183, R240.reuse, 0x2 ;  /* 0x000000f0b76c7211 */ /* 0x080fe200078410ff */
[----:B------:R-:W-:Y:S01]  /*3930*/  IMAD.U32 R107, RZ, RZ, UR50 ;  /* 0x00000032ff6b7e24 */ /* 0x000fe2000f8e00ff */
[-C--:B----4-:R-:W-:Y:S01]  /*3940*/  LEA R114, P0, R109, R240.reuse, 0x2 ;  /* 0x000000f06d727211 */ /* 0x090fe200078010ff */
[----:B------:R1:W-:Y:S01]  /*3950*/  REDG.E.ADD.F32.FTZ.RN.STRONG.GPU desc[UR16][R110.64], R6 ;  /* 0x000000066e0079a6 */ /* 0x0003e2000c10f390 */
[-C--:B------:R-:W-:Y:S01]  /*3960*/  LEA.HI.X.SX32 R109, R181, R241.reuse, 0x2, P2 ;  /* 0x000000f1b56d7211 */ /* 0x080fe200010f16ff */
[----:B------:R-:W-:Y:S01]  /*3970*/  IMAD.U32 R181, RZ, RZ, UR51 ;  /* 0x00000033ffb57e24 */ /* 0x000fe2000f8e00ff */
[-C--:B------:R-:W-:Y:S02]  /*3980*/  LEA.HI.X.SX32 R105, R105, R241.reuse, 0x2, P1 ;  /* 0x000000f169697211 */ /* 0x080fe400008f16ff */
[-C--:B------:R-:W-:Y:S01]  /*3990*/  LEA.HI.X.SX32 R115, R5, R241.reuse, 0x2, P0 ;  /* 0x000000f105737211 */ /* 0x080fe200000f16ff */
[----:B------:R2:W-:Y:S01]  /*39a0*/  REDG.E.ADD.F32.FTZ.RN.STRONG.GPU desc[UR16][R108.64], R7 ;  /* 0x000000076c0079a6 */ /* 0x0005e2000c10f390 */
[----:B------:R-:W-:Y:S01]  /*39b0*/  IMAD.U32 R5, RZ, RZ, UR51 ;  /* 0x00000033ff057e24 */ /* 0x000fe2000f8e00ff */
[-C--:B------:R-:W-:Y:S02]  /*39c0*/  LEA R106, P0, R107, R240.reuse, 0x2 ;  /* 0x000000f06b6a7211 */ /* 0x080fe400078010ff */
[----:B------:R3:W-:Y:S02]  /*39d0*/  REDG.E.ADD.F32.FTZ.RN.STRONG.GPU desc[UR16][R104.64], R8 ;  /* 0x00000008680079a6 */ /* 0x0007e4000c10f390 */
[-C--:B------:R-:W-:Y:S01]  /*39e0*/  LEA R182, P1, R5, R240.reuse, 0x2 ;  /* 0x000000f005b67211 */ /* 0x080fe200078210ff */
[----:B------:R-:W-:Y:S01]  /*39f0*/  IMAD.U32 R5, RZ, RZ, UR31 ;  /* 0x0000001fff057e24 */ /* 0x000fe2000f8e00ff */
[----:B------:R4:W-:Y:S02]  /*3a00*/  REDG.E.ADD.F32.FTZ.RN.STRONG.GPU desc[UR16][R114.64], R9 ;  /* 0x00000009720079a6 */ /* 0x0009e4000c10f390 */
[-C--:B------:R-:W-:Y:S05]  /*3a10*/  LEA.HI.X.SX32 R183, R181, R241.reuse, 0x2, P1 ;  /* 0x000000f1b5b77211 */ /* 0x080fea00008f16ff */
[----:B------:R4:W-:Y:S01]  /*3a20*/  REDG.E.ADD.F32.FTZ.RN.STRONG.GPU desc[UR16][R182.64], R10 ;  /* 0x0000000ab60079a6 */ /* 0x0009e2000c10f390 */
[----:B-1----:R-:W-:Y:S01]  /*3a30*/  IMAD.U32 R111, RZ, RZ, UR50 ;  /* 0x00000032ff6f7e24 */ /* 0x002fe2000f8e00ff */
[-C--:B------:R-:W-:Y:S01]  /*3a40*/  LEA R6, P1, R5, R240.reuse, 0x2 ;  /* 0x000000f005067211 */ /* 0x080fe200078210ff */
[----:B------:R-:W-:Y:S03]  /*3a50*/  IMAD.U32 R5, RZ, RZ, UR30 ;  /* 0x0000001eff057e24 */ /* 0x000fe6000f8e00ff */
[-C--:B------:R-:W-:Y:S01]  /*3a60*/  LEA.HI.X.SX32 R107, R111, R241.reuse, 0x2, P0 ;  /* 0x000000f16f6b7211 */ /* 0x080fe200000f16ff */
[----:B--2---:R-:W-:Y:S02]  /*3a70*/  IMAD.U32 R7, RZ, RZ, UR30 ;  /* 0x0000001eff077e24 */ /* 0x004fe4000f8e00ff */
[----:B------:R-:W-:Y:S02]  /*3a80*/  IMAD.U32 R109, RZ, RZ, UR28 ;  /* 0x0000001cff6d7e24 */ /* 0x000fe4000f8e00ff */
[----:B------:R1:W-:Y:S01]  /*3a90*/  REDG.E.ADD.F32.FTZ.RN.STRONG.GPU desc[UR16][R106.64], R11 ;  /* 0x0000000b6a0079a6 */ /* 0x0003e2000c10f390 */
[----:B---3--:R-:W-:Y:S02]  /*3aa0*/  IMAD.U32 R105, RZ, RZ, UR31 ;  /* 0x0000001fff697e24 */ /* 0x008fe4000f8e00ff */
[----:B------:R-:W-:Y:S01]  /*3ab0*/  IMAD.U32 R111, RZ, RZ, UR29 ;  /* 0x0000001dff6f7e24 */ /* 0x000fe2000f8e00ff */
[----:B------:R-:W-:Y:S01]  /*3ac0*/  REDG.E.ADD.F32.FTZ.RN.STRONG.GPU desc[UR16][R240.64+0x80], R16 ;  /* 0x00008010f00079a6 */ /* 0x000fe2000c10f390 */
[-C--:B----4-:R-:W-:Y:S01]  /*3ad0*/  LEA R114, P0, R7, R240.reuse, 0x2 ;  /* 0x000000f007727211 */ /* 0x090fe200078010ff */
[----:B------:R-:W-:Y:S01]  /*3ae0*/  IMAD.U32 R9, RZ, RZ, UR26 ;  /* 0x0000001aff097e24 */ /* 0x000fe2000f8e00ff */
[-C--:B------:R-:W-:Y:S01]  /*3af0*/  LEA.HI.X.SX32 R7, R105, R241.reuse, 0x2, P1 ;  /* 0x000000f169077211 */ /* 0x080fe200008f16ff */
[----:B------:R2:W-:Y:S01]  /*3b00*/  REDG.E.ADD.F32.FTZ.RN.STRONG.GPU desc[UR16][R112.64+0x80], R17 ;  /* 0x00008011700079a6 */ /* 0x0005e2000c10f390 */
[-C--:B------:R-:W-:Y:S01]  /*3b10*/  LEA.HI.X.SX32 R115, R5, R241.reuse, 0x2, P0 ;  /* 0x000000f105737211 */ /* 0x080fe200000f16ff */
[----:B------:R-:W-:Y:S01]  /*3b20*/  IMAD.U32 R5, RZ, RZ, UR29 ;  /* 0x0000001dff057e24 */ /* 0x000fe2000f8e00ff */
[-C--:B------:R-:W-:Y:S01]  /*3b30*/  LEA R8, P2, R109, R240.reuse, 0x2 ;  /* 0x000000f06d087211 */ /* 0x080fe200078410ff */
[----:B------:R3:W-:Y:S01]  /*3b40*/  REDG.E.ADD.F32.FTZ.RN.STRONG.GPU desc[UR16][R6.64], R18 ;  /* 0x00000012060079a6 */ /* 0x0007e2000c10f390 */
[----:B------:R-:W-:Y:S02]  /*3b50*/  IMAD.U32 R105, RZ, RZ, UR27 ;  /* 0x0000001bff697e24 */ /* 0x000fe4000f8e00ff */
[-C--:B------:R-:W-:Y:S01]  /*3b60*/  LEA R104, P0, R5, R240.reuse, 0x2 ;  /* 0x000000f005687211 */ /* 0x080fe200078010ff */
[----:B------:R4:W-:Y:S01]  /*3b70*/  REDG.E.ADD.F32.FTZ.RN.STRONG.GPU desc[UR16][R114.64], R19 ;  /* 0x00000013720079a6 */ /* 0x0009e2000c10f390 */
[----:B------:R-:W-:Y:S01]  /*3b80*/  IMAD.U32 R5, RZ, RZ, UR27 ;  /* 0x0000001bff057e24 */ /* 0x000fe2000f8e00ff */
[-C--:B------:R-:W-:Y:S01]  /*3b90*/  LEA R4, P1, R105, R240.reuse, 0x2 ;  /* 0x000000f069047211 */ /* 0x080fe200078210ff */
[----:B------:R-:W-:Y:S01]  /*3ba0*/  IMAD.U32 R109, RZ, RZ, UR49 ;  /* 0x00000031ff6d7e24 */ /* 0x000fe2000f8e00ff */
[-C--:B------:R-:W-:Y:S02]  /*3bb0*/  LEA.HI.X.SX32 R105, R111, R241.reuse, 0x2, P0 ;  /* 0x000000f16f697211 */ /* 0x080fe400000f16ff */
[-C--:B------:R-:W-:Y:S02]  /*3bc0*/  LEA R10, P0, R9, R240.reuse, 0x2 ;  /* 0x000000f0090a7211 */ /* 0x080fe400078010ff */
[-C--:B------:R-:W-:Y:S01]  /*3bd0*/  LEA.HI.X.SX32 R5, R5, R241.reuse, 0x2, P1 ;  /* 0x000000f105057211 */ /* 0x080fe200008f16ff */
[----:B------:R4:W-:Y:S01]  /*3be0*/  REDG.E.ADD.F32.FTZ.RN.STRONG.GPU desc[UR16][R104.64], R12 ;  /* 0x0000000c680079a6 */ /* 0x0009e2000c10f390 */
[----:B-1----:R-:W-:Y:S02]  /*3bf0*/  IMAD.U32 R11, RZ, RZ, UR28 ;  /* 0x0000001cff0b7e24 */ /* 0x002fe4000f8e00ff */
[----:B------:R-:W-:Y:S03]  /*3c00*/  IMAD.U32 R107, RZ, RZ, UR25 ;  /* 0x00000019ff6b7e24 */ /* 0x000fe6000f8e00ff */
[-C--:B------:R-:W-:Y:S01]  /*3c10*/  LEA.HI.X.SX32 R9, R11, R241.reuse, 0x2, P2 ;  /* 0x000000f10b097211 */ /* 0x080fe200010f16ff */
[----:B--2---:R-:W-:Y:S04]  /*3c20*/  IMAD.U32 R17, RZ, RZ, UR24 ;  /* 0x00000018ff117e24 */ /* 0x004fe8000f8e00ff */
[----:B------:R1:W-:Y:S01]  /*3c30*/  REDG.E.ADD.F32.FTZ.RN.STRONG.GPU desc[UR16][R8.64], R13 ;  /* 0x0000000d080079a6 */ /* 0x0003e2000c10f390 */
[----:B---3--:R-:W-:Y:S03]  /*3c40*/  MOV R7, UR26 ;  /* 0x0000001a00077c02 */ /* 0x008fe60008000f00 */
[----:B------:R2:W-:Y:S01]  /*3c50*/  REDG.E.ADD.F32.FTZ.RN.STRONG.GPU desc[UR16][R4.64], R14 ;  /* 0x0000000e040079a6 */ /* 0x0005e2000c10f390 */
[-C--:B------:R-:W-:Y:S01]  /*3c60*/  LEA R18, P1, R107, R240.reuse, 0x2 ;  /* 0x000000f06b127211 */ /* 0x080fe200078210ff */
[----:B----4-:R-:W-:Y:S01]  /*3c70*/  IMAD.U32 R19, RZ, RZ, UR25 ;  /* 0x00000019ff137e24 */ /* 0x010fe2000f8e00ff */
[-C--:B------:R-:W-:Y:S01]  /*3c80*/  LEA.HI.X.SX32 R11, R7, R241.reuse, 0x2, P0 ;  /* 0x000000f1070b7211 */ /* 0x080fe200000f16ff */
[----:B------:R-:W-:Y:S01]  /*3c90*/  IMAD.U32 R7, RZ, RZ, UR49 ;  /* 0x00000031ff077e24 */ /* 0x000fe2000f8e00ff */
[-C--:B------:R-:W-:Y:S02]  /*3ca0*/  LEA R6, P0, R17, R240.reuse, 0x2 ;  /* 0x000000f011067211 */ /* 0x080fe400078010ff */
[-C--:B------:R-:W-:Y:S01]  /*3cb0*/  LEA.HI.X.SX32 R19, R19, R241.reuse, 0x2, P1 ;  /* 0x000000f113137211 */ /* 0x080fe200008f16ff */
[----:B------:R3:W-:Y:S01]  /*3cc0*/  REDG.E.ADD.F32.FTZ.RN.STRONG.GPU desc[UR16][R10.64], R15 ;  /* 0x0000000f0a0079a6 */ /* 0x0007e2000c10f390 */
[-C--:B------:R-:W-:Y:S01]  /*3cd0*/  LEA R16, P2, R7, R240.reuse, 0x2 ;  /* 0x000000f007107211 */ /* 0x080fe200078410ff */
[----:B------:R-:W-:Y:S02]  /*3ce0*/  IMAD.U32 R7, RZ, RZ, UR24 ;  /* 0x00000018ff077e24 */ /* 0x000fe4000f8e00ff */
[----:B------:R-:W-:Y:S01]  /*3cf0*/  REDG.E.ADD.F32.FTZ.RN.STRONG.GPU desc[UR16][R240.64+0x100], R52 ;  /* 0x00010034f00079a6 */ /* 0x000fe2000c10f390 */
[-C--:B------:R-:W-:Y:S01]  /*3d00*/  LEA.HI.X.SX32 R17, R109, R241.reuse, 0x2, P2 ;  /* 0x000000f16d117211 */ /* 0x080fe200010f16ff */
[----:B------:R-:W-:Y:S01]  /*3d10*/  IMAD.U32 R105, RZ, RZ, UR23 ;  /* 0x00000017ff697e24 */ /* 0x000fe2000f8e00ff */
[-C--:B------:R-:W-:Y:S01]  /*3d20*/  LEA.HI.X.SX32 R7, R7, R241.reuse, 0x2, P0 ;  /* 0x000000f107077211 */ /* 0x080fe200000f16ff */
[----:B------:R4:W-:Y:S04]  /*3d30*/  REDG.E.ADD.F32.FTZ.RN.STRONG.GPU desc[UR16][R112.64+0x100], R53 ;  /* 0x00010035700079a6 */ /* 0x0009e8000c10f390 */
[----:B------:R4:W-:Y:S01]  /*3d40*/  REDG.E.ADD.F32.FTZ.RN.STRONG.GPU desc[UR16][R16.64], R54 ;  /* 0x00000036100079a6 */ /* 0x0009e2000c10f390 */
[----:B-1----:R-:W-:Y:S03]  /*3d50*/  IMAD.U32 R13, RZ, RZ, UR22 ;  /* 0x00000016ff0d7e24 */ /* 0x002fe6000f8e00ff */
[----:B------:R1:W-:Y:S01]  /*3d60*/  REDG.E.ADD.F32.FTZ.RN.STRONG.GPU desc[UR16][R18.64], R55 ;  /* 0x00000037120079a6 */ /* 0x0003e2000c10f390 */
[----:B------:R-:W-:Y:S02]  /*3d70*/  IMAD.U32 R9, RZ, RZ, UR48 ;  /* 0x00000030ff097e24 */ /* 0x000fe4000f8e00ff */
[----:B--2---:R-:W-:Y:S01]  /*3d80*/  IMAD.U32 R5, RZ, RZ, UR23 ;  /* 0x00000017ff057e24 */ /* 0x004fe2000f8e00ff */
[----:B------:R2:W-:Y:S01]  /*3d90*/  REDG.E.ADD.F32.FTZ.RN.STRONG.GPU desc[UR16][R6.64], R56 ;  /* 0x00000038060079a6 */ /* 0x0005e2000c10f390 */
[----:B---3--:R-:W-:Y:S03]  /*3da0*/  IMAD.U32 R11, RZ, RZ, UR4 ;  /* 0x00000004ff0b7e24 */ /* 0x008fe6000f8e00ff */
[-C--:B------:R-:W-:Y:S01]  /*3db0*/  LEA R10, P2, R5, R240.reuse, 0x2 ;  /* 0x000000f0050a7211 */ /* 0x080fe200078410ff */
[----:B------:R-:W-:Y:S02]  /*3dc0*/  IMAD.U32 R15, RZ, RZ, UR22 ;  /* 0x00000016ff0f7e24 */ /* 0x000fe4000f8e00ff */
[----:B------:R-:W-:Y:S01]  /*3dd0*/  IMAD.U32 R5, RZ, RZ, UR4 ;  /* 0x00000004ff057e24 */ /* 0x000fe2000f8e00ff */
[-C--:B------:R-:W-:Y:S02]  /*3de0*/  LEA R4, P0, R11, R240.reuse, 0x2 ;  /* 0x000000f00b047211 */ /* 0x080fe400078010ff */
[-C--:B------:R-:W-:Y:S01]  /*3df0*/  LEA R12, P1, R15, R240.reuse, 0x2 ;  /* 0x000000f00f0c7211 */ /* 0x080fe200078210ff */
[----:B------:R-:W-:Y:S01]  /*3e00*/  IMAD.U32 R15, RZ, RZ, UR46 ;  /* 0x0000002eff0f7e24 */ /* 0x000fe2000f8e00ff */
[-C--:B------:R-:W-:Y:S01]  /*3e10*/  LEA.HI.X.SX32 R11, R105, R241.reuse, 0x2, P2 ;  /* 0x000000f1690b7211 */ /* 0x080fe200010f16ff */
[----:B----4-:R-:W-:Y:S01]  /*3e20*/  IMAD.U32 R53, RZ, RZ, UR47 ;  /* 0x0000002fff357e24 */ /* 0x010fe2000f8e00ff */
[-C--:B------:R-:W-:Y:S01]  /*3e30*/  LEA.HI.X.SX32 R13, R13, R241.reuse, 0x2, P1 ;  /* 0x000000f10d0d7211 */ /* 0x080fe200008f16ff */
[----:B------:R-:W-:Y:S01]  /*3e40*/  IMAD.U32 R17, RZ, RZ, UR44 ;  /* 0x0000002cff117e24 */ /* 0x000fe2000f8e00ff */
[-C--:B------:R-:W-:Y:S01]  /*3e50*/  LEA.HI.X.SX32 R5, R5, R241.reuse, 0x2, P0 ;  /* 0x000000f105057211 */ /* 0x080fe200000f16ff */
[----:B------:R3:W-:Y:S01]  /*3e60*/  REDG.E.ADD.F32.FTZ.RN.STRONG.GPU desc[UR16][R10.64], R57 ;  /* 0x000000390a0079a6 */ /* 0x0007e2000c10f390 */
[-C--:B------:R-:W-:Y:S01]  /*3e70*/  LEA R104, P3, R15, R240.reuse, 0x2 ;  /* 0x000000f00f687211 */ /* 0x080fe200078610ff */
[----:B-1----:R-:W-:Y:S02]  /*3e80*/  IMAD.U32 R19, RZ, RZ, UR45 ;  /* 0x0000002dff137e24 */ /* 0x002fe4000f8e00ff */
[----:B------:R1:W-:Y:S01]  /*3e90*/  REDG.E.ADD.F32.FTZ.RN.STRONG.GPU desc[UR16][R12.64], R58 ;  /* 0x0000003a0c0079a6 */ /* 0x0003e2000c10f390 */
[----:B------:R-:W-:Y:S01]  /*3ea0*/  IMAD.U32 R55, RZ, RZ, UR44 ;  /* 0x0000002cff377e24 */ /* 0x000fe2000f8e00ff */
[-C--:B--2---:R-:W-:Y:S01]  /*3eb0*/  LEA R6, P1, R9, R240.reuse, 0x2 ;  /* 0x000000f009067211 */ /* 0x084fe200078210ff */
[----:B------:R-:W-:Y:S01]  /*3ec0*/  IMAD.U32 R7, RZ, RZ, UR48 ;  /* 0x00000030ff077e24 */ /* 0x000fe2000f8e00ff */
[----:B------:R2:W-:Y:S01]  /*3ed0*/  REDG.E.ADD.F32.FTZ.RN.STRONG.GPU desc[UR16][R4.64], R59 ;  /* 0x0000003b040079a6 */ /* 0x0005e2000c10f390 */
[----:B------:R-:W-:Y:S02]  /*3ee0*/  MOV R9, UR47 ;  /* 0x0000002f00097c02 */ /* 0x000fe40008000f00 */
[-C--:B------:R-:W-:Y:S01]  /*3ef0*/  LEA R106, P2, R19, R240.reuse, 0x2 ;  /* 0x000000f0136a7211 */ /* 0x080fe200078410ff */
[----:B------:R-:W-:Y:S01]  /*3f00*/  REDG.E.ADD.F32.FTZ.RN.STRONG.GPU desc[UR16][R240.64+0x180], R64 ;  /* 0x00018040f00079a6 */ /* 0x000fe2000c10f390 */
[-C--:B------:R-:W-:Y:S02]  /*3f10*/  LEA.HI.X.SX32 R7, R7, R241.reuse, 0x2, P1 ;  /* 0x000000f107077211 */ /* 0x080fe400008f16ff */
[-C--:B------:R-:W-:Y:S01]  /*3f20*/  LEA R52, P0, R9, R240.reuse, 0x2 ;  /* 0x000000f009347211 */ /* 0x080fe200078010ff */
[----:B------:R-:W-:Y:S01]  /*3f30*/  REDG.E.ADD.F32.FTZ.RN.STRONG.GPU desc[UR16][R112.64+0x180], R65 ;  /* 0x00018041700079a6 */ /* 0x000fe2000c10f390 */
[-C--:B------:R-:W-:Y:S01]  /*3f40*/  LEA R108, P1, R17, R240.reuse, 0x2 ;  /* 0x000000f0116c7211 */ /* 0x080fe200078210ff */
[----:B------:R-:W-:Y:S01]  /*3f50*/  IMAD.U32 R9, RZ, RZ, UR43 ;  /* 0x0000002bff097e24 */ /* 0x000fe2000f8e00ff */
[-C--:B------:R-:W-:Y:S01]  /*3f60*/  LEA.HI.X.SX32 R53, R53, R241.reuse, 0x2, P0 ;  /* 0x000000f135357211 */ /* 0x080fe200000f16ff */
[----:B------:R-:W-:Y:S01]  /*3f70*/  REDG.E.ADD.F32.FTZ.RN.STRONG.GPU desc[UR16][R6.64], R66 ;  /* 0x00000042060079a6 */ /* 0x000fe2000c10f390 */
[-C--:B------:R-:W-:Y:S02]  /*3f80*/  LEA.HI.X.SX32 R109, R55, R241.reuse, 0x2, P1 ;  /* 0x000000f1376d7211 */ /* 0x080fe400008f16ff */
[----:B------:R-:W-:Y:S01]  /*3f90*/  ISETP.LT.AND P1, PT, RZ, UR57, PT ;  /* 0x00000039ff007c0c */ /* 0x000fe2000bf21270 */
[----:B------:R-:W-:Y:S01]  /*3fa0*/  REDG.E.ADD.F32.FTZ.RN.STRONG.GPU desc[UR16][R52.64], R67 ;  /* 0x00000043340079a6 */ /* 0x000fe2000c10f390 */
[----:B------:R-:W-:Y:S01]  /*3fb0*/  UMOV UR57, UR42 ;  /* 0x0000002a00397c82 */ /* 0x000fe20008000000 */
[----:B---3--:R-:W-:Y:S02]  /*3fc0*/  IMAD.U32 R11, RZ, RZ, UR43 ;  /* 0x0000002bff0b7e24 */ /* 0x008fe4000f8e00ff */
[----:B------:R-:W-:Y:S01]  /*3fd0*/  LDSM.16.MT88.4 R16, [R207+0x2000] ;  /* 0x00200000cf10783b */ /* 0x000fe20000004200 */
[----:B-1----:R-:W-:Y:S02]  /*3fe0*/  IMAD.U32 R13, RZ, RZ, UR46 ;  /* 0x0000002eff0d7e24 */ /* 0x002fe4000f8e00ff */
[----:B------:R-:W-:Y:S01]  /*3ff0*/  LEA R110, P0, R11, R240, 0x2 ;  /* 0x000000f00b6e7211 */ /* 0x000fe200078010ff */
[----:B------:R-:W-:Y:S01]  /*4000*/  LDSM.16.MT88.4 R52, [R209+0x10800] ;  /* 0x01080000d134783b */ /* 0x000fe20000004200 */
[----:B--2---:R-:W-:Y:S01]  /*4010*/  IMAD.U32 R5, RZ, RZ, UR45 ;  /* 0x0000002dff057e24 */ /* 0x004fe2000f8e00ff */
[-C--:B------:R-:W-:Y:S02]  /*4020*/  LEA.HI.X.SX32 R105, R13, R241.reuse, 0x2, P3 ;  /* 0x000000f10d697211 */ /* 0x080fe400018f16ff */
[----:B------:R-:W-:Y:S01]  /*4030*/  LDSM.16.MT88.4 R56, [R207+0x800] ;  /* 0x00080000cf38783b */ /* 0x000fe20000004200 */
[-C--:B------:R-:W-:Y:S02]  /*4040*/  LEA.HI.X.SX32 R111, R9, R241.reuse, 0x2, P0 ;  /* 0x000000f1096f7211 */ /* 0x080fe400000f16ff */
[----:B------:R-:W-:Y:S01]  /*4050*/  LEA.HI.X.SX32 R107, R5, R241, 0x2, P2 ;  /* 0x000000f1056b7211 */ /* 0x000fe200010f16ff */
[----:B------:R-:W-:Y:S01]  /*4060*/  REDG.E.ADD.F32.FTZ.RN.STRONG.GPU desc[UR16][R104.64], R60 ;  /* 0x0000003c680079a6 */ /* 0x000fe2000c10f390 */
[----:B------:R-:W-:Y:S01]  /*4070*/  PLOP3.LUT P0, PT, PT, PT, UP0, 0x80, 0x0 ;  /* 0x000000000000781c */ /* 0x000fe20003f0f008 */
[----:B------:R-:W-:Y:S02]  /*4080*/  @UP2 UIADD3 UR38, UP0, UR38, -0x100, URZ ;  /* 0xffffff0026262890 */ /* 0x000fe4000ff1e03f */
[----:B------:R-:W-:Y:S02]  /*4090*/  REDG.E.ADD.F32.FTZ.RN.STRONG.GPU desc[UR16][R106.64], R61 ;  /* 0x0000003d6a0079a6 */ /* 0x000fe4000c10f390 */
[----:B------:R-:W-:Y:S02]  /*40a0*/  @UP2 UIADD3.X UR39, UR39, -0x1, URZ, UP0, !UPT ;  /* 0xffffffff27272890 */ /* 0x000fe400087fe43f */
[----:B------:R-:W-:Y:S04]  /*40b0*/  REDG.E.ADD.F32.FTZ.RN.STRONG.GPU desc[UR16][R108.64], R62 ;  /* 0x0000003e6c0079a6 */ /* 0x000fe8000c10f390 */
[----:B------:R-:W-:Y:S04]  /*40c0*/  REDG.E.ADD.F32.FTZ.RN.STRONG.GPU desc[UR16][R110.64], R63 ;  /* 0x0000003f6e0079a6 */ /* 0x000fe8000c10f390 */
[----:B------:R-:W-:Y:S04]  /*40d0*/  LDSM.16.MT88.4 R4, [R209+0x10000] ;  /* 0x01000000d104783b */ /* 0x000fe80000004200 */
[----:B------:R-:W1:Y:S04]  /*40e0*/  LDSM.16.MT88.4 R8, [R207] ;  /* 0x00000000cf08783b */ /* 0x000e680000004200 */
[----:B------:R-:W2:Y:S04]  /*40f0*/  LDSM.16.MT88.4 R12, [R3+0x10000] ;  /* 0x01000000030c783b */ /* 0x000ea80000004200 */
[----:B------:R-:W3:Y:S04]  /*4100*/  LDSM.16.MT88.4 R64, [R3+0x10800] ;  /* 0x010800000340783b */ /* 0x000ee80000004200 */
[----:B------:R-:W-:Y:S04]  /*4110*/  LDSM.16.MT88.4 R60, [R207+0x1000] ;  /* 0x00100000cf3c783b */ /* 0x000fe80000004200 */
[----:B------:R-:W-:Y:S01]  /*4120*/  LDSM.16.MT88.4 R104, [R3+0x11000] ;  /* 0x011000000368783b */ /* 0x000fe20000004200 */
[-C--:B-1----:R-:W-:Y:S06]  /*4130*/  HMMA.16816.F32.BF16 R68, R4, R8.reuse, R68 ;  /* 0x000000080444723c */ /* 0x082fec0000041844 */
[C---:B--2---:R-:W-:Y:S06]  /*4140*/  HMMA.16816.F32.BF16 R72, R12.reuse, R8, R72 ;  /* 0x000000080c48723c */ /* 0x044fec0000041848 */
[-C--:B------:R-:W-:Y:S06]  /*4150*/  HMMA.16816.F32.BF16 R76, R12, R10.reuse, R76 ;  /* 0x0000000a0c4c723c */ /* 0x080fec000004184c */
[C---:B------:R-:W-:Y:S01]  /*4160*/  HMMA.16816.F32.BF16 R80, R4.reuse, R10, R80 ;  /* 0x0000000a0450723c */ /* 0x040fe20000041850 */
[----:B------:R-:W1:Y:S05]  /*4170*/  LDSM.16.MT88.4 R8, [R209+0x11000] ;  /* 0x01100000d108783b */ /* 0x000e6a0000004200 */
[-C--:B------:R-:W-:Y:S06]  /*4180*/  HMMA.16816.F32.BF16 R84, R4, R16.reuse, R84 ;  /* 0x000000100454723c */ /* 0x080fec0000041854 */
[C---:B------:R-:W-:Y:S06]  /*4190*/  HMMA.16816.F32.BF16 R88, R12.reuse, R16, R88 ;  /* 0x000000100c58723c */ /* 0x040fec0000041858 */
[-C--:B------:R-:W-:Y:S01]  /*41a0*/  HMMA.16816.F32.BF16 R92, R12, R18.reuse, R92 ;  /* 0x000000120c5c723c */ /* 0x080fe2000004185c */
[----:B------:R-:W2:Y:S05]  /*41b0*/  LDSM.16.MT88.4 R12, [R207+0x3000] ;  /* 0x00300000cf0c783b */ /* 0x000eaa0000004200 */
[----:B------:R-:W-:Y:S01]  /*41c0*/  HMMA.16816.F32.BF16 R96, R4, R18, R96 ;  /* 0x000000120460723c */ /* 0x000fe20000041860 */
[----:B------:R-:W-:Y:S04]  /*41d0*/  LDSM.16.MT88.4 R4, [R209+0x11800] ;  /* 0x01180000d104783b */ /* 0x000fe80000004200 */
[----:B------:R-:W4:Y:S01]  /*41e0*/  LDSM.16.MT88.4 R16, [R207+0x1800] ;  /* 0x00180000cf10783b */ /* 0x000f220000004200 */
[-C--:B------:R-:W-:Y:S06]  /*41f0*/  HMMA.16816.F32.BF16 R68, R52, R56.reuse, R68 ;  /* 0x000000383444723c */ /* 0x080fec0000041844 */
[C---:B---3--:R-:W-:Y:S06]  /*4200*/  HMMA.16816.F32.BF16 R72, R64.reuse, R56, R72 ;  /* 0x000000384048723c */ /* 0x048fec0000041848 */
[-C--:B------:R-:W-:Y:S06]  /*4210*/  HMMA.16816.F32.BF16 R76, R64, R58.reuse, R76 ;  /* 0x0000003a404c723c */ /* 0x080fec000004184c */
[C---:B------:R-:W-:Y:S01]  /*4220*/  HMMA.16816.F32.BF16 R80, R52.reuse, R58, R80 ;  /* 0x0000003a3450723c */ /* 0x040fe20000041850 */
[----:B------:R-:W3:Y:S05]  /*4230*/  LDSM.16.MT88.4 R56, [R3+0x11800] ;  /* 0x011800000338783b */ /* 0x000eea0000004200 */
[-C--:B------:R-:W-:Y:S06]  /*4240*/  HMMA.16816.F32.BF16 R84, R52, R100.reuse, R84 ;  /* 0x000000643454723c */ /* 0x080fec0000041854 */
[C---:B------:R-:W-:Y:S06]  /*4250*/  HMMA.16816.F32.BF16 R88, R64.reuse, R100, R88 ;  /* 0x000000644058723c */ /* 0x040fec0000041858 */
[-C--:B------:R-:W-:Y:S01]  /*4260*/  HMMA.16816.F32.BF16 R92, R64, R102.reuse, R92 ;  /* 0x00000066405c723c */ /* 0x080fe2000004185c */
[----:B------:R-:W3:Y:S05]  /*4270*/  LDSM.16.MT88.4 R64, [R207+0x3800] ;  /* 0x00380000cf40783b */ /* 0x000eea0000004200 */
[----:B------:R-:W-:Y:S06]  /*4280*/  HMMA.16816.F32.BF16 R96, R52, R102, R96 ;  /* 0x000000663460723c */ /* 0x000fec0000041860 */
[-C--:B-1----:R-:W-:Y:S06]  /*4290*/  HMMA.16816.F32.BF16 R68, R8, R60.reuse, R68 ;  /* 0x0000003c0844723c */ /* 0x082fec0000041844 */
[C---:B------:R-:W-:Y:S06]  /*42a0*/  HMMA.16816.F32.BF16 R72, R104.reuse, R60, R72 ;  /* 0x0000003c6848723c */ /* 0x040fec0000041848 */
[-C--:B------:R-:W-:Y:S06]  /*42b0*/  HMMA.16816.F32.BF16 R76, R104, R62.reuse, R76 ;  /* 0x0000003e684c723c */ /* 0x080fec000004184c */
[C---:B------:R-:W-:Y:S06]  /*42c0*/  HMMA.16816.F32.BF16 R80, R8.reuse, R62, R80 ;  /* 0x0000003e0850723c */ /* 0x040fec0000041850 */
[-C--:B--2---:R-:W-:Y:S06]  /*42d0*/  HMMA.16816.F32.BF16 R84, R8, R12.reuse, R84 ;  /* 0x0000000c0854723c */ /* 0x084fec0000041854 */
[C---:B------:R-:W-:Y:S06]  /*42e0*/  HMMA.16816.F32.BF16 R88, R104.reuse, R12, R88 ;  /* 0x0000000c6858723c */ /* 0x040fec0000041858 */
[-C--:B------:R-:W-:Y:S06]  /*42f0*/  HMMA.16816.F32.BF16 R92, R104, R14.reuse, R92 ;  /* 0x0000000e685c723c */ /* 0x080fec000004185c */
[----:B------:R-:W-:Y:S06]  /*4300*/  HMMA.16816.F32.BF16 R96, R8, R14, R96 ;  /* 0x0000000e0860723c */ /* 0x000fec0000041860 */
[-C--:B----4-:R-:W-:Y:S06]  /*4310*/  HMMA.16816.F32.BF16 R68, R4, R16.reuse, R68 ;  /* 0x000000100444723c */ /* 0x090fec0000041844 */
[C---:B---3--:R-:W-:Y:S06]  /*4320*/  HMMA.16816.F32.BF16 R72, R56.reuse, R16, R72 ;  /* 0x000000103848723c */ /* 0x048fec0000041848 */
[-C--:B------:R-:W-:Y:S06]  /*4330*/  HMMA.16816.F32.BF16 R76, R56, R18.reuse, R76 ;  /* 0x00000012384c723c */ /* 0x080fec000004184c */
[C---:B------:R-:W-:Y:S06]  /*4340*/  HMMA.16816.F32.BF16 R80, R4.reuse, R18, R80 ;  /* 0x000000120450723c */ /* 0x040fec0000041850 */
[-C--:B------:R-:W-:Y:S06]  /*4350*/  HMMA.16816.F32.BF16 R84, R4, R64.reuse, R84 ;  /* 0x000000400454723c */ /* 0x080fec0000041854 */
[C---:B------:R-:W-:Y:S06]  /*4360*/  HMMA.16816.F32.BF16 R88, R56.reuse, R64, R88 ;  /* 0x000000403858723c */ /* 0x040fec0000041858 */
[-C--:B------:R-:W-:Y:S06]  /*4370*/  HMMA.16816.F32.BF16 R92, R56, R66.reuse, R92 ;  /* 0x00000042385c723c */ /* 0x080fec000004185c */
[----:B------:R-:W-:Y:S07]  /*4380*/  HMMA.16816.F32.BF16 R96, R4, R66, R96 ;  /* 0x000000420460723c */ /* 0x000fee0000041860 */
[C---:B------:R-:W-:Y:S04]  /*4390*/  VIADD R4, R207.reuse, 0xffffc000 ;  /* 0xffffc000cf047836 */ /* 0x040fe80000000000 */
[----:B------:R-:W-:Y:S04]  /*43a0*/  @P0 VIADD R4, R207, 0x4000 ;  /* 0x00004000cf040836 */ /* 0x000fe80000000000 */
[----:B------:R-:W-:Y:S01]  /*43b0*/  IMAD.MOV.U32 R207, RZ, RZ, R4 ;  /* 0x000000ffffcf7224 */ /* 0x000fe200078e0004 */
[----:B------:R-:W-:Y:S08]  /*43c0*/  @P1 BRA `(.L_x_134) ;  /* 0xffffffdc00341947 */ /* 0x000ff0000383ffff */
.L_x_131:
[----:B------:R-:W-:Y:S01]  /*43d0*/  BAR.SYNC.DEFER_BLOCKING 0x0 ;  /* 0x0000000000007b1d */ /* 0x000fe20000010000 */
[----:B------:R-:W-:Y:S02]  /*43e0*/  F2FP.BF16.F32.PACK_AB R21, R21, R20 ;  /* 0x000000141515723e */ /* 0x000fe400000010ff */
[----:B------:R-:W-:Y:S02]  /*43f0*/  F2FP.BF16.F32.PACK_AB R23, R23, R22 ;  /* 0x000000161717723e */ /* 0x000fe400000010ff */
[----:B------:R-:W-:Y:S01]  /*4400*/  F2FP.BF16.F32.PACK_AB R32, R33, R32 ;  /* 0x000000202120723e */ /* 0x000fe200000010ff */
[----:B------:R-:W-:Y:S02]  /*4410*/  ULDC UR4, c[0x0][0x390] ;  /* 0x0000e40000047ab9 */ /* 0x000fe40000000800 */
[----:B------:R-:W2:Y:S01]  /*4420*/  LDC.64 R6, c[0x0][0x450] ;  /* 0x00011400ff067b82 */ /* 0x000ea20000000a00 */
        /* <DEDUP_REMOVED lines=37> */
[----:B------:R-:W3:Y:S01]  /*4680*/  LDC.64 R4, c[0x0][0x458] ;  /* 0x00011600ff047b82 */ /* 0x000ee20000000a00 */
[----:B------:R-:W-:Y:S01]  /*4690*/  F2FP.BF16.F32.PACK_AB R75, R75, R74 ;  /* 0x0000004a4b4b723e */ /* 0x000fe200000010ff */
[----:B------:R-:W-:Y:S01]  /*46a0*/  STS [R222], R69 ;  /* 0x00000045de007388 */ /* 0x000fe20000000800 */
[----:B------:R-:W-:Y:S01]  /*46b0*/  F2FP.BF16.F32.PACK_AB R76, R77, R76 ;  /* 0x0000004c4d4c723e */ /* 0x000fe200000010ff */
[----:B--2---:R-:W-:Y:S01]  /*46c0*/  IMAD R0, R6, UR33, RZ ;  /* 0x0000002106007c24 */ /* 0x004fe2000f8e02ff */
[----:B------:R-:W-:Y:S01]  /*46d0*/  F2FP.BF16.F32.PACK_AB R78, R79, R78 ;  /* 0x0000004e4f4e723e */ /* 0x000fe200000010ff */
[----:B------:R-:W-:Y:S01]  /*46e0*/  STS [R222+0x400], R71 ;  /* 0x00040047de007388 */ /* 0x000fe20000000800 */
[----:B------:R-:W-:Y:S01]  /*46f0*/  F2FP.BF16.F32.PACK_AB R85, R85, R84 ;  /* 0x000000545555723e */ /* 0x000fe200000010ff */
[----:B------:R-:W2:Y:S01]  /*4700*/  LDC.64 R10, c[0x0][0x438] ;  /* 0x00010e00ff0a7b82 */ /* 0x000ea20000000a00 */
[----:B------:R-:W-:Y:S01]  /*4710*/  F2FP.BF16.F32.PACK_AB R87, R87, R86 ;  /* 0x000000565757723e */ /* 0x000fe200000010ff */
[----:B------:R-:W-:Y:S01]  /*4720*/  STS [R225], R80 ;  /* 0x00000050e1007388 */ /* 0x000fe20000000800 */
[----:B------:R-:W-:Y:S01]  /*4730*/  F2FP.BF16.F32.PACK_AB R96, R97, R96 ;  /* 0x000000606160723e */ /* 0x000fe200000010ff */
[----:B------:R-:W-:Y:S01]  /*4740*/  IMAD R0, R7, UR34, R0 ;  /* 0x0000002207007c24 */ /* 0x000fe2000f8e0200 */
[----:B------:R-:W-:Y:S01]  /*4750*/  F2FP.BF16.F32.PACK_AB R98, R99, R98 ;  /* 0x000000626362723e */ /* 0x000fe200000010ff */
[----:B------:R-:W-:Y:S01]  /*4760*/  STS [R225+0x400], R82 ;  /* 0x00040052e1007388 */ /* 0x000fe20000000800 */
[----:B------:R-:W-:Y:S01]  /*4770*/  F2FP.BF16.F32.PACK_AB R89, R89, R88 ;  /* 0x000000585959723e */ /* 0x000fe200000010ff */
[----:B------:R-:W4:Y:S01]  /*4780*/  LDC.64 R14, c[0x0][0x440] ;  /* 0x00011000ff0e7b82 */ /* 0x000f220000000a00 */
[----:B------:R-:W-:Y:S01]  /*4790*/  F2FP.BF16.F32.PACK_AB R91, R91, R90 ;  /* 0x0000005a5b5b723e */ /* 0x000fe200000010ff */
[----:B------:R-:W-:Y:S01]  /*47a0*/  STS [R222+0x1000], R73 ;  /* 0x00100049de007388 */ /* 0x000fe20000000800 */
[----:B------:R-:W-:Y:S01]  /*47b0*/  F2FP.BF16.F32.PACK_AB R92, R93, R92 ;  /* 0x0000005c5d5c723e */ /* 0x000fe200000010ff */
[----:B------:R-:W-:Y:S01]  /*47c0*/  ULDC.64 UR22, c[0x0][0x3f0] ;  /* 0x0000fc0000167ab9 */ /* 0x000fe20000000a00 */
[----:B------:R-:W-:Y:S01]  /*47d0*/  F2FP.BF16.F32.PACK_AB R94, R95, R94 ;  /* 0x0000005e5f5e723e */ /* 0x000fe200000010ff */
[----:B------:R-:W-:Y:S01]  /*47e0*/  STS [R222+0x1400], R75 ;  /* 0x0014004bde007388 */ /* 0x000fe20000000800 */
[----:B------:R-:W-:Y:S01]  /*47f0*/  F2FP.BF16.F32.PACK_AB R34, R35, R34 ;  /* 0x000000222322723e */ /* 0x000fe200000010ff */
[----:B------:R-:W1:Y:S01]  /*4800*/  LDC.64 R12, c[0x0][0x468] ;  /* 0x00011a00ff0c7b82 */ /* 0x000e620000000a00 */
[----:B------:R-:W-:Y:S01]  /*4810*/  F2FP.BF16.F32.PACK_AB R25, R25, R24 ;  /* 0x000000181919723e */ /* 0x000fe200000010ff */
[----:B------:R-:W-:Y:S01]  /*4820*/  STS [R225+0x1000], R76 ;  /* 0x0010004ce1007388 */ /* 0x000fe20000000800 */
[----:B------:R-:W-:Y:S01]  /*4830*/  F2FP.BF16.F32.PACK_AB R27, R27, R26 ;  /* 0x0000001a1b1b723e */ /* 0x000fe200000010ff */
[----:B---3--:R-:W-:Y:S01]  /*4840*/  IMAD R2, R4, UR33, RZ ;  /* 0x0000002104027c24 */ /* 0x008fe2000f8e02ff */
[----:B------:R-:W-:Y:S01]  /*4850*/  F2FP.BF16.F32.PACK_AB R28, R29, R28 ;  /* 0x0000001c1d1c723e */ /* 0x000fe200000010ff */
[----:B------:R-:W-:Y:S01]  /*4860*/  STS [R225+0x1400], R78 ;  /* 0x0014004ee1007388 */ /* 0x000fe20000000800 */
[----:B------:R-:W-:Y:S01]  /*4870*/  F2FP.BF16.F32.PACK_AB R30, R31, R30 ;  /* 0x0000001e1f1e723e */ /* 0x000fe200000010ff */
[----:B------:R-:W3:Y:S01]  /*4880*/  LDC.64 R8, c[0x0][0x470] ;  /* 0x00011c00ff087b82 */ /* 0x000ee20000000a00 */
[----:B------:R-:W-:Y:S01]  /*4890*/  F2FP.BF16.F32.PACK_AB R37, R37, R36 ;  /* 0x000000242525723e */ /* 0x000fe200000010ff */
[----:B------:R-:W-:Y:S01]  /*48a0*/  STS [R222+0x2000], R85 ;  /* 0x00200055de007388 */ /* 0x000fe20000000800 */
[----:B------:R-:W-:Y:S01]  /*48b0*/  F2FP.BF16.F32.PACK_AB R39, R39, R38 ;  /* 0x000000262727723e */ /* 0x000fe200000010ff */
[----:B------:R-:W-:Y:S01]  /*48c0*/  IMAD R2, R5, UR34, R2 ;  /* 0x0000002205027c24 */ /* 0x000fe2000f8e0202 */
[----:B------:R-:W-:Y:S01]  /*48d0*/  F2FP.BF16.F32.PACK_AB R48, R49, R48 ;  /* 0x000000303130723e */ /* 0x000fe200000010ff */
[----:B------:R-:W-:Y:S01]  /*48e0*/  STS [R222+0x2400], R87 ;  /* 0x00240057de007388 */ /* 0x000fe20000000800 */
[----:B------:R-:W-:-:S02]  /*48f0*/  F2FP.BF16.F32.PACK_AB R50, R51, R50 ;  /* 0x000000323332723e */ /* 0x000fc400000010ff */
[----:B------:R-:W-:Y:S01]  /*4900*/  F2FP.BF16.F32.PACK_AB R41, R41, R40 ;  /* 0x000000282929723e */ /* 0x000fe200000010ff */
[----:B------:R-:W-:Y:S01]  /*4910*/  STS [R225+0x2000], R96 ;  /* 0x00200060e1007388 */ /* 0x000fe20000000800 */
[----:B------:R-:W-:Y:S02]  /*4920*/  F2FP.BF16.F32.PACK_AB R43, R43, R42 ;  /* 0x0000002a2b2b723e */ /* 0x000fe400000010ff */
[----:B------:R-:W-:Y:S01]  /*4930*/  F2FP.BF16.F32.PACK_AB R44, R45, R44 ;  /* 0x0000002c2d2c723e */ /* 0x000fe200000010ff */
[----:B------:R-:W-:Y:S01]  /*4940*/  STS [R225+0x2400], R98 ;  /* 0x00240062e1007388 */ /* 0x000fe20000000800 */
[----:B------:R-:W-:Y:S02]  /*4950*/  F2FP.BF16.F32.PACK_AB R46, R47, R46 ;  /* 0x0000002e2f2e723e */ /* 0x000fe400000010ff */
[----:B------:R-:W-:Y:S01]  /*4960*/  SHF.R.S32.HI R17, RZ, 0x1f, R220 ;  /* 0x0000001fff117819 */ /* 0x000fe200000114dc */
[----:B------:R-:W-:Y:S01]  /*4970*/  STS [R222+0x3000], R89 ;  /* 0x00300059de007388 */ /* 0x000fe20000000800 */
[----:B------:R-:W-:-:S03]  /*4980*/  MOV R16, R220 ;  /* 0x000000dc00107202 */ /* 0x000fc60000000f00 */
[----:B------:R-:W-:Y:S02]  /*4990*/  STS [R222+0x3400], R91 ;  /* 0x0034005bde007388 */ /* 0x000fe40000000800 */
[--C-:B------:R-:W-:Y:S02]  /*49a0*/  IMAD.WIDE.U32 R18, R6, UR34, R16.reuse ;  /* 0x0000002206127c25 */ /* 0x100fe4000f8e0010 */
[----:B------:R-:W-:Y:S02]  /*49b0*/  STS [R225+0x3000], R92 ;  /* 0x0030005ce1007388 */ /* 0x000fe40000000800 */
[----:B------:R-:W-:Y:S01]  /*49c0*/  IMAD.WIDE.U32 R16, R4, UR34, R16 ;  /* 0x0000002204107c25 */ /* 0x000fe2000f8e0010 */
[----:B------:R-:W-:Y:S01]  /*49d0*/  IADD3 R19, R19, R0, RZ ;  /* 0x0000000013137210 */ /* 0x000fe20007ffe0ff */
[----:B------:R-:W-:Y:S02]  /*49e0*/  STS [R225+0x3400], R94 ;  /* 0x0034005ee1007388 */ /* 0x000fe40000000800 */
[C---:B--2---:R-:W-:Y:S01]  /*49f0*/  IMAD R0, R10.reuse, UR18, RZ ;  /* 0x000000120a007c24 */ /* 0x044fe2000f8e02ff */
[----:B------:R-:W-:Y:S01]  /*4a00*/  IADD3 R17, R17, R2, RZ ;  /* 0x0000000211117210 */ /* 0x000fe20007ffe0ff */
[----:B------:R-:W-:Y:S01]  /*4a10*/  STS [R222+0x4000], R21 ;  /* 0x00400015de007388 */ /* 0x000fe20000000800 */
[----:B------:R-:W-:-:S03]  /*4a20*/  IMAD.WIDE.U32 R18, R10, UR10, R18 ;  /* 0x0000000a0a127c25 */ /* 0x000fc6000f8e0012 */
[----:B------:R-:W-:Y:S01]  /*4a30*/  STS [R222+0x4400], R23 ;  /* 0x00440017de007388 */ /* 0x000fe20000000800 */
[----:B------:R-:W-:Y:S02]  /*4a40*/  IMAD R0, R11, UR10, R0 ;  /* 0x0000000a0b007c24 */ /* 0x000fe4000f8e0200 */
[C---:B----4-:R-:W-:Y:S01]  /*4a50*/  IMAD R2, R14.reuse, UR18, RZ ;  /* 0x000000120e027c24 */ /* 0x050fe2000f8e02ff */
[----:B------:R-:W-:Y:S01]  /*4a60*/  STS [R225+0x4000], R32 ;  /* 0x00400020e1007388 */ /* 0x000fe20000000800 */
[----:B------:R-:W-:Y:S01]  /*4a70*/  IMAD.WIDE.U32 R10, R14, UR10, R16 ;  /* 0x0000000a0e0a7c25 */ /* 0x000fe2000f8e0010 */
[----:B------:R-:W-:Y:S02]  /*4a80*/  IADD3 R47, R19, R0, RZ ;  /* 0x00000000132f7210 */ /* 0x000fe40007ffe0ff */
[----:B------:R-:W-:Y:S01]  /*4a90*/  STS [R225+0x4400], R34 ;  /* 0x00440022e1007388 */ /* 0x000fe20000000800 */
[----:B------:R-:W-:Y:S02]  /*4aa0*/  IMAD R15, R15, UR10, R2 ;  /* 0x0000000a0f0f7c24 */ /* 0x000fe4000f8e0202 */
[----:B-1----:R-:W-:Y:S01]  /*4ab0*/  IMAD R0, R12, UR19, RZ ;  /* 0x000000130c007c24 */ /* 0x002fe2000f8e02ff */
[----:B------:R-:W-:Y:S01]  /*4ac0*/  STS [R222+0x5000], R25 ;  /* 0x00500019de007388 */ /* 0x000fe20000000800 */
[----:B---3--:R-:W-:Y:S01]  /*4ad0*/  IMAD R2, R8, UR19, RZ ;  /* 0x0000001308027c24 */ /* 0x008fe2000f8e02ff */
[----:B------:R-:W-:Y:S01]  /*4ae0*/  IADD3 R45, R11, R15, RZ ;  /* 0x0000000f0b2d7210 */ /* 0x000fe20007ffe0ff */
[----:B------:R-:W-:Y:S01]  /*4af0*/  IMAD R0, R13, UR11, R0 ;  /* 0x0000000b0d007c24 */ /* 0x000fe2000f8e0200 */
[----:B------:R-:W-:Y:S01]  /*4b00*/  STS [R222+0x5400], R27 ;  /* 0x0054001bde007388 */ /* 0x000fe20000000800 */
[----:B------:R-:W-:Y:S01]  /*4b10*/  SHF.R.S32.HI R11, RZ, 0x1f, R219 ;  /* 0x0000001fff0b7819 */ /* 0x000fe200000114db */
[----:B------:R-:W-:-:S02]  /*4b20*/  IMAD R2, R9, UR11, R2 ;  /* 0x0000000b09027c24 */ /* 0x000fc4000f8e0202 */
[----:B------:R-:W-:Y:S04]  /*4b30*/  STS [R225+0x5000], R28 ;  /* 0x0050001ce1007388 */ /* 0x000fe80000000800 */
[----:B------:R-:W-:Y:S04]  /*4b40*/  STS [R225+0x5400], R30 ;  /* 0x0054001ee1007388 */ /* 0x000fe80000000800 */
[----:B------:R-:W-:Y:S04]  /*4b50*/  STS [R222+0x6000], R37 ;  /* 0x00600025de007388 */ /* 0x000fe80000000800 */
[----:B------:R-:W-:Y:S04]  /*4b60*/  STS [R222+0x6400], R39 ;  /* 0x00640027de007388 */ /* 0x000fe80000000800 */
[----:B------:R-:W-:Y:S04]  /*4b70*/  STS [R225+0x6000], R48 ;  /* 0x00600030e1007388 */ /* 0x000fe80000000800 */
[----:B------:R-:W-:Y:S04]  /*4b80*/  STS [R225+0x6400], R50 ;  /* 0x00640032e1007388 */ /* 0x000fe80000000800 */
[----:B------:R-:W-:Y:S04]  /*4b90*/  STS [R222+0x7000], R41 ;  /* 0x00700029de007388 */ /* 0x000fe80000000800 */
[----:B------:R-:W-:Y:S04]  /*4ba0*/  STS [R222+0x7400], R43 ;  /* 0x0074002bde007388 */ /* 0x000fe80000000800 */
[----:B------:R1:W-:Y:S04]  /*4bb0*/  STS [R225+0x7000], R44 ;  /* 0x0070002ce1007388 */ /* 0x0003e80000000800 */
[----:B------:R2:W-:Y:S01]  /*4bc0*/  STS [R225+0x7400], R46 ;  /* 0x0074002ee1007388 */ /* 0x0005e20000000800 */
[----:B------:R-:W-:Y:S01]  /*4bd0*/  BAR.SYNC.DEFER_BLOCKING 0x0 ;  /* 0x0000000000007b1d */ /* 0x000fe20000010000 */
[----:B-1----:R-:W-:-:S02]  /*4be0*/  MOV R44, R10 ;  /* 0x0000000a002c7202 */ /* 0x002fc40000000f00 */
[----:B--2---:R-:W-:-:S03]  /*4bf0*/  MOV R46, R18 ;  /* 0x00000012002e7202 */ /* 0x004fc60000000f00 */
[----:B------:R-:W-:Y:S01]  /*4c00*/  IMAD.WIDE.U32 R8, R8, UR11, R44 ;  /* 0x0000000b08087c25 */ /* 0x000fe2000f8e002c */
[----:B------:R-:W1:Y:S03]  /*4c10*/  LDS.128 R36, [R230+0xc000] ;  /* 0x00c00000e6247984 */ /* 0x000e660000000c00 */
[----:B------:R-:W-:Y:S01]  /*4c20*/  IMAD.WIDE.U32 R46, R12, UR11, R46 ;  /* 0x0000000b0c2e7c25 */ /* 0x000fe2000f8e002e */
[----:B------:R-:W-:Y:S01]  /*4c30*/  IADD3 R9, R9, R2, RZ ;  /* 0x0000000209097210 */ /* 0x000fe20007ffe0ff */
[----:B------:R-:W2:Y:S02]  /*4c40*/  LDS.128 R28, [R230+0xe000] ;  /* 0x00e00000e61c7984 */ /* 0x000ea40000000c00 */
[----:B------:R-:W-:Y:S01]  /*4c50*/  IMAD R2, R11, R4, RZ ;  /* 0x000000040b027224 */ /* 0x000fe200078e02ff */
[----:B------:R-:W-:Y:S01]  /*4c60*/  IADD3 R47, R47, R0, RZ ;  /* 0x000000002f2f7210 */ /* 0x000fe20007ffe0ff */
[----:B------:R-:W3:Y:S01]  /*4c70*/  LDS.128 R32, [R230+0xd000] ;  /* 0x00d00000e6207984 */ /* 0x000ee20000000c00 */
[----:B------:R-:W-:-:S02]  /*4c80*/  IMAD R0, R11, R6, RZ ;  /* 0x000000060b007224 */ /* 0x000fc400078e02ff */
[C---:B------:R-:W-:Y:S01]  /*4c90*/  IMAD R2, R219.reuse, R5, R2 ;  /* 0x00000005db027224 */ /* 0x040fe200078e0202 */
[----:B------:R-:W4:Y:S01]  /*4ca0*/  LDS.128 R24, [R230+0xf000] ;  /* 0x00f00000e6187984 */ /* 0x000f220000000c00 */
[C---:B------:R-:W-:Y:S02]  /*4cb0*/  IMAD R0, R219.reuse, R7, R0 ;  /* 0x00000007db007224 */ /* 0x040fe400078e0200 */
[C---:B------:R-:W-:Y:S01]  /*4cc0*/  IMAD.WIDE.U32 R44, R219.reuse, R6, R46 ;  /* 0x00000006db2c7225 */ /* 0x040fe200078e002e */
[----:B------:R-:W4:Y:S03]  /*4cd0*/  LDS.128 R20, [R230+0x10000] ;  /* 0x01000000e6147984 */ /* 0x000f260000000c00 */
[----:B------:R-:W-:Y:S01]  /*4ce0*/  IMAD.WIDE.U32 R8, R219, R4, R8 ;  /* 0x00000004db087225 */ /* 0x000fe200078e0008 */
[----:B------:R-:W4:Y:S01]  /*4cf0*/  LDS.128 R12, [R230+0x12000] ;  /* 0x01200000e60c7984 */ /* 0x000f220000000c00 */
[----:B------:R-:W-:-:S02]  /*4d00*/  IADD3 R0, R45, R0, RZ ;  /* 0x000000002d007210 */ /* 0x000fc40007ffe0ff */
[C---:B------:R-:W-:Y:S01]  /*4d10*/  LEA R10, P0, R44.reuse, UR22, 0x1 ;  /* 0x000000162c0a7c11 */ /* 0x040fe2000f8008ff */
[----:B------:R-:W4:Y:S01]  /*4d20*/  LDS.128 R16, [R230+0x11000] ;  /* 0x01100000e6107984 */ /* 0x000f220000000c00 */
[----:B------:R-:W-:Y:S02]  /*4d30*/  IADD3 R2, R9, R2, RZ ;  /* 0x0000000209027210 */ /* 0x000fe40007ffe0ff */
[----:B------:R-:W-:Y:S01]  /*4d40*/  LEA.HI.X R11, R44, UR23, R0, 0x1, P0 ;  /* 0x000000172c0b7c11 */ /* 0x000fe200080f0c00 */
[----:B------:R-:W4:Y:S01]  /*4d50*/  LDS.128 R40, [R230+0x13000] ;  /* 0x01300000e6287984 */ /* 0x000f220000000c00 */
[----:B------:R-:W-:Y:S01]  /*4d60*/  ULDC.64 UR22, c[0x0][0x3f8] ;  /* 0x0000fe0000167ab9 */ /* 0x000fe20000000a00 */
[----:B------:R-:W-:Y:S02]  /*4d70*/  LEA R44, P1, R6, R10, 0x6 ;  /* 0x0000000a062c7211 */ /* 0x000fe400078230ff */
[----:B------:R-:W-:Y:S02]  /*4d80*/  LEA R46, P0, R8, UR22, 0x1 ;  /* 0x00000016082e7c11 */ /* 0x000fe4000f8008ff */
[----:B------:R-:W-:-:S02]  /*4d90*/  LEA.HI.X R45, R6, R11, R7, 0x6, P1 ;  /* 0x0000000b062d7211 */ /* 0x000fc400008f3407 */
[----:B------:R-:W-:Y:S02]  /*4da0*/  LEA.HI.X R47, R8, UR23, R2, 0x1, P0 ;  /* 0x00000017082f7c11 */ /* 0x000fe400080f0c02 */
[C---:B------:R-:W-:Y:S01]  /*4db0*/  LEA R6, P0, R4.reuse, R46, 0x6 ;  /* 0x0000002e04067211 */ /* 0x040fe200078030ff */
[----:B-1----:R1:W-:Y:S03]  /*4dc0*/  STG.E.128 desc[UR16][R10.64], R36 ;  /* 0x000000240a007986 */ /* 0x0023e6000c101d10 */
[----:B------:R-:W-:Y:S01]  /*4dd0*/  LEA.HI.X R7, R4, R47, R5, 0x6, P0 ;  /* 0x0000002f04077211 */ /* 0x000fe200000f3405 */
[----:B--2---:R1:W-:Y:S04]  /*4de0*/  STG.E.128 desc[UR16][R10.64+0x80], R28 ;  /* 0x0000801c0a007986 */ /* 0x0043e8000c101d10 */
[----:B---3--:R1:W-:Y:S04]  /*4df0*/  STG.E.128 desc[UR16][R44.64], R32 ;  /* 0x000000202c007986 */ /* 0x0083e8000c101d10 */
[----:B----4-:R1:W-:Y:S04]  /*4e00*/  STG.E.128 desc[UR16][R44.64+0x80], R24 ;  /* 0x000080182c007986 */ /* 0x0103e8000c101d10 */
[----:B------:R1:W-:Y:S04]  /*4e10*/  STG.E.128 desc[UR16][R46.64], R20 ;  /* 0x000000142e007986 */ /* 0x0003e8000c101d10 */
[----:B------:R1:W-:Y:S04]  /*4e20*/  STG.E.128 desc[UR16][R46.64+0x80], R12 ;  /* 0x0000800c2e007986 */ /* 0x0003e8000c101d10 */
[----:B------:R1:W-:Y:S04]  /*4e30*/  STG.E.128 desc[UR16][R6.64], R16 ;  /* 0x0000001006007986 */ /* 0x0003e8000c101d10 */
[----:B------:R1:W-:Y:S02]  /*4e40*/  STG.E.128 desc[UR16][R6.64+0x80], R40 ;  /* 0x0000802806007986 */ /* 0x0003e4000c101d10 */
.L_x_128:
[----:B------:R-:W-:Y:S02]  /*4e50*/  ULDC UR22, c[0x0][0x2c8] ;  /* 0x0000b20000167ab9 */ /* 0x000fe40000000800 */
[----:B------:R-:W-:-:S04]  /*4e60*/  UIADD3 UR22, UR22, 0x3f, URZ ;  /* 0x0000003f16167890 */ /* 0x000fc8000fffe03f */
[----:B------:R-:W-:-:S04]  /*4e70*/  USHF.R.S32.HI UR4, URZ, 0x1f, UR22 ;  /* 0x0000001f3f047899 */ /* 0x000fc80008011416 */
[----:B------:R-:W-:-:S03]  /*4e80*/  ULEA.HI UR4, UR4, UR22, URZ, 0x6 ;  /* 0x0000001604047291 */ /* 0x000fc6000f8f303f */
[----:B------:R-:W-:Y:S01]  /*4e90*/  ULDC UR22, c[0x0][0xc] ;  /* 0x0000030000167ab9 */ /* 0x000fe20000000800 */
[----:B------:R-:W-:Y:S02]  /*4ea0*/  USHF.R.S32.HI UR4, URZ, 0x6, UR4 ;  /* 0x000000063f047899 */ /* 0x000fe40008011404 */
[----:B------:R-:W-:-:S04]  /*4eb0*/  UIADD3 UR15, UR22, UR15, URZ ;  /* 0x0000000f160f7290 */ /* 0x000fc8000fffe03f */
[----:B------:R-:W-:-:S06]  /*4ec0*/  UISETP.GE.AND UP0, UPT, UR15, UR4, UPT ;  /* 0x000000040f00728c */ /* 0x000fcc000bf06270 */
[----:B------:R-:W-:-:S13]  /*4ed0*/  PLOP3.LUT P0, PT, PT, PT, UP0, 0x80, 0x0 ;  /* 0x000000000000781c */ /* 0x000fda0003f0f008 */
[----:B------:R-:W-:Y:S05]  /*4ee0*/  @P0 BRA `(.L_x_135) ;  /* 0x0000000000040947 */ /* 0x000fea0003800000 */
[----:B------:R-:W-:Y:S05]  /*4ef0*/  BRA `(.L_x_136) ;  /* 0xffffffb8007c7947 */ /* 0x000fea000383ffff */
.L_x_135:
[----:B------:R-:W-:Y:S05]  /*4f00*/  EXIT ;  /* 0x000000000000794d */ /* 0x000fea0003800000 */
.L_x_137:
        /* <DEDUP_REMOVED lines=15> */
.L_x_2053:


//--------------------- .text._ZN5flash44flash_bwd_dq_dk_dv_loop_seqk_parallel_kernelI23Flash_bwd_kernel_traitsILi128ELi64ELi64ELi8ELi4ELi2ELi2ELb1ELb0EN7cutlass10bfloat16_tE19Flash_kernel_traitsILi128ELi64ELi64ELi8ES3_EELb0ELb0ELb0ELb1ELb0ELb0ELb0EEEvNS_16Flash_bwd_paramsE --------------------------
	.section	.text._ZN5flash44flash_bwd_dq_dk_dv_loop_seqk_parallel_kernelI23Flash_bwd_kernel_traitsILi128ELi64ELi64ELi8ELi4ELi2ELi2ELb1ELb0EN7cutlass10bfloat16_tE19Flash_kernel_traitsILi128ELi64ELi64ELi8ES3_EELb0ELb0ELb0ELb1ELb0ELb0ELb0EEEvNS_16Flash_bwd_paramsE,"ax",@progbits
	.align	128
        .global         _ZN5flash44flash_bwd_dq_dk_dv_loop_seqk_parallel_kernelI23Flash_bwd_kernel_traitsILi128ELi64ELi64ELi8ELi4ELi2ELi2ELb1ELb0EN7cutlass10bfloat16_tE19Flash_kernel_traitsILi128ELi64ELi64ELi8ES3_EELb0ELb0ELb0ELb1ELb0ELb0ELb0EEEvNS_16Flash_bwd_paramsE
        .type           _ZN5flash44flash_bwd_dq_dk_dv_loop_seqk_parallel_kernelI23Flash_bwd_kernel_traitsILi128ELi64ELi64ELi8ELi4ELi2ELi2ELb1ELb0EN7cutlass10bfloat16_tE19Flash_kernel_traitsILi128ELi64ELi64ELi8ES3_EELb0ELb0ELb0ELb1ELb0ELb0ELb0EEEvNS_16Flash_bwd_paramsE,@function
        .size           _ZN5flash44flash_bwd_dq_dk_dv_loop_seqk_parallel_kernelI23Flash_bwd_kernel_traitsILi128ELi64ELi64ELi8ELi4ELi2ELi2ELb1ELb0EN7cutlass10bfloat16_tE19Flash_kernel_traitsILi128ELi64ELi64ELi8ES3_EELb0ELb0ELb0ELb1ELb0ELb0ELb0EEEvNS_16Flash_bwd_paramsE,(.L_x_2054 - _ZN5flash44flash_bwd_dq_dk_dv_loop_seqk_parallel_kernelI23Flash_bwd_kernel_traitsILi128ELi64ELi64ELi8ELi4ELi2ELi2ELb1ELb0EN7cutlass10bfloat16_tE19Flash_kernel_traitsILi128ELi64ELi64ELi8ES3_EELb0ELb0ELb0ELb1ELb0ELb0ELb0EEEvNS_16Flash_bwd_paramsE)
        .other          _ZN5flash44flash_bwd_dq_dk_dv_loop_seqk_parallel_kernelI23Flash_bwd_kernel_traitsILi128ELi64ELi64ELi8ELi4ELi2ELi2ELb1ELb0EN7cutlass10bfloat16_tE19Flash_kernel_traitsILi128ELi64ELi64ELi8ES3_EELb0ELb0ELb0ELb1ELb0ELb0ELb0EEEvNS_16Flash_bwd_paramsE,@"STO_CUDA_ENTRY STV_DEFAULT"
_ZN5flash44flash_bwd_dq_dk_dv_loop_seqk_parallel_kernelI23Flash_bwd_kernel_traitsILi128ELi64ELi64ELi8ELi4ELi2ELi2ELb1ELb0EN7cutlass10bfloat16_tE19Flash_kernel_traitsILi128ELi64ELi64ELi8ES3_EELb0ELb0ELb0ELb1ELb0ELb0ELb0EEEvNS_16Flash_bwd_paramsE:
.text._ZN5flash44flash_bwd_dq_dk_dv_loop_seqk_parallel_kernelI23Flash_bwd_kernel_traitsILi128ELi64ELi64ELi8ELi4ELi2ELi2ELb1ELb0EN7cutlass10bfloat16_tE19Flash_kernel_traitsILi128ELi64ELi64ELi8ES3_EELb0ELb0ELb0ELb1ELb0ELb0ELb0EEEvNS_16Flash_bwd_paramsE:
        /* <DEDUP_REMOVED lines=14> */
[----:B------:R-:W3:Y:S01]  /*00e0*/  S2R R248, SR_CTAID.Z ;  /* 0x0000000000f87919 */ /* 0x000ee20000002700 */
[----:B------:R-:W-:Y:S01]  /*00f0*/  IMAD.MOV.U32 R224, RZ, RZ, -0x10 ;  /* 0xfffffff0ffe07424 */ /* 0x000fe200078e00ff */
[----:B------:R-:W-:Y:S01]  /*0100*/  ULDC.64 UR16, c[0x0][0x208] ;  /* 0x0000820000107ab9 */ /* 0x000fe20000000a00 */
[----:B------:R-:W-:Y:S01]  /*0110*/  ULDC.64 UR12, c[0x0][0x300] ;  /* 0x0000c000000c7ab9 */ /* 0x000fe20000000a00 */
[----:B--2---:R-:W-:-:S04]  /*0120*/  ULEA UR5, UR5, UR4, 0x18 ;  /* 0x0000000405057291 */ /* 0x004fc8000f8ec03f */
[----:B------:R-:W-:Y:S02]  /*0130*/  UIADD3 UR4, UR5, 0x10000, URZ ;  /* 0x0001000005047890 */ /* 0x000fe4000fffe03f */
[----:B------:R-:W-:Y:S01]  /*0140*/  UIADD3 UR6, UR5, 0xc000, URZ ;  /* 0x0000c00005067890 */ /* 0x000fe2000fffe03f */
[----:B-1----:R-:W-:-:S04]  /*0150*/  SHF.R.S32.HI R16, RZ, 0x1f, R15 ;  /* 0x0000001fff107819 */ /* 0x002fc8000001140f */
        /* <DEDUP_REMOVED lines=44> */
[----:B------:R-:W-:Y:S02]  /*0420*/  LOP3.LUT R5, R6, 0x8, R13, 0xf8, !PT ;  /* 0x0000000806057812 */ /* 0x000fe400078ef80d */
[----:B------:R-:W-:Y:S01]  /*0430*/  LOP3.LUT R8, R12, 0xfffffff8, RZ, 0xc0, !PT ;  /* 0xfffffff80c087812 */ /* 0x000fe200078ec0ff */
[----:B------:R-:W-:Y:S01]  /*0440*/  IMAD.IADD R199, R2, 0x1, R0 ;  /* 0x0000000102c77824 */ /* 0x000fe200078e0200 */
[----:B------:R-:W-:Y:S02]  /*0450*/  LOP3.LUT R186, R4, R5, R186, 0xf6, !PT ;  /* 0x0000000504ba7212 */ /* 0x000fe400078ef6ba */
[----:B------:R-:W-:Y:S01]  /*0460*/  LEA.HI R0, R16, R15, RZ, 0x6 ;  /* 0x0000000f10007211 */ /* 0x000fe200078f30ff */
[----:B------:R-:W-:Y:S01]  /*0470*/  IMAD.IADD R13, R3, 0x1, -R8 ;  /* 0x00000001030d7824 */ /* 0x000fe200078e0a08 */
[----:B------:R-:W-:Y:S02]  /*0480*/  LOP3.LUT R4, R17, 0xffffffe0, RZ, 0xc0, !PT ;  /* 0xffffffe011047812 */ /* 0x000fe400078ec0ff */
[----:B------:R-:W-:-:S02]  /*0490*/  LOP3.LUT R2, R18, 0x7ffffffc, RZ, 0xc0, !PT ;  /* 0x7ffffffc12027812 */ /* 0x000fc400078ec0ff */
[----:B------:R-:W-:Y:S01]  /*04a0*/  SHF.R.S32.HI R3, RZ, 0x1f, R17 ;  /* 0x0000001fff037819 */ /* 0x000fe20000011411 */
[C---:B------:R-:W-:Y:S01]  /*04b0*/  IMAD.IADD R19, R15.reuse, 0x1, -R4 ;  /* 0x000000010f137824 */ /* 0x040fe200078e0a04 */
[----:B------:R-:W-:Y:S01]  /*04c0*/  SHF.R.S32.HI R0, RZ, 0x6, R0 ;  /* 0x00000006ff007819 */ /* 0x000fe20000011400 */
[----:B------:R-:W-:Y:S01]  /*04d0*/  IMAD.IADD R5, R15, 0x1, -R2 ;  /* 0x000000010f057824 */ /* 0x000fe200078e0a02 */
[----:B------:R-:W-:Y:S01]  /*04e0*/  LEA.HI R4, R3, R20, RZ, 0x2 ;  /* 0x0000001403047211 */ /* 0x000fe200078f10ff */
[----:B------:R-:W-:Y:S01]  /*04f0*/  IMAD.SHL.U32 R15, R15, 0x2, RZ ;  /* 0x000000020f0f7824 */ /* 0x000fe200078e00ff */
[----:B------:R-:W-:Y:S01]  /*0500*/  LOP3.LUT R7, R10, 0x1, RZ, 0xc0, !PT ;  /* 0x000000010a077812 */ /* 0x000fe200078ec0ff */
[----:B------:R-:W-:Y:S01]  /*0510*/  IMAD.SHL.U32 R3, R9, 0x20, RZ ;  /* 0x0000002009037824 */ /* 0x000fe200078e00ff */
[----:B------:R-:W-:Y:S01]  /*0520*/  STL [R1+0x18], R19 ;  /* 0x0000181301007387 */ /* 0x000fe20000100800 */
[----:B------:R-:W-:Y:S01]  /*0530*/  IMAD R6, R0, 0x200, R14 ;  /* 0x0000020000067824 */ /* 0x000fe200078e020e */
[----:B------:R-:W-:Y:S01]  /*0540*/  LOP3.LUT R4, R4, 0xfffffffc, RZ, 0xc0, !PT ;  /* 0xfffffffc04047812 */ /* 0x000fe200078ec0ff */
[----:B------:R-:W-:Y:S01]  /*0550*/  IMAD.SHL.U32 R2, R0, 0x8, RZ ;  /* 0x0000000800027824 */ /* 0x000fe200078e00ff */
[----:B------:R-:W-:Y:S01]  /*0560*/  ISETP.NE.U32.AND P0, PT, R7, 0x1, PT ;  /* 0x000000010700780c */ /* 0x000fe20003f05070 */
[----:B------:R-:W-:Y:S01]  /*0570*/  IMAD.SHL.U32 R0, R10, 0x40, RZ ;  /* 0x000000400a007824 */ /* 0x000fe200078e00ff */
[----:B------:R1:W-:Y:S01]  /*0580*/  STL [R1+0x14], R6 ;  /* 0x0000140601007387 */ /* 0x0003e20000100800 */
[----:B------:R-:W-:Y:S01]  /*0590*/  IMAD.SHL.U32 R9, R5, 0x2, RZ ;  /* 0x0000000205097824 */ /* 0x000fe200078e00ff */
[----:B------:R-:W-:Y:S01]  /*05a0*/  LOP3.LUT R5, R3, 0x6, R15, 0xf8, !PT ;  /* 0x0000000603057812 */ /* 0x000fe200078ef80f */
[----:B------:R-:W-:Y:S01]  /*05b0*/  IMAD.SHL.U32 R7, R13, 0x40, RZ ;  /* 0x000000400d077824 */ /* 0x000fe200078e00ff */
[----:B------:R-:W-:Y:S01]  /*05c0*/  LOP3.LUT R0, R0, 0x1c0, RZ, 0xc0, !PT ;  /* 0x000001c000007812 */ /* 0x000fe200078ec0ff */
[----:B------:R-:W-:Y:S01]  /*05d0*/  IMAD.IADD R4, R20, 0x1, -R4 ;  /* 0x0000000114047824 */ /* 0x000fe200078e0a04 */
[----:B------:R-:W-:Y:S01]  /*05e0*/  LOP3.LUT R2, R2, 0x18, RZ, 0xc0, !PT ;  /* 0x0000001802027812 */ /* 0x000fe200078ec0ff */
[----:B------:R2:W-:Y:S01]  /*05f0*/  STL [R1], R5 ;  /* 0x0000000501007387 */ /* 0x0005e20000100800 */
[----:B------:R-:W-:Y:S01]  /*0600*/  R2P PR, R10, 0x6 ;  /* 0x000000060a007804 */ /* 0x000fe20000000000 */
[----:B------:R-:W-:Y:S01]  /*0610*/  IMAD R8, R4, 0x400, R9 ;  /* 0x0000040004087824 */ /* 0x000fe200078e0209 */
[----:B------:R-:W-:-:S02]  /*0620*/  SEL R185, R185, 0xffffffc0, !P3 ;  /* 0xffffffc0b9b97807 */ /* 0x000fc40005800000 */
[----:B------:R-:W-:Y:S02]  /*0630*/  SEL R224, R224, 0x10, !P0 ;  /* 0x00000010e0e07807 */ /* 0x000fe40004000000 */
[----:B------:R-:W-:Y:S01]  /*0640*/  LEA R186, R186, UR5, 0x1 ;  /* 0x00000005baba7c11 */ /* 0x000fe2000f8e08ff */
[----:B-1----:R-:W-:-:S05]  /*0650*/  IMAD.SHL.U32 R6, R11, 0x20, RZ ;  /* 0x000000200b067824 */ /* 0x002fca00078e00ff */
[----:B------:R-:W-:Y:S02]  /*0660*/  LOP3.LUT R6, R2, 0x20, R6, 0xf8, !PT ;  /* 0x0000002002067812 */ /* 0x000fe400078ef806 */
[----:B--2---:R-:W-:Y:S02]  /*0670*/  LOP3.LUT R5, R0, 0x20, R3, 0xf8, !PT ;  /* 0x0000002000057812 */ /* 0x004fe400078ef803 */
[----:B------:R-:W-:-:S04]  /*0680*/  SHF.R.U32.HI R3, RZ, 0x3, R0 ;  /* 0x00000003ff037819 */ /* 0x000fc80000011600 */
[----:B------:R-:W-:Y:S02]  /*0690*/  LOP3.LUT R5, R5, R3, RZ, 0x3c, !PT ;  /* 0x0000000305057212 */ /* 0x000fe400078e3cff */
[----:B------:R-:W-:Y:S01]  /*06a0*/  LOP3.LUT R10, R3, R0, R2, 0x1e, !PT ;  /* 0x00000000030a7212 */ /* 0x000fe200078e1e02 */
[----:B------:R-:W-:Y:S01]  /*06b0*/  IMAD.SHL.U32 R0, R11, 0x8, RZ ;  /* 0x000000080b007824 */ /* 0x000fe200078e00ff */
[----:B------:R-:W-:Y:S01]  /*06c0*/  LOP3.LUT R3, R7, 0x1c0, RZ, 0xc0, !PT ;  /* 0x000001c007037812 */ /* 0x000fe200078ec0ff */
[----:B------:R-:W-:Y:S01]  /*06d0*/  IMAD.IADD R223, R8, 0x1, R5 ;  /* 0x0000000108df7824 */ /* 0x000fe200078e0205 */
[----:B------:R-:W-:Y:S02]  /*06e0*/  SHF.R.S32.HI R7, RZ, 0x1f, R19 ;  /* 0x0000001fff077819 */ /* 0x000fe40000011413 */
[----:B------:R-:W-:Y:S02]  /*06f0*/  SHF.R.U32.HI R2, RZ, 0x3, R3 ;  /* 0x00000003ff027819 */ /* 0x000fe40000011603 */
[----:B------:R-:W-:Y:S01]  /*0700*/  LEA.HI R5, R7, R19, RZ, 0x2 ;  /* 0x0000001307057211 */ /* 0x000fe200078f10ff */
[----:B------:R-:W-:Y:S01]  /*0710*/  IMAD.SHL.U32 R7, R12, 0x40, RZ ;  /* 0x000000400c077824 */ /* 0x000fe200078e00ff */
[----:B------:R-:W-:-:S02]  /*0720*/  LOP3.LUT R8, R3, 0x8, R0, 0xf8, !PT ;  /* 0x0000000803087812 */ /* 0x000fc400078ef800 */
[----:B------:R-:W-:Y:S02]  /*0730*/  LOP3.LUT R3, R2, R6, R3, 0x1e, !PT ;  /* 0x0000000602037212 */ /* 0x000fe400078e1e03 */
[----:B------:R-:W-:Y:S01]  /*0740*/  SHF.R.S32.HI R6, RZ, 0x2, R5 ;  /* 0x00000002ff067819 */ /* 0x000fe20000011405 */
[----:B------:R-:W-:Y:S01]  /*0750*/  IMAD R5, R194, 0x400, R9 ;  /* 0x00000400c2057824 */ /* 0x000fe200078e0209 */
[----:B------:R-:W-:Y:S02]  /*0760*/  LOP3.LUT R0, R7, 0xfffffe00, RZ, 0xc0, !PT ;  /* 0xfffffe0007007812 */ /* 0x000fe400078ec0ff */
        /* <DEDUP_REMOVED lines=8> */
[----:B------:R1:W-:Y:S01]  /*07f0*/  STL [R1+0x10], R6 ;  /* 0x0000100601007387 */ /* 0x0003e20000100800 */
[----:B------:R-:W-:-:S02]  /*0800*/  IMAD.IADD R194, R2, 0x1, R194 ;  /* 0x0000000102c27824 */ /* 0x000fc400078e02c2 */
[----:B------:R-:W-:Y:S02]  /*0810*/  IMAD.MOV.U32 R2, RZ, RZ, 0x20 ;  /* 0x00000020ff027424 */ /* 0x000fe400078e00ff */
        /* <DEDUP_REMOVED lines=8> */
[----:B------:R-:W-:-:S02]  /*08a0*/  IMAD.IADD R190, R0, 0x1, R2 ;  /* 0x0000000100be7824 */ /* 0x000fc400078e0202 */
[C---:B------:R-:W-:Y:S01]  /*08b0*/  VIADD R2, R3.reuse, 0x40 ;  /* 0x0000004003027836 */ /* 0x040fe20000000000 */
[----:B------:R1:W-:Y:S01]  /*08c0*/  STL [R1+0x4], R3 ;  /* 0x0000040301007387 */ /* 0x0003e20000100800 */
[----:B------:R-:W-:Y:S02]  /*08d0*/  @P2 VIADD R2, R3, 0xffffffc0 ;  /* 0xffffffc003022836 */ /* 0x000fe40000000000 */
[----:B------:R-:W-:Y:S02]  /*08e0*/  IMAD.IADD R191, R185, 0x1, R191 ;  /* 0x00000001b9bf7824 */ /* 0x000fe400078e02bf */
[----:B------:R-:W-:Y:S01]  /*08f0*/  IMAD.IADD R225, R223, 0x1, R224 ;  /* 0x00000001dfe17824 */ /* 0x000fe200078e02e0 */
[----:B------:R1:W-:Y:S01]  /*0900*/  STL [R1+0x8], R2 ;  /* 0x0000080201007387 */ /* 0x0003e20000100800 */
[----:B------:R-:W-:Y:S02]  /*0910*/  IMAD.IADD R185, R185, 0x1, R186 ;  /* 0x00000001b9b97824 */ /* 0x000fe400078e02ba */
[----:B---3--:R-:W-:-:S07]  /*0920*/  IMAD.IADD R224, R224, 0x1, R222 ;  /* 0x00000001e0e07824 */ /* 0x008fce00078e02de */
.L_x_184:
[----:B--23--:R-:W2:Y:S01]  /*0930*/  S2R R50, SR_CTAID.Y ;  /* 0x0000000000327919 */ /* 0x00cea20000002600 */
[----:B-1----:R-:W1:Y:S01]  /*0940*/  LDC.64 R2, c[0x0][0x2f0] ;  /* 0x0000bc00ff027b82 */ /* 0x002e620000000a00 */
[----:B------:R-:W-:Y:S01]  /*0950*/  ISETP.NE.U32.AND P3, PT, RZ, UR12, PT ;  /* 0x0000000cff007c0c */ /* 0x000fe2000bf65070 */
[----:B------:R-:W-:-:S03]  /*0960*/  IMAD.MOV.U32 R0, RZ, RZ, -0x1 ;  /* 0xffffffffff007424 */ /* 0x000fc600078e00ff */
[----:B------:R-:W-:-:S03]  /*0970*/  ISETP.NE.AND.EX P3, PT, RZ, UR13, PT, P3 ;  /* 0x0000000dff007c0c */ /* 0x000fc6000bf65330 */
[----:B------:R-:W3:Y:S08]  /*0980*/  LDC.64 R8, c[0x0][0x308] ;  /* 0x0000c200ff087b82 */ /* 0x000ef00000000a00 */
[----:B------:R-:W4:Y:S08]  /*0990*/  LDC.U8 R13, c[0x0][0x3c2] ;  /* 0x0000f080ff0d7b82 */ /* 0x000f300000000000 */
        /* <DEDUP_REMOVED lines=42> */
.L_x_138:
[----:B------:R-:W-:Y:S01]  /*0c40*/  IMAD.SHL.U32 R31, R247, 0x40, RZ ;  /* 0x00000040f71f7824 */ /* 0x000fe200078e00ff */
[----:B-----5:R-:W-:-:S04]  /*0c50*/  @!P2 IADD3 R206, R5, R4, -R246 ;  /* 0x0000000405cea210 */ /* 0x020fc80007ffe8f6 */
[----:B------:R-:W-:-:S13]  /*0c60*/  ISETP.GT.AND P0, PT, R206, R31, PT ;  /* 0x0000001fce00720c */ /* 0x000fda0003f04270 */
[----:B------:R-:W-:Y:S05]  /*0c70*/  @!P0 BRA `(.L_x_139) ;  /* 0x0000006800c88947 */ /* 0x000fea0003800000 */
[----:B------:R-:W3:Y:S01]  /*0c80*/  LDC R14, c[0x0][0x278] ;  /* 0x00009e00ff0e7b82 */ /* 0x000ee20000000800 */
[----:B------:R-:W-:Y:S01]  /*0c90*/  IABS R5, R248 ;  /* 0x000000f800057213 */ /* 0x000fe20000000000 */
[----:B------:R-:W4:Y:S01]  /*0ca0*/  S2R R38, SR_CTAID.X ;  /* 0x0000000000267919 */ /* 0x000f220000002500 */
[----:B------:R-:W-:Y:S02]  /*0cb0*/  ISETP.NE.AND P1, PT, R40, -0x1, PT ;  /* 0xffffffff2800780c */ /* 0x000fe40003f25270 */
[----:B------:R-:W-:Y:S02]  /*0cc0*/  ISETP.NE.AND P2, PT, R0, -0x1, PT ;  /* 0xffffffff0000780c */ /* 0x000fe40003f45270 */
[----:B------:R-:W-:Y:S01]  /*0cd0*/  SHF.R.S32.HI R249, RZ, 0x1f, R248 ;  /* 0x0000001ffff97819 */ /* 0x000fe200000114f8 */
[----:B------:R-:W5:Y:S08]  /*0ce0*/  LDC.64 R6, c[0x0][0x228] ;  /* 0x00008a00ff067b82 */ /* 0x000f700000000a00 */
[----:B------:R-:W2:Y:S01]  /*0cf0*/  LDC.64 R32, c[0x0][0x240] ;  /* 0x00009000ff207b82 */ /* 0x000ea20000000a00 */
[----:B---3--:R-:W-:-:S07]  /*0d00*/  IABS R9, R14 ;  /* 0x0000000e00097213 */ /* 0x008fce0000000000 */
[----:B------:R-:W3:Y:S01]  /*0d10*/  LDC R42, c[0x0][0x2d4] ;  /* 0x0000b500ff2a7b82 */ /* 0x000ee20000000800 */
[----:B-1----:R-:W1:Y:S01]  /*0d20*/  I2F.RP R2, R9 ;  /* 0x0000000900027306 */ /* 0x002e620000209400 */
[----:B-----5:R-:W-:-:S06]  /*0d30*/  IMAD R8, R43, R6, RZ ;  /* 0x000000062b087224 */ /* 0x020fcc00078e02ff */
[----:B------:R-:W5:Y:S01]  /*0d40*/  @P1 LDC.64 R22, c[0x0][0x250] ;  /* 0x00009400ff161b82 */ /* 0x000f620000000a00 */
[----:B------:R-:W-:-:S07]  /*0d50*/  IMAD R8, R50, R7, R8 ;  /* 0x0000000732087224 */ /* 0x000fce00078e0208 */
[----:B------:R-:W4:Y:S01]  /*0d60*/  LDC R35, c[0x0][0x2dc] ;  /* 0x0000b700ff237b82 */ /* 0x000f220000000800 */
[----:B-1----:R-:W1:Y:S07]  /*0d70*/  MUFU.RCP R2, R2 ;  /* 0x0000000200027308 */ /* 0x002e6e0000001000 */
[----:B------:R-:W4:Y:S01]  /*0d80*/  LDC R241, c[0x0][0x270] ;  /* 0x00009c00fff17b82 */ /* 0x000f220000000800 */
[----:B---3--:R-:W-:Y:S01]  /*0d90*/  SHF.R.S32.HI R10, RZ, 0x1f, R42 ;  /* 0x0000001fff0a7819 */ /* 0x008fe2000001142a */
[----:B------:R-:W-:-:S06]  /*0da0*/  IMAD.WIDE.U32 R12, R50, R42, RZ ;  /* 0x0000002a320c7225 */ /* 0x000fcc00078e00ff */
[----:B------:R-:W3:Y:S01]  /*0db0*/  LDC.U8 R15, c[0x0][0x3d8] ;  /* 0x0000f600ff0f7b82 */ /* 0x000ee20000000000 */
[----:B-1----:R-:W-:-:S04]  /*0dc0*/  IADD3 R2, R2, 0xffffffe, RZ ;  /* 0x0ffffffe02027810 */ /* 0x002fc80007ffe0ff */
[----:B------:R-:W1:Y:S03]  /*0dd0*/  F2I.FTZ.U32.TRUNC.NTZ R3, R2 ;  /* 0x0000000200037305 */ /* 0x000e66000021f000 */
[----:B------:R-:W3:Y:S01]  /*0de0*/  LDC R36, c[0x0][0x2c4] ;  /* 0x0000b100ff247b82 */ /* 0x000ee20000000800 */
[----:B----4-:R-:W-:-:S07]  /*0df0*/  IMAD.WIDE R20, R35, R241, RZ ;  /* 0x000000f123147225 */ /* 0x010fce00078e02ff */
[----:B------:R-:W4:Y:S01]  /*0e00*/  @P1 LDC.64 R26, c[0x0][0x248] ;  /* 0x00009200ff1a1b82 */ /* 0x000f220000000a00 */
[----:B-1----:R-:W-:-:S07]  /*0e10*/  IADD3 R2, RZ, -R3, RZ ;  /* 0x80000003ff027210 */ /* 0x002fce0007ffe0ff */
[----:B------:R-:W1:Y:S01]  /*0e20*/  LDC.U8 R39, c[0x0][0x480] ;  /* 0x00012000ff277b82 */ /* 0x000e620000000000 */
[----:B------:R-:W-:Y:S02]  /*0e30*/  IMAD R4, R2, R9, RZ ;  /* 0x0000000902047224 */ /* 0x000fe400078e02ff */
[----:B------:R-:W-:-:S04]  /*0e40*/  IMAD.MOV.U32 R2, RZ, RZ, RZ ;  /* 0x000000ffff027224 */ /* 0x000fc800078e00ff */
[----:B------:R-:W-:-:S04]  /*0e50*/  IMAD.HI.U32 R2, R3, R4, R2 ;  /* 0x0000000403027227 */ /* 0x000fc800078e0002 */
[----:B------:R-:W-:Y:S02]  /*0e60*/  VIADD R4, R34, 0x3f ;  /* 0x0000003f22047836 */ /* 0x000fe40000000000 */
[----:B------:R-:W-:-:S05]  /*0e70*/  IMAD.HI.U32 R2, R2, R5, RZ ;  /* 0x0000000502027227 */ /* 0x000fca00078e00ff */
[----:B------:R-:W-:-:S05]  /*0e80*/  IADD3 R3, -R2, RZ, RZ ;  /* 0x000000ff02037210 */ /* 0x000fca0007ffe1ff */
[----:B------:R-:W-:Y:S01]  /*0e90*/  IMAD R3, R9, R3, R5 ;  /* 0x0000000309037224 */ /* 0x000fe200078e0205 */
[----:B------:R-:W-:-:S04]  /*0ea0*/  SHF.R.S32.HI R5, RZ, 0x1f, R4 ;  /* 0x0000001fff057819 */ /* 0x000fc80000011404 */
[----:B------:R-:W-:Y:S02]  /*0eb0*/  ISETP.GT.U32.AND P5, PT, R9, R3, PT ;  /* 0x000000030900720c */ /* 0x000fe40003fa4070 */
[----:B------:R-:W-:Y:S01]  /*0ec0*/  LEA.HI R37, R5, R4, RZ, 0x6 ;  /* 0x0000000405257211 */ /* 0x000fe200078f30ff */
[----:B------:R-:W-:-:S04]  /*0ed0*/  IMAD.WIDE.U32 R4, R50, R6, RZ ;  /* 0x0000000632047225 */ /* 0x000fc800078e00ff */
[----:B--2---:R-:W-:-:S04]  /*0ee0*/  IMAD.WIDE.U32 R6, R0, R32, RZ ;  /* 0x0000002000067225 */ /* 0x004fc800078e00ff */
[----:B------:R-:W-:Y:S01]  /*0ef0*/  IMAD.IADD R28, R5, 0x1, R8 ;  /* 0x00000001051c7824 */ /* 0x000fe200078e0208 */
[----:B------:R-:W-:Y:S01]  /*0f00*/  SEL R41, R4, R6, !P2 ;  /* 0x0000000604297207 */ /* 0x000fe20005000000 */
[----:B------:R-:W-:Y:S01]  /*0f10*/  IMAD R6, R10, R50, RZ ;  /* 0x000000320a067224 */ /* 0x000fe200078e02ff */
[----:B------:R-:W-:Y:S01]  /*0f20*/  @!P5 IADD3 R3, R3, -R9, RZ ;  /* 0x800000090303d210 */ /* 0x000fe20007ffe0ff */
[----:B------:R-:W-:Y:S01]  /*0f30*/  IMAD R8, R0, R33, RZ ;  /* 0x0000002100087224 */ /* 0x000fe200078e02ff */
[----:B------:R-:W-:Y:S01]  /*0f40*/  @!P5 IADD3 R2, R2, 0x1, RZ ;  /* 0x000000010202d810 */ /* 0x000fe20007ffe0ff */
[----:B------:R-:W-:Y:S01]  /*0f50*/  IMAD R6, R43, R42, R6 ;  /* 0x0000002a2b067224 */ /* 0x000fe200078e0206 */
[----:B------:R-:W-:Y:S02]  /*0f60*/  ISETP.GE.U32.AND P3, PT, R3, R9, PT ;  /* 0x000000090300720c */ /* 0x000fe40003f66070 */
[----:B------:R-:W-:Y:S02]  /*0f70*/  @P1 IADD3 R3, R246, R40, RZ ;  /* 0x00000028f6031210 */ /* 0x000fe40007ffe0ff */
[----:B------:R-:W-:-:S02]  /*0f80*/  LOP3.LUT R9, R248, R14, RZ, 0x3c, !PT ;  /* 0x0000000ef8097212 */ /* 0x000fc400078e3cff */
[----:B------:R-:W-:Y:S01]  /*0f90*/  @P2 IADD3 R28, R7, R8, RZ ;  /* 0x00000008071c2210 */ /* 0x000fe20007ffe0ff */
[----:B-----5:R-:W-:Y:S01]  /*0fa0*/  @P1 IMAD R10, R3, R23, RZ ;  /* 0x00000017030a1224 */ /* 0x020fe200078e02ff */
[----:B------:R-:W-:Y:S01]  /*0fb0*/  ISETP.GE.AND P0, PT, R9, RZ, PT ;  /* 0x000000ff0900720c */ /* 0x000fe20003f06270 */
[----:B------:R-:W-:Y:S01]  /*0fc0*/  @P1 IMAD.WIDE.U32 R4, R3, R22, RZ ;  /* 0x0000001603041225 */ /* 0x000fe200078e00ff */
[----:B------:R-:W2:Y:S01]  /*0fd0*/  @!P2 LDC.64 R8, c[0x0][0x418] ;  /* 0x00010600ff08ab82 */ /* 0x000ea20000000a00 */
[----:B------:R-:W-:Y:S02]  /*0fe0*/  ISETP.NE.AND P5, PT, R14, RZ, PT ;  /* 0x000000ff0e00720c */ /* 0x000fe40003fa5270 */
[----:B------:R-:W-:Y:S01]  /*0ff0*/  @P3 IADD3 R2, R2, 0x1, RZ ;  /* 0x0000000102023810 */ /* 0x000fe20007ffe0ff */
[----:B------:R-:W-:Y:S01]  /*1000*/  IMAD.IADD R3, R13, 0x1, R6 ;  /* 0x000000010d037824 */ /* 0x000fe200078e0206 */
[----:B------:R-:W-:Y:S01]  /*1010*/  @P1 IADD3 R30, R5, R10, RZ ;  /* 0x0000000a051e1210 */ /* 0x000fe20007ffe0ff */
[----:B------:R-:W-:Y:S01]  /*1020*/  IMAD R7, R21, R12, RZ ;  /* 0x0000000c15077224 */ /* 0x000fe200078e02ff */
[----:B---3--:R-:W-:Y:S01]  /*1030*/  ISETP.NE.AND P3, PT, R15, RZ, PT ;  /* 0x000000ff0f00720c */ /* 0x008fe20003f65270 */
[----:B------:R-:W3:Y:S01]  /*1040*/  @P2 LDC.64 R10, c[0x0][0x420] ;  /* 0x00010800ff0a2b82 */ /* 0x000ee20000000a00 */
[----:B------:R-:W-:Y:S01]  /*1050*/  @P1 IMAD.MOV.U32 R25, RZ, RZ, R4 ;  /* 0x000000ffff191224 */ /* 0x000fe200078e0004 */
[----:B------:R-:W-:Y:S01]  /*1060*/  MOV R24, R2 ;  /* 0x0000000200187202 */ /* 0x000fe20000000f00 */
[----:B------:R-:W-:-:S02]  /*1070*/  IMAD R7, R20, R3, R7 ;  /* 0x0000000314077224 */ /* 0x000fc400078e0207 */
[----:B------:R-:W-:-:S03]  /*1080*/  IMAD.WIDE.U32 R4, R20, R12, RZ ;  /* 0x0000000c14047225 */ /* 0x000fc600078e00ff */
[----:B------:R-:W5:Y:S01]  /*1090*/  LDC.64 R12, c[0x0][0x488] ;  /* 0x00012200ff0c7b82 */ /* 0x000f620000000a00 */
[----:B------:R-:W-:Y:S01]  /*10a0*/  IMAD.WIDE.U32 R2, R20, R0, RZ ;  /* 0x0000000014027225 */ /* 0x000fe200078e00ff */
[----:B------:R-:W-:-:S03]  /*10b0*/  IADD3 R19, R5, R7, RZ ;  /* 0x0000000705137210 */ /* 0x000fc60007ffe0ff */
[----:B------:R-:W-:Y:S01]  /*10c0*/  IMAD R6, R21, R0, RZ ;  /* 0x0000000015067224 */ /* 0x000fe200078e02ff */
[----:B------:R-:W-:Y:S01]  /*10d0*/  SEL R29, R4, R2, !P2 ;  /* 0x00000002041d7207 */ /* 0x000fe20005000000 */
[C---:B------:R-:W-:Y:S01]  /*10e0*/  IMAD.SHL.U32 R7, R50.reuse, 0x80, RZ ;  /* 0x0000008032077824 */ /* 0x040fe200078e00ff */
[----:B------:R-:W4:Y:S01]  /*10f0*/  @P3 LDC R15, c[0x0][0x2e4] ;  /* 0x0000b900ff0f3b82 */ /* 0x000f220000000800 */
[----:B------:R-:W-:Y:S01]  /*1100*/  @!P0 IMAD.MOV R24, RZ, RZ, -R24 ;  /* 0x000000ffff188224 */ /* 0x000fe200078e0a18 */
[----:B------:R-:W-:Y:S01]  /*1110*/  @P2 IADD3 R19, R3, R6, RZ ;  /* 0x0000000603132210 */ /* 0x000fe20007ffe0ff */
[----:B--2---:R-:W-:Y:S01]  /*1120*/  @!P2 IMAD R2, R43, R8, RZ ;  /* 0x000000082b02a224 */ /* 0x004fe200078e02ff */
[----:B------:R-:W-:Y:S02]  /*1130*/  LOP3.LUT R6, R37, 0xffffffc0, RZ, 0xc0, !PT ;  /* 0xffffffc025067812 */ /* 0x000fe400078ec0ff */
[C---:B------:R-:W-:Y:S01]  /*1140*/  SHF.L.U64.HI R3, R50.reuse, 0x7, R43 ;  /* 0x0000000732037819 */ /* 0x040fe2000001022b */
[----:B------:R-:W-:Y:S01]  /*1150*/  @!P2 IMAD R9, R50, R9, R2 ;  /* 0x000000093209a224 */ /* 0x000fe200078e0202 */
[----:B------:R-:W-:Y:S01]  /*1160*/  SEL R7, R7, RZ, P4 ;  /* 0x000000ff07077207 */ /* 0x000fe20002000000 */
[----:B---3--:R-:W-:Y:S01]  /*1170*/  @P2 IMAD.WIDE.U32 R4, R0, R10, RZ ;  /* 0x0000000a00042225 */ /* 0x008fe200078e00ff */
[----:B------:R-:W-:-:S02]  /*1180*/  IADD3 R6, R6, -0x40, RZ ;  /* 0xffffffc006067810 */ /* 0x000fc40007ffe0ff */
[----:B------:R-:W-:Y:S01]  /*1190*/  SEL R3, R3, RZ, P4 ;  /* 0x000000ff03037207 */ /* 0x000fe20002000000 */
[----:B------:R-:W-:Y:S01]  /*11a0*/  @P2 IMAD R18, R0, R11, R5 ;  /* 0x0000000b00122224 */ /* 0x000fe200078e0205 */
[----:B------:R-:W-:Y:S01]  /*11b0*/  IADD3 R7, P0, R6, R7, RZ ;  /* 0x0000000706077210 */ /* 0x000fe20007f1e0ff */
[----:B------:R-:W-:Y:S01]  /*11c0*/  @P3 IMAD R10, R50, R36, RZ ;  /* 0x00000024320a3224 */ /* 0x000fe200078e02ff */
[----:B------:R-:W-:Y:S01]  /*11d0*/  SHF.R.S32.HI R16, RZ, 0x1f, R6 ;  /* 0x0000001fff107819 */ /* 0x000fe20000011406 */
[----:B------:R-:W-:Y:S01]  /*11e0*/  @P2 IMAD.MOV.U32 R17, RZ, RZ, R4 ;  /* 0x000000ffff112224 */ /* 0x000fe200078e0004 */
[----:B------:R-:W-:Y:S01]  /*11f0*/  @!P5 LOP3.LUT R24, RZ, R14, RZ, 0x33, !PT ;  /* 0x0000000eff18d212 */ /* 0x000fe200078e33ff */
[----:B------:R-:W-:Y:S01]  /*1200*/  IMAD R14, R21, R7, RZ ;  /* 0x00000007150e7224 */ /* 0x000fe200078e02ff */
[----:B------:R-:W-:Y:S01]  /*1210*/  IADD3.X R5, R16, R3, RZ, P0, !PT ;  /* 0x0000000310057210 */ /* 0x000fe200007fe4ff */
[----:B------:R-:W-:Y:S01]  /*1220*/  @!P2 IMAD.WIDE.U32 R2, R50, R8, RZ ;  /* 0x000000083202a225 */ /* 0x000fe200078e00ff */
[----:B------:R-:W-:-:S02]  /*1230*/  @P3 SEL R8, R10, R0, !P2 ;  /* 0x000000000a083207 */ /* 0x000fc40005000000 */
[----:B-1----:R-:W-:Y:S01]  /*1240*/  ISETP.NE.AND P0, PT, R39, RZ, PT ;  /* 0x000000ff2700720c */ /* 0x002fe20003f05270 */
[----:B------:R-:W-:Y:S01]  /*1250*/  IMAD R14, R20, R5, R14 ;  /* 0x00000005140e7224 */ /* 0x000fe200078e020e */
[----:B------:R-:W-:Y:S01]  /*1260*/  @!P2 IADD3 R18, R3, R9, RZ ;  /* 0x000000090312a210 */ /* 0x000fe20007ffe0ff */
[----:B------:R-:W-:Y:S01]  /*1270*/  @!P3 IMAD R5, R50, R241, R248 ;  /* 0x000000f13205b224 */ /* 0x000fe200078e02f8 */
[----:B------:R-:W-:Y:S01]  /*1280*/  @!P2 MOV R17, R2 ;  /* 0x000000020011a202 */ /* 0x000fe20000000f00 */
[----:B-----5:R-:W-:-:S04]  /*1290*/  IMAD.WIDE.U32 R2, R38, R12, RZ ;  /* 0x0000000c26027225 */ /* 0x020fc800078e00ff */
[----:B------:R-:W-:Y:S01]  /*12a0*/  @P1 IMAD.IADD R4, R246, 0x1, R40 ;  /* 0x00000001f6041824 */ /* 0x000fe200078e0228 */
[----:B------:R-:W-:Y:S01]  /*12b0*/  SEL R12, R2, RZ, P0 ;  /* 0x000000ff020c7207 */ /* 0x000fe20000000000 */
[----:B------:R-:W-:Y:S01]  /*12c0*/  IMAD.WIDE.U32 R10, R20, R7, RZ ;  /* 0x00000007140a7225 */ /* 0x000fe200078e00ff */
[----:B------:R-:W-:-:S03]  /*12d0*/  SHF.R.S32.HI R40, RZ, 0x1f, R31 ;  /* 0x0000001fff287819 */ /* 0x000fc6000001141f */
[----:B----4-:R-:W-:Y:S02]  /*12e0*/  @P3 IMAD R20, R248, R15, R8 ;  /* 0x0000000ff8143224 */ /* 0x010fe400078e0208 */
[----:B------:R-:W-:Y:S02]  /*12f0*/  IMAD R7, R38, R13, R3 ;  /* 0x0000000d26077224 */ /* 0x000fe400078e0203 */
[----:B------:R-:W-:Y:S02]  /*1300*/  @!P3 IMAD R20, R5, R36, RZ ;  /* 0x000000240514b224 */ /* 0x000fe400078e02ff */
[----:B------:R-:W-:Y:S01]  /*1310*/  @P1 IMAD R3, R4, R27, RZ ;  /* 0x0000001b04031224 */ /* 0x000fe200078e02ff */
[----:B------:R-:W-:Y:S01]  /*1320*/  SEL R13, R7, RZ, P0 ;  /* 0x000000ff070d7207 */ /* 0x000fe20000000000 */
[----:B------:R-:W-:Y:S02]  /*1330*/  IMAD R8, R248, R35, RZ ;  /* 0x00000023f8087224 */ /* 0x000fe400078e02ff */
[----:B------:R-:W-:-:S03]  /*1340*/  @P1 IMAD.WIDE.U32 R4, R4, R26, RZ ;  /* 0x0000001a04041225 */ /* 0x000fc600078e00ff */
[----:B------:R-:W-:Y:S02]  /*1350*/  SHF.R.S32.HI R9, RZ, 0x1f, R8 ;  /* 0x0000001fff097819 */ /* 0x000fe40000011408 */
        /* <DEDUP_REMOVED lines=15> */
.L_x_140:
        /* <DEDUP_REMOVED lines=13> */
.L_x_141:
        /* <DEDUP_REMOVED lines=10> */
.L_x_142:
[----:B------:R-:W-:-:S04]  /*15c0*/  IMAD R0, R50, R241, R248 ;  /* 0x000000f132007224 */ /* 0x000fc800078e02f8 */
[----:B------:R-:W-:-:S07]  /*15d0*/  IMAD R0, R0, R42, RZ ;  /* 0x0000002a00007224 */ /* 0x000fce00078e02ff */
.L_x_143:
[----:B------:R-:W2:Y:S01]  /*15e0*/  LDL R21, [R1+0x18] ;  /* 0x0000180001157983 */ /* 0x000ea20000100800 */
[----:B------:R-:W-:Y:S01]  /*15f0*/  IMAD R241, R35, R241, RZ ;  /* 0x000000f123f17224 */ /* 0x000fe200078e02ff */
[----:B------:R-:W1:Y:S01]  /*1600*/  LDC.64 R14, c[0x0][0x420] ;  /* 0x00010800ff0e7b82 */ /* 0x000e620000000a00 */
[----:B------:R-:W-:Y:S01]  /*1610*/  SHF.R.S32.HI R215, RZ, 0x1f, R214 ;  /* 0x0000001fffd77819 */ /* 0x000fe200000114d6 */
[----:B------:R-:W3:Y:S01]  /*1620*/  S2R R45, SR_TID.X ;  /* 0x00000000002d7919 */ /* 0x000ee20000002100 */
[----:B------:R-:W-:Y:S01]  /*1630*/  IMAD.SHL.U32 R3, R241, 0x40, RZ ;  /* 0x00000040f1037824 */ /* 0x000fe200078e00ff */
[----:B------:R-:W-:Y:S01]  /*1640*/  ULDC.64 UR6, c[0x0][0x428] ;  /* 0x00010a0000067ab9 */ /* 0x000fe20000000a00 */
[----:B------:R-:W-:Y:S01]  /*1650*/  IADD3 R20, R6, R20, RZ ;  /* 0x0000001406147210 */ /* 0x000fe20007ffe0ff */
[----:B------:R-:W4:Y:S01]  /*1660*/  S2R R5, SR_TID.X ;  /* 0x0000000000057919 */ /* 0x000f220000002100 */
[----:B------:R-:W-:Y:S01]  /*1670*/  ULDC.64 UR8, c[0x0][0x258] ;  /* 0x0000960000087ab9 */ /* 0x000fe20000000a00 */
[----:B------:R-:W-:Y:S01]  /*1680*/  IADD3 R2, P2, P1, R10, R3, R8 ;  /* 0x000000030a027210 */ /* 0x000fe2000795e008 */
[----:B------:R-:W5:Y:S01]  /*1690*/  LDC.64 R48, c[0x0][0x2b0] ;  /* 0x0000ac00ff307b82 */ /* 0x000f620000000a00 */
[----:B------:R-:W4:Y:S01]  /*16a0*/  S2R R7, SR_TID.X ;  /* 0x0000000000077919 */ /* 0x000f220000002100 */
[----:B------:R-:W-:Y:S01]  /*16b0*/  SHF.R.S32.HI R3, RZ, 0x1f, R3 ;  /* 0x0000001fff037819 */ /* 0x000fe20000011403 */
[----:B------:R-:W-:Y:S01]  /*16c0*/  ULDC.64 UR10, c[0x0][0x210] ;  /* 0x00008400000a7ab9 */ /* 0x000fe20000000a00 */
[----:B------:R-:W-:Y:S02]  /*16d0*/  BSSY B1, `(.L_x_139) ;  /* 0x000060c000017945 */ /* 0x000fe40003800000 */
[----:B------:R-:W-:-:S02]  /*16e0*/  IADD3.X R3, R4, R3, R9, P2, P1 ;  /* 0x0000000304037210 */ /* 0x000fc400017e2409 */
[----:B------:R-:W-:Y:S01]  /*16f0*/  IADD3 R8, P2, P1, R12, R2, R29 ;  /* 0x000000020c087210 */ /* 0x000fe2000795e01d */
[----:B------:R-:W5:Y:S01]  /*1700*/  LDC.64 R46, c[0x0][0x478] ;  /* 0x00011e00ff2e7b82 */ /* 0x000f620000000a00 */
[----:B------:R-:W-:Y:S02]  /*1710*/  IADD3 R2, P3, R214, R17, RZ ;  /* 0x00000011d6027210 */ /* 0x000fe40007f7e0ff */
[----:B------:R-:W-:-:S03]  /*1720*/  IADD3.X R9, R13, R3, R19, P2, P1 ;  /* 0x000000030d097210 */ /* 0x000fc600017e2413 */
[----:B------:R-:W-:Y:S01]  /*1730*/  IMAD.X R3, R215, 0x1, R18, P3 ;  /* 0x00000001d7037824 */ /* 0x000fe200018e0612 */
[----:B------:R-:W-:Y:S01]  /*1740*/  ISETP.GE.AND P3, PT, R34, 0x1, PT ;  /* 0x000000012200780c */ /* 0x000fe20003f66270 */
[----:B------:R-:W-:Y:S02]  /*1750*/  IMAD.IADD R18, R6, 0x1, R0 ;  /* 0x0000000106127824 */ /* 0x000fe400078e0200 */
[-C--:B-1----:R-:W-:Y:S02]  /*1760*/  IMAD R4, R16, R14.reuse, RZ ;  /* 0x0000000e10047224 */ /* 0x082fe400078e02ff */
[----:B------:R-:W-:Y:S01]  /*1770*/  IMAD.WIDE.U32 R2, R6, R14, R2 ;  /* 0x0000000e06027225 */ /* 0x000fe200078e0002 */
[----:B---3--:R-:W-:-:S03]  /*1780*/  SHF.R.S32.HI R44, RZ, 0x1f, R45 ;  /* 0x0000001fff2c7819 */ /* 0x008fc6000001142d */
[----:B------:R-:W-:Y:S01]  /*1790*/  IMAD R4, R6, R15, R4 ;  /* 0x0000000f06047224 */ /* 0x000fe200078e0204 */
[----:B----4-:R-:W-:-:S03]  /*17a0*/  SHF.R.S32.HI R5, RZ, 0x1f, R5 ;  /* 0x0000001fff057819 */ /* 0x010fc60000011405 */
[----:B------:R-:W-:Y:S01]  /*17b0*/  IMAD.IADD R3, R3, 0x1, R4 ;  /* 0x0000000103037824 */ /* 0x000fe200078e0204 */
[----:B------:R-:W-:Y:S01]  /*17c0*/  LEA.HI R35, R44, R45, RZ, 0x3 ;  /* 0x0000002d2c237211 */ /* 0x000fe200078f18ff */
[----:B------:R-:W-:Y:S01]  /*17d0*/  IMAD R4, R249, UR6, RZ ;  /* 0x00000006f9047c24 */ /* 0x000fe2000f8e02ff */
[----:B------:R-:W-:Y:S01]  /*17e0*/  LEA.HI R5, R5, R7, RZ, 0x5 ;  /* 0x0000000705057211 */ /* 0x000fe200078f28ff */
[C---:B------:R-:W-:Y:S01]  /*17f0*/  IMAD.WIDE.U32 R2, R248.reuse, UR6, R2 ;  /* 0x00000006f8027c25 */ /* 0x040fe2000f8e0002 */
[----:B------:R-:W-:Y:S02]  /*1800*/  SHF.R.S32.HI R13, RZ, 0x3, R35 ;  /* 0x00000003ff0d7819 */ /* 0x000fe40000011423 */
[----:B------:R-:W-:Y:S01]  /*1810*/  SHF.R.S32.HI R5, RZ, 0x5, R5 ;  /* 0x00000005ff057819 */ /* 0x000fe20000011405 */
[----:B------:R-:W-:Y:S01]  /*1820*/  IMAD R4, R248, UR7, R4 ;  /* 0x00000007f8047c24 */ /* 0x000fe2000f8e0204 */
[----:B------:R-:W-:Y:S01]  /*1830*/  IADD3 R7, P2, R13, R6, RZ ;  /* 0x000000060d077210 */ /* 0x000fe20007f5e0ff */
[----:B------:R-:W-:Y:S01]  /*1840*/  ULDC.64 UR6, c[0x0][0x400] ;  /* 0x0001000000067ab9 */ /* 0x000fe20000000a00 */
[----:B------:R-:W-:Y:S01]  /*1850*/  SHF.R.S32.HI R42, RZ, 0x1f, R13 ;  /* 0x0000001fff2a7819 */ /* 0x000fe2000001140d */
[----:B-----5:R-:W-:-:S04]  /*1860*/  IMAD.WIDE R18, R18, 0x4, R46 ;  /* 0x0000000412127825 */ /* 0x020fc800078e022e */
[----:B--2---:R-:W-:Y:S02]  /*1870*/  IMAD R0, R5, R241, R21 ;  /* 0x000000f105007224 */ /* 0x004fe400078e0215 */
[----:B------:R-:W-:Y:S02]  /*1880*/  IMAD.X R5, R42, 0x1, R16, P2 ;  /* 0x000000012a057824 */ /* 0x000fe400010e0610 */
[----:B------:R-:W-:Y:S01]  /*1890*/  IMAD.WIDE R20, R20, 0x4, R48 ;  /* 0x0000000414147825 */ /* 0x000fe200078e0230 */
[----:B------:R-:W-:-:S03]  /*18a0*/  IADD3 R8, P1, R0, R8, RZ ;  /* 0x0000000800087210 */ /* 0x000fc60007f3e0ff */
[-C--:B------:R-:W-:Y:S01]  /*18b0*/  IMAD R5, R5, R32.reuse, RZ ;  /* 0x0000002005057224 */ /* 0x080fe200078e02ff */
[----:B------:R-:W-:Y:S02]  /*18c0*/  LEA.HI.X.SX32 R0, R0, R9, 0x1, P1 ;  /* 0x0000000900007211 */ /* 0x000fe400008f0eff */
[C---:B------:R-:W-:Y:S01]  /*18d0*/  LEA R200, P1, R8.reuse, UR6, 0x2 ;  /* 0x0000000608c87c11 */ /* 0x040fe2000f8210ff */
[C---:B------:R-:W-:Y:S02]  /*18e0*/  IMAD R9, R7.reuse, R33, R5 ;  /* 0x0000002107097224 */ /* 0x040fe400078e0205 */
[----:B------:R-:W-:Y:S01]  /*18f0*/  IMAD.WIDE.U32 R6, R7, R32, R214 ;  /* 0x0000002007067225 */ /* 0x000fe200078e00d6 */
[----:B------:R-:W-:-:S03]  /*1900*/  LEA.HI.X R201, R8, UR7, R0, 0x2, P1 ;  /* 0x0000000708c97c11 */ /* 0x000fc600088f1400 */
        /* <DEDUP_REMOVED lines=13> */
[----:B------:R-:W-:Y:S02]  /*19e0*/  LEA R16, P1, R4, UR8, 0x1 ;  /* 0x0000000804107c11 */ /* 0x000fe4000f8208ff */
[----:B------:R-:W-:Y:S02]  /*19f0*/  LEA R208, P2, R10, UR10, 0x1 ;  /* 0x0000000a0ad07c11 */ /* 0x000fe4000f8408ff */
[----:B------:R-:W-:Y:S02]  /*1a00*/  LEA.HI.X R17, R4, UR9, R28, 0x1, P1 ;  /* 0x0000000904117c11 */ /* 0x000fe400088f0c1c */
[----:B------:R-:W-:-:S02]  /*1a10*/  LEA.HI.X R209, R10, UR11, R29, 0x1, P2 ;  /* 0x0000000b0ad17c11 */ /* 0x000fc400090f0c1d */
[----:B------:R-:W-:Y:S01]  /*1a20*/  LEA.HI.SX32 R6, R37, 0xffffffff, 0x1a ;  /* 0xffffffff25067811 */ /* 0x000fe200078fd2ff */
[----:B------:R-:W-:Y:S06]  /*1a30*/  @!P3 BRA `(.L_x_144) ;  /* 0x000000540014b947 */ /* 0x000fec0003800000 */
[----:B------:R-:W2:Y:S01]  /*1a40*/  LDL R51, [R1+0x14] ;  /* 0x0000140001337983 */ /* 0x000ea20000100800 */
[----:B------:R-:W-:Y:S01]  /*1a50*/  IMAD R0, R247, -0x40, R206 ;  /* 0xffffffc0f7007824 */ /* 0x000fe200078e02ce */
[----:B------:R-:W-:Y:S01]  /*1a60*/  IADD3 R8, R13, 0x20, RZ ;  /* 0x000000200d087810 */ /* 0x000fe20007ffe0ff */
[----:B------:R-:W-:Y:S01]  /*1a70*/  IMAD.WIDE.U32 R2, R31, R22, R214 ;  /* 0x000000161f027225 */ /* 0x000fe200078e00d6 */
[----:B------:R-:W-:Y:S01]  /*1a80*/  ULDC.64 UR6, c[0x0][0x268] ;  /* 0x00009a0000067ab9 */ /* 0x000fe20000000a00 */
[----:B------:R-:W-:Y:S01]  /*1a90*/  BSSY B0, `(.L_x_145) ;  /* 0x0000030000007945 */ /* 0x000fe20003800000 */
[----:B------:R-:W-:Y:S01]  /*1aa0*/  @P0 BAR.SYNC.DEFER_BLOCKING 0x0 ;  /* 0x0000000000000b1d */ /* 0x000fe20000010000 */
[----:B------:R-:W-:Y:S01]  /*1ab0*/  ISETP.GE.AND P6, PT, R13, R0, PT ;  /* 0x000000000d00720c */ /* 0x000fe20003fc6270 */
[----:B------:R-:W-:Y:S01]  /*1ac0*/  IMAD R7, R40, R22, RZ ;  /* 0x0000001628077224 */ /* 0x000fe200078e02ff */
[----:B------:R-:W-:Y:S01]  /*1ad0*/  ISETP.GE.AND P5, PT, R8, R0, PT ;  /* 0x000000000800720c */ /* 0x000fe20003fa6270 */
[----:B------:R-:W-:Y:S01]  /*1ae0*/  IMAD.MOV.U32 R205, RZ, RZ, R6 ;  /* 0x000000ffffcd7224 */ /* 0x000fe200078e0006 */
[----:B------:R-:W-:Y:S01]  /*1af0*/  IADD3 R6, P1, R25, R2, RZ ;  /* 0x0000000219067210 */ /* 0x000fe20007f3e0ff */
[----:B------:R-:W-:-:S02]  /*1b00*/  IMAD R2, R31, R23, R7 ;  /* 0x000000171f027224 */ /* 0x000fc400078e0207 */
[----:B------:R-:W-:Y:S02]  /*1b10*/  IMAD R0, R36, UR6, RZ ;  /* 0x0000000624007c24 */ /* 0x000fe4000f8e02ff */
[C---:B------:R-:W-:Y:S01]  /*1b20*/  IMAD R25, R205.reuse, -0x40, R34 ;  /* 0xffffffc0cd197824 */ /* 0x040fe200078e0222 */
[----:B------:R-:W-:Y:S01]  /*1b30*/  IADD3.X R7, R30, R3, R2, P1, !PT ;  /* 0x000000031e077210 */ /* 0x000fe20000ffe402 */
[----:B------:R-:W-:Y:S01]  /*1b40*/  IMAD R0, R24, UR7, R0 ;  /* 0x0000000718007c24 */ /* 0x000fe2000f8e0200 */
[----:B------:R-:W-:Y:S02]  /*1b50*/  LEA.HI R2, R205, R205, RZ, 0x1 ;  /* 0x000000cdcd027211 */ /* 0x000fe400078f08ff */
[-C--:B------:R-:W-:Y:S01]  /*1b60*/  ISETP.GE.AND P3, PT, R8, R25.reuse, PT ;  /* 0x000000190800720c */ /* 0x080fe20003f66270 */
[----:B------:R-:W-:Y:S01]  /*1b70*/  IMAD.WIDE.U32 R6, R24, UR6, R6 ;  /* 0x0000000618067c25 */ /* 0x000fe2000f8e0006 */
[----:B------:R-:W-:Y:S02]  /*1b80*/  ISETP.GE.AND P4, PT, R13, R25, PT ;  /* 0x000000190d00720c */ /* 0x000fe40003f86270 */
[----:B------:R-:W-:Y:S01]  /*1b90*/  LOP3.LUT R30, R2, 0xfffffffe, RZ, 0xc0, !PT ;  /* 0xfffffffe021e7812 */ /* 0x000fe200078ec0ff */
[----:B------:R-:W-:Y:S01]  /*1ba0*/  IMAD.IADD R12, R7, 0x1, R0 ;  /* 0x00000001070c7824 */ /* 0x000fe200078e0200 */
        /* <DEDUP_REMOVED lines=30> */
.L_x_146:
[----:B------:R-:W-:Y:S05]  /*1d90*/  BSYNC B0 ;  /* 0x0000000000007941 */ /* 0x000fea0003800000 */
.L_x_145:
        /* <DEDUP_REMOVED lines=31> */
.L_x_148:
[----:B------:R-:W-:Y:S05]  /*1f90*/  BSYNC B0 ;  /* 0x0000000000007941 */ /* 0x000fea0003800000 */
.L_x_147:
        /* <DEDUP_REMOVED lines=22> */
.L_x_150:
[----:B------:R-:W-:Y:S05]  /*2100*/  BSYNC B0 ;  /* 0x0000000000007941 */ /* 0x000fea0003800000 */
.L_x_149:
        /* <DEDUP_REMOVED lines=31> */
.L_x_152:
[----:B------:R-:W-:Y:S05]  /*2300*/  BSYNC B0 ;  /* 0x0000000000007941 */ /* 0x000fea0003800000 */
.L_x_151:
        /* <DEDUP_REMOVED lines=12> */
.L_x_154:
        /* <DEDUP_REMOVED lines=20> */
.L_x_155:
[----:B------:R-:W-:Y:S05]  /*2510*/  BSYNC B0 ;  /* 0x0000000000007941 */ /* 0x000fea0003800000 */
.L_x_153:
        /* <DEDUP_REMOVED lines=13> */
.L_x_157:
        /* <DEDUP_REMOVED lines=26> */
.L_x_158:
[----:B------:R-:W-:Y:S05]  /*2790*/  BSYNC B0 ;  /* 0x0000000000007941 */ /* 0x000fea0003800000 */
.L_x_156:
[----:B------:R1:W-:Y:S01]  /*27a0*/  @P6 STS.128 [R204+0xc000], RZ ;  /* 0x00c000ffcc006388 */ /* 0x0003e20000000c00 */
[CC--:B--23--:R-:W-:Y:S01]  /*27b0*/  IMAD.WIDE.U32 R2, R31.reuse, R26.reuse, R214 ;  /* 0x0000001a1f027225 */ /* 0x0ccfe200078e00d6 */
[----:B------:R-:W-:Y:S01]  /*27c0*/  ULDC.64 UR6, c[0x0][0x260] ;  /* 0x0000980000067ab9 */ /* 0x000fe20000000a00 */
[----:B------:R-:W-:Y:S01]  /*27d0*/  BSSY B0, `(.L_x_159) ;  /* 0x0000025000007945 */ /* 0x000fe20003800000 */
[----:B------:R1:W-:Y:S01]  /*27e0*/  @P6 STS.128 [R204+0xe000], RZ ;  /* 0x00e000ffcc006388 */ /* 0x0003e20000000c00 */
        /* <DEDUP_REMOVED lines=35> */
.L_x_160:
[----:B------:R-:W-:Y:S05]  /*2a20*/  BSYNC B0 ;  /* 0x0000000000007941 */ /* 0x000fea0003800000 */
.L_x_159:
        /* <DEDUP_REMOVED lines=31> */
.L_x_162:
[----:B------:R-:W-:Y:S05]  /*2c20*/  BSYNC B0 ;  /* 0x0000000000007941 */ /* 0x000fea0003800000 */
.L_x_161:
[----:B------:R-:W4:Y:S01]  /*2c30*/  LDL R8, [R1+0x10] ;  /* 0x0000100001087983 */ /* 0x000f220000100800 */
[----:B------:R-:W-:-:S03]  /*2c40*/  ULDC.64 UR6, c[0x0][0x3c8] ;  /* 0x0000f20000067ab9 */ /* 0x000fc60000000a00 */
[----:B------:R-:W0:Y:S01]  /*2c50*/  LDGDEPBAR ;  /* 0x00000000000079af */ /* 0x000e220000000000 */
[----:B------:R-:W-:Y:S01]  /*2c60*/  ISETP.NE.U32.AND P5, PT, RZ, UR6, PT ;  /* 0x00000006ff007c0c */ /* 0x000fe2000bfa5070 */
[----:B------:R-:W-:Y:S01]  /*2c70*/  IMAD.MOV.U32 R213, RZ, RZ, 0x7f800000 ;  /* 0x7f800000ffd57424 */ /* 0x000fe200078e00ff */
[----:B------:R-:W-:Y:S01]  /*2c80*/  ULDC UR4, c[0x0][0x2d0] ;  /* 0x0000b40000047ab9 */ /* 0x000fe20000000800 */
[----:B------:R-:W4:Y:S01]  /*2c90*/  LDL R9, [R1] ;  /* 0x0000000001097983 */ /* 0x000f220000100800 */
[----:B------:R-:W-:Y:S01]  /*2ca0*/  ISETP.NE.AND.EX P5, PT, RZ, UR7, PT, P5 ;  /* 0x00000007ff007c0c */ /* 0x000fe2000bfa5350 */
[----:B------:R-:W-:-:S12]  /*2cb0*/  IMAD.MOV.U32 R216, RZ, RZ, 0x7f800000 ;  /* 0x7f800000ffd87424 */ /* 0x000fd800078e00ff */
[----:B--23--:R-:W2:Y:S01]  /*2cc0*/  @P5 LDC.64 R6, c[0x0][0x3d0] ;  /* 0x0000f400ff065b82 */ /* 0x00cea20000000a00 */
[----:B------:R-:W-:-:S04]  /*2cd0*/  DEPBAR.LE SB0, 0x1 ;  /* 0x000080400000791a */ /* 0x000fc80000000000 */
[----:B--2---:R-:W-:-:S04]  /*2ce0*/  @P5 IMAD.WIDE.U32 R4, R50, R6, R248 ;  /* 0x0000000632045225 */ /* 0x004fc800078e00f8 */
[C---:B----4-:R-:W-:Y:S01]  /*2cf0*/  VIADD R0, R8.reuse, 0x8 ;  /* 0x0000000808007836 */ /* 0x050fe20000000000 */
[----:B------:R-:W-:Y:S01]  /*2d00*/  SHF.R.S32.HI R240, RZ, 0x1f, R8 ;  /* 0x0000001ffff07819 */ /* 0x000fe20000011408 */
[C---:B------:R-:W-:Y:S01]  /*2d10*/  IMAD.SHL.U32 R236, R8.reuse, 0x4, RZ ;  /* 0x0000000408ec7824 */ /* 0x040fe200078e00ff */
[-C--:B------:R-:W-:Y:S02]  /*2d20*/  ISETP.GE.AND P3, PT, R8, R25.reuse, PT ;  /* 0x000000190800720c */ /* 0x080fe40003f66270 */
[----:B------:R-:W-:Y:S02]  /*2d30*/  ISETP.GE.AND P2, PT, R0, R25, PT ;  /* 0x000000190000720c */ /* 0x000fe40003f46270 */
[----:B------:R-:W-:Y:S02]  /*2d40*/  SHF.L.U64.HI R3, R8, 0x2, R240 ;  /* 0x0000000208037819 */ /* 0x000fe400000102f0 */
[----:B------:R-:W-:-:S05]  /*2d50*/  IADD3 R2, P1, R236, R219, RZ ;  /* 0x000000dbec027210 */ /* 0x000fca0007f3e0ff */
[----:B------:R-:W-:-:S05]  /*2d60*/  IMAD.X R3, R3, 0x1, R218, P1 ;  /* 0x0000000103037824 */ /* 0x000fca00008e06da */
[----:B------:R-:W5:Y:S04]  /*2d70*/  @!P3 LDG.E R213, desc[UR16][R2.64] ;  /* 0x0000001002d5b981 */ /* 0x000f68000c1e1900 */
[----:B------:R2:W5:Y:S01]  /*2d80*/  @!P2 LDG.E R216, desc[UR16][R2.64+0x20] ;  /* 0x0000201002d8a981 */ /* 0x000562000c1e1900 */
[----:B------:R-:W-:Y:S01]  /*2d90*/  BAR.SYNC.DEFER_BLOCKING 0x0 ;  /* 0x0000000000007b1d */ /* 0x000fe20000010000 */
[----:B------:R-:W-:-:S04]  /*2da0*/  @P5 IMAD R0, R43, R6, RZ ;  /* 0x000000062b005224 */ /* 0x000fc800078e02ff */
[----:B------:R-:W-:Y:S01]  /*2db0*/  @P5 IMAD R7, R50, R7, R0 ;  /* 0x0000000732075224 */ /* 0x000fe200078e0200 */
[----:B------:R-:W-:Y:S01]  /*2dc0*/  @P5 LEA R6, P1, R4, UR6, 0x2 ;  /* 0x0000000604065c11 */ /* 0x000fe2000f8210ff */
[----:B------:R-:W-:Y:S01]  /*2dd0*/  IMAD.MOV.U32 R168, RZ, RZ, 0x20 ;  /* 0x00000020ffa87424 */ /* 0x000fe200078e00ff */
[----:B--2---:R-:W-:Y:S01]  /*2de0*/  LOP3.LUT R3, R35, 0xfffffff8, RZ, 0xc0, !PT ;  /* 0xfffffff823037812 */ /* 0x004fe200078ec0ff */
[----:B------:R-:W-:Y:S01]  /*2df0*/  @P5 IMAD.IADD R7, R5, 0x1, R7 ;  /* 0x0000000105075824 */ /* 0x000fe200078e0207 */
[----:B------:R-:W-:Y:S01]  /*2e00*/  LEA.HI R0, R44, R45, RZ, 0x4 ;  /* 0x0000002d2c007211 */ /* 0x000fe200078f20ff */
[----:B------:R2:W3:Y:S01]  /*2e10*/  LDSM.16.M88.4 R116, [R190] ;  /* 0x00000000be74783b */ /* 0x0004e20000000200 */
[----:B------:R-:W-:-:S03]  /*2e20*/  LEA R144, R199, UR5, 0x1 ;  /* 0x00000005c7907c11 */ /* 0x000fc6000f8e08ff */
[----:B------:R2:W4:Y:S01]  /*2e30*/  LDSM.16.M88.4 R120, [R190+0x800] ;  /* 0x00080000be78783b */ /* 0x0005220000000200 */
[----:B------:R-:W-:Y:S01]  /*2e40*/  @P5 LEA.HI.X R7, R4, UR7, R7, 0x2, P1 ;  /* 0x0000000704075c11 */ /* 0x000fe200088f1407 */
[----:B------:R-:W-:Y:S01]  /*2e50*/  IMAD.IADD R3, R45, 0x1, -R3 ;  /* 0x000000012d037824 */ /* 0x000fe200078e0a03 */
[----:B------:R-:W-:Y:S01]  /*2e60*/  LOP3.LUT R0, R0, 0xfffffff0, RZ, 0xc0, !PT ;  /* 0xfffffff000007812 */ /* 0x000fe200078ec0ff */
[----:B------:R2:W1:Y:S04]  /*2e70*/  LDSM.16.M88.4 R108, [R144+0x10000] ;  /* 0x01000000906c783b */ /* 0x0004680000000200 */
[----:B------:R2:W1:Y:S04]  /*2e80*/  LDSM.16.M88.4 R124, [R188] ;  /* 0x00000000bc7c783b */ /* 0x0004680000000200 */
[----:B------:R2:W1:Y:S04]  /*2e90*/  LDSM.16.M88.4 R128, [R188+0x800] ;  /* 0x00080000bc80783b */ /* 0x0004680000000200 */
[----:B------:R2:W1:Y:S04]  /*2ea0*/  LDSM.16.M88.4 R148, [R190+0x2000] ;  /* 0x00200000be94783b */ /* 0x0004680000000200 */
[----:B------:R2:W1:Y:S04]  /*2eb0*/  LDSM.16.M88.4 R152, [R190+0x2800] ;  /* 0x00280000be98783b */ /* 0x0004680000000200 */
[----:B------:R2:W1:Y:S04]  /*2ec0*/  LDSM.16.M88.4 R156, [R188+0x2000] ;  /* 0x00200000bc9c783b */ /* 0x0004680000000200 */
[----:B------:R2:W1:Y:S01]  /*2ed0*/  LDSM.16.M88.4 R160, [R188+0x2800] ;  /* 0x00280000bca0783b */ /* 0x0004620000000200 */
[----:B------:R-:W-:-:S02]  /*2ee0*/  IMAD.SHL.U32 R217, R241, 0x10, RZ ;  /* 0x00000010f1d97824 */ /* 0x000fc400078e00ff */
[----:B------:R-:W-:Y:S01]  /*2ef0*/  IMAD.SHL.U32 R212, R241, 0x8, RZ ;  /* 0x00000008f1d47824 */ /* 0x000fe200078e00ff */
[----:B------:R3:W4:Y:S01]  /*2f00*/  @P5 LDG.E R7, desc[UR16][R6.64] ;  /* 0x0000001006075981 */ /* 0x000722000c1e1900 */
[----:B------:R-:W-:Y:S01]  /*2f10*/  LOP3.LUT P4, RZ, R3, 0x2, RZ, 0xc0, !PT ;  /* 0x0000000203ff7812 */ /* 0x000fe2000788c0ff */
[----:B------:R-:W-:Y:S02]  /*2f20*/  IMAD.MOV.U32 R203, RZ, RZ, RZ ;  /* 0x000000ffffcb7224 */ /* 0x000fe400078e00ff */
[----:B------:R-:W-:Y:S01]  /*2f30*/  IMAD.MOV.U32 R192, RZ, RZ, 0x20 ;  /* 0x00000020ffc07424 */ /* 0x000fe200078e00ff */
[----:B------:R-:W-:Y:S01]  /*2f40*/  SEL R168, R168, 0xffffffe0, !P4 ;  /* 0xffffffe0a8a87807 */ /* 0x000fe20006000000 */
[----:B------:R2:W1:Y:S01]  /*2f50*/  LDSM.16.M88.4 R112, [R144+0x10800] ;  /* 0x010800009070783b */ /* 0x0004620000000200 */
[----:B------:R-:W-:Y:S01]  /*2f60*/  IMAD.MOV.U32 R189, RZ, RZ, 0x40 ;  /* 0x00000040ffbd7424 */ /* 0x000fe200078e00ff */
[----:B------:R-:W-:Y:S01]  /*2f70*/  CS2R R94, SRZ ;  /* 0x00000000005e7805 */ /* 0x000fe2000001ff00 */
[----:B------:R-:W-:Y:S01]  /*2f80*/  IMAD R245, R241, 0x18, RZ ;  /* 0x00000018f1f57824 */ /* 0x000fe200078e02ff */
[----:B------:R2:W1:Y:S01]  /*2f90*/  LDSM.16.M88.4 R140, [R144+0x12000] ;  /* 0x01200000908c783b */ /* 0x0004620000000200 */
[----:B------:R-:W-:Y:S01]  /*2fa0*/  VIADD R5, R31, 0x40 ;  /* 0x000000401f057836 */ /* 0x000fe20000000000 */
[----:B------:R-:W-:Y:S01]  /*2fb0*/  CS2R R92, SRZ ;  /* 0x00000000005c7805 */ /* 0x000fe2000001ff00 */
[----:B------:R-:W-:Y:S01]  /*2fc0*/  IMAD R4, R247, 0x40, R9 ;  /* 0x00000040f7047824 */ /* 0x000fe200078e0209 */
[----:B------:R-:W1:Y:S01]  /*2fd0*/  LDSM.16.M88.4 R144, [R144+0x12800] ;  /* 0x012800009090783b */ /* 0x000e620000000200 */
[C---:B------:R-:W-:Y:S01]  /*2fe0*/  IMAD.SHL.U32 R244, R241.reuse, 0x20, RZ ;  /* 0x00000020f1f47824 */ /* 0x040fe200078e00ff */
[----:B------:R-:W-:Y:S01]  /*2ff0*/  CS2R R98, SRZ ;  /* 0x0000000000627805 */ /* 0x000fe2000001ff00 */
[C---:B------:R-:W-:Y:S01]  /*3000*/  IMAD R243, R241.reuse, 0x28, RZ ;  /* 0x00000028f1f37824 */ /* 0x040fe200078e02ff */
[----:B------:R-:W-:Y:S01]  /*3010*/  CS2R R96, SRZ ;  /* 0x0000000000607805 */ /* 0x000fe2000001ff00 */
[----:B------:R-:W-:Y:S01]  /*3020*/  IMAD R242, R241, 0x30, RZ ;  /* 0x00000030f1f27824 */ /* 0x000fe200078e02ff */
[----:B------:R-:W-:Y:S01]  /*3030*/  CS2R R90, SRZ ;  /* 0x00000000005a7805 */ /* 0x000fe2000001ff00 */
[----:B------:R-:W-:Y:S01]  /*3040*/  IMAD.MOV.U32 R207, RZ, RZ, R202 ;  /* 0x000000ffffcf7224 */ /* 0x000fe200078e00ca */
[----:B------:R-:W-:-:S02]  /*3050*/  CS2R R88, SRZ ;  /* 0x0000000000587805 */ /* 0x000fc4000001ff00 */
[----:B------:R-:W-:Y:S02]  /*3060*/  CS2R R86, SRZ ;  /* 0x0000000000567805 */ /* 0x000fe4000001ff00 */
[----:B------:R-:W-:Y:S01]  /*3070*/  CS2R R84, SRZ ;  /* 0x0000000000547805 */ /* 0x000fe2000001ff00 */
[----:B---3--:R-:W3:Y:S01]  /*3080*/  @P5 LDC R6, c[0x0][0x2e8] ;  /* 0x0000ba00ff065b82 */ /* 0x008ee20000000800 */
[----:B------:R-:W-:Y:S01]  /*3090*/  IMAD.IADD R168, R168, 0x1, R188 ;  /* 0x00000001a8a87824 */ /* 0x000fe200078e02bc */
[----:B------:R-:W-:Y:S01]  /*30a0*/  CS2R R78, SRZ ;  /* 0x00000000004e7805 */ /* 0x000fe2000001ff00 */
[----:B------:R-:W-:Y:S01]  /*30b0*/  IMAD.IADD R0, R45, 0x1, -R0 ;  /* 0x000000012d007824 */ /* 0x000fe200078e0a00 */
        /* <DEDUP_REMOVED lines=10> */
[----:B------:R2:W1:Y:S01]  /*3160*/  LDSM.16.M88.4 R164, [R168+0x2000] ;  /* 0x00200000a8a4783b */ /* 0x0004620000000200 */
[----:B------:R-:W-:-:S02]  /*3170*/  CS2R R50, SRZ ;  /* 0x0000000000327805 */ /* 0x000fc4000001ff00 */
[----:B------:R-:W-:Y:S02]  /*3180*/  CS2R R48, SRZ ;  /* 0x0000000000307805 */ /* 0x000fe4000001ff00 */
[----:B------:R-:W-:Y:S01]  /*3190*/  CS2R R42, SRZ ;  /* 0x00000000002a7805 */ /* 0x000fe2000001ff00 */
[----:B------:R-:W1:Y:S01]  /*31a0*/  LDSM.16.M88.4 R168, [R168+0x2800] ;  /* 0x00280000a8a8783b */ /* 0x000e620000000200 */
[----:B------:R-:W-:Y:S02]  /*31b0*/  SHF.R.S32.HI R2, RZ, 0x1f, R0 ;  /* 0x0000001fff027819 */ /* 0x000fe40000011400 */
[----:B------:R-:W-:Y:S02]  /*31c0*/  CS2R R40, SRZ ;  /* 0x0000000000287805 */ /* 0x000fe4000001ff00 */
[----:B------:R-:W-:Y:S02]  /*31d0*/  CS2R R38, SRZ ;  /* 0x0000000000267805 */ /* 0x000fe4000001ff00 */
[----:B------:R-:W-:-:S02]  /*31e0*/  CS2R R36, SRZ ;  /* 0x0000000000247805 */ /* 0x000fc4000001ff00 */
[----:B------:R-:W-:Y:S01]  /*31f0*/  CS2R R28, SRZ ;  /* 0x00000000001c7805 */ /* 0x000fe2000001ff00 */
[----:B---3--:R-:W4:Y:S01]  /*3200*/  @P5 MUFU.RCP R6, R6 ;  /* 0x0000000600065308 */ /* 0x008f220000001000 */
[----:B------:R-:W-:Y:S01]  /*3210*/  LEA.HI R2, R2, R0, RZ, 0x3 ;  /* 0x0000000002027211 */ /* 0x000fe200078f18ff */
[C---:B------:R-:W-:Y:S01]  /*3220*/  VIADD R3, R217.reuse, 0x40 ;  /* 0x00000040d9037836 */ /* 0x040fe20000000000 */
[----:B------:R-:W-:Y:S02]  /*3230*/  CS2R R32, SRZ ;  /* 0x0000000000207805 */ /* 0x000fe4000001ff00 */
[----:B------:R-:W-:Y:S02]  /*3240*/  CS2R R26, SRZ ;  /* 0x00000000001a7805 */ /* 0x000fe4000001ff00 */
[----:B------:R-:W-:Y:S01]  /*3250*/  LOP3.LUT R2, R2, 0xfffffff8, RZ, 0xc0, !PT ;  /* 0xfffffff802027812 */ /* 0x000fe200078ec0ff */
[C---:B------:R-:W-:Y:S01]  /*3260*/  VIADD R252, R217.reuse, 0x60 ;  /* 0x00000060d9fc7836 */ /* 0x040fe20000000000 */
[----:B------:R-:W-:Y:S01]  /*3270*/  CS2R R24, SRZ ;  /* 0x0000000000187805 */ /* 0x000fe2000001ff00 */
[----:B------:R-:W-:Y:S01]  /*3280*/  VIADD R251, R217, 0x20 ;  /* 0x00000020d9fb7836 */ /* 0x000fe20000000000 */
[----:B------:R-:W-:Y:S01]  /*3290*/  ISETP.GE.AND P3, PT, R5, R206, PT ;  /* 0x000000ce0500720c */ /* 0x000fe20003f66270 */
[----:B------:R-:W-:Y:S01]  /*32a0*/  IMAD.IADD R0, R0, 0x1, -R2 ;  /* 0x0000000100007824 */ /* 0x000fe200078e0a02 */
[----:B------:R-:W-:Y:S01]  /*32b0*/  CS2R R22, SRZ ;  /* 0x0000000000167805 */ /* 0x000fe2000001ff00 */
[C---:B------:R-:W-:Y:S01]  /*32c0*/  IMAD.IADD R5, R212.reuse, 0x1, R3 ;  /* 0x00000001d4057824 */ /* 0x040fe200078e0203 */
[----:B------:R-:W-:Y:S01]  /*32d0*/  CS2R R20, SRZ ;  /* 0x0000000000147805 */ /* 0x000fe2000001ff00 */
[----:B------:R-:W-:Y:S01]  /*32e0*/  IMAD.IADD R3, R212, 0x1, R251 ;  /* 0x00000001d4037824 */ /* 0x000fe200078e02fb */
[----:B------:R-:W-:Y:S01]  /*32f0*/  R2P PR, R0, 0x6 ;  /* 0x0000000600007804 */ /* 0x000fe20000000000 */
[----:B------:R-:W-:Y:S01]  /*3300*/  IMAD.IADD R235, R212, 0x1, R5 ;  /* 0x00000001d4eb7824 */ /* 0x000fe200078e0205 */
[----:B------:R-:W-:Y:S01]  /*3310*/  SHF.L.U64.HI R240, R8, 0x2, R240 ;  /* 0x0000000208f07819 */ /* 0x000fe200000102f0 */
[----:B------:R-:W-:Y:S01]  /*3320*/  IMAD.IADD R230, R212, 0x1, R3 ;  /* 0x00000001d4e67824 */ /* 0x000fe200078e0203 */
[----:B------:R-:W-:Y:S01]  /*3330*/  ULDC UR6, c[0x0][0x2dc] ;  /* 0x0000b70000067ab9 */ /* 0x000fe20000000800 */
[----:B------:R-:W-:Y:S01]  /*3340*/  VIADD R0, R198, 0x2000 ;  /* 0x00002000c6007836 */ /* 0x000fe20000000000 */
[----:B------:R-:W-:Y:S01]  /*3350*/  SEL R192, R192, 0xffffffe0, !P1 ;  /* 0xffffffe0c0c07807 */ /* 0x000fe20004800000 */
[----:B------:R-:W-:Y:S01]  /*3360*/  VIADD R2, R197, 0x2000 ;  /* 0x00002000c5027836 */ /* 0x000fe20000000000 */
[----:B------:R-:W-:Y:S01]  /*3370*/  ULDC UR7, c[0x0][0x2ec] ;  /* 0x0000bb0000077ab9 */ /* 0x000fe20000000800 */
[----:B------:R-:W-:-:S02]  /*3380*/  IMAD.IADD R234, R212, 0x1, R235 ;  /* 0x00000001d4ea7824 */ /* 0x000fc400078e02eb */
[----:B------:R-:W-:Y:S01]  /*3390*/  IMAD.IADD R229, R212, 0x1, R230 ;  /* 0x00000001d4e57824 */ /* 0x000fe200078e02e6 */
[----:B------:R-:W-:Y:S01]  /*33a0*/  IADD3 R4, -R34, R8, -R4 ;  /* 0x0000000822047210 */ /* 0x000fe20007ffe904 */
[C---:B------:R-:W-:Y:S01]  /*33b0*/  IMAD.IADD R228, R212.reuse, 0x1, R234 ;  /* 0x00000001d4e47824 */ /* 0x040fe200078e02ea */
[----:B------:R-:W-:Y:S01]  /*33c0*/  SEL R189, R189, 0xffffffc0, !P2 ;  /* 0xffffffc0bdbd7807 */ /* 0x000fe20005000000 */
[----:B------:R-:W-:Y:S01]  /*33d0*/  IMAD.IADD R227, R212, 0x1, R229 ;  /* 0x00000001d4e37824 */ /* 0x000fe200078e02e5 */
[----:B------:R-:W-:Y:S01]  /*33e0*/  SEL R0, R0, R198, !P0 ;  /* 0x000000c600007207 */ /* 0x000fe20004000000 */
[----:B------:R-:W-:Y:S01]  /*33f0*/  IMAD.IADD R193, R194, 0x1, R192 ;  /* 0x00000001c2c17824 */ /* 0x000fe200078e02c0 */
[----:B------:R-:W-:Y:S01]  /*3400*/  SEL R2, R2, R197, !P0 ;  /* 0x000000c502027207 */ /* 0x000fe20004000000 */
[----:B------:R-:W-:Y:S01]  /*3410*/  IMAD R241, R241, 0x38, RZ ;  /* 0x00000038f1f17824 */ /* 0x000fe200078e02ff */
[----:B------:R-:W-:Y:S02]  /*3420*/  CS2R R44, SRZ ;  /* 0x00000000002c7805 */ /* 0x000fe4000001ff00 */
[----:B------:R-:W-:-:S02]  /*3430*/  CS2R R30, SRZ ;  /* 0x00000000001e7805 */ /* 0x000fc4000001ff00 */
[----:B------:R-:W-:Y:S01]  /*3440*/  CS2R R34, SRZ ;  /* 0x0000000000227805 */ /* 0x000fe2000001ff00 */
[----:B------:R-:W-:Y:S01]  /*3450*/  IMAD.IADD R250, R4, 0x1, R206 ;  /* 0x0000000104fa7824 */ /* 0x000fe200078e02ce */
[----:B------:R-:W-:Y:S01]  /*3460*/  LEA R184, R0, UR5, 0x1 ;  /* 0x0000000500b87c11 */ /* 0x000fe2000f8e08ff */
[----:B------:R-:W-:Y:S01]  /*3470*/  IMAD.IADD R238, R212, 0x1, R228 ;  /* 0x00000001d4ee7824 */ /* 0x000fe200078e02e4 */
[----:B------:R-:W-:Y:S01]  /*3480*/  LEA R187, R2, UR5, 0x1 ;  /* 0x0000000502bb7c11 */ /* 0x000fe2000f8e08ff */
[----:B------:R-:W-:Y:S02]  /*3490*/  IMAD.IADD R237, R212, 0x1, R227 ;  /* 0x00000001d4ed7824 */ /* 0x000fe400078e02e3 */
[----:B------:R-:W-:Y:S02]  /*34a0*/  IMAD.IADD R195, R194, 0x1, R189 ;  /* 0x00000001c2c37824 */ /* 0x000fe400078e02bd */
[----:B------:R-:W-:Y:S02]  /*34b0*/  IMAD.IADD R196, R189, 0x1, R193 ;  /* 0x00000001bdc47824 */ /* 0x000fe400078e02c1 */
[----:B----4-:R-:W-:Y:S01]  /*34c0*/  @P5 FMUL.FTZ R203, R7, R6 ;  /* 0x0000000607cb5220 */ /* 0x010fe20000410000 */
[----:B------:R-:W-:-:S04]  /*34d0*/  IMAD.IADD R6, R212, 0x1, R252 ;  /* 0x00000001d4067824 */ /* 0x000fc800078e02fc */
[----:B------:R-:W-:-:S04]  /*34e0*/  IMAD.IADD R233, R212, 0x1, R6 ;  /* 0x00000001d4e97824 */ /* 0x000fc800078e0206 */
[----:B------:R-:W-:-:S04]  /*34f0*/  IMAD.IADD R232, R212, 0x1, R233 ;  /* 0x00000001d4e87824 */ /* 0x000fc800078e02e9 */
[----:B------:R-:W-:-:S04]  /*3500*/  IMAD.IADD R231, R212, 0x1, R232 ;  /* 0x00000001d4e77824 */ /* 0x000fc800078e02e8 */
[----:B-12---:R-:W-:-:S07]  /*3510*/  IMAD.IADD R239, R212, 0x1, R231 ;  /* 0x00000001d4ef7824 */ /* 0x006fce00078e02e7 */
.L_x_165:
[----:B------:R-:W0:Y:S01]  /*3520*/  LDGDEPBAR ;  /* 0x00000000000079af */ /* 0x000e220000000000 */
[----:B------:R-:W-:Y:S01]  /*3530*/  LEA R0, R199, UR5, 0x1 ;  /* 0x00000005c7007c11 */ /* 0x000fe2000f8e08ff */
[----:B------:R-:W-:Y:S01]  /*3540*/  IMAD.IADD R2, R187, 0x1, R192 ;  /* 0x00000001bb027824 */ /* 0x000fe200078e02c0 */
[----:B-----5:R-:W-:Y:S05]  /*3550*/  FSETP.NEU.FTZ.AND P0, PT, R213, -INF , PT ;  /* 0xff800000d500780b */ /* 0x020fea0003f1d000 */
[----:B------:R-:W2:Y:S01]  /*3560*/  LDL R173, [R1] ;  /* 0x0000000001ad7983 */ /* 0x000ea20000100800 */
[----:B------:R-:W-:Y:S01]  /*3570*/  IMAD.IADD R3, R187, 0x1, R189 ;  /* 0x00000001bb037824 */ /* 0x000fe200078e02bd */
[C---:B------:R-:W-:Y:S02]  /*3580*/  ISETP.GE.AND P6, PT, R205.reuse, 0x1, PT ;  /* 0x00000001cd00780c */ /* 0x040fe40003fc6270 */
[----:B------:R-:W-:Y:S01]  /*3590*/  IADD3 R172, R2, R189, RZ ;  /* 0x000000bd02ac7210 */ /* 0x000fe20007ffe0ff */
[----:B------:R-:W-:Y:S04]  /*35a0*/  DEPBAR.LE SB0, 0x0 ;  /* 0x000080000000791a */ /* 0x000fe80000000000 */
[----:B------:R-:W-:Y:S06]  /*35b0*/  BAR.SYNC.DEFER_BLOCKING 0x0 ;  /* 0x0000000000007b1d */ /* 0x000fec0000010000 */
[----:B------:R-:W-:Y:S08]  /*35c0*/  LDSM.16.M88.4 R16, [R187] ;  /* 0x00000000bb10783b */ /* 0x000ff00000000200 */
[----:B------:R-:W1:Y:S08]  /*35d0*/  LDSM.16.M88.4 R8, [R0+0xc000] ;  /* 0x00c000000008783b */ /* 0x000e700000000200 */
[----:B------:R-:W3:Y:S08]  /*35e0*/  LDSM.16.M88.4 R52, [R0+0xc800] ;  /* 0x00c800000034783b */ /* 0x000ef00000000200 */
[----:B------:R-:W-:Y:S08]  /*35f0*/  LDSM.16.M88.4 R56, [R2] ;  /* 0x000000000238783b */ /* 0x000ff00000000200 */
[----:B------:R-:W4:Y:S08]  /*3600*/  LDSM.16.M88.4 R60, [R190+-0x4000] ;  /* 0xffc00000be3c783b */ /* 0x000f300000000200 */
[----:B------:R-:W4:Y:S01]  /*3610*/  LDSM.16.M88.4 R64, [R190+-0x3800] ;  /* 0xffc80000be40783b */ /* 0x000f220000000200 */
[C---:B-1----:R-:W-:Y:S07]  /*3620*/  HMMA.16816.F32.BF16 R4, R16.reuse, R8, RZ ;  /* 0x000000081004723c */ /* 0x042fee00000418ff */
[----:B------:R-:W-:Y:S01]  /*3630*/  LDSM.16.M88.4 R100, [R188+-0x4000] ;  /* 0xffc00000bc64783b */ /* 0x000fe20000000200 */
[C---:B------:R-:W-:Y:S07]  /*3640*/  HMMA.16816.F32.BF16 R8, R16.reuse, R10, RZ ;  /* 0x0000000a1008723c */ /* 0x040fee00000418ff */
[----:B------:R-:W-:Y:S01]  /*3650*/  LDSM.16.M88.4 R104, [R190+-0x1800] ;  /* 0xffe80000be68783b */ /* 0x000fe20000000200 */
[C---:B---3--:R-:W-:Y:S06]  /*3660*/  HMMA.16816.F32.BF16 R12, R16.reuse, R52, RZ ;  /* 0x00000034100c723c */ /* 0x048fec00000418ff */
[----:B------:R-:W-:Y:S01]  /*3670*/  HMMA.16816.F32.BF16 R16, R16, R54, RZ ;  /* 0x000000361010723c */ /* 0x000fe200000418ff */
[----:B------:R-:W1:Y:S05]  /*3680*/  LDSM.16.M88.4 R52, [R3] ;  /* 0x000000000334783b */ /* 0x000e6a0000000200 */
[C---:B----4-:R-:W-:Y:S06]  /*3690*/  HMMA.16816.F32.BF16 R4, R56.reuse, R60, R4 ;  /* 0x0000003c3804723c */ /* 0x050fec0000041804 */
[C---:B------:R-:W-:Y:S01]  /*36a0*/  HMMA.16816.F32.BF16 R8, R56.reuse, R62, R8 ;  /* 0x0000003e3808723c */ /* 0x040fe20000041808 */
[----:B------:R-:W-:Y:S05]  /*36b0*/  LDSM.16.M88.4 R60, [R172] ;  /* 0x00000000ac3c783b */ /* 0x000fea0000000200 */
[C---:B------:R-:W-:Y:S06]  /*36c0*/  HMMA.16816.F32.BF16 R12, R56.reuse, R64, R12 ;  /* 0x00000040380c723c */ /* 0x040fec000004180c */
[----:B------:R-:W-:Y:S01]  /*36d0*/  HMMA.16816.F32.BF16 R16, R56, R66, R16 ;  /* 0x000000423810723c */ /* 0x000fe20000041810 */
[----:B------:R-:W3:Y:S08]  /*36e0*/  LDSM.16.M88.4 R56, [R188+-0x3800] ;  /* 0xffc80000bc38783b */ /* 0x000ef00000000200 */
[----:B------:R-:W4:Y:S01]  /*36f0*/  LDSM.16.M88.4 R64, [R191] ;  /* 0x00000000bf40783b */ /* 0x000f220000000200 */
[C---:B-1----:R-:W-:Y:S06]  /*3700*/  HMMA.16816.F32.BF16 R4, R52.reuse, R100, R4 ;  /* 0x000000643404723c */ /* 0x042fec0000041804 */
[C---:B------:R-:W-:Y:S01]  /*3710*/  HMMA.16816.F32.BF16 R8, R52.reuse, R102, R8 ;  /* 0x000000663408723c */ /* 0x040fe20000041808 */
[----:B------:R-:W1:Y:S05]  /*3720*/  LDSM.16.M88.4 R100, [R191+0x800] ;  /* 0x00080000bf64783b */ /* 0x000e6a0000000200 */
[C---:B---3--:R-:W-:Y:S06]  /*3730*/  HMMA.16816.F32.BF16 R12, R52.reuse, R56, R12 ;  /* 0x00000038340c723c */ /* 0x048fec000004180c */
[----:B------:R-:W-:Y:S01]  /*3740*/  HMMA.16816.F32.BF16 R16, R52, R58, R16 ;  /* 0x0000003a3410723c */ /* 0x000fe20000041810 */
[----:B------:R-:W-:Y:S05]  /*3750*/  LDSM.16.M88.4 R52, [R187+0x2000] ;  /* 0x00200000bb34783b */ /* 0x000fea0000000200 */
[C---:B----4-:R-:W-:Y:S03]  /*3760*/  HMMA.16816.F32.BF16 R4, R60.reuse, R64, R4 ;  /* 0x000000403c04723c */ /* 0x050fe60000041804 */
[----:B------:R-:W3:Y:S03]  /*3770*/  LDSM.16.M88.4 R56, [R0+0xe000] ;  /* 0x00e000000038783b */ /* 0x000ee60000000200 */
[C---:B------:R-:W-:Y:S05]  /*3780*/  HMMA.16816.F32.BF16 R8, R60.reuse, R66, R8 ;  /* 0x000000423c08723c */ /* 0x040fea0000041808 */
[----:B------:R4:W3:Y:S01]  /*3790*/  LDSM.16.M88.4 R64, [R0+0xe800] ;  /* 0x00e800000040783b */ /* 0x0008e20000000200 */
[C---:B-1----:R-:W-:Y:S06]  /*37a0*/  HMMA.16816.F32.BF16 R12, R60.reuse, R100, R12 ;  /* 0x000000643c0c723c */ /* 0x042fec000004180c */
[----:B------:R-:W-:Y:S01]  /*37b0*/  HMMA.16816.F32.BF16 R16, R60, R102, R16 ;  /* 0x000000663c10723c */ /* 0x000fe20000041810 */
[----:B------:R1:W-:Y:S08]  /*37c0*/  LDSM.16.M88.4 R60, [R2+0x2000] ;  /* 0x00200000023c783b */ /* 0x0003f00000000200 */
[----:B------:R-:W3:Y:S02]  /*37d0*/  LDSM.16.M88.4 R100, [R190+-0x2000] ;  /* 0xffe00000be64783b */ /* 0x000ee40000000200 */
[----:B----4-:R-:W-:Y:S05]  /*37e0*/  IMAD R0, R205, 0x40, R250 ;  /* 0x00000040cd007824 */ /* 0x010fea00078e02fa */
[----:B-1----:R-:W-:Y:S01]  /*37f0*/  IADD3 R2, R0, 0x8, RZ ;  /* 0x0000000800027810 */ /* 0x002fe20007ffe0ff */
[C---:B---3--:R-:W-:Y:S05]  /*3800*/  HMMA.16816.F32.BF16 R4, R52.reuse, R56, R4 ;  /* 0x000000383404723c */ /* 0x048fea0000041804 */
[----:B------:R-:W-:Y:S01]  /*3810*/  ISETP.GE.AND P4, PT, R2, RZ, PT ;  /* 0x000000ff0200720c */ /* 0x000fe20003f86270 */
[C---:B------:R-:W-:Y:S01]  /*3820*/  HMMA.16816.F32.BF16 R8, R52.reuse, R58, R8 ;  /* 0x0000003a3408723c */ /* 0x040fe20000041808 */
[----:B------:R-:W-:Y:S05]  /*3830*/  LDSM.16.M88.4 R56, [R188+-0x2000] ;  /* 0xffe00000bc38783b */ /* 0x000fea0000000200 */
[C---:B------:R-:W-:Y:S06]  /*3840*/  HMMA.16816.F32.BF16 R12, R52.reuse, R64, R12 ;  /* 0x00000040340c723c */ /* 0x040fec000004180c */
[----:B------:R-:W-:Y:S01]  /*3850*/  HMMA.16816.F32.BF16 R16, R52, R66, R16 ;  /* 0x000000423410723c */ /* 0x000fe20000041810 */
[----:B------:R-:W1:Y:S04]  /*3860*/  LDSM.16.M88.4 R52, [R3+0x2000] ;  /* 0x002000000334783b */ /* 0x000e680000000200 */
[C---:B------:R-:W-:Y:S01]  /*3870*/  @!P4 IADD3 R2, -R0.reuse, -0x8, RZ ;  /* 0xfffffff80002c810 */ /* 0x040fe20007ffe1ff */
[C---:B------:R-:W-:Y:S03]  /*3880*/  HMMA.16816.F32.BF16 R4, R60.reuse, R100, R4 ;  /* 0x000000643c04723c */ /* 0x040fe60000041804 */
[----:B------:R-:W3:Y:S02]  /*3890*/  LDSM.16.M88.4 R64, [R188+-0x1800] ;  /* 0xffe80000bc40783b */ /* 0x000ee40000000200 */
[----:B------:R-:W-:Y:S01]  /*38a0*/  I2FP.F32.S32 R2, R2 ;  /* 0x0000000200027245 */ /* 0x000fe20000201400 */
[C---:B------:R-:W-:Y:S05]  /*38b0*/  HMMA.16816.F32.BF16 R8, R60.reuse, R102, R8 ;  /* 0x000000663c08723c */ /* 0x040fea0000041808 */
[----:B------:R-:W-:Y:S01]  /*38c0*/  LDSM.16.M88.4 R100, [R191+0x2000] ;  /* 0x00200000bf64783b */ /* 0x000fe20000000200 */
[C---:B------:R-:W-:Y:S06]  /*38d0*/  HMMA.16816.F32.BF16 R12, R60.reuse, R104, R12 ;  /* 0x000000683c0c723c */ /* 0x040fec000004180c */
[----:B------:R-:W-:Y:S01]  /*38e0*/  HMMA.16816.F32.BF16 R16, R60, R106, R16 ;  /* 0x0000006a3c10723c */ /* 0x000fe20000041810 */
[----:B------:R-:W4:Y:S05]  /*38f0*/  LDSM.16.M88.4 R60, [R172+0x2000] ;  /* 0x00200000ac3c783b */ /* 0x000f2a0000000200 */
[C---:B-1----:R-:W-:Y:S06]  /*3900*/  HMMA.16816.F32.BF16 R4, R52.reuse, R56, R4 ;  /* 0x000000383404723c */ /* 0x042fec0000041804 */
[C---:B------:R-:W-:Y:S05]  /*3910*/  HMMA.16816.F32.BF16 R8, R52.reuse, R58, R8 ;  /* 0x0000003a3408723c */ /* 0x040fea0000041808 */
[C---:B------:R-:W-:Y:S01]  /*3920*/  IADD3 R57, R0.reuse, 0x7, RZ ;  /* 0x0000000700397810 */ /* 0x040fe20007ffe0ff */
[C---:B---3--:R-:W-:Y:S03]  /*3930*/  HMMA.16816.F32.BF16 R12, R52.reuse, R64, R12 ;  /* 0x00000040340c723c */ /* 0x048fe6000004180c */
[----:B------:R-:W-:Y:S02]  /*3940*/  ISETP.GE.AND P4, PT, R57, RZ, PT ;  /* 0x000000ff3900720c */ /* 0x000fe40003f86270 */
[----:B------:R-:W-:Y:S01]  /*3950*/  VIADD R58, R0, 0xffffffff ;  /* 0xffffffff003a7836 */ /* 0x000fe20000000000 */
[----:B------:R-:W-:Y:S01]  /*3960*/  HMMA.16816.F32.BF16 R16, R52, R66, R16 ;  /* 0x000000423410723c */ /* 0x000fe20000041810 */
[----:B------:R-:W1:Y:S03]  /*3970*/  LDSM.16.M88.4 R52, [R191+0x2800] ;  /* 0x00280000bf34783b */ /* 0x000e660000000200 */
[----:B------:R-:W-:Y:S01]  /*3980*/  ISETP.GE.AND P5, PT, R58, RZ, PT ;  /* 0x000000ff3a00720c */ /* 0x000fe20003fa6270 */
[----:B--2---:R-:W-:Y:S01]  /*3990*/  IMAD R56, R247, 0x40, R173 ;  /* 0x00000040f7387824 */ /* 0x004fe200078e02ad */
[C---:B----4-:R-:W-:Y:S05]  /*39a0*/  HMMA.16816.F32.BF16 R4, R60.reuse, R100, R4 ;  /* 0x000000643c04723c */ /* 0x050fea0000041804 */
[C---:B------:R-:W-:Y:S01]  /*39b0*/  @P3 VIADD R3, R56.reuse, 0x1 ;  /* 0x0000000138033836 */ /* 0x040fe20000000000 */
[C---:B------:R-:W-:Y:S03]  /*39c0*/  HMMA.16816.F32.BF16 R8, R60.reuse, R102, R8 ;  /* 0x000000663c08723c */ /* 0x040fe60000041808 */
[----:B------:R-:W-:Y:S02]  /*39d0*/  @P3 ISETP.GE.AND P2, PT, R56, R206, PT ;  /* 0x000000ce3800320c */ /* 0x000fe40003f46270 */
[C---:B------:R-:W-:Y:S02]  /*39e0*/  @!P5 IADD3 R58, -R0.reuse, 0x1, RZ ;  /* 0x00000001003ad810 */ /* 0x040fe40007ffe1ff */
[----:B------:R-:W-:Y:S02]  /*39f0*/  IABS R65, R0 ;  /* 0x0000000000417213 */ /* 0x000fe40000000000 */
[----:B------:R-:W-:Y:S02]  /*3a00*/  @P3 ISETP.GE.AND P1, PT, R3, R206, PT ;  /* 0x000000ce0300320c */ /* 0x000fe40003f26270 */
[----:B------:R-:W-:Y:S01]  /*3a10*/  I2FP.F32.S32 R59, R58 ;  /* 0x0000003a003b7245 */ /* 0x000fe20000201400 */
[----:B------:R-:W-:Y:S01]  /*3a20*/  FMUL.FTZ R3, R213, 1.4426950216293334961 ;  /* 0x3fb8aa3bd5037820 */ /* 0x000fe20000410000 */
[----:B------:R-:W-:Y:S01]  /*3a30*/  I2FP.F32.S32 R65, R65 ;  /* 0x0000004100417245 */ /* 0x000fe20000201400 */
[C---:B------:R-:W-:Y:S01]  /*3a40*/  VIADD R58, R0.reuse, 0xfffffff8 ;  /* 0xfffffff8003a7836 */ /* 0x040fe20000000000 */
[----:B------:R-:W-:Y:S02]  /*3a50*/  @!P4 IADD3 R57, -R0, -0x7, RZ ;  /* 0xfffffff90039c810 */ /* 0x000fe40007ffe1ff */
[----:B------:R-:W-:Y:S01]  /*3a60*/  FSEL R3, R3, RZ, P0 ;  /* 0x000000ff03037208 */ /* 0x000fe20000000000 */
[-C--:B------:R-:W-:Y:S01]  /*3a70*/  FFMA.FTZ R5, R59, -R203.reuse, R5 ;  /* 0x800000cb3b057223 */ /* 0x080fe20000010005 */
[----:B------:R-:W-:Y:S01]  /*3a80*/  FFMA.FTZ R4, R65, -R203, R4 ;  /* 0x800000cb41047223 */ /* 0x000fe20000010004 */
[----:B------:R-:W-:Y:S01]  /*3a90*/  I2FP.F32.S32 R57, R57 ;  /* 0x0000003900397245 */ /* 0x000fe20000201400 */
[-C--:B------:R-:W-:Y:S01]  /*3aa0*/  FFMA.FTZ R6, R2, -R203.reuse, R6 ;  /* 0x800000cb02067223 */ /* 0x080fe20000010006 */
[----:B------:R-:W-:Y:S01]  /*3ab0*/  FMUL.FTZ R2, R216, 1.4426950216293334961 ;  /* 0x3fb8aa3bd8027820 */ /* 0x000fe20000410000 */
[----:B------:R-:W-:Y:S01]  /*3ac0*/  @P3 FSEL R5, R5, -INF , !P1 ;  /* 0xff80000005053808 */ /* 0x000fe20004800000 */
[-C--:B------:R-:W-:Y:S01]  /*3ad0*/  FFMA.FTZ R11, R59, -R203.reuse, R11 ;  /* 0x800000cb3b0b7223 */ /* 0x080fe2000001000b */
[----:B------:R-:W-:Y:S01]  /*3ae0*/  @P3 FSEL R4, R4, -INF , !P2 ;  /* 0xff80000004043808 */ /* 0x000fe20005000000 */
[-C--:B------:R-:W-:Y:S01]  /*3af0*/  FFMA.FTZ R7, R57, -R203.reuse, R7 ;  /* 0x800000cb39077223 */ /* 0x080fe20000010007 */
[----:B------:R-:W-:Y:S01]  /*3b00*/  FSETP.NEU.FTZ.AND P0, PT, R216, -INF , PT ;  /* 0xff800000d800780b */ /* 0x000fe20003f1d000 */
[--C-:B------:R-:W-:Y:S01]  /*3b10*/  FFMA.FTZ R5, R5, UR7, -R3.reuse ;  /* 0x0000000705057c23 */ /* 0x100fe20008010803 */
[C---:B-1----:R-:W-:Y:S03]  /*3b20*/  HMMA.16816.F32.BF16 R12, R60.reuse, R52, R12 ;  /* 0x000000343c0c723c */ /* 0x042fe6000004180c */
[----:B------:R1:W-:Y:S01]  /*3b30*/  MUFU.EX2 R103, R5 ;  /* 0x0000000500677308 */ /* 0x0003e20000000800 */
[----:B------:R-:W-:Y:S01]  /*3b40*/  FFMA.FTZ R64, R4, UR7, -R3 ;  /* 0x0000000704407c23 */ /* 0x000fe20008010803 */
[----:B------:R-:W-:Y:S01]  /*3b50*/  VIADD R4, R0, 0xfffffff7 ;  /* 0xfffffff700047836 */ /* 0x000fe20000000000 */
[----:B------:R-:W-:Y:S03]  /*3b60*/  HMMA.16816.F32.BF16 R16, R60, R54, R16 ;  /* 0x000000363c10723c */ /* 0x000fe60000041810 */
[----:B------:R-:W-:Y:S02]  /*3b70*/  ISETP.GE.AND P5, PT, R58, RZ, PT ;  /* 0x000000ff3a00720c */ /* 0x000fe40003fa6270 */
[----:B------:R-:W-:Y:S02]  /*3b80*/  ISETP.GE.AND P4, PT, R4, RZ, PT ;  /* 0x000000ff0400720c */ /* 0x000fe40003f86270 */
[----:B------:R2:W3:Y:S01]  /*3b90*/  MUFU.EX2 R104, R64 ;  /* 0x0000004000687308 */ /* 0x0004e20000000800 */
[----:B------:R-:W-:Y:S03]  /*3ba0*/  FSEL R2, R2, RZ, P0 ;  /* 0x000000ff02027208 */ /* 0x000fe60000000000 */
[-C--:B------:R-:W-:Y:S01]  /*3bb0*/  FFMA.FTZ R10, R65, -R203.reuse, R10 ;  /* 0x800000cb410a7223 */ /* 0x080fe2000001000a */
[----:B------:R-:W-:Y:S02]  /*3bc0*/  @P3 FSEL R6, R6, -INF , !P2 ;  /* 0xff80000006063808 */ /* 0x000fe40005000000 */
[----:B------:R-:W-:Y:S01]  /*3bd0*/  @P3 FSEL R7, R7, -INF , !P1 ;  /* 0xff80000007073808 */ /* 0x000fe20004800000 */
[----:B-1----:R-:W-:Y:S02]  /*3be0*/  @P3 VIADD R5, R56, 0x9 ;  /* 0x0000000938053836 */ /* 0x002fe40000000000 */
[--C-:B------:R-:W-:Y:S01]  /*3bf0*/  FFMA.FTZ R6, R6, UR7, -R2.reuse ;  /* 0x0000000706067c23 */ /* 0x100fe20008010802 */
[C---:B------:R-:W-:Y:S01]  /*3c00*/  @!P5 IADD3 R58, -R0.reuse, 0x8, RZ ;  /* 0x00000008003ad810 */ /* 0x040fe20007ffe1ff */
[----:B------:R-:W-:Y:S01]  /*3c10*/  FFMA.FTZ R7, R7, UR7, -R2 ;  /* 0x0000000707077c23 */ /* 0x000fe20008010802 */
[C---:B------:R-:W-:Y:S01]  /*3c20*/  @!P4 IADD3 R4, -R0.reuse, 0x9, RZ ;  /* 0x000000090004c810 */ /* 0x040fe20007ffe1ff */
[----:B------:R1:W-:Y:S01]  /*3c30*/  MUFU.EX2 R106, R6 ;  /* 0x00000006006a7308 */ /* 0x0003e20000000800 */
[----:B------:R-:W-:Y:S01]  /*3c40*/  @P3 ISETP.GE.AND P1, PT, R5, R206, PT ;  /* 0x000000ce0500320c */ /* 0x000fe20003f26270 */
[C---:B------:R-:W-:Y:S01]  /*3c50*/  VIADD R5, R0.reuse, 0xfffffff0 ;  /* 0xfffffff000057836 */ /* 0x040fe20000000000 */
[----:B------:R-:W-:Y:S02]  /*3c60*/  I2FP.F32.S32 R57, R4 ;  /* 0x0000000400397245 */ /* 0x000fe40000201400 */
[----:B------:R-:W-:Y:S02]  /*3c70*/  IADD3 R4, R0, -0x11, RZ ;  /* 0xffffffef00047810 */ /* 0x000fe40007ffe0ff */
[----:B------:R-:W-:Y:S03]  /*3c80*/  ISETP.GE.AND P5, PT, R5, RZ, PT ;  /* 0x000000ff0500720c */ /* 0x000fe60003fa6270 */
[----:B------:R4:W-:Y:S01]  /*3c90*/  MUFU.EX2 R105, R7 ;  /* 0x0000000700697308 */ /* 0x0009e20000000800 */
[----:B------:R-:W-:Y:S01]  /*3ca0*/  I2FP.F32.S32 R58, R58 ;  /* 0x0000003a003a7245 */ /* 0x000fe20000201400 */
[CC--:B------:R-:W-:Y:S01]  /*3cb0*/  FFMA.FTZ R9, R57.reuse, -R203.reuse, R9 ;  /* 0x800000cb39097223 */ /* 0x0c0fe20000010009 */
[----:B------:R-:W-:Y:S01]  /*3cc0*/  ISETP.GE.AND P4, PT, R4, RZ, PT ;  /* 0x000000ff0400720c */ /* 0x000fe20003f86270 */
[-C--:B------:R-:W-:Y:S01]  /*3cd0*/  FFMA.FTZ R15, R57, -R203.reuse, R15 ;  /* 0x800000cb390f7223 */ /* 0x080fe2000001000f */
[----:B--2---:R-:W-:Y:S01]  /*3ce0*/  @P3 IADD3 R64, R56, 0x8, RZ ;  /* 0x0000000838403810 */ /* 0x004fe20007ffe0ff */
[CC--:B------:R-:W-:Y:S01]  /*3cf0*/  FFMA.FTZ R8, R58.reuse, -R203.reuse, R8 ;  /* 0x800000cb3a087223 */ /* 0x0c0fe20000010008 */
[----:B------:R-:W-:Y:S01]  /*3d00*/  @P3 FSEL R9, R9, -INF , !P1 ;  /* 0xff80000009093808 */ /* 0x000fe20004800000 */
[----:B------:R-:W-:Y:S01]  /*3d10*/  FFMA.FTZ R14, R58, -R203, R14 ;  /* 0x800000cb3a0e7223 */ /* 0x000fe2000001000e */
[-C--:B------:R-:W-:Y:S01]  /*3d20*/  @P3 ISETP.GE.AND P0, PT, R64, R206.reuse, PT ;  /* 0x000000ce4000320c */ /* 0x080fe20003f06270 */
[----:B-1----:R-:W-:Y:S01]  /*3d30*/  @P3 VIADD R6, R56, 0x10 ;  /* 0x0000001038063836 */ /* 0x002fe20000000000 */
[----:B------:R-:W-:Y:S01]  /*3d40*/  @P3 FSEL R11, R11, -INF , !P1 ;  /* 0xff8000000b0b3808 */ /* 0x000fe20004800000 */
[--C-:B------:R-:W-:Y:S01]  /*3d50*/  FFMA.FTZ R9, R9, UR7, -R3.reuse ;  /* 0x0000000709097c23 */ /* 0x100fe20008010803 */
[----:B------:R-:W-:Y:S02]  /*3d60*/  @P3 FSEL R8, R8, -INF , !P0 ;  /* 0xff80000008083808 */ /* 0x000fe40004000000 */
[C---:B------:R-:W-:Y:S01]  /*3d70*/  @!P5 IADD3 R5, -R0.reuse, 0x10, RZ ;  /* 0x000000100005d810 */ /* 0x040fe20007ffe1ff */
[----:B------:R-:W-:Y:S01]  /*3d80*/  FFMA.FTZ R11, R11, UR7, -R2 ;  /* 0x000000070b0b7c23 */ /* 0x000fe20008010802 */
[----:B------:R-:W-:Y:S01]  /*3d90*/  @!P4 IADD3 R4, -R0, 0x11, RZ ;  /* 0x000000110004c810 */ /* 0x000fe20007ffe1ff */
[----:B------:R-:W-:Y:S01]  /*3da0*/  FFMA.FTZ R8, R8, UR7, -R3 ;  /* 0x0000000708087c23 */ /* 0x000fe20008010803 */
[----:B----4-:R-:W-:Y:S01]  /*3db0*/  I2FP.F32.S32 R7, R5 ;  /* 0x0000000500077245 */ /* 0x010fe20000201400 */
[----:B------:R-:W-:Y:S01]  /*3dc0*/  VIADD R5, R0, 0xffffffe8 ;  /* 0xffffffe800057836 */ /* 0x000fe20000000000 */
[----:B------:R-:W-:Y:S01]  /*3dd0*/  @P3 ISETP.GE.AND P2, PT, R6, R206, PT ;  /* 0x000000ce0600320c */ /* 0x000fe20003f46270 */
[----:B------:R1:W-:Y:S01]  /*3de0*/  MUFU.EX2 R101, R8 ;  /* 0x0000000800657308 */ /* 0x0003e20000000800 */
[----:B------:R-:W-:Y:S01]  /*3df0*/  I2FP.F32.S32 R6, R4 ;  /* 0x0000000400067245 */ /* 0x000fe20000201400 */
[CC--:B------:R-:W-:Y:S01]  /*3e00*/  FFMA.FTZ R12, R7.reuse, -R203.reuse, R12 ;  /* 0x800000cb070c7223 */ /* 0x0c0fe2000001000c */
[----:B------:R-:W-:Y:S01]  /*3e10*/  IADD3 R4, R0, -0x19, RZ ;  /* 0xffffffe700047810 */ /* 0x000fe20007ffe0ff */
[-C--:B------:R-:W-:Y:S01]  /*3e20*/  FFMA.FTZ R18, R7, -R203.reuse, R18 ;  /* 0x800000cb07127223 */ /* 0x080fe20000010012 */
[----:B------:R-:W-:Y:S01]  /*3e30*/  ISETP.GE.AND P4, PT, R5, RZ, PT ;  /* 0x000000ff0500720c */ /* 0x000fe20003f86270 */
[-C--:B------:R-:W-:Y:S01]  /*3e40*/  FFMA.FTZ R13, R6, -R203.reuse, R13 ;  /* 0x800000cb060d7223 */ /* 0x080fe2000001000d */
[----:B------:R-:W-:Y:S01]  /*3e50*/  ISETP.GE.AND P1, PT, R4, RZ, PT ;  /* 0x000000ff0400720c */ /* 0x000fe20003f26270 */
[----:B------:R-:W-:Y:S01]  /*3e60*/  FFMA.FTZ R19, R6, -R203, R19 ;  /* 0x800000cb06137223 */ /* 0x000fe20000010013 */
[----:B------:R-:W-:Y:S01]  /*3e70*/  @P3 FSEL R10, R10, -INF , !P0 ;  /* 0xff8000000a0a3808 */ /* 0x000fe20004000000 */
[----:B------:R-:W-:Y:S01]  /*3e80*/  MUFU.EX2 R67, R9 ;  /* 0x0000000900437308 */ /* 0x000fe20000000800 */
[----:B------:R-:W-:Y:S02]  /*3e90*/  @P3 FSEL R12, R12, -INF , !P2 ;  /* 0xff8000000c0c3808 */ /* 0x000fe40005000000 */
[----:B------:R-:W-:Y:S01]  /*3ea0*/  @P3 FSEL R14, R14, -INF , !P2 ;  /* 0xff8000000e0e3808 */ /* 0x000fe20005000000 */
[--C-:B------:R-:W-:Y:S02]  /*3eb0*/  FFMA.FTZ R10, R10, UR7, -R2.reuse ;  /* 0x000000070a0a7c23 */ /* 0x100fe40008010802 */
[----:B------:R-:W-:Y:S01]  /*3ec0*/  FFMA.FTZ R12, R12, UR7, -R3 ;  /* 0x000000070c0c7c23 */ /* 0x000fe20008010803 */
[----:B-1----:R-:W-:Y:S01]  /*3ed0*/  @P3 IADD3 R8, R56, 0x11, RZ ;  /* 0x0000001138083810 */ /* 0x002fe20007ffe0ff */
[----:B------:R-:W-:Y:S01]  /*3ee0*/  FFMA.FTZ R14, R14, UR7, -R2 ;  /* 0x000000070e0e7c23 */ /* 0x000fe20008010802 */
[C---:B------:R-:W-:Y:S01]  /*3ef0*/  @!P4 IADD3 R5, -R0.reuse, 0x18, RZ ;  /* 0x000000180005c810 */ /* 0x040fe20007ffe1ff */
[----:B------:R-:W-:Y:S01]  /*3f00*/  MUFU.EX2 R102, R10 ;  /* 0x0000000a00667308 */ /* 0x000fe20000000800 */
[----:B------:R-:W-:Y:S01]  /*3f10*/  @!P1 IADD3 R4, -R0, 0x19, RZ ;  /* 0x0000001900049810 */ /* 0x000fe20007ffe1ff */
[----:B------:R-:W-:Y:S01]  /*3f20*/  @P3 VIADD R0, R56, 0x18 ;  /* 0x0000001838003836 */ /* 0x000fe20000000000 */
[----:B------:R-:W-:Y:S02]  /*3f30*/  I2FP.F32.S32 R5, R5 ;  /* 0x0000000500057245 */ /* 0x000fe40000201400 */
[----:B------:R-:W-:Y:S02]  /*3f40*/  I2FP.F32.S32 R4, R4 ;  /* 0x0000000400047245 */ /* 0x000fe40000201400 */
[-C--:B------:R-:W-:Y:S01]  /*3f50*/  @P3 ISETP.GE.AND P0, PT, R8, R206.reuse, PT ;  /* 0x000000ce0800320c */ /* 0x080fe20003f06270 */
[-C--:B------:R-:W-:Y:S01]  /*3f60*/  FFMA.FTZ R16, R5, -R203.reuse, R16 ;  /* 0x800000cb05107223 */ /* 0x080fe20000010010 */
[----:B------:R-:W-:Y:S01]  /*3f70*/  @P3 IADD3 R56, R56, 0x19, RZ ;  /* 0x0000001938383810 */ /* 0x000fe20007ffe0ff */
[----:B------:R-:W-:Y:S01]  /*3f80*/  FFMA.FTZ R17, R4, -R203, R17 ;  /* 0x800000cb04117223 */ /* 0x000fe20000010011 */
[----:B------:R-:W-:Y:S01]  /*3f90*/  @P3 FSEL R13, R13, -INF , !P0 ;  /* 0xff8000000d0d3808 */ /* 0x000fe20004000000 */
[----:B------:R-:W1:Y:S01]  /*3fa0*/  MUFU.EX2 R100, R11 ;  /* 0x0000000b00647308 */ /* 0x000e620000000800 */
[----:B------:R-:W-:Y:S02]  /*3fb0*/  @P3 FSEL R15, R15, -INF , !P0 ;  /* 0xff8000000f0f3808 */ /* 0x000fe40004000000 */
[-C--:B------:R-:W-:Y:S01]  /*3fc0*/  @P3 ISETP.GE.AND P0, PT, R0, R206.reuse, PT ;  /* 0x000000ce0000320c */ /* 0x080fe20003f06270 */
[--C-:B------:R-:W-:Y:S01]  /*3fd0*/  FFMA.FTZ R13, R13, UR7, -R3.reuse ;  /* 0x000000070d0d7c23 */ /* 0x100fe20008010803 */
[----:B------:R-:W-:Y:S01]  /*3fe0*/  @P3 ISETP.GE.AND P1, PT, R56, R206, PT ;  /* 0x000000ce3800320c */ /* 0x000fe20003f26270 */
[--C-:B------:R-:W-:Y:S01]  /*3ff0*/  FFMA.FTZ R15, R15, UR7, -R2.reuse ;  /* 0x000000070f0f7c23 */ /* 0x100fe20008010802 */
[----:B------:R-:W-:Y:S03]  /*4000*/  @P3 FSEL R16, R16, -INF , !P0 ;  /* 0xff80000010103808 */ /* 0x000fe60004000000 */
[----:B------:R-:W-:Y:S01]  /*4010*/  MUFU.EX2 R64, R12 ;  /* 0x0000000c00407308 */ /* 0x000fe20000000800 */
[----:B------:R-:W-:Y:S02]  /*4020*/  @P3 FSEL R17, R17, -INF , !P1 ;  /* 0xff80000011113808 */ /* 0x000fe40004800000 */
[----:B------:R-:W-:Y:S01]  /*4030*/  @P3 FSEL R18, R18, -INF , !P0 ;  /* 0xff80000012123808 */ /* 0x000fe20004000000 */
[--C-:B------:R-:W-:Y:S01]  /*4040*/  FFMA.FTZ R16, R16, UR7, -R3.reuse ;  /* 0x0000000710107c23 */ /* 0x100fe20008010803 */
[----:B------:R-:W-:Y:S01]  /*4050*/  @P3 FSEL R19, R19, -INF , !P1 ;  /* 0xff80000013133808 */ /* 0x000fe20004800000 */
[----:B------:R-:W-:Y:S01]  /*4060*/  FFMA.FTZ R3, R17, UR7, -R3 ;  /* 0x0000000711037c23 */ /* 0x000fe20008010803 */
[----:B---3--:R-:W-:Y:S01]  /*4070*/  F2FP.BF16.F32.PACK_AB R4, R103, R104 ;  /* 0x000000686704723e */ /* 0x008fe200000010ff */
[--C-:B------:R-:W-:Y:S01]  /*4080*/  FFMA.FTZ R18, R18, UR7, -R2.reuse ;  /* 0x0000000712127c23 */ /* 0x100fe20008010802 */
[----:B-1----:R-:W-:Y:S01]  /*4090*/  F2FP.BF16.F32.PACK_AB R0, R100, R102 ;  /* 0x000000666400723e */ /* 0x002fe200000010ff */
[----:B------:R-:W-:Y:S01]  /*40a0*/  FFMA.FTZ R2, R19, UR7, -R2 ;  /* 0x0000000713027c23 */ /* 0x000fe20008010802 */
[----:B------:R1:W-:Y:S01]  /*40b0*/  MUFU.EX2 R57, R3 ;  /* 0x0000000300397308 */ /* 0x0003e20000000800 */
[----:B------:R2:W-:Y:S01]  /*40c0*/  STS [R223+0x12000], R4 ;  /* 0x01200004df007388 */ /* 0x0005e20000000800 */
[----:B------:R-:W-:Y:S04]  /*40d0*/  IADD3 R58, P0, R236, R221, RZ ;  /* 0x000000ddec3a7210 */ /* 0x000fe80007f1e0ff */
[----:B------:R-:W-:Y:S04]  /*40e0*/  IADD3.X R59, R240, R220, RZ, P0, !PT ;  /* 0x000000dcf03b7210 */ /* 0x000fe800007fe4ff */
[----:B------:R3:W-:Y:S10]  /*40f0*/  MUFU.EX2 R61, R2 ;  /* 0x00000002003d7308 */ /* 0x0007f40000000800 */
[----:B------:R-:W4:Y:S01]  /*4100*/  MUFU.EX2 R63, R13 ;  /* 0x0000000d003f7308 */ /* 0x000f220000000800 */
[----:B-1----:R-:W-:Y:S05]  /*4110*/  F2FP.BF16.F32.PACK_AB R3, R105, R106 ;  /* 0x0000006a6903723e */ /* 0x002fea00000010ff */
[----:B------:R-:W-:Y:S04]  /*4120*/  STS [R223+0x12400], R3 ;  /* 0x01240003df007388 */ /* 0x000fe80000000800 */
[----:B------:R-:W-:Y:S01]  /*4130*/  MUFU.EX2 R66, R14 ;  /* 0x0000000e00427308 */ /* 0x000fe20000000800 */
[----:B---3--:R-:W-:Y:S01]  /*4140*/  F2FP.BF16.F32.PACK_AB R2, R67, R101 ;  /* 0x000000654302723e */ /* 0x008fe200000010ff */
[----:B------:R1:W-:Y:S04]  /*4150*/  STS [R225+0x12400], R0 ;  /* 0x01240000e1007388 */ /* 0x0003e80000000800 */
[----:B------:R3:W-:Y:S04]  /*4160*/  STS [R225+0x12000], R2 ;  /* 0x01200002e1007388 */ /* 0x0007e80000000800 */
[----:B------:R-:W2:Y:S01]  /*4170*/  MUFU.EX2 R65, R15 ;  /* 0x0000000f00417308 */ /* 0x000ea20000000800 */
[----:B----4-:R-:W-:Y:S05]  /*4180*/  F2FP.BF16.F32.PACK_AB R5, R63, R64 ;  /* 0x000000403f05723e */ /* 0x010fea00000010ff */
[----:B------:R-:W-:Y:S04]  /*4190*/  STS [R222+0x12000], R5 ;  /* 0x01200005de007388 */ /* 0x000fe80000000800 */
[----:B------:R-:W3:Y:S10]  /*41a0*/  MUFU.EX2 R62, R18 ;  /* 0x00000012003e7308 */ /* 0x000ef40000000800 */
[----:B------:R-:W4:Y:S01]  /*41b0*/  MUFU.EX2 R60, R16 ;  /* 0x00000010003c7308 */ /* 0x000f220000000800 */
[----:B--2---:R-:W-:Y:S02]  /*41c0*/  F2FP.BF16.F32.PACK_AB R4, R65, R66 ;  /* 0x000000424104723e */ /* 0x004fe400000010ff */
[----:B-1----:R-:W-:Y:S03]  /*41d0*/  LEA R0, R197, UR5, 0x1 ;  /* 0x00000005c5007c11 */ /* 0x002fe6000f8e08ff */
[----:B------:R-:W-:Y:S01]  /*41e0*/  STS [R222+0x12400], R4 ;  /* 0x01240004de007388 */ /* 0x000fe20000000800 */
[----:B------:R-:W-:Y:S02]  /*41f0*/  IADD3 R56, R189, R0, RZ ;  /* 0x00000000bd387210 */ /* 0x000fe40007ffe0ff */
[----:B---3--:R-:W-:Y:S05]  /*4200*/  F2FP.BF16.F32.PACK_AB R2, R61, R62 ;  /* 0x0000003e3d02723e */ /* 0x008fea00000010ff */
[----:B------:R1:W-:Y:S01]  /*4210*/  STS [R224+0x12400], R2 ;  /* 0x01240002e0007388 */ /* 0x0003e20000000800 */
[----:B----4-:R-:W-:Y:S05]  /*4220*/  F2FP.BF16.F32.PACK_AB R3, R57, R60 ;  /* 0x0000003c3903723e */ /* 0x010fea00000010ff */
[----:B------:R2:W-:Y:S04]  /*4230*/  STS [R224+0x12000], R3 ;  /* 0x01200003e0007388 */ /* 0x0005e80000000800 */
[----:B------:R-:W3:Y:S01]  /*4240*/  LDSM.16.M88.4 R16, [R0+0x8000] ;  /* 0x008000000010783b */ /* 0x000ee20000000200 */
[----:B-1----:R-:W-:Y:S07]  /*4250*/  IMAD.IADD R2, R192, 0x1, R0 ;  /* 0x00000001c0027824 */ /* 0x002fee00078e0200 */
[----:B------:R-:W1:Y:S01]  /*4260*/  LDSM.16.M88.4 R52, [R2+0x8000] ;  /* 0x008000000234783b */ /* 0x000e620000000200 */
[----:B--2---:R-:W-:Y:S01]  /*4270*/  IMAD.IADD R3, R189, 0x1, R2 ;  /* 0x00000001bd037824 */ /* 0x004fe200078e0202 */
[C---:B---3--:R-:W-:Y:S06]  /*4280*/  HMMA.16816.F32.BF16 R4, R16.reuse, R108, RZ ;  /* 0x0000006c1004723c */ /* 0x048fec00000418ff */
        /* <DEDUP_REMOVED lines=17> */
[----:B------:R1:W2:Y:S08]  /*43a0*/  LDSM.16.M88.4 R52, [R0+0xa000] ;  /* 0x00a000000034783b */ /* 0x0002b00000000200 */
[----:B-1----:R-:W3:Y:S01]  /*43b0*/  LDG.E R0, desc[UR16][R58.64+0x20] ;  /* 0x000020103a007981 */ /* 0x002ee2000c1e1900 */
[C---:B--2---:R-:W-:Y:S06]  /*43c0*/  HMMA.16816.F32.BF16 R4, R52.reuse, R140, R4 ;  /* 0x0000008c3404723c */ /* 0x044fec0000041804 */
[C---:B------:R-:W-:Y:S06]  /*43d0*/  HMMA.16816.F32.BF16 R8, R52.reuse, R142, R8 ;  /* 0x0000008e3408723c */ /* 0x040fec0000041808 */
[C---:B------:R-:W-:Y:S06]  /*43e0*/  HMMA.16816.F32.BF16 R12, R52.reuse, R144, R12 ;  /* 0x00000090340c723c */ /* 0x040fec000004180c */
[----:B------:R-:W-:Y:S01]  /*43f0*/  HMMA.16816.F32.BF16 R16, R52, R146, R16 ;  /* 0x000000923410723c */ /* 0x000fe20000041810 */
[----:B------:R1:W2:Y:S08]  /*4400*/  LDSM.16.M88.4 R52, [R2+0xa000] ;  /* 0x00a000000234783b */ /* 0x0002b00000000200 */
[----:B-1----:R-:W4:Y:S01]  /*4410*/  LDG.E R2, desc[UR16][R58.64] ;  /* 0x000000103a027981 */ /* 0x002f22000c1e1900 */
        /* <DEDUP_REMOVED lines=13> */
[----:B------:R-:W-:Y:S11]  /*44f0*/  HMMA.16816.F32.BF16 R16, R52, R170, R16 ;  /* 0x000000aa3410723c */ /* 0x000ff60000041810 */
[----:B------:R-:W-:Y:S01]  /*4500*/  @!UPT UIADD3 URZ, URZ, URZ, URZ ;  /* 0x0000003f3f3ff290 */ /* 0x000fe2000fffe03f */
[C---:B---3--:R-:W-:Y:S01]  /*4510*/  FADD.FTZ R11, -R0.reuse, R11 ;  /* 0x0000000b000b7221 */ /* 0x048fe20000010100 */
[----:B------:R-:W-:Y:S01]  /*4520*/  FADD.FTZ R7, -R0, R7 ;  /* 0x0000000700077221 */ /* 0x000fe20000010100 */
[C---:B----4-:R-:W-:Y:S01]  /*4530*/  FADD.FTZ R5, -R2.reuse, R5 ;  /* 0x0000000502057221 */ /* 0x050fe20000010100 */
[C---:B------:R-:W-:Y:S01]  /*4540*/  FADD.FTZ R3, -R2.reuse, R4 ;  /* 0x0000000402037221 */ /* 0x040fe20000010100 */
[C---:B------:R-:W-:Y:S02]  /*4550*/  FADD.FTZ R8, -R2.reuse, R8 ;  /* 0x0000000802087221 */ /* 0x040fe40000010100 */
[C---:B------:R-:W-:Y:S01]  /*4560*/  FADD.FTZ R4, -R2.reuse, R12 ;  /* 0x0000000c02047221 */ /* 0x040fe20000010100 */
[----:B------:R-:W-:Y:S01]  /*4570*/  FMUL.FTZ R52, R103, R5 ;  /* 0x0000000567347220 */ /* 0x000fe20000410000 */
[----:B------:R-:W-:Y:S01]  /*4580*/  FADD.FTZ R5, -R2, R9 ;  /* 0x0000000902057221 */ /* 0x000fe20000010100 */
[----:B------:R-:W-:Y:S01]  /*4590*/  FMUL.FTZ R3, R104, R3 ;  /* 0x0000000368037220 */ /* 0x000fe20000410000 */
[----:B------:R-:W-:Y:S01]  /*45a0*/  FMUL.FTZ R9, R101, R8 ;  /* 0x0000000865097220 */ /* 0x000fe20000410000 */
[----:B------:R-:W-:Y:S01]  /*45b0*/  FADD.FTZ R8, -R2, R13 ;  /* 0x0000000d02087221 */ /* 0x000fe20000010100 */
[----:B------:R-:W-:Y:S01]  /*45c0*/  FMUL.FTZ R5, R67, R5 ;  /* 0x0000000543057220 */ /* 0x000fe20000410000 */
[----:B------:R-:W-:Y:S01]  /*45d0*/  FMUL.FTZ R4, R64, R4 ;  /* 0x0000000440047220 */ /* 0x000fe20000410000 */
[----:B------:R-:W-:Y:S01]  /*45e0*/  F2FP.BF16.F32.PACK_AB R52, R52, R3 ;  /* 0x000000033434723e */ /* 0x000fe200000010ff */
[C---:B------:R-:W-:Y:S01]  /*45f0*/  FADD.FTZ R3, -R2.reuse, R16 ;  /* 0x0000001002037221 */ /* 0x040fe20000010100 */
[----:B------:R-:W-:Y:S01]  /*4600*/  FADD.FTZ R2, -R2, R17 ;  /* 0x0000001102027221 */ /* 0x000fe20000010100 */
[----:B------:R-:W-:Y:S01]  /*4610*/  F2FP.BF16.F32.PACK_AB R12, R5, R9 ;  /* 0x00000009050c723e */ /* 0x000fe200000010ff */
        /* <DEDUP_REMOVED lines=77> */
.L_x_163:
[----:B---3--:R-:W-:Y:S01]  /*4af0*/  F2FP.BF16.F32.PACK_AB R2, R16, R17 ;  /* 0x000000111002723e */ /* 0x008fe200000010ff */
[----:B------:R-:W-:Y:S01]  /*4b00*/  STS [R223+0x10000], R52 ;  /* 0x01000034df007388 */ /* 0x000fe20000000800 */
[----:B------:R-:W-:Y:S01]  /*4b10*/  F2FP.BF16.F32.PACK_AB R0, R11, R13 ;  /* 0x0000000d0b00723e */ /* 0x000fe200000010ff */
[----:B------:R-:W1:Y:S01]  /*4b20*/  LDC R100, c[0x0][0x270] ;  /* 0x00009c00ff647b82 */ /* 0x000e620000000800 */
        /* <DEDUP_REMOVED lines=104> */
.L_x_164:
[----:B------:R-:W-:Y:S01]  /*51b0*/  LDSM.16.M88.4 R64, [R194] ;  /* 0x00000000c240783b */ /* 0x000fe20000000200 */
[CC--:B---3--:R-:W-:Y:S03]  /*51c0*/  LEA R2, P1, R212.reuse, R200.reuse, 0x2 ;  /* 0x000000c8d4027211 */ /* 0x0c8fe600078210ff */
[----:B------:R-:W1:Y:S01]  /*51d0*/  LDSM.16.MT88.4 R16, [R0+0xc000] ;  /* 0x00c000000010783b */ /* 0x000e620000004200 */
[----:B------:R-:W-:Y:S03]  /*51e0*/  LEA.HI.X.SX32 R3, R212, R201, 0x2, P1 ;  /* 0x000000c9d4037211 */ /* 0x000fe600008f16ff */
        /* <DEDUP_REMOVED lines=40> */
[C---:B------:R-:W-:Y:S03]  /*5470*/  IMAD.IADD R107, R212.reuse, 0x1, R251 ;  /* 0x00000001d46b7824 */ /* 0x040fe600078e02fb */
[----:B------:R-:W5:Y:S01]  /*5480*/  @P6 LDG.E R213, desc[UR16][R104.64+-0x100] ;  /* 0xffff001068d56981 */ /* 0x000f62000c1e1900 */
[----:B------:R-:W-:Y:S03]  /*5490*/  VIADD R106, R217, 0x40 ;  /* 0x00000040d96a7836 */ /* 0x000fe60000000000 */
[----:B------:R4:W5:Y:S01]  /*54a0*/  @P6 LDG.E R216, desc[UR16][R104.64+-0xe0] ;  /* 0xffff201068d86981 */ /* 0x000962000c1e1900 */
[-C--:B-1----:R-:W-:Y:S05]  /*54b0*/  HMMA.16816.F32.BF16 R4, R172, R180.reuse, R4 ;  /* 0x000000b4ac04723c */ /* 0x082fea0000041804 */
[----:B---3--:R-:W-:Y:S01]  /*54c0*/  IMAD.IADD R0, R212, 0x1, R252 ;  /* 0x00000001d4007824 */ /* 0x008fe200078e02fc */
[C---:B--2---:R-:W-:Y:S05]  /*54d0*/  HMMA.16816.F32.BF16 R8, R176.reuse, R180, R8 ;  /* 0x000000b4b008723c */ /* 0x044fea0000041808 */
[CC--:B----4-:R-:W-:Y:S11]  /*54e0*/  LEA R104, P1, R245.reuse, R200.reuse, 0x2 ;  /* 0x000000c8f5687211 */ /* 0x0d0ff600078210ff */
[----:B------:R-:W-:Y:S01]  /*54f0*/  @!UPT UIADD3 URZ, URZ, URZ, URZ ;  /* 0x0000003f3f3ff290 */ /* 0x000fe2000fffe03f */
        /* <DEDUP_REMOVED lines=32> */
[CC--:B---3--:R-:W-:Y:S02]  /*5700*/  LEA R6, P1, R107.reuse, R200.reuse, 0x2 ;  /* 0x000000c86b067211 */ /* 0x0c8fe400078210ff */
[CC--:B------:R-:W-:Y:S01]  /*5710*/  LEA R10, P0, R230.reuse, R200.reuse, 0x2 ;  /* 0x000000c8e60a7211 */ /* 0x0c0fe200078010ff */
[----:B------:R1:W-:Y:S01]  /*5720*/  REDG.E.ADD.F32.FTZ.RN.STRONG.GPU desc[UR16][R4.64], R18 ;  /* 0x00000012040079a6 */ /* 0x0003e2000c10f390 */
[-C--:B------:R-:W-:Y:S01]  /*5730*/  LEA.HI.X.SX32 R7, R107, R201.reuse, 0x2, P1 ;  /* 0x000000c96b077211 */ /* 0x080fe200008f16ff */
[----:B------:R-:W-:Y:S01]  /*5740*/  VIADD R107, R217, 0x40 ;  /* 0x00000040d96b7836 */ /* 0x000fe20000000000 */
[-C--:B------:R-:W-:Y:S03]  /*5750*/  LEA.HI.X.SX32 R11, R230, R201.reuse, 0x2, P0 ;  /* 0x000000c9e60b7211 */ /* 0x080fe600000f16ff */
[----:B------:R2:W-:Y:S01]  /*5760*/  REDG.E.ADD.F32.FTZ.RN.STRONG.GPU desc[UR16][R6.64], R19 ;  /* 0x00000013060079a6 */ /* 0x0005e2000c10f390 */
[----:B------:R-:W-:Y:S03]  /*5770*/  IMAD.IADD R107, R212, 0x1, R107 ;  /* 0x00000001d46b7824 */ /* 0x000fe600078e026b */
        /* <DEDUP_REMOVED lines=16> */
[-C--:B--2---:R-:W-:Y:S02]  /*5880*/  LEA R6, P1, R107, R200.reuse, 0x2 ;  /* 0x000000c86b067211 */ /* 0x084fe400078210ff */
[-C--:B------:R-:W-:Y:S01]  /*5890*/  LEA R10, P0, R235, R200.reuse, 0x2 ;  /* 0x000000c8eb0a7211 */ /* 0x080fe200078010ff */
        /* <DEDUP_REMOVED lines=12> */
[CC--:B---3--:R-:W-:Y:S02]  /*5960*/  LEA R10, P0, R0.reuse, R200.reuse, 0x2 ;  /* 0x000000c8000a7211 */ /* 0x0c8fe400078010ff */
[CC--:B----4-:R-:W-:Y:S01]  /*5970*/  LEA R8, P4, R233.reuse, R200.reuse, 0x2 ;  /* 0x000000c8e9087211 */ /* 0x0d0fe200078810ff */
        /* <DEDUP_REMOVED lines=80> */
[----:B------:R-:W2:Y:S01]  /*5e80*/  LDL R107, [R1+0x4] ;  /* 0x00000400016b7983 */ /* 0x000ea20000100800 */
        /* <DEDUP_REMOVED lines=81> */
[----:B------:R-:W-:Y:S04]  /*63a0*/  STS [R106+0x2400], R3 ;  /* 0x002400036a007388 */ /* 0x000fe80000000800 */
[----:B------:R-:W-:Y:S04]  /*63b0*/  STS [R107+0x3000], R6 ;  /* 0x003000066b007388 */ /* 0x000fe80000000800 */
[----:B------:R-:W-:Y:S04]  /*63c0*/  STS [R107+0x3400], R5 ;  /* 0x003400056b007388 */ /* 0x000fe80000000800 */
[----:B------:R2:W-:Y:S04]  /*63d0*/  STS [R106+0x3000], R2 ;  /* 0x003000026a007388 */ /* 0x0005e80000000800 */
[----:B------:R3:W-:Y:S04]  /*63e0*/  STS [R106+0x3400], R0 ;  /* 0x003400006a007388 */ /* 0x0007e80000000800 */
[----:B------:R4:W-:Y:S01]  /*63f0*/  STS [R107+0x4000], R20 ;  /* 0x004000146b007388 */ /* 0x0009e20000000800 */
[----:B-1----:R-:W-:-:S03]  /*6400*/  @P0 IADD3 R4, R246, R104, RZ ;  /* 0x00000068f6040210 */ /* 0x002fc60007ffe0ff */
[----:B------:R-:W-:Y:S04]  /*6410*/  STS [R107+0x4400], R22 ;  /* 0x004400166b007388 */ /* 0x000fe80000000800 */
[----:B------:R1:W-:Y:S04]  /*6420*/  STS [R106+0x4000], R32 ;  /* 0x004000206a007388 */ /* 0x0003e80000000800 */
[----:B------:R1:W-:Y:S04]  /*6430*/  STS [R106+0x4400], R34 ;  /* 0x004400226a007388 */ /* 0x0003e80000000800 */
[----:B------:R1:W-:Y:S01]  /*6440*/  STS [R107+0x5000], R24 ;  /* 0x005000186b007388 */ /* 0x0003e20000000800 */
[----:B--2---:R-:W2:Y:S03]  /*6450*/  @P0 LDC.64 R2, c[0x0][0x450] ;  /* 0x00011400ff020b82 */ /* 0x004ea60000000a00 */
[----:B------:R1:W-:Y:S01]  /*6460*/  STS [R107+0x5400], R26 ;  /* 0x0054001a6b007388 */ /* 0x0003e20000000800 */
[----:B---3--:R-:W-:-:S02]  /*6470*/  @P0 IADD3 R0, R246, R104, RZ ;  /* 0x00000068f6000210 */ /* 0x008fc40007ffe0ff */
[----:B------:R-:W3:Y:S02]  /*6480*/  S2R R104, SR_CTAID.Y ;  /* 0x0000000000687919 */ /* 0x000ee40000002600 */
[----:B----4-:R-:W4:Y:S01]  /*6490*/  @P0 LDC.64 R20, c[0x0][0x458] ;  /* 0x00011600ff140b82 */ /* 0x010f220000000a00 */
[----:B------:R1:W-:Y:S04]  /*64a0*/  STS [R106+0x5000], R28 ;  /* 0x0050001c6a007388 */ /* 0x0003e80000000800 */
[----:B------:R1:W-:Y:S04]  /*64b0*/  STS [R106+0x5400], R30 ;  /* 0x0054001e6a007388 */ /* 0x0003e80000000800 */
[----:B------:R1:W-:Y:S04]  /*64c0*/  STS [R107+0x6000], R36 ;  /* 0x006000246b007388 */ /* 0x0003e80000000800 */
[----:B------:R1:W-:Y:S01]  /*64d0*/  STS [R107+0x6400], R38 ;  /* 0x006400266b007388 */ /* 0x0003e20000000800 */
[----:B--2---:R-:W-:-:S02]  /*64e0*/  @P0 IMAD R8, R0, R3, RZ ;  /* 0x0000000300080224 */ /* 0x004fc400078e02ff */
[----:B------:R-:W-:Y:S01]  /*64f0*/  @P0 IMAD.WIDE.U32 R6, R0, R2, RZ ;  /* 0x0000000200060225 */ /* 0x000fe200078e00ff */
[----:B------:R2:W-:Y:S03]  /*6500*/  STS [R106+0x6000], R48 ;  /* 0x006000306a007388 */ /* 0x0005e60000000800 */
[----:B------:R-:W-:Y:S01]  /*6510*/  @P0 IMAD.MOV.U32 R11, RZ, RZ, R6 ;  /* 0x000000ffff0b0224 */ /* 0x000fe200078e0006 */
[----:B------:R2:W-:Y:S01]  /*6520*/  STS [R106+0x6400], R50 ;  /* 0x006400326a007388 */ /* 0x0005e20000000800 */
[C---:B----4-:R-:W-:Y:S01]  /*6530*/  @P0 IMAD R0, R4.reuse, R21, RZ ;  /* 0x0000001504000224 */ /* 0x050fe200078e02ff */
[----:B------:R-:W-:Y:S01]  /*6540*/  @P0 IADD3 R12, R7, R8, RZ ;  /* 0x00000008070c0210 */ /* 0x000fe20007ffe0ff */
[----:B------:R-:W-:Y:S01]  /*6550*/  @P0 IMAD.WIDE.U32 R4, R4, R20, RZ ;  /* 0x0000001404040225 */ /* 0x000fe200078e00ff */
[----:B------:R2:W-:Y:S03]  /*6560*/  STS [R107+0x7000], R40 ;  /* 0x007000286b007388 */ /* 0x0005e60000000800 */
[----:B-1----:R-:W-:Y:S01]  /*6570*/  @P0 IMAD.MOV.U32 R32, RZ, RZ, R4 ;  /* 0x000000ffff200224 */ /* 0x002fe200078e0004 */
[----:B------:R2:W-:Y:S01]  /*6580*/  STS [R107+0x7400], R42 ;  /* 0x0074002a6b007388 */ /* 0x0005e20000000800 */
[----:B------:R-:W-:-:S02]  /*6590*/  @P0 IADD3 R33, R5, R0, RZ ;  /* 0x0000000005210210 */ /* 0x000fc40007ffe0ff */
[----:B------:R-:W-:Y:S01]  /*65a0*/  LEA R4, R105, UR5, 0x1 ;  /* 0x0000000569047c11 */ /* 0x000fe2000f8e08ff */
[----:B------:R2:W-:Y:S01]  /*65b0*/  STS [R106+0x7000], R44 ;  /* 0x0070002c6a007388 */ /* 0x0005e20000000800 */
[----:B---3--:R-:W-:Y:S01]  /*65c0*/  SHF.R.S32.HI R10, RZ, 0x1f, R104 ;  /* 0x0000001fff0a7819 */ /* 0x008fe20000011468 */
[----:B------:R-:W1:Y:S02]  /*65d0*/  S2R R13, SR_TID.X ;  /* 0x00000000000d7919 */ /* 0x000e640000002100 */
        /* <DEDUP_REMOVED lines=14> */
.L_x_166:
        /* <DEDUP_REMOVED lines=13> */
.L_x_167:
[----:B------:R-:W-:Y:S01]  /*6790*/  BAR.SYNC.DEFER_BLOCKING 0x0 ;  /* 0x0000000000007b1d */ /* 0x000fe20000010000 */
[----:B------:R-:W-:Y:S01]  /*67a0*/  IMAD.SHL.U32 R5, R247, 0x40, RZ ;  /* 0x00000040f7057824 */ /* 0x000fe200078e00ff */
[--C-:B------:R-:W-:Y:S01]  /*67b0*/  SHF.R.S32.HI R7, RZ, 0x1f, R214.reuse ;  /* 0x0000001fff077819 */ /* 0x100fe200000114d6 */
[----:B------:R-:W-:Y:S01]  /*67c0*/  IMAD.MOV.U32 R6, RZ, RZ, R214 ;  /* 0x000000ffff067224 */ /* 0x000fe200078e00d6 */
[----:B-1----:R-:W-:Y:S02]  /*67d0*/  SHF.R.S32.HI R10, RZ, 0x1f, R13 ;  /* 0x0000001fff0a7819 */ /* 0x002fe4000001140d */
[----:B------:R-:W-:Y:S01]  /*67e0*/  SHF.R.S32.HI R22, RZ, 0x1f, R5 ;  /* 0x0000001fff167819 */ /* 0x000fe20000011405 */
[-C--:B------:R-:W-:Y:S01]  /*67f0*/  IMAD.WIDE.U32 R8, R5, R2.reuse, R6 ;  /* 0x0000000205087225 */ /* 0x080fe200078e0006 */
[----:B------:R-:W-:Y:S01]  /*6800*/  LEA.HI R13, R10, R13, RZ, 0x3 ;  /* 0x0000000d0a0d7211 */ /* 0x000fe200078f18ff */
[----:B------:R-:W-:Y:S01]  /*6810*/  ULDC.64 UR6, c[0x0][0x468] ;  /* 0x00011a0000067ab9 */ /* 0x000fe20000000a00 */
[----:B------:R-:W-:Y:S01]  /*6820*/  SHF.R.S32.HI R23, RZ, 0x1f, R248 ;  /* 0x0000001fff177819 */ /* 0x000fe200000114f8 */
[----:B------:R-:W-:Y:S01]  /*6830*/  IMAD R0, R22, R2, RZ ;  /* 0x0000000216007224 */ /* 0x000fe200078e02ff */
[----:B------:R-:W-:Y:S01]  /*6840*/  IADD3 R8, P0, R11, R8, RZ ;  /* 0x000000080b087210 */ /* 0x000fe20007f1e0ff */
[----:B------:R-:W-:Y:S02]  /*6850*/  BSSY B0, `(.L_x_168) ;  /* 0x0000023000007945 */ /* 0x000fe40003800000 */
[----:B------:R-:W-:Y:S01]  /*6860*/  IMAD R10, R5, R3, R0 ;  /* 0x00000003050a7224 */ /* 0x000fe200078e0200 */
[----:B------:R-:W-:Y:S01]  /*6870*/  SHF.R.S32.HI R0, RZ, 0x3, R13 ;  /* 0x00000003ff007819 */ /* 0x000fe2000001140d */
[----:B------:R-:W-:-:S03]  /*6880*/  IMAD R11, R23, UR6, RZ ;  /* 0x00000006170b7c24 */ /* 0x000fc6000f8e02ff */
[----:B------:R-:W-:Y:S01]  /*6890*/  IADD3.X R9, R12, R9, R10, P0, !PT ;  /* 0x000000090c097210 */ /* 0x000fe200007fe40a */
[----:B------:R-:W-:Y:S01]  /*68a0*/  IMAD R10, R247, -0x40, R206 ;  /* 0xffffffc0f70a7824 */ /* 0x000fe200078e02ce */
[----:B------:R-:W-:Y:S01]  /*68b0*/  SHF.R.S32.HI R34, RZ, 0x1f, R0 ;  /* 0x0000001fff227819 */ /* 0x000fe20000011400 */
[----:B------:R-:W-:Y:S01]  /*68c0*/  VIADD R12, R0, 0x20 ;  /* 0x00000020000c7836 */ /* 0x000fe20000000000 */
[----:B------:R1:W3:Y:S01]  /*68d0*/  LDS.128 R28, [R4+0xd000] ;  /* 0x00d00000041c7984 */ /* 0x0002e20000000c00 */
[----:B------:R-:W-:Y:S01]  /*68e0*/  IMAD R11, R248, UR7, R11 ;  /* 0x00000007f80b7c24 */ /* 0x000fe2000f8e020b */
[-C--:B------:R-:W-:Y:S01]  /*68f0*/  ISETP.GE.AND P3, PT, R0, R10.reuse, PT ;  /* 0x0000000a0000720c */ /* 0x080fe20003f66270 */
[----:B------:R-:W-:Y:S01]  /*6900*/  IMAD.WIDE.U32 R8, R248, UR6, R8 ;  /* 0x00000006f8087c25 */ /* 0x000fe2000f8e0008 */
[----:B--2---:R1:W2:Y:S01]  /*6910*/  LDS.128 R40, [R4+0x10000] ;  /* 0x0100000004287984 */ /* 0x0042a20000000c00 */
[----:B------:R-:W-:Y:S02]  /*6920*/  ISETP.GE.AND P2, PT, R12, R10, PT ;  /* 0x0000000a0c00720c */ /* 0x000fe40003f46270 */
[----:B------:R-:W-:Y:S01]  /*6930*/  IMAD.IADD R14, R9, 0x1, R11 ;  /* 0x00000001090e7824 */ /* 0x000fe200078e020b */
[----:B------:R1:W4:Y:S04]  /*6940*/  LDS.128 R48, [R4+0x11000] ;  /* 0x0110000004307984 */ /* 0x0003280000000c00 */
[----:B------:R1:W1:Y:S04]  /*6950*/  LDS.128 R36, [R4+0x12000] ;  /* 0x0120000004247984 */ /* 0x0002680000000c00 */
[----:B------:R1:W1:Y:S01]  /*6960*/  LDS.128 R44, [R4+0x13000] ;  /* 0x01300000042c7984 */ /* 0x0002620000000c00 */
[----:B------:R-:W-:Y:S05]  /*6970*/  @P3 BRA `(.L_x_169) ;  /* 0x0000000000403947 */ /* 0x000fea0003800000 */
[----:B------:R-:W-:Y:S01]  /*6980*/  ULDC UR4, c[0x0][0x2d0] ;  /* 0x0000b40000047ab9 */ /* 0x000fe20000000800 */
[----:B------:R-:W3:Y:S01]  /*6990*/  LDS.128 R24, [R4+0xe000] ;  /* 0x00e0000004187984 */ /* 0x000ee20000000c00 */
        /* <DEDUP_REMOVED lines=8> */
[----:B------:R-:W2:Y:S01]  /*6a20*/  @!P4 LDS.128 R16, [R4+0xc000] ;  /* 0x00c000000410c984 */ /* 0x000ea20000000c00 */
[----:B------:R-:W-:Y:S01]  /*6a30*/  IMAD.IADD R11, R13, 0x1, R10 ;  /* 0x000000010d0b7824 */ /* 0x000fe200078e020a */
[----:B------:R-:W-:-:S04]  /*6a40*/  LEA R10, P0, R12, UR6, 0x1 ;  /* 0x000000060c0a7c11 */ /* 0x000fc8000f8008ff */
[----:B------:R-:W-:-:S05]  /*6a50*/  LEA.HI.X R11, R12, UR7, R11, 0x1, P0 ;  /* 0x000000070c0b7c11 */ /* 0x000fca00080f0c0b */
[----:B---3--:R3:W-:Y:S04]  /*6a60*/  @!P1 STG.E.128 desc[UR16][R10.64+0x80], R24 ;  /* 0x000080180a009986 */ /* 0x0087e8000c101d10 */
[----:B--2---:R3:W-:Y:S02]  /*6a70*/  @!P4 STG.E.128 desc[UR16][R10.64], R16 ;  /* 0x000000100a00c986 */ /* 0x0047e4000c101d10 */
.L_x_169:
[----:B------:R-:W-:Y:S05]  /*6a80*/  BSYNC B0 ;  /* 0x0000000000007941 */ /* 0x000fea0003800000 */
.L_x_168:
[----:B---3--:R3:W1:Y:S01]  /*6a90*/  LDS.128 R16, [R4+0xf000] ;  /* 0x00f0000004107984 */ /* 0x0086620000000c00 */
[----:B------:R-:W-:Y:S04]  /*6aa0*/  BSSY B0, `(.L_x_170) ;  /* 0x0000011000007945 */ /* 0x000fe80003800000 */
[----:B------:R-:W-:Y:S05]  /*6ab0*/  @P2 BRA `(.L_x_171) ;  /* 0x00000000003c2947 */ /* 0x000fea0003800000 */
[----:B-1-3--:R-:W-:Y:S01]  /*6ac0*/  IADD3 R4, P0, R0, 0x20, RZ ;  /* 0x0000002000047810 */ /* 0x00afe20007f1e0ff */
        /* <DEDUP_REMOVED lines=12> */
[----:B------:R1:W-:Y:S04]  /*6b90*/  @!P1 STG.E.128 desc[UR16][R2.64], R28 ;  /* 0x0000001c02009986 */ /* 0x0003e8000c101d10 */
[----:B------:R1:W-:Y:S02]  /*6ba0*/  @!P0 STG.E.128 desc[UR16][R2.64+0x80], R16 ;  /* 0x0000801002008986 */ /* 0x0003e4000c101d10 */
.L_x_171:
[----:B------:R-:W-:Y:S05]  /*6bb0*/  BSYNC B0 ;  /* 0x0000000000007941 */ /* 0x000fea0003800000 */
.L_x_170:
[-C--:B-1----:R-:W-:Y:S01]  /*6bc0*/  IMAD.WIDE.U32 R2, R5, R20.reuse, R6 ;  /* 0x0000001405027225 */ /* 0x082fe200078e0006 */
        /* <DEDUP_REMOVED lines=23> */
[----:B--2---:R1:W-:Y:S04]  /*6d40*/  @!P1 STG.E.128 desc[UR16][R4.64], R40 ;  /* 0x0000002804009986 */ /* 0x0043e8000c101d10 */
[----:B------:R1:W-:Y:S02]  /*6d50*/  @!P0 STG.E.128 desc[UR16][R4.64+0x80], R36 ;  /* 0x0000802404008986 */ /* 0x0003e4000c101d10 */
.L_x_173:
[----:B------:R-:W-:Y:S05]  /*6d60*/  BSYNC B0 ;  /* 0x0000000000007941 */ /* 0x000fea0003800000 */
.L_x_172:
        /* <DEDUP_REMOVED lines=13> */
[----:B----4-:R3:W-:Y:S01]  /*6e40*/  @!P0 STG.E.128 desc[UR16][R2.64], R48 ;  /* 0x0000003002008986 */ /* 0x0107e2000c101d10 */
[----:B------:R-:W-:-:S13]  /*6e50*/  ISETP.GE.AND P0, PT, R226, UR4, PT ;  /* 0x00000004e2007c0c */ /* 0x000fda000bf06270 */
[----:B------:R-:W-:Y:S05]  /*6e60*/  @P0 BRA `(.L_x_174) ;  /* 0x0000000800480947 */ /* 0x000fea0003800000 */
[----:B------:R1:W-:Y:S01]  /*6e70*/  STG.E.128 desc[UR16][R2.64+0x80], R44 ;  /* 0x0000802c02007986 */ /* 0x0003e2000c101d10 */
[----:B------:R-:W-:Y:S05]  /*6e80*/  BRA `(.L_x_174) ;  /* 0x0000000800407947 */ /* 0x000fea0003800000 */
.L_x_144:
[----:B------:R-:W2:Y:S01]  /*6e90*/  LDL.LU R2, [R1+0xc] ;  /* 0x00000c0001027983 */ /* 0x000ea20000300800 */
[----:B------:R-:W-:Y:S01]  /*6ea0*/  IMAD.SHL.U32 R14, R247, 0x40, RZ ;  /* 0x00000040f70e7824 */ /* 0x000fe200078e00ff */
[----:B------:R-:W1:Y:S04]  /*6eb0*/  S2R R15, SR_TID.X ;  /* 0x00000000000f7919 */ /* 0x000e680000002100 */
[----:B------:R-:W-:Y:S01]  /*6ec0*/  SHF.R.S32.HI R18, RZ, 0x1f, R14 ;  /* 0x0000001fff127819 */ /* 0x000fe2000001140e */
[----:B------:R-:W3:Y:S01]  /*6ed0*/  S2R R19, SR_CTAID.Y ;  /* 0x0000000000137919 */ /* 0x000ee20000002600 */
[----:B-1----:R-:W-:Y:S02]  /*6ee0*/  SHF.R.S32.HI R11, RZ, 0x1f, R15 ;  /* 0x0000001fff0b7819 */ /* 0x002fe4000001140f */
[----:B---3--:R-:W-:-:S02]  /*6ef0*/  SHF.R.S32.HI R10, RZ, 0x1f, R19 ;  /* 0x0000001fff0a7819 */ /* 0x008fc40000011413 */
[----:B--2---:R-:W-:-:S13]  /*6f00*/  ISETP.NE.AND P0, PT, R2, -0x1, PT ;  /* 0xffffffff0200780c */ /* 0x004fda0003f05270 */
        /* <DEDUP_REMOVED lines=25> */
.L_x_175:
        /* <DEDUP_REMOVED lines=13> */
.L_x_176:
[-C--:B------:R-:W-:Y:S01]  /*7170*/  IMAD R0, R18, R8.reuse, RZ ;  /* 0x0000000812007224 */ /* 0x080fe200078e02ff */
[----:B------:R-:W-:Y:S01]  /*7180*/  LEA.HI R5, R11, R15, RZ, 0x3 ;  /* 0x0000000f0b057211 */ /* 0x000fe200078f18ff */
[C---:B------:R-:W-:Y:S01]  /*7190*/  IMAD.WIDE.U32 R2, R14.reuse, R8, R214 ;  /* 0x000000080e027225 */ /* 0x040fe200078e00d6 */
[----:B------:R-:W-:Y:S01]  /*71a0*/  SHF.R.S32.HI R15, RZ, 0x1f, R248 ;  /* 0x0000001fff0f7819 */ /* 0x000fe200000114f8 */
[----:B------:R-:W-:Y:S01]  /*71b0*/  ULDC.64 UR6, c[0x0][0x468] ;  /* 0x00011a0000067ab9 */ /* 0x000fe20000000a00 */
[----:B------:R-:W-:Y:S01]  /*71c0*/  BSSY B0, `(.L_x_177) ;  /* 0x000001d000007945 */ /* 0x000fe20003800000 */
[----:B------:R-:W-:Y:S01]  /*71d0*/  IMAD R4, R14, R9, R0 ;  /* 0x000000090e047224 */ /* 0x000fe200078e0200 */
[----:B------:R-:W-:Y:S02]  /*71e0*/  IADD3 R2, P0, R6, R2, RZ ;  /* 0x0000000206027210 */ /* 0x000fe40007f1e0ff */
[----:B------:R-:W-:Y:S01]  /*71f0*/  SHF.R.S32.HI R0, RZ, 0x3, R5 ;  /* 0x00000003ff007819 */ /* 0x000fe20000011405 */
[----:B------:R-:W-:Y:S01]  /*7200*/  IMAD R5, R15, UR6, RZ ;  /* 0x000000060f057c24 */ /* 0x000fe2000f8e02ff */
[----:B------:R-:W-:Y:S01]  /*7210*/  IADD3.X R3, R7, R3, R4, P0, !PT ;  /* 0x0000000307037210 */ /* 0x000fe200007fe404 */
[----:B------:R-:W-:Y:S01]  /*7220*/  IMAD R4, R247, -0x40, R206 ;  /* 0xffffffc0f7047824 */ /* 0x000fe200078e02ce */
[----:B------:R-:W-:Y:S01]  /*7230*/  SHF.R.S32.HI R19, RZ, 0x1f, R0 ;  /* 0x0000001fff137819 */ /* 0x000fe20000011400 */
[----:B------:R-:W-:-:S02]  /*7240*/  VIADD R6, R0, 0x20 ;  /* 0x0000002000067836 */ /* 0x000fc40000000000 */
[----:B------:R-:W-:Y:S01]  /*7250*/  IMAD R5, R248, UR7, R5 ;  /* 0x00000007f8057c24 */ /* 0x000fe2000f8e0205 */
[-C--:B------:R-:W-:Y:S01]  /*7260*/  ISETP.GE.AND P3, PT, R0, R4.reuse, PT ;  /* 0x000000040000720c */ /* 0x080fe20003f66270 */
[----:B------:R-:W-:Y:S01]  /*7270*/  IMAD.WIDE.U32 R2, R248, UR6, R2 ;  /* 0x00000006f8027c25 */ /* 0x000fe2000f8e0002 */
[----:B------:R-:W-:-:S04]  /*7280*/  ISETP.GE.AND P2, PT, R6, R4, PT ;  /* 0x000000040600720c */ /* 0x000fc80003f46270 */
[----:B------:R-:W-:-:S07]  /*7290*/  IADD3 R10, R5, R3, RZ ;  /* 0x00000003050a7210 */ /* 0x000fce0007ffe0ff */
[----:B------:R-:W-:Y:S05]  /*72a0*/  @P3 BRA `(.L_x_178) ;  /* 0x0000000000383947 */ /* 0x000fea0003800000 */
        /* <DEDUP_REMOVED lines=14> */
.L_x_178:
[----:B------:R-:W-:Y:S05]  /*7390*/  BSYNC B0 ;  /* 0x0000000000007941 */ /* 0x000fea0003800000 */
.L_x_177:
        /* <DEDUP_REMOVED lines=18> */
.L_x_180:
[----:B------:R-:W-:Y:S05]  /*74c0*/  BSYNC B0 ;  /* 0x0000000000007941 */ /* 0x000fea0003800000 */
.L_x_179:
[-C--:B--2---:R-:W-:Y:S01]  /*74d0*/  IMAD.WIDE.U32 R2, R14, R12.reuse, R214 ;  /* 0x0000000c0e027225 */ /* 0x084fe200078e00d6 */
        /* <DEDUP_REMOVED lines=25> */
.L_x_182:
[----:B------:R-:W-:Y:S05]  /*7670*/  BSYNC B0 ;  /* 0x0000000000007941 */ /* 0x000fea0003800000 */
.L_x_181:
        /* <DEDUP_REMOVED lines=17> */
.L_x_174:
[----:B------:R-:W-:Y:S05]  /*7790*/  BSYNC B1 ;  /* 0x0000000000017941 */ /* 0x000fea0003800000 */
.L_x_139:
[----:B------:R-:W4:Y:S02]  /*77a0*/  LDC R0, c[0x0][0xc] ;  /* 0x00000300ff007b82 */ /* 0x000f240000000800 */
[----:B----4-:R-:W-:-:S04]  /*77b0*/  IADD3 R247, R0, R247, RZ ;  /* 0x000000f700f77210 */ /* 0x010fc80007ffe0ff */
[----:B------:R-:W-:-:S13]  /*77c0*/  ISETP.GE.AND P0, PT, R247, UR14, PT ;  /* 0x0000000ef7007c0c */ /* 0x000fda000bf06270 */
[----:B------:R-:W-:Y:S05]  /*77d0*/  @P0 BRA `(.L_x_183) ;  /* 0x0000000000040947 */ /* 0x000fea0003800000 */
[----:B------:R-:W-:Y:S05]  /*77e0*/  BRA `(.L_x_184) ;  /* 0xffffff9000507947 */ /* 0x000fea000383ffff */
.L_x_183:
[----:B------:R-:W-:Y:S05]  /*77f0*/  EXIT ;  /* 0x000000000000794d */ /* 0x000fea0003800000 */
.L_x_185:
        /* <DEDUP_REMOVED lines=16> */
.L_x_2054:


//--------------------- .text._ZN5flash44flash_bwd_dq_dk_dv_loop_seqk_parallel_kernelI23Flash_bwd_kernel_traitsILi128ELi64ELi64ELi8ELi4ELi2ELi2ELb1ELb0EN7cutlass10bfloat16_tE19Flash_kernel_traitsILi128ELi64ELi64ELi8ES3_EELb0ELb0ELb1ELb0ELb0ELb1ELb0EEEvNS_16Flash_bwd_paramsE --------------------------
	.section	.text._ZN5flash44flash_bwd_dq_dk_dv_loop_seqk_parallel_kernelI23Flash_bwd_kernel_traitsILi128ELi64ELi64ELi8ELi4ELi2ELi2ELb1ELb0EN7cutlass10bfloat16_tE19Flash_kernel_traitsILi128ELi64ELi64ELi8ES3_EELb0ELb0ELb1ELb0ELb0ELb1ELb0EEEvNS_16Flash_bwd_paramsE,"ax",@progbits
	.align	128
        .global         _ZN5flash44flash_bwd_dq_dk_dv_loop_seqk_parallel_kernelI23Flash_bwd_kernel_traitsILi128ELi64ELi64ELi8ELi4ELi2ELi2ELb1ELb0EN7cutlass10bfloat16_tE19Flash_kernel_traitsILi128ELi64ELi64ELi8ES3_EELb0ELb0ELb1ELb0ELb0ELb1ELb0EEEvNS_16Flash_bwd_paramsE
        .type           _ZN5flash44flash_bwd_dq_dk_dv_loop_seqk_parallel_kernelI23Flash_bwd_kernel_traitsILi128ELi64ELi64ELi8ELi4ELi2ELi2ELb1ELb0EN7cutlass10bfloat16_tE19Flash_kernel_traitsILi128ELi64ELi64ELi8ES3_EELb0ELb0ELb1ELb0ELb0ELb1ELb0EEEvNS_16Flash_bwd_paramsE,@function
        .size           _ZN5flash44flash_bwd_dq_dk_dv_loop_seqk_parallel_kernelI23Flash_bwd_kernel_traitsILi128ELi64ELi64ELi8ELi4ELi2ELi2ELb1ELb0EN7cutlass10bfloat16_tE19Flash_kernel_traitsILi128ELi64ELi64ELi8ES3_EELb0ELb0ELb1ELb0ELb0ELb1ELb0EEEvNS_16Flash_bwd_paramsE,(.L_x_2055 - _ZN5flash44flash_bwd_dq_dk_dv_loop_seqk_parallel_kernelI23Flash_bwd_kernel_traitsILi128ELi64ELi64ELi8ELi4ELi2ELi2ELb1ELb0EN7cutlass10bfloat16_tE19Flash_kernel_traitsILi128ELi64ELi64ELi8ES3_EELb0ELb0ELb1ELb0ELb0ELb1ELb0EEEvNS_16Flash_bwd_paramsE)
        .other          _ZN5flash44flash_bwd_dq_dk_dv_loop_seqk_parallel_kernelI23Flash_bwd_kernel_traitsILi128ELi64ELi64ELi8ELi4ELi2ELi2ELb1ELb0EN7cutlass10bfloat16_tE19Flash_kernel_traitsILi128ELi64ELi64ELi8ES3_EELb0ELb0ELb1ELb0ELb0ELb1ELb0EEEvNS_16Flash_bwd_paramsE,@"STO_CUDA_ENTRY STV_DEFAULT"
_ZN5flash44flash_bwd_dq_dk_dv_loop_seqk_parallel_kernelI23Flash_bwd_kernel_traitsILi128ELi64ELi64ELi8ELi4ELi2ELi2ELb1ELb0EN7cutlass10bfloat16_tE19Flash_kernel_traitsILi128ELi64ELi64ELi8ES3_EELb0ELb0ELb1ELb0ELb0ELb1ELb0EEEvNS_16Flash_bwd_paramsE:
.text._ZN5flash44flash_bwd_dq_dk_dv_loop_seqk_parallel_kernelI23Flash_bwd_kernel_traitsILi128ELi64ELi64ELi8ELi4ELi2ELi2ELb1ELb0EN7cutlass10bfloat16_tE19Flash_kernel_traitsILi128ELi64ELi64ELi8ES3_EELb0ELb0ELb1ELb0ELb0ELb1ELb0EEEvNS_16Flash_bwd_paramsE:
[----:B------:R-:W-:Y:S08]  /*0000*/  LDC R1, c[0x0][0x28] ;  /* 0x00000a00ff017b82 */ /* 0x000ff00000000800 */
[----:B------:R-:W1:Y:S01]  /*0010*/  S2UR UR50, SR_CTAID.X ;  /* 0x00000000003279c3 */ /* 0x000e620000002500 */
[----:B------:R-:W-:Y:S02]  /*0020*/  ULDC UR4, c[0x0][0x2c8] ;  /* 0x0000b20000047ab9 */ /* 0x000fe40000000800 */
[----:B------:R-:W-:-:S04]  /*0030*/  UIADD3 UR5, UR4, 0x3f, URZ ;  /* 0x0000003f04057890 */ /* 0x000fc8000fffe03f */
[----:B------:R-:W-:-:S04]  /*0040*/  USHF.R.S32.HI UR4, URZ, 0x1f, UR5 ;  /* 0x0000001f3f047899 */ /* 0x000fc80008011405 */
[----:B------:R-:W-:-:S04]  /*0050*/  ULEA.HI UR4, UR4, UR5, URZ, 0x6 ;  /* 0x0000000504047291 */ /* 0x000fc8000f8f303f */
[----:B------:R-:W-:-:S06]  /*0060*/  USHF.R.S32.HI UR6, URZ, 0x6, UR4 ;  /* 0x000000063f067899 */ /* 0x000fcc0008011404 */
[----:B------:R-:W-:Y:S01]  /*0070*/  MOV R219, UR6 ;  /* 0x0000000600db7c02 */ /* 0x000fe20008000f00 */
[----:B-1----:R-:W-:-:S06]  /*0080*/  UISETP.GE.AND UP0, UPT, UR50, UR6, UPT ;  /* 0x000000063200728c */ /* 0x002fcc000bf06270 */
[----:B------:R-:W-:-:S13]  /*0090*/  PLOP3.LUT P0, PT, PT, PT, UP0, 0x80, 0x0 ;  /* 0x000000000000781c */ /* 0x000fda0003f0f008 */
[----:B------:R-:W-:Y:S05]  /*00a0*/  @P0 EXIT ;  /* 0x000000000000094d */ /* 0x000fea0003800000 */
[----:B------:R-:W1:Y:S01]  /*00b0*/  S2R R7, SR_TID.X ;  /* 0x0000000000077919 */ /* 0x000e620000002100 */
[----:B------:R-:W2:Y:S01]  /*00c0*/  S2UR UR4, SR_CgaCtaId ;  /* 0x00000000000479c3 */ /* 0x000ea20000008800 */
[----:B------:R-:W-:Y:S01]  /*00d0*/  UMOV UR5, 0x400 ;  /* 0x0000040000057882 */ /* 0x000fe20000000000 */
[----:B------:R-:W-:Y:S01]  /*00e0*/  IMAD.MOV.U32 R235, RZ, RZ, -0x10 ;  /* 0xfffffff0ffeb7424 */ /* 0x000fe200078e00ff */
[----:B------:R-:W-:-:S05]  /*00f0*/  ULDC.64 UR8, c[0x0][0x208] ;  /* 0x0000820000087ab9 */ /* 0x000fca0000000a00 */
[----:B------:R-:W3:Y:S08]  /*0100*/  S2UR UR60, SR_CTAID.Z ;  /* 0x00000000003c79c3 */ /* 0x000ef00000002700 */
[----:B------:R-:W4:Y:S01]  /*0110*/  S2UR UR53, SR_CTAID.Y ;  /* 0x00000000003579c3 */ /* 0x000f220000002600 */
[----:B--2---:R-:W-:Y:S01]  /*0120*/  ULEA UR4, UR4, UR5, 0x18 ;  /* 0x0000000504047291 */ /* 0x004fe2000f8ec03f */
[----:B-1----:R-:W-:Y:S01]  /*0130*/  SHF.R.S32.HI R14, RZ, 0x1f, R7 ;  /* 0x0000001fff0e7819 */ /* 0x002fe20000011407 */
[----:B------:R-:W-:Y:S01]  /*0140*/  IMAD.SHL.U32 R222, R7, 0x2, RZ ;  /* 0x0000000207de7824 */ /* 0x000fe200078e00ff */
[----:B---3--:R-:W-:-:S02]  /*0150*/  USHF.R.S32.HI UR5, URZ, 0x1f, UR60 ;  /* 0x0000001f3f057899 */ /* 0x008fc4000801143c */
[CC--:B------:R-:W-:Y:S01]  /*0160*/  LEA.HI R0, R14.reuse, R7.reuse, RZ, 0x5 ;  /* 0x000000070e007211 */ /* 0x0c0fe200078f28ff */
[----:B------:R-:W-:Y:S01]  /*0170*/  USHF.R.S32.HI UR7, URZ, 0x1f, UR60 ;  /* 0x0000001f3f077899 */ /* 0x000fe2000801143c */
[CC--:B------:R-:W-:Y:S02]  /*0180*/  LEA.HI R11, R14.reuse, R7.reuse, RZ, 0x2 ;  /* 0x000000070e0b7211 */ /* 0x0c0fe400078f10ff */
[--C-:B------:R-:W-:Y:S01]  /*0190*/  SHF.R.S32.HI R9, RZ, 0x5, R0.reuse ;  /* 0x00000005ff097819 */ /* 0x100fe20000011400 */
[----:B------:R-:W-:Y:S01]  /*01a0*/  IMAD.U32 R229, RZ, RZ, UR5 ;  /* 0x00000005ffe57e24 */ /* 0x000fe2000f8e00ff */
[----:B------:R-:W-:Y:S01]  /*01b0*/  SHF.R.S32.HI R216, RZ, 0x1f, R0 ;  /* 0x0000001fffd87819 */ /* 0x000fe20000011400 */
[----:B----4-:R-:W-:Y:S01]  /*01c0*/  USHF.L.U32 UR5, UR53, 0x7, URZ ;  /* 0x0000000735057899 */ /* 0x010fe2000800063f */
[----:B------:R-:W-:Y:S01]  /*01d0*/  LEA.HI R17, R14, R7, RZ, 0x3 ;  /* 0x000000070e117211 */ /* 0x000fe200078f18ff */
[----:B------:R-:W-:Y:S01]  /*01e0*/  USHF.R.S32.HI UR6, URZ, 0x1f, UR53 ;  /* 0x0000001f3f067899 */ /* 0x000fe20008011435 */
[-C--:B------:R-:W-:Y:S01]  /*01f0*/  LEA.HI R216, R216, R9.reuse, RZ, 0x2 ;  /* 0x00000009d8d87211 */ /* 0x080fe200078f10ff */
[----:B------:R-:W-:Y:S01]  /*0200*/  IMAD.U32 R226, RZ, RZ, UR7 ;  /* 0x00000007ffe27e24 */ /* 0x000fe2000f8e00ff */
[----:B------:R-:W-:Y:S01]  /*0210*/  LEA.HI R2, R0, R9, RZ, 0x1 ;  /* 0x0000000900027211 */ /* 0x000fe200078f08ff */
[----:B------:R-:W-:Y:S01]  /*0220*/  IMAD.U32 R228, RZ, RZ, UR5 ;  /* 0x00000005ffe47e24 */ /* 0x000fe2000f8e00ff */
[--C-:B------:R-:W-:Y:S01]  /*0230*/  SHF.R.S32.HI R3, RZ, 0x2, R11.reuse ;  /* 0x00000002ff037819 */ /* 0x100fe2000001140b */
[----:B------:R-:W-:Y:S01]  /*0240*/  UIADD3 UR5, UR4, 0x10000, URZ ;  /* 0x0001000004057890 */ /* 0x000fe2000fffe03f */
[----:B------:R-:W-:Y:S01]  /*0250*/  SHF.R.S32.HI R8, RZ, 0x1f, R11 ;  /* 0x0000001fff087819 */ /* 0x000fe2000001140b */
[----:B------:R-:W-:Y:S01]  /*0260*/  IMAD.U32 R227, RZ, RZ, UR6 ;  /* 0x00000006ffe37e24 */ /* 0x000fe2000f8e00ff */
[----:B------:R-:W-:Y:S01]  /*0270*/  LOP3.LUT R10, R17, 0xfffffff8, RZ, 0xc0, !PT ;  /* 0xfffffff8110a7812 */ /* 0x000fe200078ec0ff */
[----:B------:R-:W-:Y:S01]  /*0280*/  UIADD3 UR6, UR4, 0xc000, URZ ;  /* 0x0000c00004067890 */ /* 0x000fe2000fffe03f */
[----:B------:R-:W-:-:S02]  /*0290*/  LEA.HI R4, R14, R7, RZ, 0x4 ;  /* 0x000000070e047211 */ /* 0x000fc400078f20ff */
[----:B------:R-:W-:Y:S01]  /*02a0*/  LOP3.LUT R216, R216, 0xfffffffc, RZ, 0xc0, !PT ;  /* 0xfffffffcd8d87812 */ /* 0x000fe200078ec0ff */
[----:B------:R-:W-:Y:S01]  /*02b0*/  IMAD.IADD R10, R7, 0x1, -R10 ;  /* 0x00000001070a7824 */ /* 0x000fe200078e0a0a */
[----:B------:R-:W-:Y:S02]  /*02c0*/  LOP3.LUT R2, R2, 0xfffffffe, RZ, 0xc0, !PT ;  /* 0xfffffffe02027812 */ /* 0x000fe400078ec0ff */
[----:B------:R-:W-:Y:S01]  /*02d0*/  LEA.HI R8, R8, R3, RZ, 0x3 ;  /* 0x0000000308087211 */ /* 0x000fe200078f18ff */
[C---:B------:R-:W-:Y:S01]  /*02e0*/  IMAD.IADD R216, R9.reuse, 0x1, -R216 ;  /* 0x0000000109d87824 */ /* 0x040fe200078e0ad8 */
[----:B------:R-:W-:Y:S01]  /*02f0*/  LOP3.LUT R0, R0, 0xffffffe0, RZ, 0xc0, !PT ;  /* 0xffffffe000007812 */ /* 0x000fe200078ec0ff */
[----:B------:R-:W-:Y:S01]  /*0300*/  IMAD.IADD R2, R9, 0x1, -R2 ;  /* 0x0000000109027824 */ /* 0x000fe200078e0a02 */
[----:B------:R-:W-:Y:S01]  /*0310*/  SHF.R.S32.HI R218, RZ, 0x3, R17 ;  /* 0x00000003ffda7819 */ /* 0x000fe20000011411 */
[----:B------:R-:W-:Y:S01]  /*0320*/  IMAD.SHL.U32 R220, R10, 0x8, RZ ;  /* 0x000000080adc7824 */ /* 0x000fe200078e00ff */
[----:B------:R-:W-:Y:S01]  /*0330*/  SHF.R.S32.HI R6, RZ, 0x4, R4 ;  /* 0x00000004ff067819 */ /* 0x000fe20000011404 */
[----:B------:R-:W-:Y:S01]  /*0340*/  IMAD.IADD R0, R7, 0x1, -R0 ;  /* 0x0000000107007824 */ /* 0x000fe200078e0a00 */
[----:B------:R-:W-:Y:S01]  /*0350*/  LOP3.LUT R8, R8, 0xfffffff8, RZ, 0xc0, !PT ;  /* 0xfffffff808087812 */ /* 0x000fe200078ec0ff */
[----:B------:R-:W-:Y:S01]  /*0360*/  IMAD.SHL.U32 R9, R218, 0x40, RZ ;  /* 0x00000040da097824 */ /* 0x000fe200078e00ff */
[----:B------:R-:W-:Y:S01]  /*0370*/  LEA.HI R5, R4, R6, RZ, 0x1 ;  /* 0x0000000604057211 */ /* 0x000fe200078f08ff */
[----:B------:R-:W-:Y:S01]  /*0380*/  IMAD.SHL.U32 R15, R2, 0x10, RZ ;  /* 0x00000010020f7824 */ /* 0x000fe200078e00ff */
[----:B------:R-:W-:Y:S01]  /*0390*/  LOP3.LUT R4, R4, 0xfffffff0, RZ, 0xc0, !PT ;  /* 0xfffffff004047812 */ /* 0x000fe200078ec0ff */
[----:B------:R-:W-:Y:S01]  /*03a0*/  IMAD.IADD R8, R3, 0x1, -R8 ;  /* 0x0000000103087824 */ /* 0x000fe200078e0a08 */
[----:B------:R-:W-:-:S02]  /*03b0*/  LOP3.LUT P4, RZ, R10, 0x2, RZ, 0xc0, !PT ;  /* 0x000000020aff7812 */ /* 0x000fc4000788c0ff */
[C---:B------:R-:W-:Y:S01]  /*03c0*/  LOP3.LUT P3, RZ, R10.reuse, 0x4, RZ, 0xc0, !PT ;  /* 0x000000040aff7812 */ /* 0x040fe2000786c0ff */
[----:B------:R-:W-:Y:S01]  /*03d0*/  IMAD.SHL.U32 R10, R10, 0x40, RZ ;  /* 0x000000400a0a7824 */ /* 0x000fe200078e00ff */
[----:B------:R-:W-:Y:S01]  /*03e0*/  SHF.R.S32.HI R3, RZ, 0x1f, R0 ;  /* 0x0000001fff037819 */ /* 0x000fe20000011400 */
[----:B------:R-:W-:Y:S01]  /*03f0*/  IMAD.IADD R19, R7, 0x1, -R4 ;  /* 0x0000000107137824 */ /* 0x000fe200078e0a04 */
[----:B------:R-:W-:Y:S02]  /*0400*/  LOP3.LUT R9, R9, 0x1c0, RZ, 0xc0, !PT ;  /* 0x000001c009097812 */ /* 0x000fe400078ec0ff */
[----:B------:R-:W-:Y:S02]  /*0410*/  LOP3.LUT R5, R5, 0xfffffffe, RZ, 0xc0, !PT ;  /* 0xfffffffe05057812 */ /* 0x000fe400078ec0ff */
[----:B------:R-:W-:Y:S02]  /*0420*/  LEA.HI R3, R3, R0, RZ, 0x2 ;  /* 0x0000000003037211 */ /* 0x000fe400078f10ff */
[----:B------:R-:W-:Y:S01]  /*0430*/  SHF.R.U32.HI R13, RZ, 0x3, R9 ;  /* 0x00000003ff0d7819 */ /* 0x000fe20000011609 */
[----:B------:R-:W-:Y:S01]  /*0440*/  IMAD.IADD R5, R6, 0x1, -R5 ;  /* 0x0000000106057824 */ /* 0x000fe200078e0a05 */
[----:B------:R-:W-:-:S02]  /*0450*/  LOP3.LUT R0, R9, 0x38, R220, 0xf8, !PT ;  /* 0x0000003809007812 */ /* 0x000fc400078ef8dc */
[----:B------:R-:W-:Y:S01]  /*0460*/  LOP3.LUT R10, R10, 0x1c0, RZ, 0xc0, !PT ;  /* 0x000001c00a0a7812 */ /* 0x000fe200078ec0ff */
[C---:B------:R-:W-:Y:S01]  /*0470*/  IMAD.SHL.U32 R12, R5.reuse, 0x200, RZ ;  /* 0x00000200050c7824 */ /* 0x040fe200078e00ff */
[----:B------:R-:W-:Y:S01]  /*0480*/  LEA.HI R9, R14, R7, RZ, 0x7 ;  /* 0x000000070e097211 */ /* 0x000fe200078f38ff */
[C---:B------:R-:W-:Y:S01]  /*0490*/  IMAD.SHL.U32 R214, R5.reuse, 0x20, RZ ;  /* 0x0000002005d67824 */ /* 0x040fe200078e00ff */
[----:B------:R-:W-:Y:S01]  /*04a0*/  SHF.R.S32.HI R4, RZ, 0x1f, R19 ;  /* 0x0000001fff047819 */ /* 0x000fe20000011413 */
[----:B------:R-:W-:Y:S01]  /*04b0*/  IMAD.SHL.U32 R5, R5, 0x8, RZ ;  /* 0x0000000805057824 */ /* 0x000fe200078e00ff */
[----:B------:R-:W-:Y:S02]  /*04c0*/  LOP3.LUT R13, R0, R13, RZ, 0x3c, !PT ;  /* 0x0000000d000d7212 */ /* 0x000fe400078e3cff */
[C---:B------:R-:W-:Y:S02]  /*04d0*/  LOP3.LUT R210, R10.reuse, 0x10, R15, 0xf8, !PT ;  /* 0x000000100ad27812 */ /* 0x040fe400078ef80f */
[----:B------:R-:W-:-:S02]  /*04e0*/  LOP3.LUT R0, R10, 0x8, R17, 0xf8, !PT ;  /* 0x000000080a007812 */ /* 0x000fc400078ef811 */
[----:B------:R-:W-:Y:S02]  /*04f0*/  SHF.R.U32.HI R15, RZ, 0x3, R10 ;  /* 0x00000003ff0f7819 */ /* 0x000fe4000001160a */
[----:B------:R-:W-:Y:S02]  /*0500*/  SHF.R.S32.HI R9, RZ, 0x7, R9 ;  /* 0x00000007ff097819 */ /* 0x000fe40000011409 */
[----:B------:R-:W-:Y:S02]  /*0510*/  LOP3.LUT R10, R8, 0x1, RZ, 0xc0, !PT ;  /* 0x00000001080a7812 */ /* 0x000fe400078ec0ff */
[----:B------:R-:W-:Y:S02]  /*0520*/  LEA.HI R4, R4, R19, RZ, 0x3 ;  /* 0x0000001304047211 */ /* 0x000fe400078f18ff */
[----:B------:R-:W-:Y:S02]  /*0530*/  LEA.HI R14, R14, R7, RZ, 0x6 ;  /* 0x000000070e0e7211 */ /* 0x000fe400078f30ff */
[----:B------:R-:W-:Y:S01]  /*0540*/  LOP3.LUT R215, R0, R15, RZ, 0x3c, !PT ;  /* 0x0000000f00d77212 */ /* 0x000fe200078e3cff */
[C---:B------:R-:W-:Y:S01]  /*0550*/  IMAD R0, R9.reuse, 0x800, R12 ;  /* 0x0000080009007824 */ /* 0x040fe200078e020c */
[----:B------:R-:W-:Y:S01]  /*0560*/  ISETP.NE.U32.AND P0, PT, R10, 0x1, PT ;  /* 0x000000010a00780c */ /* 0x000fe20003f05070 */
[----:B------:R-:W-:Y:S01]  /*0570*/  IMAD.SHL.U32 R9, R9, 0x20, RZ ;  /* 0x0000002009097824 */ /* 0x000fe200078e00ff */
[----:B------:R-:W-:Y:S01]  /*0580*/  LOP3.LUT R6, R4, 0xfffffff8, RZ, 0xc0, !PT ;  /* 0xfffffff804067812 */ /* 0x000fe200078ec0ff */
[----:B------:R-:W-:Y:S01]  /*0590*/  IMAD.IADD R215, R0, 0x1, R215 ;  /* 0x0000000100d77824 */ /* 0x000fe200078e02d7 */
[----:B------:R-:W-:Y:S01]  /*05a0*/  SHF.R.S32.HI R10, RZ, 0x6, R14 ;  /* 0x00000006ff0a7819 */ /* 0x000fe2000001140e */
[----:B------:R-:W-:Y:S01]  /*05b0*/  IMAD.SHL.U32 R4, R4, 0x40, RZ ;  /* 0x0000004004047824 */ /* 0x000fe200078e00ff */
[C---:B------:R-:W-:Y:S01]  /*05c0*/  R2P PR, R8.reuse, 0x6 ;  /* 0x0000000608007804 */ /* 0x040fe20000000000 */
[----:B------:R-:W-:Y:S01]  /*05d0*/  IMAD.SHL.U32 R8, R8, 0x40, RZ ;  /* 0x0000004008087824 */ /* 0x000fe200078e00ff */
[----:B------:R-:W-:Y:S01]  /*05e0*/  LOP3.LUT R0, R11, 0x7ffffffc, RZ, 0xc0, !PT ;  /* 0x7ffffffc0b007812 */ /* 0x000fe200078ec0ff */
[----:B------:R-:W-:Y:S01]  /*05f0*/  IMAD.IADD R6, R19, 0x1, -R6 ;  /* 0x0000000113067824 */ /* 0x000fe200078e0a06 */
[----:B------:R-:W-:Y:S01]  /*0600*/  LOP3.LUT R222, R9, 0x6, R222, 0xf8, !PT ;  /* 0x0000000609de7812 */ /* 0x000fe200078ef8de */
[----:B------:R-:W-:Y:S01]  /*0610*/  IMAD R224, R10, 0x200, R13 ;  /* 0x000002000ae07824 */ /* 0x000fe200078e020d */
[----:B------:R-:W-:Y:S01]  /*0620*/  LOP3.LUT R8, R8, 0x1c0, RZ, 0xc0, !PT ;  /* 0x000001c008087812 */ /* 0x000fe200078ec0ff */
[----:B------:R-:W-:Y:S01]  /*0630*/  IMAD.SHL.U32 R10, R10, 0x8, RZ ;  /* 0x000000080a0a7824 */ /* 0x000fe200078e00ff */
[----:B------:R-:W-:Y:S01]  /*0640*/  SHF.R.S32.HI R223, RZ, 0x2, R3 ;  /* 0x00000002ffdf7819 */ /* 0x000fe20000011403 */
[----:B------:R-:W-:Y:S01]  /*0650*/  IMAD.IADD R0, R7, 0x1, -R0 ;  /* 0x0000000107007824 */ /* 0x000fe200078e0a00 */
[----:B------:R-:W-:Y:S01]  /*0660*/  LOP3.LUT R9, R8, 0x20, R9, 0xf8, !PT ;  /* 0x0000002008097812 */ /* 0x000fe200078ef809 */
[----:B------:R-:W-:Y:S01]  /*0670*/  IMAD.SHL.U32 R6, R6, 0x40, RZ ;  /* 0x0000004006067824 */ /* 0x000fe200078e00ff */
[----:B------:R-:W-:Y:S01]  /*0680*/  LOP3.LUT R7, R10, 0x18, RZ, 0xc0, !PT ;  /* 0x000000180a077812 */ /* 0x000fe200078ec0ff */
[----:B------:R-:W-:Y:S01]  /*0690*/  IMAD.SHL.U32 R11, R0, 0x2, RZ ;  /* 0x00000002000b7824 */ /* 0x000fe200078e00ff */
[----:B------:R-:W-:Y:S01]  /*06a0*/  SHF.R.U32.HI R10, RZ, 0x3, R8 ;  /* 0x00000003ff0a7819 */ /* 0x000fe20000011608 */
[----:B------:R-:W-:Y:S01]  /*06b0*/  IMAD R223, R216, 0x10, R223 ;  /* 0x00000010d8df7824 */ /* 0x000fe200078e02df */
[----:B------:R-:W-:Y:S01]  /*06c0*/  LOP3.LUT R0, R6, 0x1c0, RZ, 0xc0, !PT ;  /* 0x000001c006007812 */ /* 0x000fe200078ec0ff */
[----:B------:R-:W-:Y:S01]  /*06d0*/  IMAD R6, R2, 0x400, R11 ;  /* 0x0000040002067824 */ /* 0x000fe200078e020b */
[----:B------:R-:W-:-:S02]  /*06e0*/  LOP3.LUT R231, R10, R8, R7, 0x1e, !PT ;  /* 0x000000080ae77212 */ /* 0x000fc400078e1e07 */
[----:B------:R-:W-:Y:S01]  /*06f0*/  LOP3.LUT R214, R7, 0x20, R214, 0xf8, !PT ;  /* 0x0000002007d67812 */ /* 0x000fe200078ef8d6 */
[----:B------:R-:W-:Y:S01]  /*0700*/  IMAD R7, R216, 0x400, R11 ;  /* 0x00000400d8077824 */ /* 0x000fe200078e020b */
[----:B------:R-:W-:Y:S01]  /*0710*/  LOP3.LUT R230, R9, R10, RZ, 0x3c, !PT ;  /* 0x0000000a09e67212 */ /* 0x000fe200078e3cff */
[----:B------:R-:W-:Y:S01]  /*0720*/  IMAD.IADD R231, R6, 0x1, R231 ;  /* 0x0000000106e77824 */ /* 0x000fe200078e02e7 */
[----:B------:R-:W-:Y:S02]  /*0730*/  SHF.R.U32.HI R209, RZ, 0x3, R0 ;  /* 0x00000003ffd17819 */ /* 0x000fe40000011600 */
[----:B------:R-:W-:Y:S01]  /*0740*/  LOP3.LUT R3, R4, 0xfffffe00, RZ, 0xc0, !PT ;  /* 0xfffffe0004037812 */ /* 0x000fe200078ec0ff */
[----:B------:R-:W-:Y:S01]  /*0750*/  IMAD.IADD R230, R7, 0x1, R230 ;  /* 0x0000000107e67824 */ /* 0x000fe200078e02e6 */
[----:B------:R-:W-:Y:S01]  /*0760*/  LOP3.LUT R6, R0, 0x8, R5, 0xf8, !PT ;  /* 0x0000000800067812 */ /* 0x000fe200078ef805 */
[----:B------:R-:W-:Y:S01]  /*0770*/  IMAD.MOV.U32 R5, RZ, RZ, 0x20 ;  /* 0x00000020ff057424 */ /* 0x000fe200078e00ff */
[----:B------:R-:W-:Y:S01]  /*0780*/  LOP3.LUT R214, R209, R214, R0, 0x1e, !PT ;  /* 0x000000d6d1d67212 */ /* 0x000fe200078e1e00 */
[----:B------:R-:W-:Y:S01]  /*0790*/  IMAD R216, R216, 0x400, R3 ;  /* 0x00000400d8d87824 */ /* 0x000fe200078e0203 */
[----:B------:R-:W-:Y:S01]  /*07a0*/  LOP3.LUT R210, R210, 0x8, R17, 0xf8, !PT ;  /* 0x00000008d2d27812 */ /* 0x000fe200078ef811 */
[----:B------:R-:W-:Y:S01]  /*07b0*/  IMAD R2, R2, 0x400, R3 ;  /* 0x0000040002027824 */ /* 0x000fe200078e0203 */
[----:B------:R-:W-:Y:S01]  /*07c0*/  LOP3.LUT R214, R214, R3, RZ, 0xfc, !PT ;  /* 0x00000003d6d67212 */ /* 0x000fe200078efcff */
[----:B------:R-:W-:Y:S01]  /*07d0*/  IMAD.MOV.U32 R3, RZ, RZ, 0x40 ;  /* 0x00000040ff037424 */ /* 0x000fe200078e00ff */
[----:B------:R-:W-:-:S02]  /*07e0*/  LOP3.LUT R209, R6, R209, RZ, 0x3c, !PT ;  /* 0x000000d106d17212 */ /* 0x000fc400078e3cff */
[----:B------:R-:W-:Y:S02]  /*07f0*/  SEL R5, R5, 0xffffffe0, !P4 ;  /* 0xffffffe005057807 */ /* 0x000fe40006000000 */
[----:B------:R-:W-:Y:S01]  /*0800*/  LEA R212, R215, UR5, 0x1 ;  /* 0x00000005d7d47c11 */ /* 0x000fe2000f8e08ff */
[----:B------:R-:W-:Y:S01]  /*0810*/  IMAD.IADD R216, R216, 0x1, R209 ;  /* 0x00000001d8d87824 */ /* 0x000fe200078e02d1 */
[----:B------:R-:W-:Y:S01]  /*0820*/  LEA R230, R230, UR4, 0x1 ;  /* 0x00000004e6e67c11 */ /* 0x000fe2000f8e08ff */
[----:B------:R-:W-:Y:S01]  /*0830*/  IMAD.IADD R209, R209, 0x1, R2 ;  /* 0x00000001d1d17824 */ /* 0x000fe200078e0202 */
[----:B------:R-:W-:Y:S01]  /*0840*/  LOP3.LUT R210, R12, R210, R15, 0xf6, !PT ;  /* 0x000000d20cd27212 */ /* 0x000fe200078ef60f */
[----:B------:R-:W-:Y:S01]  /*0850*/  IMAD.IADD R213, R212, 0x1, R5 ;  /* 0x00000001d4d57824 */ /* 0x000fe200078e0205 */
[----:B------:R-:W-:Y:S01]  /*0860*/  SEL R3, R3, 0xffffffc0, !P3 ;  /* 0xffffffc003037807 */ /* 0x000fe20005800000 */
[C---:B------:R-:W-:Y:S01]  /*0870*/  VIADD R232, R230.reuse, 0x20 ;  /* 0x00000020e6e87836 */ /* 0x040fe20000000000 */
[----:B------:R-:W-:Y:S01]  /*0880*/  SEL R235, R235, 0x10, !P0 ;  /* 0x00000010ebeb7807 */ /* 0x000fe20004000000 */
[----:B------:R-:W-:Y:S01]  /*0890*/  @P1 VIADD R232, R230, 0xffffffe0 ;  /* 0xffffffe0e6e81836 */ /* 0x000fe20000000000 */
[----:B------:R-:W-:Y:S01]  /*08a0*/  IADD3 R0, R5, -0x4000, R212 ;  /* 0xffffc00005007810 */ /* 0x000fe20007ffe0d4 */
[----:B------:R-:W-:Y:S01]  /*08b0*/  IMAD.IADD R212, R212, 0x1, R3 ;  /* 0x00000001d4d47824 */ /* 0x000fe200078e0203 */
[----:B------:R-:W-:Y:S01]  /*08c0*/  LEA R231, R231, UR6, 0x1 ;  /* 0x00000006e7e77c11 */ /* 0x000fe2000f8e08ff */
[----:B------:R-:W-:Y:S01]  /*08d0*/  IMAD.IADD R234, R230, 0x1, R235 ;  /* 0x00000001e6ea7824 */ /* 0x000fe200078e02eb */
[----:B------:R-:W-:Y:S01]  /*08e0*/  LEA R210, R210, UR4, 0x1 ;  /* 0x00000004d2d27c11 */ /* 0x000fe2000f8e08ff */
[----:B------:R-:W-:Y:S01]  /*08f0*/  IMAD.IADD R211, R3, 0x1, R0 ;  /* 0x0000000103d37824 */ /* 0x000fe200078e0200 */
[----:B------:R-:W-:Y:S01]  /*0900*/  LEA R225, R224, UR4, 0x1 ;  /* 0x00000004e0e17c11 */ /* 0x000fe2000f8e08ff */
[----:B------:R-:W-:Y:S01]  /*0910*/  VIADD R233, R231, 0x40 ;  /* 0x00000040e7e97836 */ /* 0x000fe20000000000 */
[----:B------:R-:W-:Y:S01]  /*0920*/  LEA R209, R209, UR5, 0x1 ;  /* 0x00000005d1d17c11 */ /* 0x000fe2000f8e08ff */
[----:B------:R-:W-:-:S02]  /*0930*/  IMAD.IADD R0, R3, 0x1, R210 ;  /* 0x0000000103007824 */ /* 0x000fc400078e02d2 */
[----:B------:R-:W-:Y:S02]  /*0940*/  @P2 VIADD R233, R231, 0xffffffc0 ;  /* 0xffffffc0e7e92836 */ /* 0x000fe40000000000 */
[----:B------:R-:W-:-:S07]  /*0950*/  IMAD.IADD R235, R235, 0x1, R232 ;  /* 0x00000001ebeb7824 */ /* 0x000fce00078e02e8 */
.L_x_216:
[----:B------:R-:W-:Y:S01]  /*0960*/  ULDC.64 UR6, c[0x0][0x308] ;  /* 0x0000c20000067ab9 */ /* 0x000fe20000000a00 */
[----:B------:R-:W-:Y:S01]  /*0970*/  ULDC.64 UR10, c[0x0][0x300] ;  /* 0x0000c000000a7ab9 */ /* 0x000fe20000000a00 */
[----:B------:R-:W-:Y:S02]  /*0980*/  UISETP.NE.U32.AND UP3, UPT, UR6, URZ, UPT ;  /* 0x0000003f0600728c */ /* 0x000fe4000bf65070 */
[----:B------:R-:W-:Y:S02]  /*0990*/  UISETP.NE.U32.AND UP4, UPT, UR10, URZ, UPT ;  /* 0x0000003f0a00728c */ /* 0x000fe4000bf85070 */
[----:B------:R-:W-:Y:S02]  /*09a0*/  UISETP.NE.AND.EX UP3, UPT, UR7, URZ, UPT, UP3 ;  /* 0x0000003f0700728c */ /* 0x000fe4000bf65330 */
[----:B------:R-:W-:Y:S02]  /*09b0*/  UISETP.NE.AND.EX UP4, UPT, UR11, URZ, UPT, UP4 ;  /* 0x0000003f0b00728c */ /* 0x000fe4000bf85340 */
[----:B------:R-:W-:-:S02]  /*09c0*/  USHF.R.S32.HI UR61, URZ, 0x1f, UR53 ;  /* 0x0000001f3f3d7899 */ /* 0x000fc40008011435 */
[----:B------:R-:W-:Y:S01]  /*09d0*/  USHF.L.U32 UR16, UR53, 0x2, URZ ;  /* 0x0000000235107899 */ /* 0x000fe2000800063f */
[----:B------:R-:W-:Y:S01]  /*09e0*/  PLOP3.LUT P0, PT, PT, PT, UP3, 0x80, 0x0 ;  /* 0x000000000000781c */ /* 0x000fe20003f0f038 */
[----:B------:R-:W-:Y:S01]  /*09f0*/  USHF.L.U64.HI UR5, UR53, 0x2, UR61 ;  /* 0x0000000235057899 */ /* 0x000fe2000801023d */
[----:B------:R-:W-:Y:S01]  /*0a00*/  PLOP3.LUT P1, PT, PT, PT, UP4, 0x80, 0x0 ;  /* 0x000000000000781c */ /* 0x000fe20003f2f048 */
[----:B------:R-:W-:Y:S01]  /*0a10*/  ULDC.64 UR12, c[0x0][0x2f0] ;  /* 0x0000bc00000c7ab9 */ /* 0x000fe20000000a00 */
[----:B------:R-:W-:Y:S02]  /*0a20*/  @UP3 UIADD3 UR6, UP0, UR16, UR6, URZ ;  /* 0x0000000610063290 */ /* 0x000fe4000ff1e03f */
[----:B------:R-:W-:Y:S02]  /*0a30*/  UIADD3 UR15, UP2, UR16, UR12, URZ ;  /* 0x0000000c100f7290 */ /* 0x000fe4000ff5e03f */
[----:B------:R-:W-:Y:S02]  /*0a40*/  @UP3 UIADD3.X UR7, UR5, UR7, URZ, UP0, !UPT ;  /* 0x0000000705073290 */ /* 0x000fe400087fe43f */
[----:B------:R-:W-:Y:S01]  /*0a50*/  UISETP.NE.U32.AND UP0, UPT, UR12, URZ, UPT ;  /* 0x0000003f0c00728c */ /* 0x000fe2000bf05070 */
[----:B-1----:R-:W-:Y:S01]  /*0a60*/  IMAD.U32 R12, RZ, RZ, UR6 ;  /* 0x00000006ff0c7e24 */ /* 0x002fe2000f8e00ff */
[----:B------:R-:W-:-:S02]  /*0a70*/  @UP4 UIADD3 UR10, UP1, UR16, UR10, URZ ;  /* 0x0000000a100a4290 */ /* 0x000fc4000ff3e03f */
[----:B------:R-:W-:Y:S01]  /*0a80*/  UIADD3.X UR14, UR5, UR13, URZ, UP2, !UPT ;  /* 0x0000000d050e7290 */ /* 0x000fe200097fe43f */
[----:B------:R-:W-:Y:S01]  /*0a90*/  IMAD.U32 R13, RZ, RZ, UR7 ;  /* 0x00000007ff0d7e24 */ /* 0x000fe2000f8e00ff */
[----:B------:R-:W-:Y:S01]  /*0aa0*/  UISETP.NE.AND.EX UP0, UPT, UR13, URZ, UPT, UP0 ;  /* 0x0000003f0d00728c */ /* 0x000fe2000bf05300 */
[----:B------:R-:W-:Y:S02]  /*0ab0*/  ULDC.U8 UR17, c[0x0][0x3c2] ;  /* 0x0000f08000117ab9 */ /* 0x000fe40000000000 */
[----:B------:R-:W-:Y:S01]  /*0ac0*/  ULDC.64 UR12, c[0x0][0x2f8] ;  /* 0x0000be00000c7ab9 */ /* 0x000fe20000000a00 */
[----:B------:R-:W-:Y:S01]  /*0ad0*/  @UP4 UIADD3.X UR11, UR5, UR11, URZ, UP1, !UPT ;  /* 0x0000000b050b4290 */ /* 0x000fe20008ffe43f */
[----:B----4-:R-:W-:Y:S01]  /*0ae0*/  IMAD.U32 R4, RZ, RZ, UR10 ;  /* 0x0000000aff047e24 */ /* 0x010fe2000f8e00ff */
[----:B------:R-:W-:Y:S01]  /*0af0*/  UISETP.NE.AND UP2, UPT, UR17, URZ, UPT ;  /* 0x0000003f1100728c */ /* 0x000fe2000bf45270 */
[----:B--2---:R-:W2:Y:S01]  /*0b00*/  @P0 LDG.E R2, desc[UR8][R12.64] ;  /* 0x000000080c020981 */ /* 0x004ea2000c1e1900 */
[----:B------:R-:W-:Y:S01]  /*0b10*/  UISETP.EQ.U32.AND UP4, UPT, UR12, URZ, UPT ;  /* 0x0000003f0c00728c */ /* 0x000fe2000bf82070 */
[----:B------:R-:W-:Y:S01]  /*0b20*/  PLOP3.LUT P3, PT, PT, PT, UP0, 0x80, 0x0 ;  /* 0x000000000000781c */ /* 0x000fe20003f6f008 */
[----:B------:R-:W-:-:S02]  /*0b30*/  IMAD.U32 R5, RZ, RZ, UR11 ;  /* 0x0000000bff057e24 */ /* 0x000fc4000f8e00ff */
[----:B------:R-:W-:Y:S02]  /*0b40*/  UISETP.EQ.OR.EX UP4, UPT, UR13, URZ, !UP2, UP4 ;  /* 0x0000003f0d00728c */ /* 0x000fe4000d782740 */
[----:B------:R-:W-:Y:S01]  /*0b50*/  UIADD3 UR6, UP1, UR16, UR12, URZ ;  /* 0x0000000c10067290 */ /* 0x000fe2000ff3e03f */
[----:B---3--:R-:W3:Y:S03]  /*0b60*/  @P1 LDG.E R4, desc[UR8][R4.64] ;  /* 0x0000000804041981 */ /* 0x008ee6000c1e1900 */
[----:B------:R-:W-:Y:S01]  /*0b70*/  PLOP3.LUT P2, PT, PT, PT, UP4, 0x80, 0x0 ;  /* 0x000000000000781c */ /* 0x000fe20003f4f048 */
[----:B------:R-:W-:Y:S01]  /*0b80*/  UIADD3.X UR5, UR5, UR13, URZ, UP1, !UPT ;  /* 0x0000000d05057290 */ /* 0x000fe20008ffe43f */
[----:B------:R-:W-:Y:S02]  /*0b90*/  IMAD.U32 R10, RZ, RZ, UR15 ;  /* 0x0000000fff0a7e24 */ /* 0x000fe4000f8e00ff */
[----:B------:R-:W-:-:S02]  /*0ba0*/  IMAD.U32 R11, RZ, RZ, UR14 ;  /* 0x0000000eff0b7e24 */ /* 0x000fc4000f8e00ff */
[----:B------:R-:W-:Y:S01]  /*0bb0*/  IMAD.U32 R8, RZ, RZ, UR6 ;  /* 0x00000006ff087e24 */ /* 0x000fe2000f8e00ff */
[----:B------:R-:W-:Y:S01]  /*0bc0*/  UMOV UR49, URZ ;  /* 0x0000003f00317c82 */ /* 0x000fe20008000000 */
[----:B------:R-:W-:Y:S01]  /*0bd0*/  IMAD.U32 R9, RZ, RZ, UR5 ;  /* 0x00000005ff097e24 */ /* 0x000fe2000f8e00ff */
[----:B------:R-:W4:Y:S01]  /*0be0*/  @P3 LDG.E R6, desc[UR8][R10.64] ;  /* 0x000000080a063981 */ /* 0x000f22000c1e1900 */
[----:B------:R-:W-:-:S03]  /*0bf0*/  @!UP3 ULDC.64 UR6, c[0x0][0x318] ;  /* 0x0000c6000006bab9 */ /* 0x000fc60000000a00 */
[----:B-----5:R-:W5:Y:S04]  /*0c00*/  @P3 LDG.E R3, desc[UR8][R10.64+0x4] ;  /* 0x000004080a033981 */ /* 0x020f68000c1e1900 */
[----:B------:R-:W5:Y:S01]  /*0c10*/  @!P2 LDG.E R5, desc[UR8][R8.64] ;  /* 0x000000080805a981 */ /* 0x000f62000c1e1900 */
[----:B------:R-:W-:-:S03]  /*0c20*/  @!UP3 UISETP.NE.U32.AND UP1, UPT, UR6, URZ, UPT ;  /* 0x0000003f0600b28c */ /* 0x000fc6000bf25070 */
[----:B------:R-:W-:Y:S01]  /*0c30*/  @!UP3 ULDC UR6, c[0x0][0x2cc] ;  /* 0x0000b3000006bab9 */ /* 0x000fe20000000800 */
[----:B------:R-:W-:Y:S01]  /*0c40*/  @!UP3 UISETP.NE.AND.EX UP1, UPT, UR7, URZ, UPT, UP1 ;  /* 0x0000003f0700b28c */ /* 0x000fe2000bf25310 */
[----:B------:R-:W-:Y:S01]  /*0c50*/  UMOV UR5, 0xffffffff ;  /* 0xffffffff00057882 */ /* 0x000fe20000000000 */
[----:B------:R-:W-:Y:S02]  /*0c60*/  UMOV UR51, 0xffffffff ;  /* 0xffffffff00337882 */ /* 0x000fe40000000000 */
[----:B------:R-:W-:Y:S02]  /*0c70*/  @!UP3 USEL UR10, UR6, URZ, UP1 ;  /* 0x0000003f060ab287 */ /* 0x000fe40008800000 */
[----:B------:R-:W-:Y:S01]  /*0c80*/  USHF.L.U32 UR47, UR50, 0x6, URZ ;  /* 0x00000006322f7899 */ /* 0x000fe2000800063f */
[----:B------:R-:W-:Y:S01]  /*0c90*/  ULDC UR7, c[0x0][0x2c8] ;  /* 0x0000b20000077ab9 */ /* 0x000fe20000000800 */
[----:B--2---:R-:W-:Y:S02]  /*0ca0*/  @P0 R2UR UR11, R2 ;  /* 0x00000000020b02ca */ /* 0x004fe400000e0000 */
[----:B------:R-:W-:-:S04]  /*0cb0*/  ISETP.NE.U32.AND P0, PT, RZ, UR12, PT ;  /* 0x0000000cff007c0c */ /* 0x000fc8000bf05070 */
[----:B------:R-:W-:Y:S02]  /*0cc0*/  ISETP.NE.AND.EX P0, PT, RZ, UR13, PT, P0 ;  /* 0x0000000dff007c0c */ /* 0x000fe4000bf05300 */
[----:B---3--:R-:W-:Y:S02]  /*0cd0*/  @P1 R2UR UR49, R4 ;  /* 0x00000000043112ca */ /* 0x008fe400000e0000 */
[----:B----4-:R-:W-:-:S11]  /*0ce0*/  @P3 R2UR UR5, R6 ;  /* 0x00000000060532ca */ /* 0x010fd600000e0000 */
[----:B------:R-:W-:Y:S01]  /*0cf0*/  @UP3 UIADD3 UR6, UR11, -UR49, URZ ;  /* 0x800000310b063290 */ /* 0x000fe2000fffe03f */
[----:B-----5:R-:W-:Y:S02]  /*0d00*/  @P3 R2UR UR12, R3 ;  /* 0x00000000030c32ca */ /* 0x020fe400000e0000 */
[----:B------:R-:W-:Y:S01]  /*0d10*/  @!P2 R2UR UR51, R5 ;  /* 0x000000000533a2ca */ /* 0x000fe200000e0000 */
[----:B------:R-:W-:-:S14]  /*0d20*/  @!P0 BRA `(.L_x_186) ;  /* 0x0000000000188947 */ /* 0x000fdc0003800000 */
[----:B------:R-:W-:-:S13]  /*0d30*/  PLOP3.LUT P0, PT, PT, PT, UP2, 0x80, 0x0 ;  /* 0x000000000000781c */ /* 0x000fda0003f0f028 */
[----:B------:R-:W2:Y:S04]  /*0d40*/  @P0 LDG.E R2, desc[UR8][R8.64+0x4] ;  /* 0x0000040808020981 */ /* 0x000ea8000c1e1900 */
[----:B------:R-:W3:Y:S01]  /*0d50*/  @!P0 LDG.E R3, desc[UR8][R8.64] ;  /* 0x0000000808038981 */ /* 0x000ee2000c1e1900 */
[----:B--2---:R-:W-:-:S13]  /*0d60*/  @P0 R2UR UR7, R2 ;  /* 0x00000000020702ca */ /* 0x004fda00000e0000 */
[----:B------:R-:W-:-:S07]  /*0d70*/  @UP2 UIADD3 UR7, UR7, -UR51, URZ ;  /* 0x8000003307072290 */ /* 0x000fce000fffe03f */
[----:B---3--:R-:W-:-:S15]  /*0d80*/  @!P0 R2UR UR7, R3 ;  /* 0x00000000030782ca */ /* 0x008fde00000e0000 */
.L_x_186:
[----:B------:R-:W-:Y:S02]  /*0d90*/  @!UP3 UIADD3 UR6, UR10, UR7, -UR49 ;  /* 0x000000070a06b290 */ /* 0x000fe4000fffe831 */
[----:B------:R-:W-:Y:S02]  /*0da0*/  @UP0 UIADD3 UR7, UR12, -UR5, URZ ;  /* 0x800000050c070290 */ /* 0x000fe4000fffe03f */
[----:B------:R-:W-:-:S05]  /*0db0*/  UISETP.GT.AND UP1, UPT, UR6, UR47, UPT ;  /* 0x0000002f0600728c */ /* 0x000fca000bf24270 */
[----:B------:R-:W-:Y:S01]  /*0dc0*/  @!UP0 ULDC UR7, c[0x0][0x2c4] ;  /* 0x0000b10000078ab9 */ /* 0x000fe20000000800 */
[----:B------:R-:W-:-:S13]  /*0dd0*/  PLOP3.LUT P0, PT, PT, PT, UP1, 0x80, 0x0 ;  /* 0x000000000000781c */ /* 0x000fda0003f0f018 */
[----:B------:R-:W-:Y:S05]  /*0de0*/  @!P0 BRA `(.L_x_187) ;  /* 0x0000005c00f88947 */ /* 0x000fea0003800000 */
[----:B------:R-:W1:Y:S01]  /*0df0*/  LDC R2, c[0x0][0x278] ;  /* 0x00009e00ff027b82 */ /* 0x000e620000000800 */
[----:B------:R-:W-:Y:S01]  /*0e00*/  UISETP.NE.AND UP2, UPT, UR5, -0x1, UPT ;  /* 0xffffffff0500788c */ /* 0x000fe2000bf45270 */
[----:B------:R-:W-:Y:S01]  /*0e10*/  ULDC.64 UR12, c[0x0][0x488] ;  /* 0x00012200000c7ab9 */ /* 0x000fe20000000a00 */
[----:B------:R-:W-:Y:S01]  /*0e20*/  ULDC.64 UR10, c[0x0][0x228] ;  /* 0x00008a00000a7ab9 */ /* 0x000fe20000000a00 */
[----:B------:R-:W-:Y:S01]  /*0e30*/  ULDC.64 UR42, c[0x0][0x240] ;  /* 0x00009000002a7ab9 */ /* 0x000fe20000000a00 */
[----:B------:R-:W-:-:S03]  /*0e40*/  UIMAD UR14, UR61, UR10, URZ ;  /* 0x0000000a3d0e72a4 */ /* 0x000fc6000f8e023f */
[----:B------:R-:W2:Y:S01]  /*0e50*/  S2UR UR15, SR_CTAID.X ;  /* 0x00000000000f79c3 */ /* 0x000ea20000002500 */
[----:B------:R-:W-:Y:S02]  /*0e60*/  UIMAD.WIDE.U32 UR20, UR53, UR10, URZ ;  /* 0x0000000a351472a5 */ /* 0x000fe4000f8e003f */
[----:B------:R-:W-:Y:S02]  /*0e70*/  UIMAD UR23, UR53, UR11, UR14 ;  /* 0x0000000b351772a4 */ /* 0x000fe4000f8e020e */
[----:B------:R-:W-:Y:S01]  /*0e80*/  UIADD3 UR16, UR7, 0x3f, URZ ;  /* 0x0000003f07107890 */ /* 0x000fe2000fffe03f */
[----:B------:R-:W-:Y:S01]  /*0e90*/  @!UP2 ULDC.64 UR10, c[0x0][0x418] ;  /* 0x00010600000aaab9 */ /* 0x000fe20000000a00 */
[----:B------:R-:W-:Y:S01]  /*0ea0*/  ULDC UR40, c[0x0][0x2d4] ;  /* 0x0000b50000287ab9 */ /* 0x000fe20000000800 */
[----:B------:R-:W-:Y:S01]  /*0eb0*/  @!UP2 UIMAD.WIDE.U32 UR34, UR53, UR10, URZ ;  /* 0x0000000a3522a2a5 */ /* 0x000fe2000f8e003f */
[----:B------:R-:W-:Y:S01]  /*0ec0*/  ULDC UR18, c[0x0][0x394] ;  /* 0x0000e50000127ab9 */ /* 0x000fe20000000800 */
[----:B------:R-:W-:Y:S01]  /*0ed0*/  USHF.R.S32.HI UR32, URZ, 0x1f, UR40 ;  /* 0x0000001f3f207899 */ /* 0x000fe20008011428 */
[----:B------:R-:W-:Y:S01]  /*0ee0*/  ULDC UR27, c[0x0][0x2dc] ;  /* 0x0000b700001b7ab9 */ /* 0x000fe20000000800 */
[----:B------:R-:W-:Y:S01]  /*0ef0*/  ULDC UR44, c[0x0][0x270] ;  /* 0x00009c00002c7ab9 */ /* 0x000fe20000000800 */
[----:B-1----:R-:W-:Y:S01]  /*0f00*/  IABS R5, R2 ;  /* 0x0000000200057213 */ /* 0x002fe20000000000 */
[----:B------:R-:W-:Y:S01]  /*0f10*/  USHF.L.U64.HI UR17, UR53, 0x7, UR61 ;  /* 0x0000000735117899 */ /* 0x000fe2000801023d */
[----:B------:R-:W-:Y:S01]  /*0f20*/  ISETP.NE.AND P3, PT, R2, RZ, PT ;  /* 0x000000ff0200720c */ /* 0x000fe20003f65270 */
[----:B------:R-:W-:Y:S01]  /*0f30*/  USHF.R.S32.HI UR19, URZ, 0x1f, UR16 ;  /* 0x0000001f3f137899 */ /* 0x000fe20008011410 */
[----:B------:R-:W1:Y:S01]  /*0f40*/  I2F.RP R6, R5 ;  /* 0x0000000500067306 */ /* 0x000e620000209400 */
[----:B------:R-:W-:-:S02]  /*0f50*/  UIMAD UR54, UR60, UR27, URZ ;  /* 0x0000001b3c3672a4 */ /* 0x000fc4000f8e023f */
[----:B------:R-:W-:Y:S02]  /*0f60*/  UIMAD UR22, UR5, UR43, URZ ;  /* 0x0000002b051672a4 */ /* 0x000fe4000f8e023f */
[----:B--2---:R-:W-:Y:S02]  /*0f70*/  UIMAD.WIDE.U32 UR30, UR15, UR12, URZ ;  /* 0x0000000c0f1e72a5 */ /* 0x004fe4000f8e003f */
[----:B------:R-:W-:Y:S02]  /*0f80*/  UIADD3 UR48, UR21, UR23, URZ ;  /* 0x0000001715307290 */ /* 0x000fe4000fffe03f */
[----:B------:R-:W-:Y:S02]  /*0f90*/  UIMAD UR38, UR15, UR13, UR31 ;  /* 0x0000000d0f2672a4 */ /* 0x000fe4000f8e021f */
[----:B------:R-:W-:Y:S01]  /*0fa0*/  USHF.L.U32 UR15, UR53, 0x7, URZ ;  /* 0x00000007350f7899 */ /* 0x000fe2000800063f */
[----:B------:R-:W-:Y:S01]  /*0fb0*/  @UP2 ULDC.64 UR12, c[0x0][0x420] ;  /* 0x00010800000c2ab9 */ /* 0x000fe20000000a00 */
[----:B------:R-:W-:Y:S01]  /*0fc0*/  USEL UR31, UR17, URZ, UP0 ;  /* 0x0000003f111f7287 */ /* 0x000fe20008000000 */
[----:B-1----:R-:W1:Y:S01]  /*0fd0*/  MUFU.RCP R6, R6 ;  /* 0x0000000600067308 */ /* 0x002e620000001000 */
[----:B------:R-:W-:-:S02]  /*0fe0*/  @UP2 UIMAD.WIDE.U32 UR36, UR5, UR12, URZ ;  /* 0x0000000c052422a5 */ /* 0x000fc4000f8e003f */
[----:B------:R-:W-:Y:S02]  /*0ff0*/  @!UP2 UIMAD UR12, UR61, UR10, URZ ;  /* 0x0000000a3d0ca2a4 */ /* 0x000fe4000f8e023f */
[----:B------:R-:W-:Y:S02]  /*1000*/  UIADD3 UR10, UR7, 0x40, UR47 ;  /* 0x00000040070a7890 */ /* 0x000fe4000fffe02f */
[----:B------:R-:W-:Y:S02]  /*1010*/  USEL UR33, UR15, URZ, UP0 ;  /* 0x0000003f0f217287 */ /* 0x000fe40008000000 */
[----:B------:R-:W-:Y:S02]  /*1020*/  UIMAD.WIDE.U32 UR14, UR5, UR42, URZ ;  /* 0x0000002a050e72a5 */ /* 0x000fe4000f8e003f */
[----:B------:R-:W-:Y:S02]  /*1030*/  @UP2 UIMAD UR55, UR5, UR13, UR37 ;  /* 0x0000000d053722a4 */ /* 0x000fe4000f8e0225 */
[----:B------:R-:W-:-:S02]  /*1040*/  @!UP2 UIMAD UR29, UR53, UR11, UR12 ;  /* 0x0000000b351da2a4 */ /* 0x000fc4000f8e020c */
[----:B------:R-:W-:Y:S01]  /*1050*/  UIADD3 UR18, UR10, UR18, -UR6 ;  /* 0x000000120a127290 */ /* 0x000fe2000fffe806 */
[----:B-1----:R-:W-:Y:S01]  /*1060*/  VIADD R6, R6, 0xffffffe ;  /* 0x0ffffffe06067836 */ /* 0x002fe20000000000 */
[----:B------:R-:W-:Y:S02]  /*1070*/  UIMAD.WIDE UR10, UR27, UR44, URZ ;  /* 0x0000002c1b0a72a5 */ /* 0x000fe4000f8e023f */
[----:B------:R-:W-:Y:S01]  /*1080*/  UIMAD.WIDE.U32 UR12, UR53, UR40, URZ ;  /* 0x00000028350c72a5 */ /* 0x000fe2000f8e003f */
[----:B------:R-:W1:Y:S01]  /*1090*/  F2I.FTZ.U32.TRUNC.NTZ R7, R6 ;  /* 0x0000000600077305 */ /* 0x000e62000021f000 */
[----:B------:R-:W-:Y:S02]  /*10a0*/  USEL UR58, UR20, UR14, !UP2 ;  /* 0x0000000e143a7287 */ /* 0x000fe4000d000000 */
[----:B------:R-:W-:Y:S02]  /*10b0*/  UIMAD UR14, UR32, UR53, URZ ;  /* 0x00000035200e72a4 */ /* 0x000fe4000f8e023f */
[----:B------:R-:W-:-:S02]  /*10c0*/  ULEA.HI UR27, UR19, UR16, URZ, 0x6 ;  /* 0x00000010131b7291 */ /* 0x000fc4000f8f303f */
[----:B------:R-:W-:Y:S02]  /*10d0*/  UIMAD.WIDE.U32 UR16, UR10, UR12, URZ ;  /* 0x0000000c0a1072a5 */ /* 0x000fe4000f8e003f */
[----:B------:R-:W-:Y:S02]  /*10e0*/  UIMAD UR19, UR11, UR12, URZ ;  /* 0x0000000c0b1372a4 */ /* 0x000fe4000f8e023f */
[----:B------:R-:W-:Y:S02]  /*10f0*/  UIMAD UR12, UR61, UR40, UR14 ;  /* 0x000000283d0c72a4 */ /* 0x000fe4000f8e020e */
[----:B------:R-:W-:Y:S01]  /*1100*/  UIADD3 UR18, UR18, 0x3f, URZ ;  /* 0x0000003f12127890 */ /* 0x000fe2000fffe03f */
[----:B-1----:R-:W-:Y:S01]  /*1110*/  IMAD.MOV R3, RZ, RZ, -R7 ;  /* 0x000000ffff037224 */ /* 0x002fe200078e0a07 */
[----:B------:R-:W-:Y:S01]  /*1120*/  @UP2 UIADD3 UR48, UR15, UR22, URZ ;  /* 0x000000160f302290 */ /* 0x000fe2000fffe03f */
[----:B------:R-:W-:Y:S01]  /*1130*/  IMAD.MOV.U32 R6, RZ, RZ, RZ ;  /* 0x000000ffff067224 */ /* 0x000fe200078e00ff */
[----:B------:R-:W-:Y:S01]  /*1140*/  UIADD3 UR14, UR13, UR12, URZ ;  /* 0x0000000c0d0e7290 */ /* 0x000fe2000fffe03f */
[----:B------:R-:W-:Y:S01]  /*1150*/  IMAD R4, R3, R5, RZ ;  /* 0x0000000503047224 */ /* 0x000fe200078e02ff */
[----:B------:R-:W-:Y:S01]  /*1160*/  IABS R3, UR60 ;  /* 0x0000003c00037c13 */ /* 0x000fe20008000000 */
[----:B------:R-:W-:-:S02]  /*1170*/  USHF.R.S32.HI UR15, URZ, 0x1f, UR18 ;  /* 0x0000001f3f0f7899 */ /* 0x000fc40008011412 */
[----:B------:R-:W-:Y:S01]  /*1180*/  IMAD.HI.U32 R4, R7, R4, R6 ;  /* 0x0000000407047227 */ /* 0x000fe200078e0006 */
[----:B------:R-:W-:Y:S01]  /*1190*/  ULDC.U8 UR24, c[0x0][0x3d8] ;  /* 0x0000f60000187ab9 */ /* 0x000fe20000000000 */
[----:B------:R-:W-:Y:S02]  /*11a0*/  UIMAD UR14, UR10, UR14, UR19 ;  /* 0x0000000e0a0e72a4 */ /* 0x000fe4000f8e0213 */
[----:B------:R-:W-:Y:S02]  /*11b0*/  UISETP.NE.AND UP3, UPT, UR24, URZ, UPT ;  /* 0x0000003f1800728c */ /* 0x000fe4000bf65270 */
[----:B------:R-:W-:Y:S01]  /*11c0*/  IMAD.HI.U32 R16, R4, R3, RZ ;  /* 0x0000000304107227 */ /* 0x000fe200078e00ff */
[----:B------:R-:W-:Y:S02]  /*11d0*/  ULEA.HI UR18, UR15, UR18, URZ, 0x6 ;  /* 0x000000120f127291 */ /* 0x000fe4000f8f303f */
[----:B------:R-:W-:Y:S01]  /*11e0*/  UIADD3 UR52, UR17, UR14, URZ ;  /* 0x0000000e11347290 */ /* 0x000fe2000fffe03f */
[----:B------:R-:W-:Y:S01]  /*11f0*/  IMAD.MOV R4, RZ, RZ, -R16 ;  /* 0x000000ffff047224 */ /* 0x000fe200078e0a10 */
[----:B------:R-:W-:-:S02]  /*1200*/  USHF.R.S32.HI UR15, URZ, 0x6, UR27 ;  /* 0x000000063f0f7899 */ /* 0x000fc4000801141b */
[----:B------:R-:W-:Y:S01]  /*1210*/  USHF.R.S32.HI UR14, URZ, 0x6, UR18 ;  /* 0x000000063f0e7899 */ /* 0x000fe20008011412 */
[C---:B------:R-:W-:Y:S01]  /*1220*/  IMAD R4, R5.reuse, R4, R3 ;  /* 0x0000000405047224 */ /* 0x040fe200078e0203 */
[----:B------:R-:W-:Y:S01]  /*1230*/  UIMAD.WIDE.U32 UR12, UR10, UR5, URZ ;  /* 0x000000050a0c72a5 */ /* 0x000fe2000f8e003f */
[----:B------:R-:W-:Y:S01]  /*1240*/  LOP3.LUT R3, R2, UR60, RZ, 0x3c, !PT ;  /* 0x0000003c02037c12 */ /* 0x000fe2000f8e3cff */
[----:B------:R-:W-:Y:S02]  /*1250*/  UISETP.LT.AND UP0, UPT, UR15, UR14, UPT ;  /* 0x0000000e0f00728c */ /* 0x000fe4000bf01270 */
[----:B------:R-:W-:Y:S01]  /*1260*/  ISETP.GT.U32.AND P1, PT, R5, R4, PT ;  /* 0x000000040500720c */ /* 0x000fe20003f24070 */
[----:B------:R-:W-:Y:S01]  /*1270*/  ULDC UR41, c[0x0][0x2c4] ;  /* 0x0000b10000297ab9 */ /* 0x000fe20000000800 */
[----:B------:R-:W-:Y:S01]  /*1280*/  USEL UR59, UR16, UR12, !UP2 ;  /* 0x0000000c103b7287 */ /* 0x000fe2000d000000 */
[----:B------:R-:W-:Y:S01]  /*1290*/  ISETP.GE.AND P2, PT, R3, RZ, PT ;  /* 0x000000ff0300720c */ /* 0x000fe20003f46270 */
[----:B------:R-:W-:-:S02]  /*12a0*/  @UP3 UIMAD UR16, UR53, UR41, URZ ;  /* 0x00000029351032a4 */ /* 0x000fc4000f8e023f */
[----:B------:R-:W-:Y:S02]  /*12b0*/  USEL UR32, UR15, UR14, UP0 ;  /* 0x0000000e0f207287 */ /* 0x000fe40008000000 */
[----:B------:R-:W-:Y:S02]  /*12c0*/  UISETP.NE.AND UP1, UPT, UR51, -0x1, UPT ;  /* 0xffffffff3300788c */ /* 0x000fe4000bf25270 */
[----:B------:R-:W-:Y:S02]  /*12d0*/  @UP3 USEL UR15, UR16, UR5, !UP2 ;  /* 0x00000005100f3287 */ /* 0x000fe4000d000000 */
[----:B------:R-:W-:Y:S01]  /*12e0*/  ULEA UR16, UR32, 0xffffffc0, 0x6 ;  /* 0xffffffc020107891 */ /* 0x000fe2000f8e303f */
[-C--:B------:R-:W-:Y:S01]  /*12f0*/  @!P1 IADD3 R4, R4, -R5.reuse, RZ ;  /* 0x8000000504049210 */ /* 0x080fe20007ffe0ff */
[----:B------:R-:W-:Y:S01]  /*1300*/  @UP3 ULDC UR14, c[0x0][0x2e4] ;  /* 0x0000b900000e3ab9 */ /* 0x000fe20000000800 */
[----:B------:R-:W-:Y:S01]  /*1310*/  @!P1 VIADD R16, R16, 0x1 ;  /* 0x0000000110109836 */ /* 0x000fe20000000000 */
[----:B------:R-:W-:Y:S01]  /*1320*/  @UP3 UIMAD UR19, UR60, UR14, UR15 ;  /* 0x0000000e3c1332a4 */ /* 0x000fe2000f8e020f */
[----:B------:R-:W-:Y:S01]  /*1330*/  ISETP.GE.U32.AND P0, PT, R4, R5, PT ;  /* 0x000000050400720c */ /* 0x000fe20003f06070 */
[----:B------:R-:W-:Y:S01]  /*1340*/  USHF.R.S32.HI UR27, URZ, 0x1f, UR16 ;  /* 0x0000001f3f1b7899 */ /* 0x000fe20008011410 */
[----:B------:R-:W-:Y:S01]  /*1350*/  PLOP3.LUT P1, PT, PT, PT, UP3, 0x80, 0x0 ;  /* 0x000000000000781c */ /* 0x000fe20003f2f038 */
[----:B------:R-:W-:-:S02]  /*1360*/  UIADD3 UR14, UP0, UR16, UR33, URZ ;  /* 0x00000021100e7290 */ /* 0x000fc4000ff1e03f */
[----:B------:R-:W-:Y:S01]  /*1370*/  UIMAD UR12, UR11, UR5, URZ ;  /* 0x000000050b0c72a4 */ /* 0x000fe2000f8e023f */
[----:B------:R-:W-:Y:S01]  /*1380*/  ULDC.U8 UR25, c[0x0][0x480] ;  /* 0x0001200000197ab9 */ /* 0x000fe20000000000 */
[----:B------:R-:W-:Y:S02]  /*1390*/  UIADD3.X UR15, UR27, UR31, URZ, UP0, !UPT ;  /* 0x0000001f1b0f7290 */ /* 0x000fe400087fe43f */
[----:B------:R-:W-:Y:S02]  /*13a0*/  UIMAD UR11, UR11, UR14, URZ ;  /* 0x0000000e0b0b72a4 */ /* 0x000fe4000f8e023f */
[----:B------:R-:W-:Y:S02]  /*13b0*/  @UP1 UIADD3 UR26, UR49, UR51, URZ ;  /* 0x00000033311a1290 */ /* 0x000fe4000fffe03f */
[----:B------:R-:W-:Y:S01]  /*13c0*/  @P0 VIADD R16, R16, 0x1 ;  /* 0x0000000110100836 */ /* 0x000fe20000000000 */
[----:B------:R-:W-:Y:S01]  /*13d0*/  PLOP3.LUT P0, PT, PT, PT, UP1, 0x80, 0x0 ;  /* 0x000000000000781c */ /* 0x000fe20003f0f018 */
[----:B------:R-:W-:-:S02]  /*13e0*/  @UP1 UIADD3 UR28, UR49, UR51, URZ ;  /* 0x00000033311c1290 */ /* 0x000fc4000fffe03f */
[----:B------:R-:W-:Y:S01]  /*13f0*/  UISETP.NE.AND UP4, UPT, UR25, URZ, UPT ;  /* 0x0000003f1900728c */ /* 0x000fe2000bf85270 */
[----:B------:R-:W-:Y:S01]  /*1400*/  @!P2 IADD3 R16, -R16, RZ, RZ ;  /* 0x000000ff1010a210 */ /* 0x000fe20007ffe1ff */
[----:B------:R-:W-:Y:S01]  /*1410*/  @UP1 ULDC.64 UR22, c[0x0][0x250] ;  /* 0x0000940000161ab9 */ /* 0x000fe20000000a00 */
[----:B------:R-:W-:Y:S01]  /*1420*/  @UP1 ULDC.64 UR24, c[0x0][0x248] ;  /* 0x0000920000181ab9 */ /* 0x000fe20000000a00 */
[----:B------:R-:W-:Y:S01]  /*1430*/  UIMAD.WIDE.U32 UR20, UR10, UR14, URZ ;  /* 0x0000000e0a1472a5 */ /* 0x000fe2000f8e003f */
[----:B------:R-:W-:Y:S01]  /*1440*/  @!P3 LOP3.LUT R16, RZ, R2, RZ, 0x33, !PT ;  /* 0x00000002ff10b212 */ /* 0x000fe200078e33ff */
[----:B------:R-:W-:Y:S02]  /*1450*/  @UP2 UIADD3 UR52, UR13, UR12, URZ ;  /* 0x0000000c0d342290 */ /* 0x000fe4000fffe03f */
[----:B------:R-:W-:Y:S02]  /*1460*/  UIMAD UR14, UR10, UR15, UR11 ;  /* 0x0000000f0a0e72a4 */ /* 0x000fe4000f8e020b */
[----:B------:R-:W-:-:S02]  /*1470*/  @UP1 UIMAD.WIDE.U32 UR12, UR26, UR24, URZ ;  /* 0x000000181a0c12a5 */ /* 0x000fc4000f8e003f */
[----:B------:R-:W-:Y:S02]  /*1480*/  @UP1 UIMAD.WIDE.U32 UR10, UR28, UR22, URZ ;  /* 0x000000161c0a12a5 */ /* 0x000fe4000f8e003f */
[----:B------:R-:W-:Y:S02]  /*1490*/  @!UP3 UIMAD UR17, UR53, UR44, UR60 ;  /* 0x0000002c3511b2a4 */ /* 0x000fe4000f8e023c */
[----:B------:R-:W-:Y:S02]  /*14a0*/  @UP1 UIMAD UR15, UR28, UR23, URZ ;  /* 0x000000171c0f12a4 */ /* 0x000fe4000f8e023f */
[----:B------:R-:W-:Y:S02]  /*14b0*/  @UP1 UIMAD UR18, UR26, UR25, URZ ;  /* 0x000000191a1212a4 */ /* 0x000fe4000f8e023f */
[----:B------:R-:W-:Y:S02]  /*14c0*/  @!UP3 UIMAD UR19, UR17, UR41, URZ ;  /* 0x000000291113b2a4 */ /* 0x000fe4000f8e023f */
[----:B------:R-:W-:-:S02]  /*14d0*/  @UP1 UIADD3 UR44, UR11, UR15, URZ ;  /* 0x0000000f0b2c1290 */ /* 0x000fc4000fffe03f */
[----:B------:R-:W-:Y:S02]  /*14e0*/  USEL UR56, UR38, URZ, UP4 ;  /* 0x0000003f26387287 */ /* 0x000fe4000a000000 */
[----:B------:R-:W-:Y:S02]  /*14f0*/  USHF.R.S32.HI UR39, URZ, 0x1f, UR47 ;  /* 0x0000001f3f277899 */ /* 0x000fe4000801142f */
[----:B------:R-:W-:Y:S02]  /*1500*/  @!UP2 UIADD3 UR55, UR35, UR29, URZ ;  /* 0x0000001d2337a290 */ /* 0x000fe4000fffe03f */
[----:B------:R-:W-:Y:S02]  /*1510*/  USHF.R.S32.HI UR17, URZ, 0x1f, UR54 ;  /* 0x0000001f3f117899 */ /* 0x000fe40008011436 */
[----:B------:R-:W-:Y:S02]  /*1520*/  USEL UR57, UR30, URZ, UP4 ;  /* 0x0000003f1e397287 */ /* 0x000fe4000a000000 */
[----:B------:R-:W-:-:S02]  /*1530*/  UIADD3 UR15, UR21, UR14, URZ ;  /* 0x0000000e150f7290 */ /* 0x000fc4000fffe03f */
[----:B------:R-:W-:Y:S01]  /*1540*/  @UP1 UIADD3 UR46, UR13, UR18, URZ ;  /* 0x000000120d2e1290 */ /* 0x000fe2000fffe03f */
[----:B------:R-:W-:Y:S01]  /*1550*/  @UP1 UMOV UR41, UR12 ;  /* 0x0000000c00291c82 */ /* 0x000fe20008000000 */
[----:B------:R-:W-:Y:S01]  /*1560*/  @UP1 UMOV UR38, UR10 ;  /* 0x0000000a00261c82 */ /* 0x000fe20008000000 */
[----:B------:R-:W-:Y:S09]  /*1570*/  @P0 BRA `(.L_x_188) ;  /* 0x0000000000300947 */ /* 0x000ff20003800000 */
[----:B------:R-:W-:Y:S01]  /*1580*/  USHF.R.S32.HI UR10, URZ, 0x1f, UR49 ;  /* 0x0000001f3f0a7899 */ /* 0x000fe20008011431 */
[----:B------:R-:W-:-:S03]  /*1590*/  ULDC.64 UR24, c[0x0][0x248] ;  /* 0x0000920000187ab9 */ /* 0x000fc60000000a00 */
[----:B------:R-:W-:Y:S02]  /*15a0*/  UIMAD UR12, UR10, UR24, URZ ;  /* 0x000000180a0c72a4 */ /* 0x000fe4000f8e023f */
[----:B------:R-:W-:Y:S02]  /*15b0*/  UIMAD.WIDE.U32 UR10, UR49, UR24, URZ ;  /* 0x00000018310a72a5 */ /* 0x000fe4000f8e003f */
[----:B------:R-:W-:-:S04]  /*15c0*/  UIMAD UR12, UR49, UR25, UR12 ;  /* 0x00000019310c72a4 */ /* 0x000fc8000f8e020c */
[----:B------:R-:W-:-:S03]  /*15d0*/  UIADD3 UR11, UR11, UR12, URZ ;  /* 0x0000000c0b0b7290 */ /* 0x000fc6000fffe03f */
[----:B------:R-:W-:Y:S02]  /*15e0*/  ULDC.64 UR12, c[0x0][0x230] ;  /* 0x00008c00000c7ab9 */ /* 0x000fe40000000a00 */
[----:B------:R-:W-:Y:S02]  /*15f0*/  UIMAD UR14, UR61, UR12, URZ ;  /* 0x0000000c3d0e72a4 */ /* 0x000fe4000f8e023f */
[----:B------:R-:W-:Y:S02]  /*1600*/  UIMAD.WIDE.U32 UR10, UR53, UR12, UR10 ;  /* 0x0000000c350a72a5 */ /* 0x000fe4000f8e000a */
[----:B------:R-:W-:-:S04]  /*1610*/  UIMAD UR13, UR53, UR13, UR14 ;  /* 0x0000000d350d72a4 */ /* 0x000fc8000f8e020e */
[----:B------:R-:W-:Y:S01]  /*1620*/  UIADD3 UR46, UR11, UR13, URZ ;  /* 0x0000000d0b2e7290 */ /* 0x000fe2000fffe03f */
[----:B------:R-:W-:-:S11]  /*1630*/  UMOV UR41, UR10 ;  /* 0x0000000a00297c82 */ /* 0x000fd60008000000 */
.L_x_188:
[----:B------:R-:W-:Y:S05]  /*1640*/  @P0 BRA `(.L_x_189) ;  /* 0x0000000000300947 */ /* 0x000fea0003800000 */
        /* <DEDUP_REMOVED lines=12> */
.L_x_189:
[----:B------:R-:W-:Y:S01]  /*1710*/  @UP2 UMOV UR10, UR36 ;  /* 0x00000024000a2c82 */ /* 0x000fe20008000000 */
[----:B------:R-:W-:Y:S01]  /*1720*/  @!UP2 UMOV UR10, UR34 ;  /* 0x00000022000aac82 */ /* 0x000fe20008000000 */
[----:B------:R-:W-:Y:S01]  /*1730*/  SHF.R.S32.HI R11, RZ, 0x1f, R16 ;  /* 0x0000001fff0b7819 */ /* 0x000fe20000011410 */
[----:B------:R-:W-:Y:S06]  /*1740*/  @!P1 BRA `(.L_x_190) ;  /* 0x00000000001c9947 */ /* 0x000fec0003800000 */
[----:B------:R-:W-:Y:S01]  /*1750*/  @!UP2 UIMAD UR5, UR53, UR40, URZ ;  /* 0x000000283505a2a4 */ /* 0x000fe2000f8e023f */
[----:B------:R-:W-:Y:S01]  /*1760*/  ULDC UR12, c[0x0][0x2c0] ;  /* 0x0000b000000c7ab9 */ /* 0x000fe20000000800 */
[----:B------:R-:W-:Y:S02]  /*1770*/  ULDC UR11, c[0x0][0x2e4] ;  /* 0x0000b900000b7ab9 */ /* 0x000fe40000000800 */
[----:B------:R-:W-:Y:S02]  /*1780*/  ULEA UR5, UR53, UR5, 0x7 ;  /* 0x0000000535057291 */ /* 0x000fe4000f8e383f */
[----:B------:R-:W-:-:S04]  /*1790*/  ULEA UR11, UR12, UR11, 0x7 ;  /* 0x0000000b0c0b7291 */ /* 0x000fc8000f8e383f */
[----:B------:R-:W-:Y:S01]  /*17a0*/  UIMAD UR5, UR11, UR60, UR5 ;  /* 0x0000003c0b0572a4 */ /* 0x000fe2000f8e0205 */
[----:B------:R-:W-:Y:S11]  /*17b0*/  BRA `(.L_x_191) ;  /* 0x00000000000c7947 */ /* 0x000ff60003800000 */
.L_x_190:
[----:B------:R-:W-:Y:S02]  /*17c0*/  ULDC UR5, c[0x0][0x270] ;  /* 0x00009c0000057ab9 */ /* 0x000fe40000000800 */
[----:B------:R-:W-:-:S04]  /*17d0*/  UIMAD UR5, UR53, UR5, UR60 ;  /* 0x00000005350572a4 */ /* 0x000fc8000f8e023c */
[----:B------:R-:W-:-:S12]  /*17e0*/  UIMAD UR5, UR5, UR40, URZ ;  /* 0x00000028050572a4 */ /* 0x000fd8000f8e023f */
.L_x_191:
[----:B------:R-:W1:Y:S01]  /*17f0*/  S2R R7, SR_TID.X ;  /* 0x0000000000077919 */ /* 0x000e620000002100 */
[----:B------:R-:W-:Y:S01]  /*1800*/  SHF.R.S32.HI R9, RZ, 0x1f, R218 ;  /* 0x0000001fff097819 */ /* 0x000fe200000114da */
[----:B------:R-:W2:Y:S01]  /*1810*/  LDC.64 R2, c[0x0][0x420] ;  /* 0x00010800ff027b82 */ /* 0x000ea20000000a00 */
[----:B------:R-:W-:Y:S01]  /*1820*/  IADD3 R5, P1, R218, UR16, RZ ;  /* 0x00000010da057c10 */ /* 0x000fe2000ff3e0ff */
[----:B------:R-:W-:Y:S01]  /*1830*/  ULDC UR11, c[0x0][0x2dc] ;  /* 0x0000b700000b7ab9 */ /* 0x000fe20000000800 */
[--C-:B------:R-:W-:Y:S01]  /*1840*/  SHF.R.S32.HI R221, RZ, 0x1f, R220.reuse ;  /* 0x0000001fffdd7819 */ /* 0x100fe200000114dc */
[----:B------:R-:W-:Y:S01]  /*1850*/  ULDC UR12, c[0x0][0x270] ;  /* 0x00009c00000c7ab9 */ /* 0x000fe20000000800 */
[----:B------:R-:W-:Y:S01]  /*1860*/  IADD3.X R4, R9, UR27, RZ, P1, !PT ;  /* 0x0000001b09047c10 */ /* 0x000fe20008ffe4ff */
[----:B------:R-:W-:Y:S01]  /*1870*/  UIMAD UR40, UR11, UR12, URZ ;  /* 0x0000000c0b2872a4 */ /* 0x000fe2000f8e023f */
[----:B------:R-:W-:Y:S01]  /*1880*/  BSSY B1, `(.L_x_187) ;  /* 0x0000554000017945 */ /* 0x000fe20003800000 */
[----:B------:R-:W-:Y:S01]  /*1890*/  IMAD.WIDE.U32 R12, R5, UR42, R220 ;  /* 0x0000002a050c7c25 */ /* 0x000fe2000f8e00dc */
[----:B------:R-:W-:-:S02]  /*18a0*/  UIADD3 UR33, UR16, UR5, URZ ;  /* 0x0000000510217290 */ /* 0x000fc4000fffe03f */
[----:B------:R-:W-:Y:S01]  /*18b0*/  USHF.L.U32 UR5, UR40, 0x6, URZ ;  /* 0x0000000628057899 */ /* 0x000fe2000800063f */
[----:B------:R-:W-:Y:S01]  /*18c0*/  IMAD R4, R4, UR42, RZ ;  /* 0x0000002a04047c24 */ /* 0x000fe2000f8e02ff */
[----:B------:R-:W-:Y:S01]  /*18d0*/  IADD3 R12, P1, R12, UR58, RZ ;  /* 0x0000003a0c0c7c10 */ /* 0x000fe2000ff3e0ff */
[----:B------:R-:W-:Y:S02]  /*18e0*/  UIADD3 UR45, UR47, UR7, URZ ;  /* 0x000000072f2d7290 */ /* 0x000fe4000fffe03f */
[----:B------:R-:W-:Y:S01]  /*18f0*/  IMAD R4, R5, UR43, R4 ;  /* 0x0000002b05047c24 */ /* 0x000fe2000f8e0204 */
[----:B------:R-:W-:Y:S01]  /*1900*/  UIADD3 UR26, UR16, UR19, URZ ;  /* 0x00000013101a7290 */ /* 0x000fe2000fffe03f */
[----:B------:R-:W-:Y:S01]  /*1910*/  ULDC UR34, c[0x0][0x398] ;  /* 0x0000e60000227ab9 */ /* 0x000fe20000000800 */
[----:B------:R-:W-:Y:S02]  /*1920*/  USHF.R.S32.HI UR14, URZ, 0x1f, UR5 ;  /* 0x0000001f3f0e7899 */ /* 0x000fe40008011405 */
[----:B------:R-:W-:Y:S01]  /*1930*/  IADD3.X R13, R13, UR48, R4, P1, !PT ;  /* 0x000000300d0d7c10 */ /* 0x000fe20008ffe404 */
[----:B------:R-:W-:Y:S01]  /*1940*/  UIADD3 UR19, UP2, UP0, UR20, UR5, UR54 ;  /* 0x0000000514137290 */ /* 0x000fe2000f85e036 */
[----:B------:R-:W-:Y:S01]  /*1950*/  IADD3 R20, P1, R220, UR10, RZ ;  /* 0x0000000adc147c10 */ /* 0x000fe2000ff3e0ff */
[----:B--2---:R-:W-:Y:S01]  /*1960*/  IMAD R18, R2, UR27, RZ ;  /* 0x0000001b02127c24 */ /* 0x004fe2000f8e02ff */
[----:B------:R-:W-:-:S02]  /*1970*/  UIADD3 UR5, UR45, -UR34, -UR6 ;  /* 0x800000222d057290 */ /* 0x000fc4000fffe806 */
[----:B------:R-:W-:Y:S01]  /*1980*/  IADD3.X R21, R221, UR55, RZ, P1, !PT ;  /* 0x00000037dd157c10 */ /* 0x000fe20008ffe4ff */
[----:B------:R-:W-:Y:S01]  /*1990*/  IMAD R18, R3, UR16, R18 ;  /* 0x0000001003127c24 */ /* 0x000fe2000f8e0212 */
[----:B------:R-:W-:Y:S01]  /*19a0*/  USHF.R.S32.HI UR21, URZ, 0x1f, UR5 ;  /* 0x0000001f3f157899 */ /* 0x000fe20008011405 */
[----:B-1----:R-:W-:Y:S01]  /*19b0*/  SHF.R.S32.HI R6, RZ, 0x1f, R7 ;  /* 0x0000001fff067819 */ /* 0x002fe20000011407 */
[----:B------:R-:W-:Y:S01]  /*19c0*/  ULDC.64 UR10, c[0x0][0x428] ;  /* 0x00010a00000a7ab9 */ /* 0x000fe20000000a00 */
[----:B------:R-:W-:Y:S01]  /*19d0*/  IMAD.WIDE.U32 R20, R2, UR16, R20 ;  /* 0x0000001002147c25 */ /* 0x000fe2000f8e0014 */
[----:B------:R-:W-:Y:S01]  /*19e0*/  ULEA.HI UR21, UR21, UR5, URZ, 0x6 ;  /* 0x0000000515157291 */ /* 0x000fe2000f8f303f */
[----:B------:R-:W-:Y:S01]  /*19f0*/  LEA.HI R5, R6, R7, RZ, 0x5 ;  /* 0x0000000706057211 */ /* 0x000fe200078f28ff */
[----:B------:R-:W-:Y:S01]  /*1a00*/  USHF.R.S32.HI UR35, URZ, 0x1f, UR60 ;  /* 0x0000001f3f237899 */ /* 0x000fe2000801143c */
[----:B------:R-:W-:Y:S01]  /*1a10*/  IMAD.IADD R19, R21, 0x1, R18 ;  /* 0x0000000115137824 */ /* 0x000fe200078e0212 */
[----:B------:R-:W-:Y:S01]  /*1a20*/  ULDC.64 UR12, c[0x0][0x258] ;  /* 0x00009600000c7ab9 */ /* 0x000fe20000000a00 */
[----:B------:R-:W-:Y:S01]  /*1a30*/  LOP3.LUT R8, R5, 0xffffffe0, RZ, 0xc0, !PT ;  /* 0xffffffe005087812 */ /* 0x000fe200078ec0ff */
[----:B------:R-:W-:Y:S01]  /*1a40*/  IMAD.U32 R14, RZ, RZ, UR10 ;  /* 0x0000000aff0e7e24 */ /* 0x000fe2000f8e00ff */
[----:B------:R-:W-:Y:S01]  /*1a50*/  SHF.R.S32.HI R5, RZ, 0x5, R5 ;  /* 0x00000005ff057819 */ /* 0x000fe20000011405 */
[----:B------:R-:W-:Y:S01]  /*1a60*/  IMAD.MOV.U32 R18, RZ, RZ, R20 ;  /* 0x000000ffff127224 */ /* 0x000fe200078e0014 */
[----:B------:R-:W-:Y:S01]  /*1a70*/  UIADD3.X UR18, UR15, UR14, UR17, UP2, UP0 ;  /* 0x0000000e0f127290 */ /* 0x000fe200097e0411 */
[----:B------:R-:W-:Y:S01]  /*1a80*/  IMAD.IADD R8, R7, 0x1, -R8 ;  /* 0x0000000107087824 */ /* 0x000fe200078e0a08 */
[----:B------:R-:W-:Y:S01]  /*1a90*/  USHF.R.S32.HI UR21, URZ, 0x6, UR21 ;  /* 0x000000063f157899 */ /* 0x000fe20008011415 */
[----:B------:R-:W-:Y:S01]  /*1aa0*/  IMAD.WIDE.U32 R14, R14, UR60, R18 ;  /* 0x0000003c0e0e7c25 */ /* 0x000fe2000f8e0012 */
[----:B------:R-:W-:-:S02]  /*1ab0*/  UIMAD UR15, UR35, UR12, URZ ;  /* 0x0000000c230f72a4 */ /* 0x000fc4000f8e023f */
[----:B------:R-:W-:Y:S01]  /*1ac0*/  UISETP.LT.AND UP0, UPT, URZ, UR21, UPT ;  /* 0x000000153f00728c */ /* 0x000fe2000bf01270 */
[----:B------:R-:W-:Y:S01]  /*1ad0*/  IMAD.U32 R18, RZ, RZ, UR12 ;  /* 0x0000000cff127e24 */ /* 0x000fe2000f8e00ff */
[----:B------:R-:W-:Y:S01]  /*1ae0*/  UIADD3 UR12, UP3, UP2, UR57, UR19, UR59 ;  /* 0x00000013390c7290 */ /* 0x000fe2000fa7e03b */
[----:B------:R-:W-:Y:S01]  /*1af0*/  IMAD R8, R5, UR40, R8 ;  /* 0x0000002805087c24 */ /* 0x000fe2000f8e0208 */
[----:B------:R-:W-:Y:S01]  /*1b00*/  UIMAD UR14, UR35, UR10, URZ ;  /* 0x0000000a230e72a4 */ /* 0x000fe2000f8e023f */
[----:B------:R-:W-:Y:S01]  /*1b10*/  IMAD.WIDE.U32 R18, R18, UR60, R12 ;  /* 0x0000003c12127c25 */ /* 0x000fe2000f8e000c */
[----:B------:R-:W-:Y:S02]  /*1b20*/  UIADD3.X UR5, UR56, UR18, UR52, UP3, UP2 ;  /* 0x0000001238057290 */ /* 0x000fe40009fe4434 */
[----:B------:R-:W-:Y:S01]  /*1b30*/  USEL UR21, URZ, UR21, !UP0 ;  /* 0x000000153f157287 */ /* 0x000fe2000c000000 */
[C---:B------:R-:W-:Y:S01]  /*1b40*/  IADD3 R13, P1, R8.reuse, UR12, RZ ;  /* 0x0000000c080d7c10 */ /* 0x040fe2000ff3e0ff */
[----:B------:R-:W-:Y:S01]  /*1b50*/  UIMAD UR11, UR60, UR11, UR14 ;  /* 0x0000000b3c0b72a4 */ /* 0x000fe2000f8e020e */
[-C--:B------:R-:W-:Y:S01]  /*1b60*/  IMAD R5, R9, R2.reuse, RZ ;  /* 0x0000000209057224 */ /* 0x080fe200078e02ff */
[----:B------:R-:W-:Y:S01]  /*1b70*/  ULDC.64 UR16, c[0x0][0x400] ;  /* 0x0001000000107ab9 */ /* 0x000fe20000000a00 */
[----:B------:R-:W-:Y:S01]  /*1b80*/  UISETP.GT.AND UP0, UPT, UR32, UR21, UPT ;  /* 0x000000152000728c */ /* 0x000fe2000bf04270 */
[----:B------:R-:W-:Y:S01]  /*1b90*/  LEA.HI.X.SX32 R8, R8, UR5, 0x1, P1 ;  /* 0x0000000508087c11 */ /* 0x000fe200088f0eff */
[----:B------:R-:W-:Y:S01]  /*1ba0*/  UIMAD UR13, UR60, UR13, UR15 ;  /* 0x0000000d3c0d72a4 */ /* 0x000fe2000f8e020f */
[----:B------:R-:W-:Y:S01]  /*1bb0*/  LEA R242, P1, R13, UR16, 0x2 ;  /* 0x000000100df27c11 */ /* 0x000fe2000f8210ff */
[----:B------:R-:W-:Y:S01]  /*1bc0*/  VIADD R15, R15, UR11 ;  /* 0x0000000b0f0f7c36 */ /* 0x000fe20008000000 */
[----:B------:R-:W-:Y:S01]  /*1bd0*/  ULDC.64 UR36, c[0x0][0x478] ;  /* 0x00011e0000247ab9 */ /* 0x000fe20000000a00 */
[----:B------:R-:W-:Y:S01]  /*1be0*/  ULDC.64 UR54, c[0x0][0x2b0] ;  /* 0x0000ac0000367ab9 */ /* 0x000fe20000000a00 */
[----:B------:R-:W-:Y:S01]  /*1bf0*/  LEA.HI.X R243, R13, UR17, R8, 0x2, P1 ;  /* 0x000000110df37c11 */ /* 0x000fe200088f1408 */
[C---:B------:R-:W-:Y:S01]  /*1c00*/  IMAD R5, R218.reuse, R3, R5 ;  /* 0x00000003da057224 */ /* 0x040fe200078e0205 */
[----:B------:R-:W-:Y:S01]  /*1c10*/  PLOP3.LUT P1, PT, PT, PT, UP0, 0x80, 0x0 ;  /* 0x000000000000781c */ /* 0x000fe20003f2f008 */
[----:B------:R-:W-:Y:S01]  /*1c20*/  IMAD.WIDE.U32 R14, R218, R2, R14 ;  /* 0x00000002da0e7225 */ /* 0x000fe200078e000e */
[----:B------:R-:W-:Y:S01]  /*1c30*/  UIMAD.WIDE UR10, UR26, 0x4, UR54 ;  /* 0x000000041a0a78a5 */ /* 0x000fe2000f8e0236 */
[----:B------:R-:W-:-:S02]  /*1c40*/  ULDC.64 UR30, c[0x0][0x210] ;  /* 0x00008400001e7ab9 */ /* 0x000fc40000000a00 */
[----:B------:R-:W-:Y:S01]  /*1c50*/  VIADD R4, R19, UR13 ;  /* 0x0000000d13047c36 */ /* 0x000fe20008000000 */
[----:B------:R-:W-:Y:S01]  /*1c60*/  UIMAD.WIDE UR12, UR33, 0x4, UR36 ;  /* 0x00000004210c78a5 */ /* 0x000fe2000f8e0224 */
[----:B------:R-:W-:Y:S01]  /*1c70*/  IMAD.IADD R5, R15, 0x1, R5 ;  /* 0x000000010f057824 */ /* 0x000fe200078e0205 */
[----:B------:R-:W-:Y:S01]  /*1c80*/  ULDC.64 UR28, c[0x0][0x3e0] ;  /* 0x0000f800001c7ab9 */ /* 0x000fe20000000a00 */
[----:B------:R-:W-:Y:S01]  /*1c90*/  LEA R246, P3, R18, UR30, 0x1 ;  /* 0x0000001e12f67c11 */ /* 0x000fe2000f8608ff */
[----:B------:R-:W-:Y:S01]  /*1ca0*/  UIADD3 UR5, UR32, -0x1, URZ ;  /* 0xffffffff20057890 */ /* 0x000fe2000fffe03f */
[----:B------:R-:W-:Y:S01]  /*1cb0*/  LEA R244, P2, R14, UR28, 0x1 ;  /* 0x0000001c0ef47c11 */ /* 0x000fe2000f8408ff */
[----:B------:R-:W-:Y:S01]  /*1cc0*/  UMOV UR15, UR10 ;  /* 0x0000000a000f7c82 */ /* 0x000fe20008000000 */
[----:B------:R-:W-:Y:S01]  /*1cd0*/  LEA.HI.X R247, R18, UR31, R4, 0x1, P3 ;  /* 0x0000001f12f77c11 */ /* 0x000fe200098f0c04 */
[----:B------:R-:W-:Y:S01]  /*1ce0*/  UMOV UR14, UR11 ;  /* 0x0000000b000e7c82 */ /* 0x000fe20008000000 */
[----:B------:R-:W-:Y:S01]  /*1cf0*/  LEA.HI.X R245, R14, UR29, R5, 0x1, P2 ;  /* 0x0000001d0ef57c11 */ /* 0x000fe200090f0c05 */
[----:B------:R-:W-:Y:S01]  /*1d00*/  UMOV UR17, UR12 ;  /* 0x0000000c00117c82 */ /* 0x000fe20008000000 */
[----:B------:R-:W-:Y:S01]  /*1d10*/  UMOV UR16, UR13 ;  /* 0x0000000d00107c82 */ /* 0x000fe20008000000 */
[----:B------:R-:W-:Y:S06]  /*1d20*/  @P1 BRA `(.L_x_192) ;  /* 0x0000000400f81947 */ /* 0x000fec0003800000 */
[----:B------:R-:W-:Y:S01]  /*1d30*/  @UP1 UIADD3 UR5, UR49, UR51, URZ ;  /* 0x0000003331051290 */ /* 0x000fe2000fffe03f */
[----:B------:R-:W-:-:S03]  /*1d40*/  @UP1 ULDC.64 UR10, c[0x0][0x450] ;  /* 0x00011400000a1ab9 */ /* 0x000fc60000000a00 */
[----:B------:R-:W-:Y:S02]  /*1d50*/  @UP1 UIMAD.WIDE.U32 UR12, UR5, UR10, URZ ;  /* 0x0000000a050c12a5 */ /* 0x000fe4000f8e003f */
[----:B------:R-:W-:-:S04]  /*1d60*/  @UP1 UIMAD UR5, UR5, UR11, URZ ;  /* 0x0000000b050512a4 */ /* 0x000fc8000f8e023f */
[----:B------:R-:W-:Y:S01]  /*1d70*/  @UP1 UIADD3 UR18, UR13, UR5, URZ ;  /* 0x000000050d121290 */ /* 0x000fe2000fffe03f */
[----:B------:R-:W-:Y:S01]  /*1d80*/  @UP1 UMOV UR7, UR12 ;  /* 0x0000000c00071c82 */ /* 0x000fe20008000000 */
[----:B------:R-:W-:Y:S10]  /*1d90*/  @P0 BRA `(.L_x_193) ;  /* 0x0000000000300947 */ /* 0x000ff40003800000 */
[----:B------:R-:W-:Y:S01]  /*1da0*/  USHF.R.S32.HI UR5, URZ, 0x1f, UR49 ;  /* 0x0000001f3f057899 */ /* 0x000fe20008011431 */
[----:B------:R-:W-:Y:S01]  /*1db0*/  ULDC.64 UR10, c[0x0][0x450] ;  /* 0x00011400000a7ab9 */ /* 0x000fe20000000a00 */
[----:B------:R-:W-:Y:S02]  /*1dc0*/  ULDC.64 UR14, c[0x0][0x438] ;  /* 0x00010e00000e7ab9 */ /* 0x000fe40000000a00 */
[----:B------:R-:W-:Y:S02]  /*1dd0*/  UIMAD UR5, UR5, UR10, URZ ;  /* 0x0000000a050572a4 */ /* 0x000fe4000f8e023f */
[----:B------:R-:W-:Y:S02]  /*1de0*/  UIMAD.WIDE.U32 UR12, UR49, UR10, URZ ;  /* 0x0000000a310c72a5 */ /* 0x000fe4000f8e003f */
[----:B------:R-:W-:-:S04]  /*1df0*/  UIMAD UR5, UR49, UR11, UR5 ;  /* 0x0000000b310572a4 */ /* 0x000fc8000f8e0205 */
[----:B------:R-:W-:Y:S02]  /*1e00*/  UIADD3 UR13, UR13, UR5, URZ ;  /* 0x000000050d0d7290 */ /* 0x000fe4000fffe03f */
[----:B------:R-:W-:Y:S02]  /*1e10*/  UIMAD UR5, UR61, UR14, URZ ;  /* 0x0000000e3d0572a4 */ /* 0x000fe4000f8e023f */
[----:B------:R-:W-:Y:S02]  /*1e20*/  UIMAD.WIDE.U32 UR12, UR53, UR14, UR12 ;  /* 0x0000000e350c72a5 */ /* 0x000fe4000f8e000c */
[----:B------:R-:W-:-:S04]  /*1e30*/  UIMAD UR5, UR53, UR15, UR5 ;  /* 0x0000000f350572a4 */ /* 0x000fc8000f8e0205 */
[----:B------:R-:W-:Y:S01]  /*1e40*/  UIADD3 UR18, UR13, UR5, URZ ;  /* 0x000000050d127290 */ /* 0x000fe2000fffe03f */
[----:B------:R-:W-:-:S11]  /*1e50*/  UMOV UR7, UR12 ;  /* 0x0000000c00077c82 */ /* 0x000fd60008000000 */
.L_x_193:
        /* <DEDUP_REMOVED lines=19> */
.L_x_194:
[----:B------:R-:W-:Y:S01]  /*1f90*/  UIMAD UR5, UR39, UR10, URZ ;  /* 0x0000000a270572a4 */ /* 0x000fe2000f8e023f */
[----:B------:R-:W-:Y:S01]  /*1fa0*/  IMAD.U32 R5, RZ, RZ, UR10 ;  /* 0x0000000aff057e24 */ /* 0x000fe2000f8e00ff */
[----:B------:R-:W-:Y:S01]  /*1fb0*/  UIMAD UR6, UR50, -0x40, UR6 ;  /* 0xffffffc0320678a4 */ /* 0x000fe2000f8e0206 */
[C---:B------:R-:W-:Y:S01]  /*1fc0*/  VIADD R2, R218.reuse, 0x20 ;  /* 0x00000020da027836 */ /* 0x040fe20000000000 */
[----:B------:R-:W-:Y:S01]  /*1fd0*/  UIMAD UR5, UR47, UR11, UR5 ;  /* 0x0000000b2f0572a4 */ /* 0x000fe2000f8e0205 */
[----:B------:R-:W-:Y:S01]  /*1fe0*/  IMAD.WIDE.U32 R4, R5, UR47, R220 ;  /* 0x0000002f05047c25 */ /* 0x000fe2000f8e00dc */
[----:B------:R-:W-:Y:S01]  /*1ff0*/  USHF.R.S32.HI UR19, URZ, 0x1f, UR60 ;  /* 0x0000001f3f137899 */ /* 0x000fe2000801143c */
[----:B------:R-:W-:Y:S01]  /*2000*/  BSSY B0, `(.L_x_195) ;  /* 0x0000017000007945 */ /* 0x000fe20003800000 */
[----:B------:R-:W-:Y:S01]  /*2010*/  ULDC.64 UR14, c[0x0][0x468] ;  /* 0x00011a00000e7ab9 */ /* 0x000fe20000000a00 */
[----:B------:R-:W-:Y:S02]  /*2020*/  ISETP.GE.AND P1, PT, R218, UR6, PT ;  /* 0x00000006da007c0c */ /* 0x000fe4000bf26270 */
[----:B------:R-:W-:Y:S01]  /*2030*/  MOV R3, UR5 ;  /* 0x0000000500037c02 */ /* 0x000fe20008000f00 */
[----:B------:R-:W-:Y:S01]  /*2040*/  UIMAD UR5, UR19, UR14, URZ ;  /* 0x0000000e130572a4 */ /* 0x000fe2000f8e023f */
[----:B------:R-:W-:-:S02]  /*2050*/  IADD3 R4, P0, R4, UR7, RZ ;  /* 0x0000000704047c10 */ /* 0x000fc4000ff1e0ff */
[----:B------:R-:W-:Y:S01]  /*2060*/  MOV R6, UR14 ;  /* 0x0000000e00067c02 */ /* 0x000fe20008000f00 */
[----:B------:R-:W-:Y:S01]  /*2070*/  UIMAD UR15, UR60, UR15, UR5 ;  /* 0x0000000f3c0f72a4 */ /* 0x000fe2000f8e0205 */
[----:B------:R-:W-:Y:S02]  /*2080*/  IADD3.X R5, R5, UR18, R3, P0, !PT ;  /* 0x0000001205057c10 */ /* 0x000fe400087fe403 */
[----:B------:R-:W-:Y:S01]  /*2090*/  ISETP.GE.AND P0, PT, R2, UR6, PT ;  /* 0x0000000602007c0c */ /* 0x000fe2000bf06270 */
[----:B------:R-:W-:-:S04]  /*20a0*/  IMAD.WIDE.U32 R6, R6, UR60, R4 ;  /* 0x0000003c06067c25 */ /* 0x000fc8000f8e0004 */
[----:B------:R-:W-:Y:S01]  /*20b0*/  VIADD R3, R7, UR15 ;  /* 0x0000000f07037c36 */ /* 0x000fe20008000000 */
[----:B------:R-:W-:Y:S07]  /*20c0*/  @P1 BRA `(.L_x_196) ;  /* 0x0000000000281947 */ /* 0x000fee0003800000 */
[----:B------:R-:W-:Y:S01]  /*20d0*/  MOV R2, R6 ;  /* 0x0000000600027202 */ /* 0x000fe20000000f00 */
[----:B------:R-:W-:Y:S01]  /*20e0*/  IMAD R5, R9, UR10, RZ ;  /* 0x0000000a09057c24 */ /* 0x000fe2000f8e02ff */
[----:B------:R-:W-:-:S03]  /*20f0*/  ULDC.64 UR14, c[0x0][0x3f0] ;  /* 0x0000fc00000e7ab9 */ /* 0x000fc60000000a00 */
[----:B------:R-:W-:-:S04]  /*2100*/  IMAD.WIDE.U32 R10, R218, UR10, R2 ;  /* 0x0000000ada0a7c25 */ /* 0x000fc8000f8e0002 */
[----:B------:R-:W-:Y:S01]  /*2110*/  IMAD R2, R218, UR11, R5 ;  /* 0x0000000bda027c24 */ /* 0x000fe2000f8e0205 */
[----:B------:R-:W-:-:S04]  /*2120*/  LEA R4, P2, R10, UR14, 0x1 ;  /* 0x0000000e0a047c11 */ /* 0x000fc8000f8408ff */
[----:B------:R-:W-:-:S04]  /*2130*/  IADD3 R2, R11, R2, RZ ;  /* 0x000000020b027210 */ /* 0x000fc80007ffe0ff */
[----:B------:R-:W-:-:S05]  /*2140*/  LEA.HI.X R5, R10, UR15, R2, 0x1, P2 ;  /* 0x0000000f0a057c11 */ /* 0x000fca00090f0c02 */
[----:B------:R1:W-:Y:S04]  /*2150*/  STG.E.128 desc[UR8][R4.64], RZ ;  /* 0x000000ff04007986 */ /* 0x0003e8000c101d08 */
[----:B------:R1:W-:Y:S02]  /*2160*/  STG.E.128 desc[UR8][R4.64+0x80], RZ ;  /* 0x000080ff04007986 */ /* 0x0003e4000c101d08 */
.L_x_196:
[----:B------:R-:W-:Y:S05]  /*2170*/  BSYNC B0 ;  /* 0x0000000000007941 */ /* 0x000fea0003800000 */
.L_x_195:
[----:B------:R-:W-:Y:S04]  /*2180*/  BSSY B0, `(.L_x_197) ;  /* 0x000000e000007945 */ /* 0x000fe80003800000 */
[----:B------:R-:W-:Y:S05]  /*2190*/  @P0 BRA `(.L_x_198) ;  /* 0x0000000000300947 */ /* 0x000fea0003800000 */
[----:B-1----:R-:W-:Y:S01]  /*21a0*/  IADD3 R5, P2, R218, 0x20, RZ ;  /* 0x00000020da057810 */ /* 0x002fe20007f5e0ff */
[----:B------:R-:W-:Y:S01]  /*21b0*/  ULDC.64 UR6, c[0x0][0x3f0] ;  /* 0x0000fc0000067ab9 */ /* 0x000fe20000000a00 */
[----:B------:R-:W-:Y:S02]  /*21c0*/  MOV R7, R3 ;  /* 0x0000000300077202 */ /* 0x000fe40000000f00 */
[----:B------:R-:W-:Y:S01]  /*21d0*/  IADD3.X R2, RZ, R9, RZ, P2, !PT ;  /* 0x00000009ff027210 */ /* 0x000fe200017fe4ff */
[----:B------:R-:W-:-:S04]  /*21e0*/  IMAD.WIDE.U32 R6, R5, UR10, R6 ;  /* 0x0000000a05067c25 */ /* 0x000fc8000f8e0006 */
[----:B------:R-:W-:Y:S01]  /*21f0*/  IMAD R2, R2, UR10, RZ ;  /* 0x0000000a02027c24 */ /* 0x000fe2000f8e02ff */
[----:B------:R-:W-:-:S03]  /*2200*/  LEA R4, P2, R6, UR6, 0x1 ;  /* 0x0000000606047c11 */ /* 0x000fc6000f8408ff */
[----:B------:R-:W-:-:S05]  /*2210*/  IMAD R2, R5, UR11, R2 ;  /* 0x0000000b05027c24 */ /* 0x000fca000f8e0202 */
[----:B------:R-:W-:-:S04]  /*2220*/  IADD3 R3, R7, R2, RZ ;  /* 0x0000000207037210 */ /* 0x000fc80007ffe0ff */
[----:B------:R-:W-:-:S05]  /*2230*/  LEA.HI.X R5, R6, UR7, R3, 0x1, P2 ;  /* 0x0000000706057c11 */ /* 0x000fca00090f0c03 */
[----:B------:R2:W-:Y:S04]  /*2240*/  STG.E.128 desc[UR8][R4.64], RZ ;  /* 0x000000ff04007986 */ /* 0x0005e8000c101d08 */
[----:B------:R2:W-:Y:S02]  /*2250*/  STG.E.128 desc[UR8][R4.64+0x80], RZ ;  /* 0x000080ff04007986 */ /* 0x0005e4000c101d08 */
.L_x_198:
[----:B------:R-:W-:Y:S05]  /*2260*/  BSYNC B0 ;  /* 0x0000000000007941 */ /* 0x000fea0003800000 */
.L_x_197:
[----:B------:R-:W-:Y:S01]  /*2270*/  IMAD.U32 R3, RZ, RZ, UR12 ;  /* 0x0000000cff037e24 */ /* 0x000fe2000f8e00ff */
[----:B------:R-:W-:Y:S01]  /*2280*/  UIMAD UR5, UR39, UR12, URZ ;  /* 0x0000000c270572a4 */ /* 0x000fe2000f8e023f */
[----:B------:R-:W-:Y:S01]  /*2290*/  BSSY B0, `(.L_x_199) ;  /* 0x0000018000007945 */ /* 0x000fe20003800000 */
[----:B------:R-:W-:Y:S01]  /*22a0*/  USHF.R.S32.HI UR10, URZ, 0x1f, UR60 ;  /* 0x0000001f3f0a7899 */ /* 0x000fe2000801143c */
[----:B------:R-:W-:Y:S01]  /*22b0*/  IMAD.WIDE.U32 R2, R3, UR47, R220 ;  /* 0x0000002f03027c25 */ /* 0x000fe2000f8e00dc */
[----:B------:R-:W-:Y:S01]  /*22c0*/  UIMAD UR5, UR47, UR13, UR5 ;  /* 0x0000000d2f0572a4 */ /* 0x000fe2000f8e0205 */
[----:B------:R-:W-:Y:S01]  /*22d0*/  ULDC.64 UR6, c[0x0][0x470] ;  /* 0x00011c0000067ab9 */ /* 0x000fe20000000a00 */
[----:B-12---:R-:W-:-:S04]  /*22e0*/  IADD3 R4, P2, R2, UR16, RZ ;  /* 0x0000001002047c10 */ /* 0x006fc8000ff5e0ff */
[----:B------:R-:W-:Y:S01]  /*22f0*/  IMAD.U32 R2, RZ, RZ, UR5 ;  /* 0x00000005ff027e24 */ /* 0x000fe2000f8e00ff */
[----:B------:R-:W-:Y:S01]  /*2300*/  UIMAD UR5, UR10, UR6, URZ ;  /* 0x000000060a0572a4 */ /* 0x000fe2000f8e023f */
[----:B------:R-:W-:-:S03]  /*2310*/  MOV R6, UR6 ;  /* 0x0000000600067c02 */ /* 0x000fc60008000f00 */
[----:B------:R-:W-:Y:S01]  /*2320*/  IADD3.X R5, R3, UR17, R2, P2, !PT ;  /* 0x0000001103057c10 */ /* 0x000fe200097fe402 */
[----:B------:R-:W-:Y:S02]  /*2330*/  UIMAD UR7, UR60, UR7, UR5 ;  /* 0x000000073c0772a4 */ /* 0x000fe4000f8e0205 */
[----:B------:R-:W-:-:S05]  /*2340*/  IMAD.WIDE.U32 R6, R6, UR60, R4 ;  /* 0x0000003c06067c25 */ /* 0x000fca000f8e0004 */
[----:B------:R-:W-:Y:S01]  /*2350*/  IADD3 R3, R7, UR7, RZ ;  /* 0x0000000707037c10 */ /* 0x000fe2000fffe0ff */
[----:B------:R-:W-:Y:S06]  /*2360*/  @P1 BRA `(.L_x_200) ;  /* 0x0000000000281947 */ /* 0x000fec0003800000 */
        /* <DEDUP_REMOVED lines=10> */
.L_x_200:
[----:B------:R-:W-:Y:S05]  /*2410*/  BSYNC B0 ;  /* 0x0000000000007941 */ /* 0x000fea0003800000 */
.L_x_199:
[----:B------:R-:W-:Y:S05]  /*2420*/  @P0 BRA `(.L_x_201) ;  /* 0x0000004800640947 */ /* 0x000fea0003800000 */
[----:B------:R-:W-:Y:S01]  /*2430*/  IADD3 R2, P0, R218, 0x20, RZ ;  /* 0x00000020da027810 */ /* 0x000fe20007f1e0ff */
[----:B-1----:R-:W-:Y:S01]  /*2440*/  IMAD.MOV.U32 R4, RZ, RZ, R6 ;  /* 0x000000ffff047224 */ /* 0x002fe200078e0006 */
[----:B------:R-:W-:Y:S01]  /*2450*/  MOV R5, R3 ;  /* 0x0000000300057202 */ /* 0x000fe20000000f00 */
[----:B------:R-:W-:Y:S02]  /*2460*/  ULDC.64 UR6, c[0x0][0x3f8] ;  /* 0x0000fe0000067ab9 */ /* 0x000fe40000000a00 */
[----:B------:R-:W-:Y:S02]  /*2470*/  IMAD.X R9, RZ, RZ, R9, P0 ;  /* 0x000000ffff097224 */ /* 0x000fe400000e0609 */
[----:B------:R-:W-:-:S04]  /*2480*/  IMAD.WIDE.U32 R4, R2, UR12, R4 ;  /* 0x0000000c02047c25 */ /* 0x000fc8000f8e0004 */
[----:B------:R-:W-:-:S04]  /*2490*/  IMAD R9, R9, UR12, RZ ;  /* 0x0000000c09097c24 */ /* 0x000fc8000f8e02ff */
[----:B------:R-:W-:Y:S01]  /*24a0*/  IMAD R9, R2, UR13, R9 ;  /* 0x0000000d02097c24 */ /* 0x000fe2000f8e0209 */
[----:B------:R-:W-:-:S04]  /*24b0*/  LEA R2, P0, R4, UR6, 0x1 ;  /* 0x0000000604027c11 */ /* 0x000fc8000f8008ff */
[----:B------:R-:W-:-:S04]  /*24c0*/  IADD3 R9, R5, R9, RZ ;  /* 0x0000000905097210 */ /* 0x000fc80007ffe0ff */
[----:B------:R-:W-:-:S05]  /*24d0*/  LEA.HI.X R3, R4, UR7, R9, 0x1, P0 ;  /* 0x0000000704037c11 */ /* 0x000fca00080f0c09 */
[----:B------:R1:W-:Y:S04]  /*24e0*/  STG.E.128 desc[UR8][R2.64], RZ ;  /* 0x000000ff02007986 */ /* 0x0003e8000c101d08 */
[----:B------:R1:W-:Y:S01]  /*24f0*/  STG.E.128 desc[UR8][R2.64+0x80], RZ ;  /* 0x000080ff02007986 */ /* 0x0003e2000c101d08 */
[----:B------:R-:W-:Y:S05]  /*2500*/  BRA `(.L_x_201) ;  /* 0x00000048002c7947 */ /* 0x000fea0003800000 */
.L_x_192:
[----:B------:R-:W-:Y:S01]  /*2510*/  UIMAD UR10, UR5, -0x40, UR7 ;  /* 0xffffffc0050a78a4 */ /* 0x000fe2000f8e0207 */
[----:B------:R-:W-:Y:S01]  /*2520*/  VIADD R8, R218, 0x20 ;  /* 0x00000020da087836 */ /* 0x000fe20000000000 */
[----:B------:R-:W-:Y:S01]  /*2530*/  UIMAD UR11, UR50, -0x40, UR6 ;  /* 0xffffffc0320b78a4 */ /* 0x000fe2000f8e0206 */
[----:B------:R-:W-:Y:S01]  /*2540*/  VIADD R4, R223, 0x8 ;  /* 0x00000008df047836 */ /* 0x000fe20000000000 */
[----:B------:R-:W-:Y:S01]  /*2550*/  UIMAD UR12, UR39, UR22, URZ ;  /* 0x00000016270c72a4 */ /* 0x000fe2000f8e023f */
[----:B------:R-:W-:Y:S01]  /*2560*/  IMAD.U32 R5, RZ, RZ, UR22 ;  /* 0x00000016ff057e24 */ /* 0x000fe2000f8e00ff */
[C---:B------:R-:W-:Y:S01]  /*2570*/  ISETP.GE.AND P1, PT, R8.reuse, UR10, PT ;  /* 0x0000000a08007c0c */ /* 0x040fe2000bf26270 */
[----:B------:R-:W-:Y:S01]  /*2580*/  IMAD.U32 R13, RZ, RZ, UR24 ;  /* 0x00000018ff0d7e24 */ /* 0x000fe2000f8e00ff */
[----:B------:R-:W-:Y:S01]  /*2590*/  UIMAD UR12, UR47, UR23, UR12 ;  /* 0x000000172f0c72a4 */ /* 0x000fe2000f8e020c */
[----:B------:R-:W-:Y:S01]  /*25a0*/  ISETP.GE.AND P3, PT, R8, UR11, PT ;  /* 0x0000000b08007c0c */ /* 0x000fe2000bf66270 */
[----:B------:R-:W-:Y:S01]  /*25b0*/  IMAD.WIDE.U32 R14, R5, UR47, R220 ;  /* 0x0000002f050e7c25 */ /* 0x000fe2000f8e00dc */
[----:B------:R-:W-:Y:S01]  /*25c0*/  ISETP.GE.AND P4, PT, R218, UR11, PT ;  /* 0x0000000bda007c0c */ /* 0x000fe2000bf86270 */
[----:B------:R-:W-:Y:S01]  /*25d0*/  UIMAD UR11, UR39, UR24, URZ ;  /* 0x00000018270b72a4 */ /* 0x000fe2000f8e023f */
[----:B------:R-:W-:Y:S01]  /*25e0*/  ISETP.GE.AND P6, PT, R4, UR10, PT ;  /* 0x0000000a04007c0c */ /* 0x000fe2000bfc6270 */
[----:B------:R-:W-:Y:S01]  /*25f0*/  IMAD.WIDE.U32 R4, R2, 0x40, RZ ;  /* 0x0000004002047825 */ /* 0x000fe200078e00ff */
[----:B------:R-:W-:Y:S01]  /*2600*/  IADD3 R22, P2, R14, UR38, RZ ;  /* 0x000000260e167c10 */ /* 0x000fe2000ff5e0ff */
[----:B------:R-:W-:Y:S01]  /*2610*/  UIMAD UR11, UR47, UR25, UR11 ;  /* 0x000000192f0b72a4 */ /* 0x000fe2000f8e020b */
[----:B------:R-:W-:Y:S01]  /*2620*/  SHF.R.S32.HI R236, RZ, 0x1f, R223 ;  /* 0x0000001fffec7819 */ /* 0x000fe200000114df */
[----:B------:R-:W-:Y:S01]  /*2630*/  IMAD.U32 R2, RZ, RZ, UR12 ;  /* 0x0000000cff027e24 */ /* 0x000fe2000f8e00ff */
[----:B------:R-:W-:Y:S01]  /*2640*/  @!P1 IADD3 R18, P0, R244, R4, RZ ;  /* 0x00000004f4129210 */ /* 0x000fe20007f1e0ff */
[----:B------:R-:W-:Y:S01]  /*2650*/  IMAD.SHL.U32 R3, R3, 0x40, RZ ;  /* 0x0000004003037824 */ /* 0x000fe200078e00ff */
[----:B------:R-:W-:Y:S01]  /*2660*/  ULDC.64 UR18, c[0x0][0x268] ;  /* 0x00009a0000127ab9 */ /* 0x000fe20000000a00 */
[----:B------:R-:W-:Y:S01]  /*2670*/  IMAD.WIDE.U32 R12, R13, UR47, R220 ;  /* 0x0000002f0d0c7c25 */ /* 0x000fe2000f8e00dc */
[----:B------:R-:W-:Y:S01]  /*2680*/  IADD3.X R23, R15, UR44, R2, P2, !PT ;  /* 0x0000002c0f177c10 */ /* 0x000fe200097fe402 */
[----:B------:R-:W-:Y:S01]  /*2690*/  ULDC.64 UR12, c[0x0][0x260] ;  /* 0x00009800000c7ab9 */ /* 0x000fe20000000a00 */
[----:B------:R-:W-:Y:S01]  /*26a0*/  @!P1 IADD3.X R19, R245, R5, R3, P0, !PT ;  /* 0x00000005f5139210 */ /* 0x000fe200007fe403 */
[----:B------:R-:W-:Y:S01]  /*26b0*/  IMAD.U32 R2, RZ, RZ, UR11 ;  /* 0x0000000bff027e24 */ /* 0x000fe2000f8e00ff */
[----:B------:R-:W-:Y:S01]  /*26c0*/  IADD3 R12, P0, R12, UR41, RZ ;  /* 0x000000290c0c7c10 */ /* 0x000fe2000ff1e0ff */
[----:B------:R-:W-:Y:S01]  /*26d0*/  IMAD R3, R11, UR18, RZ ;  /* 0x000000120b037c24 */ /* 0x000fe2000f8e02ff */
[----:B------:R-:W1:Y:S01]  /*26e0*/  @!P4 LDC.64 R4, c[0x0][0x220] ;  /* 0x00008800ff04cb82 */ /* 0x000e620000000a00 */
[----:B------:R-:W-:Y:S01]  /*26f0*/  IMAD.WIDE.U32 R22, R16, UR18, R22 ;  /* 0x0000001210167c25 */ /* 0x000fe2000f8e0016 */
[----:B------:R-:W-:Y:S01]  /*2700*/  IADD3.X R13, R13, UR46, R2, P0, !PT ;  /* 0x0000002e0d0d7c10 */ /* 0x000fe200087fe402 */
[----:B------:R-:W-:Y:S01]  /*2710*/  ULEA.HI UR11, UR5, UR5, URZ, 0x1 ;  /* 0x00000005050b7291 */ /* 0x000fe2000f8f083f */
[----:B------:R-:W-:Y:S01]  /*2720*/  @!P3 IADD3 R10, P0, R218, 0x20, RZ ;  /* 0x00000020da0ab810 */ /* 0x000fe20007f1e0ff */
[----:B------:R-:W-:Y:S01]  /*2730*/  IMAD R20, R16, UR19, R3 ;  /* 0x0000001310147c24 */ /* 0x000fe2000f8e0203 */
[----:B------:R-:W-:Y:S01]  /*2740*/  USHF.L.U32 UR18, UR43, 0x6, URZ ;  /* 0x000000062b127899 */ /* 0x000fe2000800063f */
[----:B------:R-:W-:Y:S01]  /*2750*/  IMAD R11, R11, UR12, RZ ;  /* 0x0000000c0b0b7c24 */ /* 0x000fe2000f8e02ff */
[----:B------:R-:W2:Y:S01]  /*2760*/  @!P3 LDC.64 R2, c[0x0][0x220] ;  /* 0x00008800ff02bb82 */ /* 0x000ea20000000a00 */
[----:B------:R-:W-:Y:S01]  /*2770*/  IMAD.IADD R21, R23, 0x1, R20 ;  /* 0x0000000117157824 */ /* 0x000fe200078e0214 */
[----:B------:R-:W-:Y:S01]  /*2780*/  ULOP3.LUT UR11, UR11, 0xfffffffe, URZ, 0xc0, !UPT ;  /* 0xfffffffe0b0b7892 */ /* 0x000fe2000f8ec03f */
[----:B------:R-:W-:Y:S01]  /*2790*/  @!P3 IMAD.X R15, RZ, RZ, R9, P0 ;  /* 0x000000ffff0fb224 */ /* 0x000fe200000e0609 */
[----:B------:R-:W-:Y:S01]  /*27a0*/  @!P3 IADD3 R8, P0, R218, 0x20, RZ ;  /* 0x00000020da08b810 */ /* 0x000fe20007f1e0ff */
[----:B------:R-:W-:Y:S01]  /*27b0*/  @!P3 IMAD.MOV.U32 R23, RZ, RZ, R21 ;  /* 0x000000ffff17b224 */ /* 0x000fe200078e0015 */
[----:B------:R-:W-:Y:S01]  /*27c0*/  UIADD3 UR11, UR5, -UR11, URZ ;  /* 0x8000000b050b7290 */ /* 0x000fe2000fffe03f */
[----:B------:R-:W-:Y:S01]  /*27d0*/  @!P3 IMAD R15, R15, UR22, RZ ;  /* 0x000000160f0fbc24 */ /* 0x000fe2000f8e02ff */
[----:B------:R-:W-:Y:S01]  /*27e0*/  SHF.L.U64.HI R236, R223, 0x2, R236 ;  /* 0x00000002dfec7819 */ /* 0x000fe200000102ec */
[C---:B------:R-:W-:Y:S01]  /*27f0*/  IMAD R11, R16.reuse, UR13, R11 ;  /* 0x0000000d100b7c24 */ /* 0x040fe2000f8e020b */
[----:B------:R-:W-:Y:S01]  /*2800*/  UISETP.NE.AND UP0, UPT, UR11, 0x1, UPT ;  /* 0x000000010b00788c */ /* 0x000fe2000bf05270 */
[----:B------:R-:W-:Y:S01]  /*2810*/  IMAD.WIDE.U32 R16, R16, UR12, R12 ;  /* 0x0000000c10107c25 */ /* 0x000fe2000f8e000c */
[----:B------:R-:W-:-:S03]  /*2820*/  UIMAD.WIDE.U32 UR12, UR42, 0x40, URZ ;  /* 0x000000402a0c78a5 */ /* 0x000fc6000f8e003f */
[----:B------:R-:W-:Y:S02]  /*2830*/  IMAD.SHL.U32 R237, R223, 0x4, RZ ;  /* 0x00000004dfed7824 */ /* 0x000fe400078e00ff */
[----:B------:R-:W-:Y:S02]  /*2840*/  IMAD.MOV.U32 R238, RZ, RZ, 0x7f800000 ;  /* 0x7f800000ffee7424 */ /* 0x000fe400078e00ff */
[----:B------:R-:W-:Y:S01]  /*2850*/  IMAD.MOV.U32 R239, RZ, RZ, 0x7f800000 ;  /* 0x7f800000ffef7424 */ /* 0x000fe200078e00ff */
[----:B------:R-:W-:Y:S01]  /*2860*/  ULDC UR20, c[0x0][0x394] ;  /* 0x0000e50000147ab9 */ /* 0x000fe20000000800 */
[--C-:B------:R-:W-:Y:S01]  /*2870*/  @!P4 IMAD.MOV.U32 R20, RZ, RZ, R22.reuse ;  /* 0x000000ffff14c224 */ /* 0x100fe200078e0016 */
[----:B------:R-:W-:Y:S01]  /*2880*/  UIADD3 UR45, -UR6, 0x40, UR45 ;  /* 0x00000040062d7890 */ /* 0x000fe2000fffe12d */
[C---:B------:R-:W-:Y:S01]  /*2890*/  @!P3 IMAD R12, R10.reuse, UR23, R15 ;  /* 0x000000170a0cbc24 */ /* 0x040fe2000f8e020f */
[----:B------:R-:W-:Y:S01]  /*28a0*/  ULDC UR48, c[0x0][0x398] ;  /* 0x0000e60000307ab9 */ /* 0x000fe20000000800 */
[----:B------:R-:W-:-:S04]  /*28b0*/  @!P3 IMAD.WIDE.U32 R22, R10, UR22, R22 ;  /* 0x000000160a16bc25 */ /* 0x000fc8000f8e0016 */
[----:B------:R-:W-:Y:S02]  /*28c0*/  IMAD.MOV.U32 R206, RZ, RZ, 0x20 ;  /* 0x00000020ffce7424 */ /* 0x000fe400078e00ff */
[----:B------:R-:W-:Y:S02]  /*28d0*/  IMAD.MOV.U32 R205, RZ, RZ, 0x40 ;  /* 0x00000040ffcd7424 */ /* 0x000fe400078e00ff */
[----:B------:R-:W-:Y:S01]  /*28e0*/  VIADD R207, R214, 0x2000 ;  /* 0x00002000d6cf7836 */ /* 0x000fe20000000000 */
[----:B------:R-:W-:Y:S01]  /*28f0*/  CS2R R94, SRZ ;  /* 0x00000000005e7805 */ /* 0x000fe2000001ff00 */
[----:B------:R-:W-:Y:S01]  /*2900*/  @!P4 IMAD R13, R9, UR22, RZ ;  /* 0x00000016090dcc24 */ /* 0x000fe2000f8e02ff */
[----:B------:R-:W-:Y:S01]  /*2910*/  CS2R R92, SRZ ;  /* 0x00000000005c7805 */ /* 0x000fe2000001ff00 */
[----:B------:R-:W-:Y:S01]  /*2920*/  @!P3 IMAD.X R10, RZ, RZ, R9, P0 ;  /* 0x000000ffff0ab224 */ /* 0x000fe200000e0609 */
[----:B------:R-:W-:Y:S01]  /*2930*/  PLOP3.LUT P0, PT, PT, PT, UP4, 0x80, 0x0 ;  /* 0x000000000000781c */ /* 0x000fe20003f0f048 */
[C---:B------:R-:W-:Y:S01]  /*2940*/  @!P4 IMAD R13, R218.reuse, UR23, R13 ;  /* 0x00000017da0dcc24 */ /* 0x040fe2000f8e020d */
[----:B------:R-:W-:Y:S01]  /*2950*/  CS2R R98, SRZ ;  /* 0x0000000000627805 */ /* 0x000fe2000001ff00 */
[----:B------:R-:W-:Y:S01]  /*2960*/  @!P4 IMAD.WIDE.U32 R20, R218, UR22, R20 ;  /* 0x00000016da14cc25 */ /* 0x000fe2000f8e0014 */
[----:B------:R-:W-:-:S02]  /*2970*/  CS2R R96, SRZ ;  /* 0x0000000000607805 */ /* 0x000fc4000001ff00 */
[----:B------:R-:W-:Y:S02]  /*2980*/  CS2R R90, SRZ ;  /* 0x00000000005a7805 */ /* 0x000fe4000001ff00 */
[----:B------:R-:W-:Y:S01]  /*2990*/  CS2R R88, SRZ ;  /* 0x0000000000587805 */ /* 0x000fe2000001ff00 */
[----:B------:R-:W-:Y:S01]  /*29a0*/  @!P4 IMAD.IADD R14, R21, 0x1, R13 ;  /* 0x00000001150ec824 */ /* 0x000fe200078e020d */
[C---:B-1----:R-:W-:Y:S01]  /*29b0*/  @!P4 LEA R24, P2, R20.reuse, R4, 0x1 ;  /* 0x000000041418c211 */ /* 0x042fe200078408ff */
[----:B------:R-:W-:Y:S01]  /*29c0*/  @!P3 IMAD.IADD R12, R23, 0x1, R12 ;  /* 0x00000001170cb824 */ /* 0x000fe200078e020c */
[----:B------:R-:W-:Y:S01]  /*29d0*/  CS2R R86, SRZ ;  /* 0x0000000000567805 */ /* 0x000fe2000001ff00 */
[----:B------:R-:W-:Y:S01]  /*29e0*/  IMAD.IADD R17, R17, 0x1, R11 ;  /* 0x0000000111117824 */ /* 0x000fe200078e020b */
[----:B------:R-:W-:Y:S01]  /*29f0*/  @!P4 LEA.HI.X R25, R20, R5, R14, 0x1, P2 ;  /* 0x000000051419c211 */ /* 0x000fe200010f0c0e */
[----:B------:R-:W-:Y:S01]  /*2a00*/  @!P3 IMAD R5, R10, UR24, RZ ;  /* 0x000000180a05bc24 */ /* 0x000fe2000f8e02ff */
[----:B------:R-:W-:Y:S01]  /*2a10*/  @P0 BAR.SYNC.DEFER_BLOCKING 0x0 ;  /* 0x0000000000000b1d */ /* 0x000fe20000010000 */
[----:B------:R-:W-:Y:S01]  /*2a20*/  PLOP3.LUT P0, PT, PT, PT, UP0, 0x80, 0x0 ;  /* 0x000000000000781c */ /* 0x000fe20003f0f008 */
[----:B------:R-:W-:Y:S01]  /*2a30*/  @!P3 IMAD.MOV.U32 R26, RZ, RZ, R16 ;  /* 0x000000ffff1ab224 */ /* 0x000fe200078e0010 */
[----:B--2---:R-:W-:Y:S01]  /*2a40*/  @!P3 LEA R14, P2, R22, R2, 0x1 ;  /* 0x00000002160eb211 */ /* 0x004fe200078408ff */
[----:B------:R-:W-:-:S02]  /*2a50*/  @!P3 IMAD R10, R8, UR25, R5 ;  /* 0x00000019080abc24 */ /* 0x000fc4000f8e0205 */
[----:B------:R-:W-:Y:S01]  /*2a60*/  VIADD R5, R224, 0x2000 ;  /* 0x00002000e0057836 */ /* 0x000fe20000000000 */
[----:B------:R-:W-:Y:S01]  /*2a70*/  @!P3 LEA.HI.X R15, R22, R3, R12, 0x1, P2 ;  /* 0x00000003160fb211 */ /* 0x000fe200010f0c0c */
[----:B------:R-:W-:Y:S01]  /*2a80*/  IMAD.U32 R3, RZ, RZ, UR18 ;  /* 0x00000012ff037e24 */ /* 0x000fe2000f8e00ff */
[----:B------:R-:W-:Y:S01]  /*2a90*/  @!P1 IADD3 R12, P5, R246, UR12, RZ ;  /* 0x0000000cf60c9c10 */ /* 0x000fe2000ffbe0ff */
[----:B------:R-:W-:Y:S01]  /*2aa0*/  @!P3 IMAD.MOV.U32 R27, RZ, RZ, R17 ;  /* 0x000000ffff1bb224 */ /* 0x000fe200078e0011 */
[----:B------:R-:W-:Y:S01]  /*2ab0*/  SEL R5, R5, R224, !P0 ;  /* 0x000000e005057207 */ /* 0x000fe20004000000 */
[----:B------:R-:W-:Y:S01]  /*2ac0*/  @!P4 IMAD R9, R9, UR24, RZ ;  /* 0x000000180909cc24 */ /* 0x000fe2000f8e02ff */
[----:B------:R-:W-:Y:S01]  /*2ad0*/  ISETP.GE.AND P2, PT, R218, UR10, PT ;  /* 0x0000000ada007c0c */ /* 0x000fe2000bf46270 */
[----:B------:R-:W-:Y:S01]  /*2ae0*/  @!P3 IMAD.WIDE.U32 R26, R8, UR24, R26 ;  /* 0x00000018081abc25 */ /* 0x000fe2000f8e001a */
[----:B------:R-:W-:Y:S02]  /*2af0*/  LEA R240, R5, UR4, 0x1 ;  /* 0x0000000405f07c11 */ /* 0x000fe4000f8e08ff */
[----:B------:R-:W-:Y:S01]  /*2b00*/  CS2R R84, SRZ ;  /* 0x0000000000547805 */ /* 0x000fe2000001ff00 */
[----:B------:R-:W1:Y:S01]  /*2b10*/  @!P4 LDC.64 R4, c[0x0][0x218] ;  /* 0x00008600ff04cb82 */ /* 0x000e620000000a00 */
[----:B------:R-:W-:Y:S01]  /*2b20*/  @!P1 IADD3.X R13, R247, UR13, R3, P5, !PT ;  /* 0x0000000df70d9c10 */ /* 0x000fe2000affe403 */
[C---:B------:R-:W-:Y:S01]  /*2b30*/  @!P4 IMAD R8, R218.reuse, UR25, R9 ;  /* 0x00000019da08cc24 */ /* 0x040fe2000f8e0209 */
[----:B------:R-:W-:Y:S01]  /*2b40*/  CS2R R78, SRZ ;  /* 0x00000000004e7805 */ /* 0x000fe2000001ff00 */
[----:B------:R-:W-:Y:S01]  /*2b50*/  @!P4 IMAD.WIDE.U32 R16, R218, UR24, R16 ;  /* 0x00000018da10cc25 */ /* 0x000fe2000f8e0010 */
[----:B------:R-:W-:-:S02]  /*2b60*/  CS2R R76, SRZ ;  /* 0x00000000004c7805 */ /* 0x000fc4000001ff00 */
[----:B------:R-:W-:Y:S01]  /*2b70*/  CS2R R82, SRZ ;  /* 0x0000000000527805 */ /* 0x000fe2000001ff00 */
[----:B------:R-:W-:Y:S01]  /*2b80*/  @P4 STS.128 [R225+0x10000], RZ ;  /* 0x010000ffe1004388 */ /* 0x000fe20000000c00 */
[----:B------:R-:W2:Y:S01]  /*2b90*/  @!P3 LDC.64 R2, c[0x0][0x218] ;  /* 0x00008600ff02bb82 */ /* 0x000ea20000000a00 */
[----:B------:R-:W-:Y:S01]  /*2ba0*/  @!P4 IMAD.IADD R8, R17, 0x1, R8 ;  /* 0x000000011108c824 */ /* 0x000fe200078e0208 */
[----:B------:R-:W-:Y:S01]  /*2bb0*/  CS2R R80, SRZ ;  /* 0x0000000000507805 */ /* 0x000fe2000001ff00 */
[----:B------:R-:W-:Y:S01]  /*2bc0*/  @P4 STS.128 [R225+0x12000], RZ ;  /* 0x012000ffe1004388 */ /* 0x000fe20000000c00 */
[----:B------:R-:W-:Y:S01]  /*2bd0*/  @!P3 IMAD.IADD R10, R27, 0x1, R10 ;  /* 0x000000011b0ab824 */ /* 0x000fe200078e020a */
[----:B------:R-:W-:Y:S02]  /*2be0*/  CS2R R74, SRZ ;  /* 0x00000000004a7805 */ /* 0x000fe4000001ff00 */
[----:B------:R-:W-:Y:S01]  /*2bf0*/  CS2R R72, SRZ ;  /* 0x0000000000487805 */ /* 0x000fe2000001ff00 */
[----:B------:R-:W-:Y:S01]  /*2c00*/  @!PT LDS RZ, [RZ] ;  /* 0x00000000fffff984 */ /* 0x000fe20000000800 */
[----:B------:R-:W-:Y:S01]  /*2c10*/  @!PT LDS RZ, [RZ] ;  /* 0x00000000fffff984 */ /* 0x000fe20000000800 */
[----:B------:R-:W-:Y:S01]  /*2c20*/  @!PT LDS RZ, [RZ] ;  /* 0x00000000fffff984 */ /* 0x000fe20000000800 */
[----:B------:R-:W-:Y:S01]  /*2c30*/  @!P4 LDGSTS.E.BYPASS.LTC128B.128 [R225+0x10000], desc[UR8][R24.64] ;  /* 0x1000000018e1cfae */ /* 0x000fe2000b901d48 */
[----:B------:R-:W-:-:S02]  /*2c40*/  CS2R R70, SRZ ;  /* 0x0000000000467805 */ /* 0x000fc4000001ff00 */
[----:B------:R-:W-:Y:S02]  /*2c50*/  CS2R R68, SRZ ;  /* 0x0000000000447805 */ /* 0x000fe4000001ff00 */
[----:B------:R-:W-:Y:S01]  /*2c60*/  CS2R R62, SRZ ;  /* 0x00000000003e7805 */ /* 0x000fe2000001ff00 */
[----:B------:R-:W-:Y:S01]  /*2c70*/  @!P4 LDGSTS.E.BYPASS.LTC128B.128 [R225+0x12000], desc[UR8][R24.64+0x80] ;  /* 0x1200008018e1cfae */ /* 0x000fe2000b901d48 */
[----:B------:R-:W-:Y:S02]  /*2c80*/  CS2R R60, SRZ ;  /* 0x00000000003c7805 */ /* 0x000fe4000001ff00 */
[----:B------:R-:W-:Y:S02]  /*2c90*/  CS2R R66, SRZ ;  /* 0x0000000000427805 */ /* 0x000fe4000001ff00 */
[----:B------:R-:W-:Y:S01]  /*2ca0*/  CS2R R64, SRZ ;  /* 0x0000000000407805 */ /* 0x000fe2000001ff00 */
[----:B------:R-:W-:Y:S01]  /*2cb0*/  @P3 STS.128 [R225+0x11000], RZ ;  /* 0x011000ffe1003388 */ /* 0x000fe20000000c00 */
[----:B------:R-:W-:-:S02]  /*2cc0*/  CS2R R58, SRZ ;  /* 0x00000000003a7805 */ /* 0x000fc4000001ff00 */
[----:B------:R-:W-:Y:S02]  /*2cd0*/  CS2R R56, SRZ ;  /* 0x0000000000387805 */ /* 0x000fe4000001ff00 */
[----:B------:R-:W-:Y:S01]  /*2ce0*/  CS2R R54, SRZ ;  /* 0x0000000000367805 */ /* 0x000fe2000001ff00 */
[----:B------:R-:W-:Y:S01]  /*2cf0*/  @P3 STS.128 [R225+0x13000], RZ ;  /* 0x013000ffe1003388 */ /* 0x000fe20000000c00 */
[----:B------:R-:W-:Y:S02]  /*2d00*/  CS2R R52, SRZ ;  /* 0x0000000000347805 */ /* 0x000fe4000001ff00 */
        /* <DEDUP_REMOVED lines=13> */
[----:B------:R-:W0:Y:S01]  /*2de0*/  LDGDEPBAR ;  /* 0x00000000000079af */ /* 0x000e220000000000 */
[----:B------:R-:W-:-:S02]  /*2df0*/  UIMAD UR44, UR40, 0x18, URZ ;  /* 0x00000018282c78a4 */ /* 0x000fc4000f8e023f */
[----:B------:R-:W-:Y:S01]  /*2e00*/  UIMAD UR41, UR40, 0x30, URZ ;  /* 0x00000030282978a4 */ /* 0x000fe2000f8e023f */
[----:B------:R-:W-:Y:S01]  /*2e10*/  @P2 STS.128 [R225+0x8000], RZ ;  /* 0x008000ffe1002388 */ /* 0x000fe20000000c00 */
[----:B------:R-:W-:Y:S01]  /*2e20*/  UIADD3 UR46, UR47, 0x40, URZ ;  /* 0x000000402f2e7890 */ /* 0x000fe2000fffe03f */
[----:B------:R-:W-:Y:S02]  /*2e30*/  ULDC UR52, c[0x0][0x2dc] ;  /* 0x0000b70000347ab9 */ /* 0x000fe40000000800 */
[----:B------:R-:W-:Y:S01]  /*2e40*/  @P2 STS.128 [R225+0xa000], RZ ;  /* 0x00a000ffe1002388 */ /* 0x000fe20000000c00 */
[----:B------:R-:W-:-:S03]  /*2e50*/  ULDC UR19, c[0x0][0x2ec] ;  /* 0x0000bb0000137ab9 */ /* 0x000fc60000000800 */
[----:B------:R-:W-:Y:S01]  /*2e60*/  @!PT LDS RZ, [RZ] ;  /* 0x00000000fffff984 */ /* 0x000fe20000000800 */
[----:B------:R-:W-:Y:S01]  /*2e70*/  @!PT LDS RZ, [RZ] ;  /* 0x00000000fffff984 */ /* 0x000fe20000000800 */
[----:B------:R-:W-:Y:S01]  /*2e80*/  @!PT LDS RZ, [RZ] ;  /* 0x00000000fffff984 */ /* 0x000fe20000000800 */
[----:B------:R-:W-:Y:S04]  /*2e90*/  @!P2 LDGSTS.E.BYPASS.LTC128B.128 [R225+0x8000], desc[UR8][R244.64] ;  /* 0x08000000f4e1afae */ /* 0x000fe8000b901d48 */
[----:B------:R-:W-:Y:S04]  /*2ea0*/  @!P2 LDGSTS.E.BYPASS.LTC128B.128 [R225+0xa000], desc[UR8][R244.64+0x80] ;  /* 0x0a000080f4e1afae */ /* 0x000fe8000b901d48 */
[----:B------:R-:W-:Y:S04]  /*2eb0*/  @P1 STS.128 [R225+0x9000], RZ ;  /* 0x009000ffe1001388 */ /* 0x000fe80000000c00 */
[----:B------:R-:W-:Y:S04]  /*2ec0*/  @P1 STS.128 [R225+0xb000], RZ ;  /* 0x00b000ffe1001388 */ /* 0x000fe80000000c00 */
[----:B------:R-:W-:Y:S01]  /*2ed0*/  @!PT LDS RZ, [RZ] ;  /* 0x00000000fffff984 */ /* 0x000fe20000000800 */
[----:B------:R-:W-:Y:S01]  /*2ee0*/  @!PT LDS RZ, [RZ] ;  /* 0x00000000fffff984 */ /* 0x000fe20000000800 */
[----:B------:R-:W-:Y:S01]  /*2ef0*/  @!PT LDS RZ, [RZ] ;  /* 0x00000000fffff984 */ /* 0x000fe20000000800 */
[----:B------:R-:W-:Y:S04]  /*2f00*/  @!P1 LDGSTS.E.BYPASS.LTC128B.128 [R225+0x9000], desc[UR8][R18.64] ;  /* 0x0900000012e19fae */ /* 0x000fe8000b901d48 */
[----:B------:R-:W-:Y:S04]  /*2f10*/  @!P1 LDGSTS.E.BYPASS.LTC128B.128 [R225+0xb000], desc[UR8][R18.64+0x80] ;  /* 0x0b00008012e19fae */ /* 0x000fe8000b901d48 */
[----:B------:R-:W-:Y:S04]  /*2f20*/  @P2 STS [R240], RZ ;  /* 0x000000fff0002388 */ /* 0x000fe80000000800 */
[----:B------:R-:W-:Y:S04]  /*2f30*/  @P2 STS [R240+0x4], RZ ;  /* 0x000004fff0002388 */ /* 0x000fe80000000800 */
[----:B------:R-:W-:Y:S04]  /*2f40*/  @P2 STS [R240+0x8], RZ ;  /* 0x000008fff0002388 */ /* 0x000fe80000000800 */
[----:B------:R-:W-:Y:S04]  /*2f50*/  @P2 STS [R240+0xc], RZ ;  /* 0x00000cfff0002388 */ /* 0x000fe80000000800 */
[----:B------:R-:W-:Y:S04]  /*2f60*/  @P2 STS [R240+0x2000], RZ ;  /* 0x002000fff0002388 */ /* 0x000fe80000000800 */
[----:B------:R-:W-:Y:S04]  /*2f70*/  @P2 STS [R240+0x2004], RZ ;  /* 0x002004fff0002388 */ /* 0x000fe80000000800 */
[----:B------:R-:W-:Y:S04]  /*2f80*/  @P2 STS [R240+0x2008], RZ ;  /* 0x002008fff0002388 */ /* 0x000fe80000000800 */
[----:B------:R-:W-:Y:S04]  /*2f90*/  @P2 STS [R240+0x200c], RZ ;  /* 0x00200cfff0002388 */ /* 0x000fe80000000800 */
[----:B------:R-:W-:Y:S01]  /*2fa0*/  @!PT LDS RZ, [RZ] ;  /* 0x00000000fffff984 */ /* 0x000fe20000000800 */
[----:B------:R-:W-:Y:S01]  /*2fb0*/  @!PT LDS RZ, [RZ] ;  /* 0x00000000fffff984 */ /* 0x000fe20000000800 */
[----:B------:R-:W-:Y:S01]  /*2fc0*/  @!PT LDS RZ, [RZ] ;  /* 0x00000000fffff984 */ /* 0x000fe20000000800 */
[----:B------:R-:W-:Y:S04]  /*2fd0*/  @!P2 LDGSTS.E.BYPASS.LTC128B.128 [R240], desc[UR8][R246.64] ;  /* 0x00000000f6f0afae */ /* 0x000fe8000b901d48 */
[----:B------:R-:W-:Y:S01]  /*2fe0*/  @!P2 LDGSTS.E.BYPASS.LTC128B.128 [R240+0x2000], desc[UR8][R246.64+0x80] ;  /* 0x02000080f6f0afae */ /* 0x000fe2000b901d48 */
[----:B-1----:R-:W-:-:S03]  /*2ff0*/  @!P4 LEA R4, P2, R16, R4, 0x1 ;  /* 0x000000041004c211 */ /* 0x002fc600078408ff */
[----:B------:R-:W-:Y:S01]  /*3000*/  @P1 STS [R240+0x1000], RZ ;  /* 0x001000fff0001388 */ /* 0x000fe20000000800 */
[----:B------:R-:W-:Y:S02]  /*3010*/  @!P4 LEA.HI.X R5, R16, R5, R8, 0x1, P2 ;  /* 0x000000051005c211 */ /* 0x000fe400010f0c08 */
[----:B------:R-:W-:Y:S01]  /*3020*/  ISETP.GE.AND P2, PT, R223, UR10, PT ;  /* 0x0000000adf007c0c */ /* 0x000fe2000bf46270 */
        /* <DEDUP_REMOVED lines=10> */
[----:B------:R-:W-:Y:S04]  /*30d0*/  @!P1 LDGSTS.E.BYPASS.LTC128B.128 [R240+0x1000], desc[UR8][R12.64] ;  /* 0x010000000cf09fae */ /* 0x000fe8000b901d48 */
[----:B------:R-:W-:Y:S01]  /*30e0*/  @!P1 LDGSTS.E.BYPASS.LTC128B.128 [R240+0x3000], desc[UR8][R12.64+0x80] ;  /* 0x030000800cf09fae */ /* 0x000fe2000b901d48 */
[----:B--2---:R-:W-:-:S03]  /*30f0*/  @!P3 LEA R2, P1, R26, R2, 0x1 ;  /* 0x000000021a02b211 */ /* 0x004fc600078208ff */
[----:B------:R-:W-:Y:S01]  /*3100*/  @P4 STS.128 [R225+0xc000], RZ ;  /* 0x00c000ffe1004388 */ /* 0x000fe20000000c00 */
[----:B------:R-:W-:Y:S02]  /*3110*/  @!P3 LEA.HI.X R3, R26, R3, R10, 0x1, P1 ;  /* 0x000000031a03b211 */ /* 0x000fe400008f0c0a */
[----:B------:R-:W-:Y:S01]  /*3120*/  IADD3 R8, P1, R237, UR15, RZ ;  /* 0x0000000fed087c10 */ /* 0x000fe2000ff3e0ff */
[----:B------:R-:W-:Y:S03]  /*3130*/  @P4 STS.128 [R225+0xe000], RZ ;  /* 0x00e000ffe1004388 */ /* 0x000fe60000000c00 */
[----:B------:R-:W-:Y:S01]  /*3140*/  IADD3.X R9, R236, UR14, RZ, P1, !PT ;  /* 0x0000000eec097c10 */ /* 0x000fe20008ffe4ff */
[----:B------:R-:W-:Y:S01]  /*3150*/  @!PT LDS RZ, [RZ] ;  /* 0x00000000fffff984 */ /* 0x000fe20000000800 */
[----:B------:R-:W-:Y:S01]  /*3160*/  @!PT LDS RZ, [RZ] ;  /* 0x00000000fffff984 */ /* 0x000fe20000000800 */
[----:B------:R-:W-:Y:S01]  /*3170*/  @!PT LDS RZ, [RZ] ;  /* 0x00000000fffff984 */ /* 0x000fe20000000800 */
[----:B------:R-:W-:Y:S04]  /*3180*/  @!P4 LDGSTS.E.BYPASS.LTC128B.128 [R225+0xc000], desc[UR8][R4.64] ;  /* 0x0c00000004e1cfae */ /* 0x000fe8000b901d48 */
[----:B------:R1:W-:Y:S04]  /*3190*/  @!P4 LDGSTS.E.BYPASS.LTC128B.128 [R225+0xe000], desc[UR8][R4.64+0x80] ;  /* 0x0e00008004e1cfae */ /* 0x0003e8000b901d48 */
[----:B------:R-:W-:Y:S04]  /*31a0*/  @P3 STS.128 [R225+0xd000], RZ ;  /* 0x00d000ffe1003388 */ /* 0x000fe80000000c00 */
[----:B------:R-:W-:Y:S04]  /*31b0*/  @P3 STS.128 [R225+0xf000], RZ ;  /* 0x00f000ffe1003388 */ /* 0x000fe80000000c00 */
[----:B------:R-:W-:Y:S01]  /*31c0*/  @!PT LDS RZ, [RZ] ;  /* 0x00000000fffff984 */ /* 0x000fe20000000800 */
[----:B------:R-:W-:Y:S01]  /*31d0*/  @!PT LDS RZ, [RZ] ;  /* 0x00000000fffff984 */ /* 0x000fe20000000800 */
[----:B------:R-:W-:Y:S01]  /*31e0*/  @!PT LDS RZ, [RZ] ;  /* 0x00000000fffff984 */ /* 0x000fe20000000800 */
[----:B------:R-:W-:Y:S04]  /*31f0*/  @!P3 LDGSTS.E.BYPASS.LTC128B.128 [R225+0xd000], desc[UR8][R2.64] ;  /* 0x0d00000002e1bfae */ /* 0x000fe8000b901d48 */
[----:B------:R2:W-:Y:S04]  /*3200*/  @!P3 LDGSTS.E.BYPASS.LTC128B.128 [R225+0xf000], desc[UR8][R2.64+0x80] ;  /* 0x0f00008002e1bfae */ /* 0x0005e8000b901d48 */
[----:B------:R-:W0:Y:S04]  /*3210*/  LDGDEPBAR ;  /* 0x00000000000079af */ /* 0x000e280000000000 */
[----:B------:R3:W5:Y:S04]  /*3220*/  @!P2 LDG.E R238, desc[UR8][R8.64] ;  /* 0x0000000808eea981 */ /* 0x000768000c1e1900 */
[----:B------:R3:W5:Y:S01]  /*3230*/  @!P6 LDG.E R239, desc[UR8][R8.64+0x20] ;  /* 0x0000200808efe981 */ /* 0x000762000c1e1900 */
[CC--:B-1----:R-:W-:Y:S01]  /*3240*/  LEA.HI R4, R6.reuse, R7.reuse, RZ, 0x4 ;  /* 0x0000000706047211 */ /* 0x0c2fe200078f20ff */
[----:B------:R-:W-:Y:S01]  /*3250*/  UMOV UR13, UR20 ;  /* 0x00000014000d7c82 */ /* 0x000fe20008000000 */
[----:B------:R-:W-:Y:S01]  /*3260*/  LEA.HI R6, R6, R7, RZ, 0x3 ;  /* 0x0000000706067211 */ /* 0x000fe200078f18ff */
[----:B------:R-:W-:Y:S01]  /*3270*/  USHF.L.U32 UR20, UR40, 0x4, URZ ;  /* 0x0000000428147899 */ /* 0x000fe2000800063f */
[----:B------:R-:W-:Y:S01]  /*3280*/  LOP3.LUT R4, R4, 0xfffffff0, RZ, 0xc0, !PT ;  /* 0xfffffff004047812 */ /* 0x000fe200078ec0ff */
[----:B------:R-:W-:Y:S01]  /*3290*/  UIADD3 UR45, UR45, -UR34, URZ ;  /* 0x800000222d2d7290 */ /* 0x000fe2000fffe03f */
[----:B------:R-:W-:Y:S01]  /*32a0*/  LOP3.LUT R6, R6, 0xfffffff8, RZ, 0xc0, !PT ;  /* 0xfffffff806067812 */ /* 0x000fe200078ec0ff */
[----:B------:R-:W-:Y:S01]  /*32b0*/  USHF.L.U32 UR18, UR40, 0x3, URZ ;  /* 0x0000000328127899 */ /* 0x000fe2000800063f */
[----:B------:R-:W-:Y:S01]  /*32c0*/  SEL R207, R207, R214, !P0 ;  /* 0x000000d6cfcf7207 */ /* 0x000fe20004000000 */
[C---:B------:R-:W-:Y:S01]  /*32d0*/  IMAD.IADD R5, R7.reuse, 0x1, -R4 ;  /* 0x0000000107057824 */ /* 0x040fe200078e0a04 */
[----:B------:R-:W-:Y:S01]  /*32e0*/  UIADD3 UR36, UR20, 0x40, URZ ;  /* 0x0000004014247890 */ /* 0x000fe2000fffe03f */
[----:B------:R-:W-:Y:S01]  /*32f0*/  IMAD.IADD R6, R7, 0x1, -R6 ;  /* 0x0000000107067824 */ /* 0x000fe200078e0a06 */
[----:B------:R-:W-:Y:S01]  /*3300*/  UIADD3 UR34, UR20, 0x60, URZ ;  /* 0x0000006014227890 */ /* 0x000fe2000fffe03f */
[----:B------:R-:W-:Y:S01]  /*3310*/  IMAD.MOV.U32 R7, RZ, RZ, 0x20 ;  /* 0x00000020ff077424 */ /* 0x000fe200078e00ff */
[----:B------:R-:W-:Y:S01]  /*3320*/  SHF.R.S32.HI R4, RZ, 0x1f, R5 ;  /* 0x0000001fff047819 */ /* 0x000fe20000011405 */
[----:B------:R-:W-:-:S04]  /*3330*/  DEPBAR.LE SB0, 0x1 ;  /* 0x000080400000791a */ /* 0x000fc80000000000 */
[----:B------:R-:W-:Y:S01]  /*3340*/  BAR.SYNC.DEFER_BLOCKING 0x0 ;  /* 0x0000000000007b1d */ /* 0x000fe20000010000 */
[----:B------:R-:W-:Y:S01]  /*3350*/  LEA.HI R4, R4, R5, RZ, 0x3 ;  /* 0x0000000504047211 */ /* 0x000fe200078f18ff */
[----:B------:R-:W-:Y:S01]  /*3360*/  UIADD3 UR29, UR20, 0x20, URZ ;  /* 0x00000020141d7890 */ /* 0x000fe2000fffe03f */
[----:B------:R-:W-:Y:S01]  /*3370*/  LOP3.LUT P3, RZ, R6, 0x2, RZ, 0xc0, !PT ;  /* 0x0000000206ff7812 */ /* 0x000fe2000786c0ff */
[----:B------:R-:W-:Y:S01]  /*3380*/  UIADD3 UR35, UR18, UR36, URZ ;  /* 0x0000002412237290 */ /* 0x000fe2000fffe03f */
[----:B------:R-:W-:Y:S01]  /*3390*/  LOP3.LUT R4, R4, 0xfffffff8, RZ, 0xc0, !PT ;  /* 0xfffffff804047812 */ /* 0x000fe200078ec0ff */
[----:B------:R-:W-:Y:S01]  /*33a0*/  UIADD3 UR33, UR18, UR34, URZ ;  /* 0x0000002212217290 */ /* 0x000fe2000fffe03f */
[----:B------:R-:W-:Y:S01]  /*33b0*/  SEL R7, R7, 0xffffffe0, !P3 ;  /* 0xffffffe007077807 */ /* 0x000fe20005800000 */
[----:B------:R-:W-:Y:S01]  /*33c0*/  UIADD3 UR28, UR18, UR29, URZ ;  /* 0x0000001d121c7290 */ /* 0x000fe2000fffe03f */
[----:B--2---:R-:W-:Y:S01]  /*33d0*/  LEA R3, R215, UR4, 0x1 ;  /* 0x00000004d7037c11 */ /* 0x004fe2000f8e08ff */
[----:B------:R-:W-:Y:S01]  /*33e0*/  IMAD.IADD R4, R5, 0x1, -R4 ;  /* 0x0000000105047824 */ /* 0x000fe200078e0a04 */
[----:B------:R-:W-:Y:S01]  /*33f0*/  UIADD3 UR32, UR18, UR33, URZ ;  /* 0x0000002112207290 */ /* 0x000fe2000fffe03f */
[----:B------:R-:W-:Y:S01]  /*3400*/  VIADD R5, R216, 0x2000 ;  /* 0x00002000d8057836 */ /* 0x000fe20000000000 */
[----:B------:R-:W-:Y:S01]  /*3410*/  UIADD3 UR27, UR18, UR28, URZ ;  /* 0x0000001c121b7290 */ /* 0x000fe2000fffe03f */
[----:B------:R-:W-:Y:S01]  /*3420*/  IMAD.IADD R2, R7, 0x1, R212 ;  /* 0x0000000107027824 */ /* 0x000fe200078e02d4 */
[----:B------:R-:W-:Y:S01]  /*3430*/  R2P PR, R4, 0x6 ;  /* 0x0000000604007804 */ /* 0x000fe20000000000 */
[----:B------:R-:W-:Y:S01]  /*3440*/  UIADD3 UR24, UR18, UR35, URZ ;  /* 0x0000002312187290 */ /* 0x000fe2000fffe03f */
[----:B------:R-:W-:Y:S01]  /*3450*/  SEL R208, R5, R216, !P0 ;  /* 0x000000d805d07207 */ /* 0x000fe20004000000 */
[----:B------:R-:W-:Y:S01]  /*3460*/  UIADD3 UR31, UR18, UR32, URZ ;  /* 0x00000020121f7290 */ /* 0x000fe2000fffe03f */
[----:B------:R-:W-:Y:S01]  /*3470*/  LEA R207, R207, UR4, 0x1 ;  /* 0x00000004cfcf7c11 */ /* 0x000fe2000f8e08ff */
[----:B------:R-:W-:Y:S01]  /*3480*/  UIADD3 UR26, UR18, UR27, URZ ;  /* 0x0000001b121a7290 */ /* 0x000fe2000fffe03f */
[----:B------:R-:W-:Y:S01]  /*3490*/  SEL R206, R206, 0xffffffe0, !P1 ;  /* 0xffffffe0cece7807 */ /* 0x000fe20004800000 */
[----:B------:R-:W-:Y:S01]  /*34a0*/  UIADD3 UR23, UR18, UR24, URZ ;  /* 0x0000001812177290 */ /* 0x000fe2000fffe03f */
[----:B------:R-:W-:Y:S01]  /*34b0*/  SEL R205, R205, 0xffffffc0, !P2 ;  /* 0xffffffc0cdcd7807 */ /* 0x000fe20005000000 */
[----:B------:R-:W1:Y:S01]  /*34c0*/  LDSM.16.M88.4 R116, [R213] ;  /* 0x00000000d574783b */ /* 0x000e620000000200 */
[----:B------:R-:W-:Y:S01]  /*34d0*/  UIADD3 UR30, UR18, UR31, URZ ;  /* 0x0000001f121e7290 */ /* 0x000fe2000fffe03f */
[----:B------:R-:W-:Y:S01]  /*34e0*/  IMAD.IADD R204, R209, 0x1, R206 ;  /* 0x00000001d1cc7824 */ /* 0x000fe200078e02ce */
[----:B------:R-:W-:Y:S01]  /*34f0*/  UIADD3 UR25, UR18, UR26, URZ ;  /* 0x0000001a12197290 */ /* 0x000fe2000fffe03f */
[----:B------:R-:W2:Y:S01]  /*3500*/  LDSM.16.M88.4 R120, [R213+0x800] ;  /* 0x00080000d578783b */ /* 0x000ea20000000200 */
[----:B------:R-:W-:Y:S01]  /*3510*/  UIADD3 UR22, UR18, UR23, URZ ;  /* 0x0000001712167290 */ /* 0x000fe2000fffe03f */
[----:B------:R-:W-:Y:S01]  /*3520*/  LEA R208, R208, UR4, 0x1 ;  /* 0x00000004d0d07c11 */ /* 0x000fe2000f8e08ff */
[----:B------:R-:W-:Y:S01]  /*3530*/  USHF.L.U32 UR43, UR40, 0x5, URZ ;  /* 0x00000005282b7899 */ /* 0x000fe2000800063f */
[----:B------:R-:W4:Y:S01]  /*3540*/  LDSM.16.M88.4 R128, [R212] ;  /* 0x00000000d480783b */ /* 0x000f220000000200 */
[----:B------:R-:W-:-:S02]  /*3550*/  UIMAD UR42, UR40, 0x28, URZ ;  /* 0x00000028282a78a4 */ /* 0x000fc4000f8e023f */
[----:B------:R-:W-:Y:S01]  /*3560*/  UIMAD UR40, UR40, 0x38, URZ ;  /* 0x00000038282878a4 */ /* 0x000fe2000f8e023f */
[----:B------:R-:W1:Y:S01]  /*3570*/  LDSM.16.M88.4 R132, [R212+0x800] ;  /* 0x00080000d484783b */ /* 0x000e620000000200 */
[----:B------:R-:W-:Y:S02]  /*3580*/  UIADD3 UR39, UR18, UR30, URZ ;  /* 0x0000001e12277290 */ /* 0x000fe4000fffe03f */
[----:B------:R-:W-:Y:S01]  /*3590*/  UIADD3 UR38, UR18, UR25, URZ ;  /* 0x0000001912267290 */ /* 0x000fe2000fffe03f */
[----:B------:R-:W1:Y:S01]  /*35a0*/  LDSM.16.M88.4 R152, [R213+0x2000] ;  /* 0x00200000d598783b */ /* 0x000e620000000200 */
[----:B------:R-:W-:-:S03]  /*35b0*/  UIADD3 UR37, UR18, UR22, URZ ;  /* 0x0000001612257290 */ /* 0x000fc6000fffe03f */
[----:B------:R-:W1:Y:S04]  /*35c0*/  LDSM.16.M88.4 R156, [R213+0x2800] ;  /* 0x00280000d59c783b */ /* 0x000e680000000200 */
[----:B------:R-:W1:Y:S04]  /*35d0*/  LDSM.16.M88.4 R160, [R212+0x2000] ;  /* 0x00200000d4a0783b */ /* 0x000e680000000200 */
[----:B------:R-:W1:Y:S04]  /*35e0*/  LDSM.16.M88.4 R164, [R212+0x2800] ;  /* 0x00280000d4a4783b */ /* 0x000e680000000200 */
[----:B------:R-:W1:Y:S04]  /*35f0*/  LDSM.16.M88.4 R108, [R3+0x10000] ;  /* 0x01000000036c783b */ /* 0x000e680000000200 */
[----:B------:R-:W1:Y:S04]  /*3600*/  LDSM.16.M88.4 R112, [R3+0x10800] ;  /* 0x010800000370783b */ /* 0x000e680000000200 */
[----:B------:R-:W1:Y:S04]  /*3610*/  LDSM.16.M88.4 R144, [R3+0x12000] ;  /* 0x012000000390783b */ /* 0x000e680000000200 */
[----:B------:R3:W1:Y:S04]  /*3620*/  LDSM.16.M88.4 R148, [R3+0x12800] ;  /* 0x012800000394783b */ /* 0x0006680000000200 */
[----:B------:R-:W1:Y:S04]  /*3630*/  LDSM.16.M88.4 R136, [R2] ;  /* 0x000000000288783b */ /* 0x000e680000000200 */
[----:B------:R-:W1:Y:S04]  /*3640*/  LDSM.16.M88.4 R140, [R2+0x800] ;  /* 0x00080000028c783b */ /* 0x000e680000000200 */
[----:B------:R-:W1:Y:S04]  /*3650*/  LDSM.16.M88.4 R168, [R2+0x2000] ;  /* 0x0020000002a8783b */ /* 0x000e680000000200 */
[----:B------:R2:W1:Y:S01]  /*3660*/  LDSM.16.M88.4 R172, [R2+0x2800] ;  /* 0x0028000002ac783b */ /* 0x0004620000000200 */
[----:B---3--:R-:W-:-:S02]  /*3670*/  IMAD.IADD R3, R205, 0x1, R204 ;  /* 0x00000001cd037824 */ /* 0x008fc400078e02cc */
[----:B--2-4-:R-:W-:-:S07]  /*3680*/  IMAD.IADD R2, R209, 0x1, R205 ;  /* 0x00000001d1027824 */ /* 0x014fce00078e02cd */
.L_x_206:
[----:B------:R-:W0:Y:S01]  /*3690*/  LDGDEPBAR ;  /* 0x00000000000079af */ /* 0x000e220000000000 */
[----:B------:R-:W-:Y:S01]  /*36a0*/  IADD3 R176, P0, R237, UR17, RZ ;  /* 0x00000011edb07c10 */ /* 0x000fe2000ff1e0ff */
[C---:B------:R-:W-:Y:S01]  /*36b0*/  IMAD.IADD R126, R208.reuse, 0x1, R206 ;  /* 0x00000001d07e7824 */ /* 0x040fe200078e02ce */
[----:B------:R-:W-:Y:S01]  /*36c0*/  LEA R127, R215, UR4, 0x1 ;  /* 0x00000004d77f7c11 */ /* 0x000fe2000f8e08ff */
[--C-:B------:R-:W-:Y:S01]  /*36d0*/  IMAD.IADD R125, R208, 0x1, R205.reuse ;  /* 0x00000001d07d7824 */ /* 0x100fe200078e02cd */
[----:B------:R-:W-:Y:S01]  /*36e0*/  IADD3.X R177, R236, UR16, RZ, P0, !PT ;  /* 0x00000010ecb17c10 */ /* 0x000fe200087fe4ff */
[----:B------:R-:W-:Y:S01]  /*36f0*/  IMAD.IADD R124, R126, 0x1, R205 ;  /* 0x000000017e7c7824 */ /* 0x000fe200078e02cd */
[----:B------:R-:W-:Y:S01]  /*3700*/  USHF.L.U32 UR11, UR5, 0x6, URZ ;  /* 0x00000006050b7899 */ /* 0x000fe2000800063f */
[----:B------:R-:W-:Y:S03]  /*3710*/  ULDC UR10, c[0x0][0x394] ;  /* 0x0000e500000a7ab9 */ /* 0x000fe60000000800 */
[----:B------:R-:W-:Y:S06]  /*3720*/  UISETP.GE.AND UP0, UPT, UR11, UR45, UPT ;  /* 0x0000002d0b00728c */ /* 0x000fec000bf06270 */
[----:B------:R-:W-:Y:S01]  /*3730*/  PLOP3.LUT P0, PT, PT, PT, UP0, 0x80, 0x0 ;  /* 0x000000000000781c */ /* 0x000fe20003f0f008 */
[----:B------:R-:W-:Y:S04]  /*3740*/  DEPBAR.LE SB0, 0x0 ;  /* 0x000080000000791a */ /* 0x000fe80000000000 */
[----:B------:R-:W-:Y:S06]  /*3750*/  BAR.SYNC.DEFER_BLOCKING 0x0 ;  /* 0x0000000000007b1d */ /* 0x000fec0000010000 */
[----:B-----5:R2:W5:Y:S04]  /*3760*/  LDG.E R181, desc[UR8][R176.64] ;  /* 0x00000008b0b57981 */ /* 0x020568000c1e1900 */
[----:B------:R2:W5:Y:S04]  /*3770*/  LDG.E R180, desc[UR8][R176.64+0x20] ;  /* 0x00002008b0b47981 */ /* 0x000568000c1e1900 */
[----:B------:R-:W-:Y:S04]  /*3780*/  LDSM.16.M88.4 R20, [R208] ;  /* 0x00000000d014783b */ /* 0x000fe80000000200 */
[----:B------:R-:W3:Y:S04]  /*3790*/  LDSM.16.M88.4 R24, [R127+0xc000] ;  /* 0x00c000007f18783b */ /* 0x000ee80000000200 */
[----:B------:R-:W4:Y:S04]  /*37a0*/  LDSM.16.M88.4 R28, [R127+0xc800] ;  /* 0x00c800007f1c783b */ /* 0x000f280000000200 */
[----:B------:R-:W-:Y:S04]  /*37b0*/  LDSM.16.M88.4 R32, [R126] ;  /* 0x000000007e20783b */ /* 0x000fe80000000200 */
[----:B------:R-:W1:Y:S04]  /*37c0*/  LDSM.16.M88.4 R100, [R213+-0x4000] ;  /* 0xffc00000d564783b */ /* 0x000e680000000200 */
[----:B------:R-:W2:Y:S01]  /*37d0*/  LDSM.16.M88.4 R104, [R213+-0x3800] ;  /* 0xffc80000d568783b */ /* 0x000ea20000000200 */
[C---:B---3--:R-:W-:Y:S06]  /*37e0*/  HMMA.16816.F32.BF16 R4, R20.reuse, R24, RZ ;  /* 0x000000181404723c */ /* 0x048fec00000418ff */
[C---:B------:R-:W-:Y:S01]  /*37f0*/  HMMA.16816.F32.BF16 R8, R20.reuse, R26, RZ ;  /* 0x0000001a1408723c */ /* 0x040fe200000418ff */
[----:B------:R-:W-:Y:S05]  /*3800*/  LDSM.16.M88.4 R24, [R212+-0x4000] ;  /* 0xffc00000d418783b */ /* 0x000fea0000000200 */
[C---:B----4-:R-:W-:Y:S06]  /*3810*/  HMMA.16816.F32.BF16 R12, R20.reuse, R28, RZ ;  /* 0x0000001c140c723c */ /* 0x050fec00000418ff */
[----:B------:R-:W-:Y:S01]  /*3820*/  HMMA.16816.F32.BF16 R16, R20, R30, RZ ;  /* 0x0000001e1410723c */ /* 0x000fe200000418ff */
[----:B------:R-:W3:Y:S04]  /*3830*/  LDSM.16.M88.4 R20, [R125] ;  /* 0x000000007d14783b */ /* 0x000ee80000000200 */
[----:B------:R-:W4:Y:S01]  /*3840*/  LDSM.16.M88.4 R28, [R212+-0x3800] ;  /* 0xffc80000d41c783b */ /* 0x000f220000000200 */
[C---:B-1----:R-:W-:Y:S06]  /*3850*/  HMMA.16816.F32.BF16 R4, R32.reuse, R100, R4 ;  /* 0x000000642004723c */ /* 0x042fec0000041804 */
[C---:B------:R-:W-:Y:S01]  /*3860*/  HMMA.16816.F32.BF16 R8, R32.reuse, R102, R8 ;  /* 0x000000662008723c */ /* 0x040fe20000041808 */
[----:B------:R-:W-:Y:S05]  /*3870*/  LDSM.16.M88.4 R100, [R211] ;  /* 0x00000000d364783b */ /* 0x000fea0000000200 */
[C---:B--2---:R-:W-:Y:S06]  /*3880*/  HMMA.16816.F32.BF16 R12, R32.reuse, R104, R12 ;  /* 0x00000068200c723c */ /* 0x044fec000004180c */
[----:B------:R-:W-:Y:S01]  /*3890*/  HMMA.16816.F32.BF16 R16, R32, R106, R16 ;  /* 0x0000006a2010723c */ /* 0x000fe20000041810 */
[----:B------:R-:W1:Y:S04]  /*38a0*/  LDSM.16.M88.4 R32, [R124] ;  /* 0x000000007c20783b */ /* 0x000e680000000200 */
[----:B------:R-:W2:Y:S01]  /*38b0*/  LDSM.16.M88.4 R104, [R211+0x800] ;  /* 0x00080000d368783b */ /* 0x000ea20000000200 */
[C---:B---3--:R-:W-:Y:S06]  /*38c0*/  HMMA.16816.F32.BF16 R4, R20.reuse, R24, R4 ;  /* 0x000000181404723c */ /* 0x048fec0000041804 */
[C---:B------:R-:W-:Y:S01]  /*38d0*/  HMMA.16816.F32.BF16 R8, R20.reuse, R26, R8 ;  /* 0x0000001a1408723c */ /* 0x040fe20000041808 */
[----:B------:R-:W-:Y:S05]  /*38e0*/  LDSM.16.M88.4 R24, [R127+0xe000] ;  /* 0x00e000007f18783b */ /* 0x000fea0000000200 */
[C---:B----4-:R-:W-:Y:S06]  /*38f0*/  HMMA.16816.F32.BF16 R12, R20.reuse, R28, R12 ;  /* 0x0000001c140c723c */ /* 0x050fec000004180c */
[----:B------:R-:W-:Y:S01]  /*3900*/  HMMA.16816.F32.BF16 R16, R20, R30, R16 ;  /* 0x0000001e1410723c */ /* 0x000fe20000041810 */
[----:B------:R-:W3:Y:S04]  /*3910*/  LDSM.16.M88.4 R20, [R208+0x2000] ;  /* 0x00200000d014783b */ /* 0x000ee80000000200 */
[----:B------:R-:W4:Y:S01]  /*3920*/  LDSM.16.M88.4 R28, [R127+0xe800] ;  /* 0x00e800007f1c783b */ /* 0x000f220000000200 */
[C---:B-1----:R-:W-:Y:S06]  /*3930*/  HMMA.16816.F32.BF16 R4, R32.reuse, R100, R4 ;  /* 0x000000642004723c */ /* 0x042fec0000041804 */
[C---:B------:R-:W-:Y:S01]  /*3940*/  HMMA.16816.F32.BF16 R8, R32.reuse, R102, R8 ;  /* 0x000000662008723c */ /* 0x040fe20000041808 */
[----:B------:R-:W-:Y:S05]  /*3950*/  LDSM.16.M88.4 R100, [R213+-0x2000] ;  /* 0xffe00000d564783b */ /* 0x000fea0000000200 */
[C---:B--2---:R-:W-:Y:S06]  /*3960*/  HMMA.16816.F32.BF16 R12, R32.reuse, R104, R12 ;  /* 0x00000068200c723c */ /* 0x044fec000004180c */
[----:B------:R-:W-:Y:S01]  /*3970*/  HMMA.16816.F32.BF16 R16, R32, R106, R16 ;  /* 0x0000006a2010723c */ /* 0x000fe20000041810 */
[----:B------:R-:W1:Y:S04]  /*3980*/  LDSM.16.M88.4 R32, [R126+0x2000] ;  /* 0x002000007e20783b */ /* 0x000e680000000200 */
[----:B------:R-:W2:Y:S01]  /*3990*/  LDSM.16.M88.4 R104, [R213+-0x1800] ;  /* 0xffe80000d568783b */ /* 0x000ea20000000200 */
[C---:B---3--:R-:W-:Y:S06]  /*39a0*/  HMMA.16816.F32.BF16 R4, R20.reuse, R24, R4 ;  /* 0x000000181404723c */ /* 0x048fec0000041804 */
[C---:B------:R-:W-:Y:S01]  /*39b0*/  HMMA.16816.F32.BF16 R8, R20.reuse, R26, R8 ;  /* 0x0000001a1408723c */ /* 0x040fe20000041808 */
[----:B------:R-:W-:Y:S05]  /*39c0*/  LDSM.16.M88.4 R24, [R212+-0x2000] ;  /* 0xffe00000d418783b */ /* 0x000fea0000000200 */
[C---:B----4-:R-:W-:Y:S06]  /*39d0*/  HMMA.16816.F32.BF16 R12, R20.reuse, R28, R12 ;  /* 0x0000001c140c723c */ /* 0x050fec000004180c */
[----:B------:R-:W-:Y:S01]  /*39e0*/  HMMA.16816.F32.BF16 R16, R20, R30, R16 ;  /* 0x0000001e1410723c */ /* 0x000fe20000041810 */
[----:B------:R-:W3:Y:S04]  /*39f0*/  LDSM.16.M88.4 R20, [R125+0x2000] ;  /* 0x002000007d14783b */ /* 0x000ee80000000200 */
[----:B------:R-:W4:Y:S01]  /*3a00*/  LDSM.16.M88.4 R28, [R212+-0x1800] ;  /* 0xffe80000d41c783b */ /* 0x000f220000000200 */
[C---:B-1----:R-:W-:Y:S06]  /*3a10*/  HMMA.16816.F32.BF16 R4, R32.reuse, R100, R4 ;  /* 0x000000642004723c */ /* 0x042fec0000041804 */
[C---:B------:R-:W-:Y:S01]  /*3a20*/  HMMA.16816.F32.BF16 R8, R32.reuse, R102, R8 ;  /* 0x000000662008723c */ /* 0x040fe20000041808 */
[----:B------:R-:W-:Y:S05]  /*3a30*/  LDSM.16.M88.4 R100, [R211+0x2000] ;  /* 0x00200000d364783b */ /* 0x000fea0000000200 */
[C---:B--2---:R-:W-:Y:S06]  /*3a40*/  HMMA.16816.F32.BF16 R12, R32.reuse, R104, R12 ;  /* 0x00000068200c723c */ /* 0x044fec000004180c */
[----:B------:R-:W-:Y:S01]  /*3a50*/  HMMA.16816.F32.BF16 R16, R32, R106, R16 ;  /* 0x0000006a2010723c */ /* 0x000fe20000041810 */
[----:B------:R-:W1:Y:S04]  /*3a60*/  LDSM.16.M88.4 R32, [R124+0x2000] ;  /* 0x002000007c20783b */ /* 0x000e680000000200 */
[----:B------:R-:W2:Y:S01]  /*3a70*/  LDSM.16.M88.4 R104, [R211+0x2800] ;  /* 0x00280000d368783b */ /* 0x000ea20000000200 */
[C---:B---3--:R-:W-:Y:S06]  /*3a80*/  HMMA.16816.F32.BF16 R4, R20.reuse, R24, R4 ;  /* 0x000000181404723c */ /* 0x048fec0000041804 */
[C---:B------:R-:W-:Y:S06]  /*3a90*/  HMMA.16816.F32.BF16 R8, R20.reuse, R26, R8 ;  /* 0x0000001a1408723c */ /* 0x040fec0000041808 */
[C---:B----4-:R-:W-:Y:S06]  /*3aa0*/  HMMA.16816.F32.BF16 R12, R20.reuse, R28, R12 ;  /* 0x0000001c140c723c */ /* 0x050fec000004180c */
[----:B------:R-:W-:Y:S06]  /*3ab0*/  HMMA.16816.F32.BF16 R16, R20, R30, R16 ;  /* 0x0000001e1410723c */ /* 0x000fec0000041810 */
[C---:B-1----:R-:W-:Y:S06]  /*3ac0*/  HMMA.16816.F32.BF16 R4, R32.reuse, R100, R4 ;  /* 0x000000642004723c */ /* 0x042fec0000041804 */
[C---:B------:R-:W-:Y:S06]  /*3ad0*/  HMMA.16816.F32.BF16 R8, R32.reuse, R102, R8 ;  /* 0x000000662008723c */ /* 0x040fec0000041808 */
[C---:B--2---:R-:W-:Y:S06]  /*3ae0*/  HMMA.16816.F32.BF16 R12, R32.reuse, R104, R12 ;  /* 0x00000068200c723c */ /* 0x044fec000004180c */
[----:B------:R-:W-:Y:S01]  /*3af0*/  HMMA.16816.F32.BF16 R16, R32, R106, R16 ;  /* 0x0000006a2010723c */ /* 0x000fe20000041810 */
[----:B------:R-:W-:Y:S11]  /*3b00*/  @!UPT UIADD3 URZ, URZ, URZ, URZ ;  /* 0x0000003f3f3ff290 */ /* 0x000ff6000fffe03f */
[----:B------:R-:W-:Y:S01]  /*3b10*/  @!UPT UIADD3 URZ, URZ, URZ, URZ ;  /* 0x0000003f3f3ff290 */ /* 0x000fe2000fffe03f */
[----:B------:R-:W-:Y:S11]  /*3b20*/  @!P0 BRA `(.L_x_202) ;  /* 0x0000000000288947 */ /* 0x000ff60003800000 */
[----:B------:R-:W-:Y:S01]  /*3b30*/  UIADD3 UR10, UR47, UR7, URZ ;  /* 0x000000072f0a7290 */ /* 0x000fe2000fffe03f */
[----:B------:R-:W-:Y:S03]  /*3b40*/  IMAD.U32 R20, RZ, RZ, UR46 ;  /* 0x0000002eff147e24 */ /* 0x000fe6000f8e00ff */
[----:B------:R-:W-:Y:S02]  /*3b50*/  UIADD3 UR12, UR13, UR10, -UR6 ;  /* 0x0000000a0d0c7290 */ /* 0x000fe4000fffe806 */
[----:B------:R-:W-:Y:S01]  /*3b60*/  UIADD3 UR10, UR11, 0x40, URZ ;  /* 0x000000400b0a7890 */ /* 0x000fe2000fffe03f */
[----:B------:R-:W-:Y:S03]  /*3b70*/  ISETP.LT.AND P0, PT, R20, UR6, PT ;  /* 0x0000000614007c0c */ /* 0x000fe6000bf01270 */
[----:B------:R-:W-:Y:S03]  /*3b80*/  UISETP.GE.AND UP0, UPT, UR10, UR12, UPT ;  /* 0x0000000c0a00728c */ /* 0x000fe6000bf06270 */
[----:B------:R-:W-:Y:S03]  /*3b90*/  UMOV UR10, UR13 ;  /* 0x0000000d000a7c82 */ /* 0x000fe60008000000 */
[----:B------:R-:W-:Y:S11]  /*3ba0*/  PLOP3.LUT P1, PT, PT, PT, UP0, 0x80, 0x0 ;  /* 0x000000000000781c */ /* 0x000ff60003f2f008 */
[----:B------:R-:W-:Y:S02]  /*3bb0*/  @!UPT UIADD3 URZ, URZ, URZ, URZ ;  /* 0x0000003f3f3ff290 */ /* 0x000fe4000fffe03f */
[----:B------:R-:W-:Y:S05]  /*3bc0*/  @!P1 BRA P0, `(.L_x_203) ;  /* 0x0000000400189947 */ /* 0x000fea0000000000 */
.L_x_202:
[----:B------:R-:W-:Y:S01]  /*3bd0*/  UIADD3 UR12, UR6, 0x1, -UR7 ;  /* 0x00000001060c7890 */ /* 0x000fe2000fffe807 */
[----:B------:R-:W-:Y:S01]  /*3be0*/  VIADD R22, R223, UR11 ;  /* 0x0000000bdf167c36 */ /* 0x000fe20008000000 */
[----:B------:R-:W-:Y:S01]  /*3bf0*/  UMOV UR13, UR10 ;  /* 0x0000000a000d7c82 */ /* 0x000fe20008000000 */
[----:B------:R-:W-:Y:S01]  /*3c00*/  IMAD.U32 R21, RZ, RZ, UR50 ;  /* 0x00000032ff157e24 */ /* 0x000fe2000f8e00ff */
[----:B------:R-:W-:Y:S01]  /*3c10*/  UIADD3 UR11, UR12, UR48, URZ ;  /* 0x000000300c0b7290 */ /* 0x000fe2000fffe03f */
[----:B------:R-:W-:Y:S02]  /*3c20*/  IMAD.U32 R20, RZ, RZ, UR48 ;  /* 0x00000030ff147e24 */ /* 0x000fe4000f8e00ff */
[----:B------:R-:W-:Y:S02]  /*3c30*/  IMAD R100, R21, 0x40, R222 ;  /* 0x0000004015647824 */ /* 0x000fe400078e02de */
[----:B------:R-:W-:Y:S02]  /*3c40*/  VIADD R21, R22, 0x8 ;  /* 0x0000000816157836 */ /* 0x000fe40000000000 */
[----:B------:R-:W-:Y:S01]  /*3c50*/  IMAD.U32 R23, RZ, RZ, UR11 ;  /* 0x0000000bff177e24 */ /* 0x000fe2000f8e00ff */
[----:B------:R-:W-:Y:S01]  /*3c60*/  UIADD3 UR11, -UR10, UR6, -UR7 ;  /* 0x000000060a0b7290 */ /* 0x000fe2000fffe907 */
[C---:B------:R-:W-:Y:S01]  /*3c70*/  VIADD R34, R100.reuse, 0x1 ;  /* 0x0000000164227836 */ /* 0x040fe20000000000 */
[C---:B------:R-:W-:Y:S01]  /*3c80*/  IADD3 R20, R21.reuse, UR12, R20 ;  /* 0x0000000c15147c10 */ /* 0x040fe2000fffe014 */
[----:B------:R-:W-:Y:S01]  /*3c90*/  VIADD R32, R100, 0x8 ;  /* 0x0000000864207836 */ /* 0x000fe20000000000 */
[----:B------:R-:W-:Y:S01]  /*3ca0*/  VIADDMNMX R23, R22, R23, UR6, PT ;  /* 0x0000000616177e46 */ /* 0x000fe2000b800117 */
[----:B------:R-:W-:Y:S01]  /*3cb0*/  VIADD R30, R100, 0x9 ;  /* 0x00000009641e7836 */ /* 0x000fe20000000000 */
[----:B------:R-:W-:Y:S01]  /*3cc0*/  VIADDMNMX R25, R22, UR11, RZ, !PT ;  /* 0x0000000b16197c46 */ /* 0x000fe2000f8001ff */
[C---:B------:R-:W-:Y:S01]  /*3cd0*/  VIADD R28, R100.reuse, 0x10 ;  /* 0x00000010641c7836 */ /* 0x040fe20000000000 */
[----:B------:R-:W-:Y:S01]  /*3ce0*/  VIADDMNMX R21, R21, UR11, RZ, !PT ;  /* 0x0000000b15157c46 */ /* 0x000fe2000f8001ff */
[C---:B------:R-:W-:Y:S01]  /*3cf0*/  VIADD R26, R100.reuse, 0x11 ;  /* 0x00000011641a7836 */ /* 0x040fe20000000000 */
[CC--:B------:R-:W-:Y:S01]  /*3d00*/  ISETP.GE.AND P1, PT, R100.reuse, R25.reuse, PT ;  /* 0x000000196400720c */ /* 0x0c0fe20003f26270 */
[----:B------:R-:W-:Y:S01]  /*3d10*/  VIADD R24, R100, 0x18 ;  /* 0x0000001864187836 */ /* 0x000fe20000000000 */
[----:B------:R-:W-:Y:S01]  /*3d20*/  ISETP.GE.AND P0, PT, R34, R25, PT ;  /* 0x000000192200720c */ /* 0x000fe20003f06270 */
[C---:B------:R-:W-:Y:S01]  /*3d30*/  VIADD R22, R100.reuse, 0x19 ;  /* 0x0000001964167836 */ /* 0x040fe20000000000 */
[-C--:B------:R-:W-:Y:S02]  /*3d40*/  ISETP.GE.OR P1, PT, R100, R23.reuse, !P1 ;  /* 0x000000176400720c */ /* 0x080fe40004f26670 */
[----:B------:R-:W-:Y:S02]  /*3d50*/  ISETP.GE.OR P0, PT, R34, R23, !P0 ;  /* 0x000000172200720c */ /* 0x000fe40004706670 */
[----:B------:R-:W-:Y:S02]  /*3d60*/  FSEL R4, R4, -INF , !P1 ;  /* 0xff80000004047808 */ /* 0x000fe40004800000 */
[-C--:B------:R-:W-:Y:S02]  /*3d70*/  ISETP.GE.AND P6, PT, R32, R25.reuse, PT ;  /* 0x000000192000720c */ /* 0x080fe40003fc6270 */
[-C--:B------:R-:W-:Y:S02]  /*3d80*/  ISETP.GE.AND P5, PT, R30, R25.reuse, PT ;  /* 0x000000191e00720c */ /* 0x080fe40003fa6270 */
[-C--:B------:R-:W-:Y:S02]  /*3d90*/  ISETP.GE.AND P4, PT, R28, R25.reuse, PT ;  /* 0x000000191c00720c */ /* 0x080fe40003f86270 */
[-C--:B------:R-:W-:Y:S02]  /*3da0*/  ISETP.GE.AND P3, PT, R26, R25.reuse, PT ;  /* 0x000000191a00720c */ /* 0x080fe40003f66270 */
[-C--:B------:R-:W-:Y:S02]  /*3db0*/  ISETP.GE.AND P2, PT, R24, R25.reuse, PT ;  /* 0x000000191800720c */ /* 0x080fe40003f46270 */
[----:B------:R-:W-:Y:S02]  /*3dc0*/  ISETP.GE.AND P1, PT, R22, R25, PT ;  /* 0x000000191600720c */ /* 0x000fe40003f26270 */
[----:B------:R-:W-:Y:S02]  /*3dd0*/  FSEL R5, R5, -INF , !P0 ;  /* 0xff80000005057808 */ /* 0x000fe40004000000 */
[----:B------:R-:W-:Y:S02]  /*3de0*/  VIMNMX R25, R20, UR6, PT ;  /* 0x0000000614197c48 */ /* 0x000fe4000bfe0100 */
[----:B------:R-:W-:Y:S02]  /*3df0*/  ISETP.GE.AND P0, PT, R100, R21, PT ;  /* 0x000000156400720c */ /* 0x000fe40003f06270 */
[-C--:B------:R-:W-:Y:S02]  /*3e00*/  ISETP.GE.OR P6, PT, R32, R23.reuse, !P6 ;  /* 0x000000172000720c */ /* 0x080fe400077c6670 */
[-C--:B------:R-:W-:Y:S02]  /*3e10*/  ISETP.GE.OR P5, PT, R30, R23.reuse, !P5 ;  /* 0x000000171e00720c */ /* 0x080fe40006fa6670 */
[-C--:B------:R-:W-:Y:S02]  /*3e20*/  ISETP.GE.OR P4, PT, R28, R23.reuse, !P4 ;  /* 0x000000171c00720c */ /* 0x080fe40006786670 */
[-C--:B------:R-:W-:Y:S02]  /*3e30*/  ISETP.GE.OR P3, PT, R26, R23.reuse, !P3 ;  /* 0x000000171a00720c */ /* 0x080fe40005f66670 */
[-C--:B------:R-:W-:Y:S02]  /*3e40*/  ISETP.GE.OR P2, PT, R24, R23.reuse, !P2 ;  /* 0x000000171800720c */ /* 0x080fe40005746670 */
[----:B------:R-:W-:Y:S02]  /*3e50*/  ISETP.GE.OR P1, PT, R22, R23, !P1 ;  /* 0x000000171600720c */ /* 0x000fe40004f26670 */
[----:B------:R-:W-:Y:S02]  /*3e60*/  ISETP.GE.OR P0, PT, R100, R25, !P0 ;  /* 0x000000196400720c */ /* 0x000fe40004706670 */
        /* <DEDUP_REMOVED lines=28> */
.L_x_203:
[C---:B------:R-:W-:Y:S01]  /*4030*/  FMUL.FTZ R195, R238.reuse, 1.4426950216293334961 ;  /* 0x3fb8aa3beec37820 */ /* 0x040fe20000410000 */
[----:B------:R-:W-:Y:S01]  /*4040*/  FSETP.NEU.FTZ.AND P0, PT, R238, -INF , PT ;  /* 0xff800000ee00780b */ /* 0x000fe20003f1d000 */
[----:B------:R-:W-:Y:S01]  /*4050*/  FMUL.FTZ R197, R239, 1.4426950216293334961 ;  /* 0x3fb8aa3befc57820 */ /* 0x000fe20000410000 */
[----:B------:R-:W-:Y:S01]  /*4060*/  LEA R179, R216, UR4, 0x1 ;  /* 0x00000004d8b37c11 */ /* 0x000fe2000f8e08ff */
[----:B------:R-:W-:Y:S01]  /*4070*/  UISETP.GT.AND UP3, UPT, UR5, UR21, UPT ;  /* 0x000000150500728c */ /* 0x000fe2000bf64270 */
[----:B------:R-:W-:Y:S02]  /*4080*/  FSEL R195, R195, RZ, P0 ;  /* 0x000000ffc3c37208 */ /* 0x000fe40000000000 */
[----:B------:R-:W-:Y:S02]  /*4090*/  FSETP.NEU.FTZ.AND P0, PT, R239, -INF , PT ;  /* 0xff800000ef00780b */ /* 0x000fe40003f1d000 */
[-C--:B------:R-:W-:Y:S01]  /*40a0*/  IADD3 R178, R206, R179.reuse, RZ ;  /* 0x000000b3ceb27210 */ /* 0x080fe20007ffe0ff */
[--C-:B------:R-:W-:Y:S01]  /*40b0*/  FFMA.FTZ R182, R4, UR19, -R195.reuse ;  /* 0x0000001304b67c23 */ /* 0x100fe200080108c3 */
[----:B------:R-:W-:Y:S01]  /*40c0*/  FSEL R197, R197, RZ, P0 ;  /* 0x000000ffc5c57208 */ /* 0x000fe20000000000 */
[--C-:B------:R-:W-:Y:S01]  /*40d0*/  FFMA.FTZ R183, R5, UR19, -R195.reuse ;  /* 0x0000001305b77c23 */ /* 0x100fe200080108c3 */
[--C-:B------:R-:W-:Y:S01]  /*40e0*/  FFMA.FTZ R186, R8, UR19, -R195.reuse ;  /* 0x0000001308ba7c23 */ /* 0x100fe200080108c3 */
[--C-:B------:R-:W-:Y:S01]  /*40f0*/  FFMA.FTZ R187, R9, UR19, -R195.reuse ;  /* 0x0000001309bb7c23 */ /* 0x100fe200080108c3 */
[----:B------:R-:W-:Y:S01]  /*4100*/  FFMA.FTZ R190, R12, UR19, -R195 ;  /* 0x000000130cbe7c23 */ /* 0x000fe200080108c3 */
[--C-:B------:R-:W-:Y:S01]  /*4110*/  FFMA.FTZ R184, R6, UR19, -R197.reuse ;  /* 0x0000001306b87c23 */ /* 0x100fe200080108c5 */
[--C-:B------:R-:W-:Y:S01]  /*4120*/  FFMA.FTZ R185, R7, UR19, -R197.reuse ;  /* 0x0000001307b97c23 */ /* 0x100fe200080108c5 */
[--C-:B------:R-:W-:Y:S01]  /*4130*/  FFMA.FTZ R188, R10, UR19, -R197.reuse ;  /* 0x000000130abc7c23 */ /* 0x100fe200080108c5 */
[----:B------:R-:W-:Y:S01]  /*4140*/  FFMA.FTZ R189, R11, UR19, -R197 ;  /* 0x000000130bbd7c23 */ /* 0x000fe200080108c5 */
[----:B------:R-:W-:Y:S01]  /*4150*/  MUFU.EX2 R182, R182 ;  /* 0x000000b600b67308 */ /* 0x000fe20000000800 */
[----:B------:R-:W-:Y:S01]  /*4160*/  FFMA.FTZ R191, R13, UR19, -R195 ;  /* 0x000000130dbf7c23 */ /* 0x000fe200080108c3 */
[--C-:B------:R-:W-:Y:S01]  /*4170*/  FFMA.FTZ R192, R14, UR19, -R197.reuse ;  /* 0x000000130ec07c23 */ /* 0x100fe200080108c5 */
[----:B------:R-:W-:Y:S01]  /*4180*/  FFMA.FTZ R193, R15, UR19, -R197 ;  /* 0x000000130fc17c23 */ /* 0x000fe200080108c5 */
[----:B------:R-:W-:Y:S01]  /*4190*/  FFMA.FTZ R194, R16, UR19, -R195 ;  /* 0x0000001310c27c23 */ /* 0x000fe200080108c3 */
[----:B------:R-:W-:Y:S01]  /*41a0*/  FFMA.FTZ R196, R18, UR19, -R197 ;  /* 0x0000001312c47c23 */ /* 0x000fe200080108c5 */
[----:B------:R-:W-:Y:S01]  /*41b0*/  FFMA.FTZ R195, R17, UR19, -R195 ;  /* 0x0000001311c37c23 */ /* 0x000fe200080108c3 */
[----:B------:R-:W-:Y:S03]  /*41c0*/  FFMA.FTZ R197, R19, UR19, -R197 ;  /* 0x0000001313c57c23 */ /* 0x000fe600080108c5 */
[----:B------:R-:W-:Y:S01]  /*41d0*/  MUFU.EX2 R183, R183 ;  /* 0x000000b700b77308 */ /* 0x000fe20000000800 */
[C---:B------:R-:W-:Y:S02]  /*41e0*/  IADD3 R177, R205.reuse, R179, RZ ;  /* 0x000000b3cdb17210 */ /* 0x040fe40007ffe0ff */
[----:B------:R-:W-:Y:S02]  /*41f0*/  IADD3 R176, R205, R178, RZ ;  /* 0x000000b2cdb07210 */ /* 0x000fe40007ffe0ff */
[----:B------:R-:W-:Y:S05]  /*4200*/  PLOP3.LUT P1, PT, PT, PT, UP3, 0x80, 0x0 ;  /* 0x000000000000781c */ /* 0x000fea0003f2f038 */
[----:B------:R-:W-:Y:S10]  /*4210*/  MUFU.EX2 R184, R184 ;  /* 0x000000b800b87308 */ /* 0x000ff40000000800 */
        /* <DEDUP_REMOVED lines=12> */
[----:B------:R-:W1:Y:S02]  /*42e0*/  MUFU.EX2 R197, R197 ;  /* 0x000000c500c57308 */ /* 0x000e640000000800 */
[----:B-1----:R-:W-:Y:S02]  /*42f0*/  F2FP.BF16.F32.PACK_AB R198, R197, R196 ;  /* 0x000000c4c5c6723e */ /* 0x002fe400000010ff */
[----:B------:R-:W-:Y:S02]  /*4300*/  F2FP.BF16.F32.PACK_AB R249, R183, R182 ;  /* 0x000000b6b7f9723e */ /* 0x000fe400000010ff */
[----:B------:R-:W-:Y:S02]  /*4310*/  F2FP.BF16.F32.PACK_AB R241, R185, R184 ;  /* 0x000000b8b9f1723e */ /* 0x000fe400000010ff */
[----:B------:R-:W-:Y:S01]  /*4320*/  F2FP.BF16.F32.PACK_AB R217, R187, R186 ;  /* 0x000000babbd9723e */ /* 0x000fe200000010ff */
[----:B------:R-:W-:Y:S01]  /*4330*/  STS [R230+0x12000], R249 ;  /* 0x012000f9e6007388 */ /* 0x000fe20000000800 */
[----:B------:R-:W-:Y:S02]  /*4340*/  F2FP.BF16.F32.PACK_AB R203, R189, R188 ;  /* 0x000000bcbdcb723e */ /* 0x000fe400000010ff */
[----:B------:R-:W-:Y:S01]  /*4350*/  F2FP.BF16.F32.PACK_AB R201, R191, R190 ;  /* 0x000000bebfc9723e */ /* 0x000fe200000010ff */
[----:B------:R-:W-:Y:S01]  /*4360*/  STS [R230+0x12400], R241 ;  /* 0x012400f1e6007388 */ /* 0x000fe20000000800 */
[----:B------:R-:W-:Y:S02]  /*4370*/  F2FP.BF16.F32.PACK_AB R199, R193, R192 ;  /* 0x000000c0c1c7723e */ /* 0x000fe400000010ff */
[----:B------:R-:W-:Y:S01]  /*4380*/  F2FP.BF16.F32.PACK_AB R200, R195, R194 ;  /* 0x000000c2c3c8723e */ /* 0x000fe200000010ff */
[----:B------:R-:W-:Y:S04]  /*4390*/  STS [R234+0x12000], R217 ;  /* 0x012000d9ea007388 */ /* 0x000fe80000000800 */
[----:B------:R-:W-:Y:S04]  /*43a0*/  STS [R234+0x12400], R203 ;  /* 0x012400cbea007388 */ /* 0x000fe80000000800 */
[----:B------:R-:W-:Y:S04]  /*43b0*/  STS [R232+0x12000], R201 ;  /* 0x012000c9e8007388 */ /* 0x000fe80000000800 */
[----:B------:R-:W-:Y:S04]  /*43c0*/  STS [R232+0x12400], R199 ;  /* 0x012400c7e8007388 */ /* 0x000fe80000000800 */
[----:B------:R-:W-:Y:S04]  /*43d0*/  STS [R235+0x12000], R200 ;  /* 0x012000c8eb007388 */ /* 0x000fe80000000800 */
[----:B------:R-:W-:Y:S04]  /*43e0*/  STS [R235+0x12400], R198 ;  /* 0x012400c6eb007388 */ /* 0x000fe80000000800 */
[----:B------:R-:W1:Y:S08]  /*43f0*/  LDSM.16.M88.4 R100, [R179+0x8000] ;  /* 0x00800000b364783b */ /* 0x000e700000000200 */
[----:B------:R-:W2:Y:S08]  /*4400*/  LDSM.16.M88.4 R104, [R178+0x8000] ;  /* 0x00800000b268783b */ /* 0x000eb00000000200 */
        /* <DEDUP_REMOVED lines=38> */
[C---:B-----5:R-:W-:Y:S01]  /*4670*/  FADD.FTZ R199, -R181.reuse, R20 ;  /* 0x00000014b5c77221 */ /* 0x060fe20000010100 */
[----:B------:R-:W-:Y:S01]  /*4680*/  FADD.FTZ R198, -R181, R21 ;  /* 0x00000015b5c67221 */ /* 0x000fe20000010100 */
[C---:B------:R-:W-:Y:S03]  /*4690*/  FADD.FTZ R201, -R180.reuse, R22 ;  /* 0x00000016b4c97221 */ /* 0x040fe60000010100 */
[----:B------:R-:W-:Y:S01]  /*46a0*/  FADD.FTZ R200, -R180, R23 ;  /* 0x00000017b4c87221 */ /* 0x000fe20000010100 */
[----:B------:R-:W-:Y:S01]  /*46b0*/  FMUL.FTZ R199, R182, R199 ;  /* 0x000000c7b6c77220 */ /* 0x000fe20000410000 */
[----:B------:R-:W-:Y:S01]  /*46c0*/  FMUL.FTZ R198, R183, R198 ;  /* 0x000000c6b7c67220 */ /* 0x000fe20000410000 */
[----:B------:R-:W-:Y:S01]  /*46d0*/  FMUL.FTZ R201, R184, R201 ;  /* 0x000000c9b8c97220 */ /* 0x000fe20000410000 */
[----:B------:R-:W-:Y:S01]  /*46e0*/  FMUL.FTZ R200, R185, R200 ;  /* 0x000000c8b9c87220 */ /* 0x000fe20000410000 */
[C---:B------:R-:W-:Y:S01]  /*46f0*/  FADD.FTZ R183, -R181.reuse, R24 ;  /* 0x00000018b5b77221 */ /* 0x040fe20000010100 */
[----:B------:R-:W-:Y:S01]  /*4700*/  FADD.FTZ R182, -R181, R25 ;  /* 0x00000019b5b67221 */ /* 0x000fe20000010100 */
[----:B------:R-:W-:Y:S01]  /*4710*/  F2FP.BF16.F32.PACK_AB R199, R198, R199 ;  /* 0x000000c7c6c7723e */ /* 0x000fe200000010ff */
[C---:B------:R-:W-:Y:S01]  /*4720*/  FADD.FTZ R185, -R180.reuse, R26 ;  /* 0x0000001ab4b97221 */ /* 0x040fe20000010100 */
[----:B------:R-:W-:Y:S01]  /*4730*/  FADD.FTZ R184, -R180, R27 ;  /* 0x0000001bb4b87221 */ /* 0x000fe20000010100 */
[----:B------:R-:W-:Y:S01]  /*4740*/  FMUL.FTZ R183, R186, R183 ;  /* 0x000000b7bab77220 */ /* 0x000fe20000410000 */
[----:B------:R-:W-:Y:S01]  /*4750*/  FMUL.FTZ R182, R187, R182 ;  /* 0x000000b6bbb67220 */ /* 0x000fe20000410000 */
[----:B------:R-:W-:Y:S01]  /*4760*/  FMUL.FTZ R185, R188, R185 ;  /* 0x000000b9bcb97220 */ /* 0x000fe20000410000 */
[----:B------:R-:W-:Y:S01]  /*4770*/  FMUL.FTZ R184, R189, R184 ;  /* 0x000000b8bdb87220 */ /* 0x000fe20000410000 */
[C---:B------:R-:W-:Y:S01]  /*4780*/  FADD.FTZ R187, -R181.reuse, R28 ;  /* 0x0000001cb5bb7221 */ /* 0x040fe20000010100 */
[C---:B------:R-:W-:Y:S01]  /*4790*/  FADD.FTZ R186, -R181.reuse, R29 ;  /* 0x0000001db5ba7221 */ /* 0x040fe20000010100 */
[C---:B------:R-:W-:Y:S01]  /*47a0*/  FADD.FTZ R203, -R181.reuse, R32 ;  /* 0x00000020b5cb7221 */ /* 0x040fe20000010100 */
[----:B------:R-:W-:Y:S01]  /*47b0*/  F2FP.BF16.F32.PACK_AB R201, R200, R201 ;  /* 0x000000c9c8c9723e */ /* 0x000fe200000010ff */
[----:B------:R-:W-:Y:S01]  /*47c0*/  FADD.FTZ R198, -R181, R33 ;  /* 0x00000021b5c67221 */ /* 0x000fe20000010100 */
[----:B------:R-:W-:Y:S01]  /*47d0*/  FADD.FTZ R189, -R180, R30 ;  /* 0x0000001eb4bd7221 */ /* 0x000fe20000010100 */
        /* <DEDUP_REMOVED lines=15> */
[----:B------:R-:W-:Y:S04]  /*48d0*/  F2FP.BF16.F32.PACK_AB R198, R198, R203 ;  /* 0x000000cbc6c6723e */ /* 0x000fe800000010ff */
[----:B------:R-:W-:Y:S01]  /*48e0*/  F2FP.BF16.F32.PACK_AB R180, R180, R181 ;  /* 0x000000b5b4b4723e */ /* 0x000fe200000010ff */
[----:B------:R-:W-:Y:S06]  /*48f0*/  @!P1 BRA `(.L_x_204) ;  /* 0x0000000000549947 */ /* 0x000fec0003800000 */
[----:B------:R-:W1:Y:S01]  /*4900*/  LDC R7, c[0x0][0x240] ;  /* 0x00009000ff077b82 */ /* 0x000e620000000800 */
[----:B------:R-:W-:Y:S01]  /*4910*/  ULOP3.LUT UR10, UR5, 0x1, URZ, 0xc0, !UPT ;  /* 0x00000001050a7892 */ /* 0x000fe2000f8ec03f */
[----:B------:R-:W-:Y:S03]  /*4920*/  UMOV UR11, 0xffffc000 ;  /* 0xffffc000000b7882 */ /* 0x000fe60000000000 */
        /* <DEDUP_REMOVED lines=18> */
.L_x_204:
[----:B------:R-:W-:Y:S01]  /*4a50*/  STS [R230+0x10000], R199 ;  /* 0x010000c7e6007388 */ /* 0x000fe20000000800 */
[----:B------:R-:W-:Y:S03]  /*4a60*/  LEA R217, R214, UR4, 0x1 ;  /* 0x00000004d6d97c11 */ /* 0x000fe6000f8e08ff */
[----:B------:R-:W-:Y:S04]  /*4a70*/  STS [R230+0x10400], R201 ;  /* 0x010400c9e6007388 */ /* 0x000fe80000000800 */
        /* <DEDUP_REMOVED lines=47> */
[----:B------:R-:W-:Y:S01]  /*4d70*/  HMMA.16816.F32.BF16 R64, R4, R18, R64 ;  /* 0x000000120440723c */ /* 0x000fe20000041840 */
[----:B------:R-:W1:Y:S05]  /*4d80*/  LDC R4, c[0x0][0x270] ;  /* 0x00009c00ff047b82 */ /* 0x000e6a0000000800 */
[-C--:B---3--:R-:W-:Y:S06]  /*4d90*/  HMMA.16816.F32.BF16 R36, R20, R24.reuse, R36 ;  /* 0x000000181424723c */ /* 0x088fec0000041824 */
[C---:B------:R-:W-:Y:S06]  /*4da0*/  HMMA.16816.F32.BF16 R40, R28.reuse, R24, R40 ;  /* 0x000000181c28723c */ /* 0x040fec0000041828 */
[-C--:B------:R-:W-:Y:S06]  /*4db0*/  HMMA.16816.F32.BF16 R44, R28, R26.reuse, R44 ;  /* 0x0000001a1c2c723c */ /* 0x080fec000004182c */
[C---:B------:R-:W-:Y:S05]  /*4dc0*/  HMMA.16816.F32.BF16 R48, R20.reuse, R26, R48 ;  /* 0x0000001a1430723c */ /* 0x040fea0000041830 */
[----:B-1----:R-:W-:Y:S01]  /*4dd0*/  IMAD R4, R4, UR52, RZ ;  /* 0x0000003404047c24 */ /* 0x002fe2000f8e02ff */
[-C--:B----4-:R-:W-:Y:S05]  /*4de0*/  HMMA.16816.F32.BF16 R52, R20, R32.reuse, R52 ;  /* 0x000000201434723c */ /* 0x090fea0000041834 */
[----:B------:R-:W-:Y:S01]  /*4df0*/  IMAD.U32 R5, R4, -0x40, RZ ;  /* 0xffffffc004057824 */ /* 0x000fe200078e00ff */
[C---:B------:R-:W-:Y:S05]  /*4e00*/  HMMA.16816.F32.BF16 R56, R28.reuse, R32, R56 ;  /* 0x000000201c38723c */ /* 0x040fea0000041838 */
[C---:B------:R-:W-:Y:S01]  /*4e10*/  LEA R242, P0, R5.reuse, R242, 0x2 ;  /* 0x000000f205f27211 */ /* 0x040fe200078010ff */
[-C--:B------:R-:W-:Y:S05]  /*4e20*/  HMMA.16816.F32.BF16 R60, R28, R34.reuse, R60 ;  /* 0x000000221c3c723c */ /* 0x080fea000004183c */
[----:B------:R-:W-:Y:S01]  /*4e30*/  LEA.HI.X.SX32 R243, R5, R243, 0x2, P0 ;  /* 0x000000f305f37211 */ /* 0x000fe200000f16ff */
        /* <DEDUP_REMOVED lines=19> */
.L_x_205:
[----:B------:R-:W-:Y:S01]  /*4f70*/  LDSM.16.M88.4 R100, [R209] ;  /* 0x00000000d164783b */ /* 0x000fe20000000200 */
[----:B------:R-:W-:Y:S02]  /*4f80*/  ULOP3.LUT UR10, UR5, 0x1, URZ, 0xc0, !UPT ;  /* 0x00000001050a7892 */ /* 0x000fe4000f8ec03f */
[----:B------:R-:W-:Y:S01]  /*4f90*/  UISETP.GT.AND UP2, UPT, UR5, UR21, UPT ;  /* 0x000000150500728c */ /* 0x000fe2000bf44270 */
[----:B------:R-:W2:Y:S01]  /*4fa0*/  LDSM.16.MT88.4 R16, [R217+0xc000] ;  /* 0x00c00000d910783b */ /* 0x000ea20000004200 */
[----:B------:R-:W-:Y:S02]  /*4fb0*/  UISETP.NE.U32.AND UP0, UPT, UR10, 0x1, UPT ;  /* 0x000000010a00788c */ /* 0x000fe4000bf05070 */
[----:B------:R-:W-:Y:S01]  /*4fc0*/  @UP3 UIADD3 UR11, UP1, UR15, -0x100, URZ ;  /* 0xffffff000f0b3890 */ /* 0x000fe2000ff3e03f */
[----:B------:R-:W1:Y:S01]  /*4fd0*/  LDSM.16.M88.4 R28, [R209+0x1000] ;  /* 0x00100000d11c783b */ /* 0x000e620000000200 */
[----:B------:R-:W-:Y:S02]  /*4fe0*/  UIADD3 UR5, UR5, -0x1, URZ ;  /* 0xffffffff05057890 */ /* 0x000fe4000fffe03f */
[----:B------:R-:W-:Y:S01]  /*4ff0*/  @UP3 UIADD3.X UR10, UR14, -0x1, URZ, UP1, !UPT ;  /* 0xffffffff0e0a3890 */ /* 0x000fe20008ffe43f */
[----:B------:R-:W3:Y:S04]  /*5000*/  LDSM.16.MT88.4 R32, [R217+0xe000] ;  /* 0x00e00000d920783b */ /* 0x000ee80000004200 */
[----:B------:R-:W-:Y:S04]  /*5010*/  LDSM.16.M88.4 R104, [R204] ;  /* 0x00000000cc68783b */ /* 0x000fe80000000200 */
[----:B------:R-:W4:Y:S04]  /*5020*/  LDSM.16.MT88.4 R124, [R217+0xc800] ;  /* 0x00c80000d97c783b */ /* 0x000f280000004200 */
[----:B------:R-:W4:Y:S04]  /*5030*/  LDSM.16.M88.4 R176, [R204+0x1000] ;  /* 0x00100000ccb0783b */ /* 0x000f280000000200 */
[----:B------:R-:W4:Y:S04]  /*5040*/  LDSM.16.MT88.4 R180, [R217+0xe800] ;  /* 0x00e80000d9b4783b */ /* 0x000f280000004200 */
[----:B------:R-:W-:Y:S04]  /*5050*/  LDSM.16.M88.4 R184, [R2] ;  /* 0x0000000002b8783b */ /* 0x000fe80000000200 */
[----:B------:R-:W4:Y:S04]  /*5060*/  LDSM.16.MT88.4 R188, [R217+0xd000] ;  /* 0x00d00000d9bc783b */ /* 0x000f280000004200 */
[----:B------:R-:W4:Y:S01]  /*5070*/  LDSM.16.M88.4 R192, [R2+0x1000] ;  /* 0x0010000002c0783b */ /* 0x000f220000000200 */
[-C--:B--2---:R-:W-:Y:S03]  /*5080*/  HMMA.16816.F32.BF16 R4, R100, R16.reuse, RZ ;  /* 0x000000106404723c */ /* 0x084fe600000418ff */
[----:B------:R-:W-:Y:S04]  /*5090*/  LDSM.16.M88.4 R196, [R3] ;  /* 0x0000000003c4783b */ /* 0x000fe80000000200 */
[----:B------:R-:W-:Y:S01]  /*50a0*/  LDSM.16.MT88.4 R200, [R217+0xd800] ;  /* 0x00d80000d9c8783b */ /* 0x000fe20000004200 */
        /* <DEDUP_REMOVED lines=108> */
[----:B---3--:R-:W-:Y:S01]  /*5770*/  IMAD.U32 R7, RZ, RZ, UR38 ;  /* 0x00000026ff077e24 */ /* 0x008fe2000f8e00ff */
[-C--:B------:R-:W-:Y:S02]  /*5780*/  LEA R18, P1, R107, R242.reuse, 0x2 ;  /* 0x000000f26b127211 */ /* 0x080fe400078210ff */
[----:B------:R2:W-:Y:S01]  /*5790*/  REDG.E.ADD.F32.FTZ.RN.STRONG.GPU desc[UR8][R4.64], R14 ;  /* 0x0000000e040079a6 */ /* 0x0005e2000c10f388 */
        /* <DEDUP_REMOVED lines=39> */
[----:B------:R-:W-:Y:S01]  /*5a10*/  IMAD.U32 R9, RZ, RZ, UR33 ;  /* 0x00000021ff097e24 */ /* 0x000fe2000f8e00ff */
[-C--:B------:R-:W-:Y:S02]  /*5a20*/  LEA R106, P2, R19, R242.reuse, 0x2 ;  /* 0x000000f2136a7211 */ /* 0x080fe400078410ff */
        /* <DEDUP_REMOVED lines=9> */
[----:B------:R-:W-:Y:S01]  /*5ac0*/  PLOP3.LUT P1, PT, PT, PT, UP0, 0x80, 0x0 ;  /* 0x000000000000781c */ /* 0x000fe20003f2f008 */
[----:B------:R-:W-:Y:S01]  /*5ad0*/  REDG.E.ADD.F32.FTZ.RN.STRONG.GPU desc[UR8][R20.64], R35 ;  /* 0x00000023140079a6 */ /* 0x000fe2000c10f388 */
[----:B------:R-:W-:Y:S01]  /*5ae0*/  @UP3 UIADD3 UR17, UP0, UR17, -0x100, URZ ;  /* 0xffffff0011113890 */ /* 0x000fe2000ff1e03f */
[----:B---3--:R-:W-:Y:S02]  /*5af0*/  IMAD.U32 R11, RZ, RZ, UR39 ;  /* 0x00000027ff0b7e24 */ /* 0x008fe4000f8e00ff */
[----:B------:R-:W-:Y:S01]  /*5b00*/  LDSM.16.MT88.4 R16, [R207+0x2000] ;  /* 0x00200000cf10783b */ /* 0x000fe20000004200 */
[----:B------:R-:W-:Y:S01]  /*5b10*/  @UP3 UIADD3.X UR16, UR16, -0x1, URZ, UP0, !UPT ;  /* 0xffffffff10103890 */ /* 0x000fe200087fe43f */
[----:B-1----:R-:W-:Y:S01]  /*5b20*/  IMAD.U32 R13, RZ, RZ, UR32 ;  /* 0x00000020ff0d7e24 */ /* 0x002fe2000f8e00ff */
[----:B------:R-:W-:Y:S01]  /*5b30*/  LEA R126, P0, R11, R242, 0x2 ;  /* 0x000000f20b7e7211 */ /* 0x000fe200078010ff */
[----:B------:R-:W-:Y:S01]  /*5b40*/  LDSM.16.MT88.4 R20, [R210+0x10800] ;  /* 0x01080000d214783b */ /* 0x000fe20000004200 */
[----:B--2---:R-:W-:Y:S02]  /*5b50*/  IMAD.U32 R5, RZ, RZ, UR31 ;  /* 0x0000001fff057e24 */ /* 0x004fe4000f8e00ff */
[-C--:B------:R-:W-:Y:S01]  /*5b60*/  LEA.HI.X.SX32 R105, R13, R243.reuse, 0x2, P3 ;  /* 0x000000f30d697211 */ /* 0x080fe200018f16ff */
[----:B------:R-:W-:Y:S01]  /*5b70*/  LDSM.16.MT88.4 R24, [R207+0x800] ;  /* 0x00080000cf18783b */ /* 0x000fe20000004200 */
[-C--:B------:R-:W-:Y:S02]  /*5b80*/  LEA.HI.X.SX32 R127, R9, R243.reuse, 0x2, P0 ;  /* 0x000000f3097f7211 */ /* 0x080fe400000f16ff */
[----:B------:R-:W-:Y:S01]  /*5b90*/  LEA.HI.X.SX32 R107, R5, R243, 0x2, P2 ;  /* 0x000000f3056b7211 */ /* 0x000fe200010f16ff */
[----:B------:R-:W-:Y:S01]  /*5ba0*/  REDG.E.ADD.F32.FTZ.RN.STRONG.GPU desc[UR8][R104.64], R28 ;  /* 0x0000001c680079a6 */ /* 0x000fe2000c10f388 */
[----:B------:R-:W-:Y:S03]  /*5bb0*/  PLOP3.LUT P0, PT, PT, PT, UP2, 0x80, 0x0 ;  /* 0x000000000000781c */ /* 0x000fe60003f0f028 */
[----:B------:R-:W-:Y:S04]  /*5bc0*/  REDG.E.ADD.F32.FTZ.RN.STRONG.GPU desc[UR8][R106.64], R29 ;  /* 0x0000001d6a0079a6 */ /* 0x000fe8000c10f388 */
        /* <DEDUP_REMOVED lines=50> */
[----:B------:R-:W-:Y:S01]  /*5ef0*/  BAR.SYNC.DEFER_BLOCKING 0x0 ;  /* 0x0000000000007b1d */ /* 0x000fe20000010000 */
[----:B------:R-:W-:Y:S01]  /*5f00*/  F2FP.BF16.F32.PACK_AB R36, R37, R36 ;  /* 0x000000242524723e */ /* 0x000fe200000010ff */
[----:B------:R-:W-:Y:S01]  /*5f10*/  UISETP.NE.AND UP0, UPT, UR51, -0x1, UPT ;  /* 0xffffffff3300788c */ /* 0x000fe2000bf05270 */
        /* <DEDUP_REMOVED lines=41> */
[----:B------:R1:W-:Y:S01]  /*61b0*/  STS [R231], R68 ;  /* 0x00000044e7007388 */ /* 0x0003e20000000800 */
[----:B------:R-:W-:Y:S01]  /*61c0*/  F2FP.BF16.F32.PACK_AB R74, R75, R74 ;  /* 0x0000004a4b4a723e */ /* 0x000fe200000010ff */
[----:B------:R-:W-:Y:S01]  /*61d0*/  @UP0 UIADD3 UR5, UR49, UR51, URZ ;  /* 0x0000003331050290 */ /* 0x000fe2000fffe03f */
[----:B------:R-:W-:Y:S01]  /*61e0*/  F2FP.BF16.F32.PACK_AB R76, R77, R76 ;  /* 0x0000004c4d4c723e */ /* 0x000fe200000010ff */
[----:B------:R1:W-:Y:S01]  /*61f0*/  STS [R231+0x400], R70 ;  /* 0x00040046e7007388 */ /* 0x0003e20000000800 */
[----:B------:R-:W-:Y:S01]  /*6200*/  F2FP.BF16.F32.PACK_AB R78, R79, R78 ;  /* 0x0000004e4f4e723e */ /* 0x000fe200000010ff */
[----:B------:R-:W-:Y:S01]  /*6210*/  @UP0 ULDC.64 UR10, c[0x0][0x450] ;  /* 0x00011400000a0ab9 */ /* 0x000fe20000000a00 */
[----:B------:R-:W-:Y:S01]  /*6220*/  F2FP.BF16.F32.PACK_AB R84, R85, R84 ;  /* 0x000000545554723e */ /* 0x000fe200000010ff */
[----:B------:R1:W-:Y:S01]  /*6230*/  STS [R233], R80 ;  /* 0x00000050e9007388 */ /* 0x0003e20000000800 */
[----:B------:R-:W-:Y:S01]  /*6240*/  F2FP.BF16.F32.PACK_AB R86, R87, R86 ;  /* 0x000000565756723e */ /* 0x000fe200000010ff */
[----:B------:R-:W-:Y:S01]  /*6250*/  @UP0 UIMAD.WIDE.U32 UR12, UR5, UR10, URZ ;  /* 0x0000000a050c02a5 */ /* 0x000fe2000f8e003f */
[----:B------:R-:W-:Y:S01]  /*6260*/  F2FP.BF16.F32.PACK_AB R96, R97, R96 ;  /* 0x000000606160723e */ /* 0x000fe200000010ff */
[----:B------:R1:W-:Y:S01]  /*6270*/  STS [R233+0x400], R82 ;  /* 0x00040052e9007388 */ /* 0x0003e20000000800 */
[----:B------:R-:W-:Y:S01]  /*6280*/  F2FP.BF16.F32.PACK_AB R98, R99, R98 ;  /* 0x000000626362723e */ /* 0x000fe200000010ff */
[----:B------:R-:W-:Y:S01]  /*6290*/  @UP0 UIMAD UR5, UR5, UR11, URZ ;  /* 0x0000000b050502a4 */ /* 0x000fe2000f8e023f */
[----:B------:R-:W-:Y:S01]  /*62a0*/  F2FP.BF16.F32.PACK_AB R88, R89, R88 ;  /* 0x000000585958723e */ /* 0x000fe200000010ff */
[----:B------:R1:W-:Y:S01]  /*62b0*/  STS [R231+0x1000], R72 ;  /* 0x00100048e7007388 */ /* 0x0003e20000000800 */
[----:B------:R-:W-:Y:S01]  /*62c0*/  F2FP.BF16.F32.PACK_AB R90, R91, R90 ;  /* 0x0000005a5b5a723e */ /* 0x000fe200000010ff */
[----:B------:R-:W-:Y:S01]  /*62d0*/  @UP0 UIADD3 UR19, UR13, UR5, URZ ;  /* 0x000000050d130290 */ /* 0x000fe2000fffe03f */
[----:B------:R-:W-:Y:S01]  /*62e0*/  F2FP.BF16.F32.PACK_AB R92, R93, R92 ;  /* 0x0000005c5d5c723e */ /* 0x000fe200000010ff */
[----:B------:R1:W-:Y:S01]  /*62f0*/  STS [R231+0x1400], R74 ;  /* 0x0014004ae7007388 */ /* 0x0003e20000000800 */
[----:B------:R-:W-:Y:S01]  /*6300*/  F2FP.BF16.F32.PACK_AB R94, R95, R94 ;  /* 0x0000005e5f5e723e */ /* 0x000fe200000010ff */
[----:B------:R-:W-:Y:S01]  /*6310*/  @UP0 UMOV UR18, UR12 ;  /* 0x0000000c00120c82 */ /* 0x000fe20008000000 */
[----:B------:R-:W-:Y:S01]  /*6320*/  F2FP.BF16.F32.PACK_AB R40, R41, R40 ;  /* 0x000000282928723e */ /* 0x000fe200000010ff */
[----:B------:R1:W-:Y:S01]  /*6330*/  STS [R233+0x1000], R76 ;  /* 0x0010004ce9007388 */ /* 0x0003e20000000800 */
[----:B------:R-:W-:-:S02]  /*6340*/  F2FP.BF16.F32.PACK_AB R42, R43, R42 ;  /* 0x0000002a2b2a723e */ /* 0x000fc400000010ff */
[----:B------:R-:W-:Y:S01]  /*6350*/  F2FP.BF16.F32.PACK_AB R44, R45, R44 ;  /* 0x0000002c2d2c723e */ /* 0x000fe200000010ff */
[----:B------:R1:W-:Y:S01]  /*6360*/  STS [R233+0x1400], R78 ;  /* 0x0014004ee9007388 */ /* 0x0003e20000000800 */
[----:B------:R-:W-:Y:S02]  /*6370*/  F2FP.BF16.F32.PACK_AB R46, R47, R46 ;  /* 0x0000002e2f2e723e */ /* 0x000fe400000010ff */
[----:B------:R-:W-:Y:S01]  /*6380*/  F2FP.BF16.F32.PACK_AB R52, R53, R52 ;  /* 0x000000343534723e */ /* 0x000fe200000010ff */
[----:B------:R1:W-:Y:S01]  /*6390*/  STS [R231+0x2000], R84 ;  /* 0x00200054e7007388 */ /* 0x0003e20000000800 */
[----:B------:R-:W-:Y:S02]  /*63a0*/  F2FP.BF16.F32.PACK_AB R54, R55, R54 ;  /* 0x000000363736723e */ /* 0x000fe400000010ff */
[----:B------:R-:W-:Y:S01]  /*63b0*/  F2FP.BF16.F32.PACK_AB R64, R65, R64 ;  /* 0x000000404140723e */ /* 0x000fe200000010ff */
[----:B------:R1:W-:Y:S01]  /*63c0*/  STS [R231+0x2400], R86 ;  /* 0x00240056e7007388 */ /* 0x0003e20000000800 */
[----:B------:R-:W-:-:S02]  /*63d0*/  F2FP.BF16.F32.PACK_AB R66, R67, R66 ;  /* 0x000000424342723e */ /* 0x000fc400000010ff */
[----:B------:R-:W-:Y:S01]  /*63e0*/  F2FP.BF16.F32.PACK_AB R56, R57, R56 ;  /* 0x000000383938723e */ /* 0x000fe200000010ff */
[----:B------:R1:W-:Y:S01]  /*63f0*/  STS [R233+0x2000], R96 ;  /* 0x00200060e9007388 */ /* 0x0003e20000000800 */
[----:B------:R-:W-:Y:S02]  /*6400*/  F2FP.BF16.F32.PACK_AB R58, R59, R58 ;  /* 0x0000003a3b3a723e */ /* 0x000fe400000010ff */
[----:B------:R-:W-:Y:S01]  /*6410*/  PLOP3.LUT P0, PT, PT, PT, UP0, 0x80, 0x0 ;  /* 0x000000000000781c */ /* 0x000fe20003f0f008 */
[----:B------:R1:W-:Y:S04]  /*6420*/  STS [R233+0x2400], R98 ;  /* 0x00240062e9007388 */ /* 0x0003e80000000800 */
        /* <DEDUP_REMOVED lines=17> */
[----:B------:R1:W-:Y:S01]  /*6540*/  STS [R231+0x7400], R58 ;  /* 0x0074003ae7007388 */ /* 0x0003e20000000800 */
[----:B------:R-:W-:Y:S05]  /*6550*/  @P0 BRA `(.L_x_207) ;  /* 0x0000000000340947 */ /* 0x000fea0003800000 */
[----:B------:R-:W-:Y:S01]  /*6560*/  USHF.R.S32.HI UR5, URZ, 0x1f, UR49 ;  /* 0x0000001f3f057899 */ /* 0x000fe20008011431 */
[----:B------:R-:W-:Y:S01]  /*6570*/  ULDC.64 UR10, c[0x0][0x450] ;  /* 0x00011400000a7ab9 */ /* 0x000fe20000000a00 */
[----:B------:R-:W-:Y:S02]  /*6580*/  USHF.R.S32.HI UR7, URZ, 0x1f, UR53 ;  /* 0x0000001f3f077899 */ /* 0x000fe40008011435 */
[----:B------:R-:W-:Y:S02]  /*6590*/  UIMAD UR5, UR5, UR10, URZ ;  /* 0x0000000a050572a4 */ /* 0x000fe4000f8e023f */
[----:B------:R-:W-:Y:S02]  /*65a0*/  UIMAD.WIDE.U32 UR12, UR49, UR10, URZ ;  /* 0x0000000a310c72a5 */ /* 0x000fe4000f8e003f */
[----:B------:R-:W-:Y:S01]  /*65b0*/  UIMAD UR5, UR49, UR11, UR5 ;  /* 0x0000000b310572a4 */ /* 0x000fe2000f8e0205 */
[----:B------:R-:W-:-:S03]  /*65c0*/  ULDC.64 UR14, c[0x0][0x438] ;  /* 0x00010e00000e7ab9 */ /* 0x000fc60000000a00 */
[----:B------:R-:W-:Y:S02]  /*65d0*/  UIADD3 UR13, UR13, UR5, URZ ;  /* 0x000000050d0d7290 */ /* 0x000fe4000fffe03f */
[----:B------:R-:W-:Y:S02]  /*65e0*/  UIMAD UR5, UR7, UR14, URZ ;  /* 0x0000000e070572a4 */ /* 0x000fe4000f8e023f */
[----:B------:R-:W-:Y:S02]  /*65f0*/  UIMAD.WIDE.U32 UR12, UR53, UR14, UR12 ;  /* 0x0000000e350c72a5 */ /* 0x000fe4000f8e000c */
[----:B------:R-:W-:-:S04]  /*6600*/  UIMAD UR5, UR53, UR15, UR5 ;  /* 0x0000000f350572a4 */ /* 0x000fc8000f8e0205 */
[----:B------:R-:W-:Y:S01]  /*6610*/  UIADD3 UR19, UR13, UR5, URZ ;  /* 0x000000050d137290 */ /* 0x000fe2000fffe03f */
[----:B------:R-:W-:-:S11]  /*6620*/  UMOV UR18, UR12 ;  /* 0x0000000c00127c82 */ /* 0x000fd60008000000 */
.L_x_207:
[----:B------:R-:W-:Y:S01]  /*6630*/  @UP0 UIADD3 UR5, UR49, UR51, URZ ;  /* 0x0000003331050290 */ /* 0x000fe2000fffe03f */
[----:B------:R-:W-:Y:S01]  /*6640*/  F2FP.BF16.F32.PACK_AB R60, R61, R60 ;  /* 0x0000003c3d3c723e */ /* 0x000fe200000010ff */
[----:B------:R-:W-:Y:S01]  /*6650*/  @UP0 ULDC.64 UR12, c[0x0][0x458] ;  /* 0x00011600000c0ab9 */ /* 0x000fe20000000a00 */
[----:B------:R-:W-:Y:S01]  /*6660*/  F2FP.BF16.F32.PACK_AB R62, R63, R62 ;  /* 0x0000003e3f3e723e */ /* 0x000fe200000010ff */
[----:B------:R-:W-:Y:S02]  /*6670*/  @UP0 UIMAD.WIDE.U32 UR14, UR5, UR12, URZ ;  /* 0x0000000c050e02a5 */ /* 0x000fe4000f8e003f */
[----:B------:R-:W-:-:S04]  /*6680*/  @UP0 UIMAD UR5, UR5, UR13, URZ ;  /* 0x0000000d050502a4 */ /* 0x000fc8000f8e023f */
[----:B------:R-:W-:Y:S01]  /*6690*/  @UP0 UIADD3 UR15, UR15, UR5, URZ ;  /* 0x000000050f0f0290 */ /* 0x000fe2000fffe03f */
[----:B------:R-:W-:Y:S11]  /*66a0*/  @P0 BRA `(.L_x_208) ;  /* 0x0000000000300947 */ /* 0x000ff60003800000 */
        /* <DEDUP_REMOVED lines=11> */
[----:B------:R-:W-:-:S12]  /*6760*/  UIADD3 UR15, UR15, UR5, URZ ;  /* 0x000000050f0f7290 */ /* 0x000fd8000fffe03f */
.L_x_208:
[----:B------:R2:W-:Y:S01]  /*6770*/  STS [R233+0x7000], R60 ;  /* 0x0070003ce9007388 */ /* 0x0005e20000000800 */
[----:B------:R-:W-:Y:S01]  /*6780*/  USHF.R.S32.HI UR5, URZ, 0x1f, UR47 ;  /* 0x0000001f3f057899 */ /* 0x000fe2000801142f */
[--C-:B------:R-:W-:Y:S01]  /*6790*/  SHF.R.S32.HI R31, RZ, 0x1f, R220.reuse ;  /* 0x0000001fff1f7819 */ /* 0x100fe200000114dc */
[----:B------:R-:W-:Y:S01]  /*67a0*/  IMAD.U32 R3, RZ, RZ, UR10 ;  /* 0x0000000aff037e24 */ /* 0x000fe2000f8e00ff */
[----:B------:R2:W-:Y:S01]  /*67b0*/  STS [R233+0x7400], R62 ;  /* 0x0074003ee9007388 */ /* 0x0005e20000000800 */
[----:B------:R-:W-:Y:S01]  /*67c0*/  UIMAD UR7, UR5, UR10, URZ ;  /* 0x0000000a050772a4 */ /* 0x000fe2000f8e023f */
[----:B------:R-:W-:Y:S01]  /*67d0*/  IMAD.MOV.U32 R30, RZ, RZ, R220 ;  /* 0x000000ffff1e7224 */ /* 0x000fe200078e00dc */
[----:B------:R-:W-:Y:S01]  /*67e0*/  UIMAD UR6, UR50, -0x40, UR6 ;  /* 0xffffffc0320678a4 */ /* 0x000fe2000f8e0206 */
[----:B------:R-:W-:Y:S01]  /*67f0*/  BAR.SYNC.DEFER_BLOCKING 0x0 ;  /* 0x0000000000007b1d */ /* 0x000fe20000010000 */
[----:B------:R-:W-:Y:S01]  /*6800*/  UIMAD UR7, UR47, UR11, UR7 ;  /* 0x0000000b2f0772a4 */ /* 0x000fe2000f8e0207 */
[----:B------:R-:W-:Y:S01]  /*6810*/  IMAD.WIDE.U32 R4, R3, UR47, R30 ;  /* 0x0000002f03047c25 */ /* 0x000fe2000f8e001e */
[----:B------:R-:W-:Y:S01]  /*6820*/  USHF.R.S32.HI UR20, URZ, 0x1f, UR60 ;  /* 0x0000001f3f147899 */ /* 0x000fe2000801143c */
[----:B------:R-:W-:-:S02]  /*6830*/  IADD3 R2, R218, 0x20, RZ ;  /* 0x00000020da027810 */ /* 0x000fc40007ffe0ff */
[----:B------:R-:W-:Y:S01]  /*6840*/  ULDC.64 UR16, c[0x0][0x468] ;  /* 0x00011a0000107ab9 */ /* 0x000fe20000000a00 */
[----:B------:R-:W-:Y:S01]  /*6850*/  IMAD.U32 R3, RZ, RZ, UR7 ;  /* 0x00000007ff037e24 */ /* 0x000fe2000f8e00ff */
[----:B------:R-:W-:Y:S01]  /*6860*/  IADD3 R4, P0, R4, UR18, RZ ;  /* 0x0000001204047c10 */ /* 0x000fe2000ff1e0ff */
[----:B------:R-:W-:Y:S01]  /*6870*/  UIMAD UR7, UR20, UR16, URZ ;  /* 0x00000010140772a4 */ /* 0x000fe2000f8e023f */
[----:B------:R-:W-:Y:S01]  /*6880*/  ISETP.GE.AND P2, PT, R218, UR6, PT ;  /* 0x00000006da007c0c */ /* 0x000fe2000bf46270 */
[----:B------:R-:W-:Y:S01]  /*6890*/  IMAD.U32 R32, RZ, RZ, UR16 ;  /* 0x00000010ff207e24 */ /* 0x000fe2000f8e00ff */
[----:B------:R-:W-:Y:S01]  /*68a0*/  IADD3.X R5, R5, UR19, R3, P0, !PT ;  /* 0x0000001305057c10 */ /* 0x000fe200087fe403 */
[----:B------:R-:W-:Y:S01]  /*68b0*/  UIMAD UR17, UR60, UR17, UR7 ;  /* 0x000000113c1172a4 */ /* 0x000fe2000f8e0207 */
[----:B------:R-:W-:Y:S01]  /*68c0*/  BSSY B0, `(.L_x_209) ;  /* 0x0000016000007945 */ /* 0x000fe20003800000 */
[----:B------:R-:W-:Y:S01]  /*68d0*/  ISETP.GE.AND P1, PT, R2, UR6, PT ;  /* 0x0000000602007c0c */ /* 0x000fe2000bf26270 */
[----:B------:R-:W-:Y:S01]  /*68e0*/  IMAD.WIDE.U32 R32, R32, UR60, R4 ;  /* 0x0000003c20207c25 */ /* 0x000fe2000f8e0004 */
[----:B------:R-:W-:-:S04]  /*68f0*/  SHF.R.S32.HI R2, RZ, 0x1f, R218 ;  /* 0x0000001fff027819 */ /* 0x000fc800000114da */
[----:B------:R-:W-:Y:S01]  /*6900*/  IADD3 R29, R33, UR17, RZ ;  /* 0x00000011211d7c10 */ /* 0x000fe2000fffe0ff */
[----:B------:R2:W3:Y:S04]  /*6910*/  LDS.128 R24, [R225+0xd000] ;  /* 0x00d00000e1187984 */ /* 0x0004e80000000c00 */
[----:B------:R2:W4:Y:S04]  /*6920*/  LDS.128 R20, [R225+0xf000] ;  /* 0x00f00000e1147984 */ /* 0x0005280000000c00 */
[----:B------:R2:W1:Y:S04]  /*6930*/  LDS.128 R16, [R225+0x11000] ;  /* 0x01100000e1107984 */ /* 0x0004680000000c00 */
[----:B------:R2:W1:Y:S01]  /*6940*/  LDS.128 R12, [R225+0x13000] ;  /* 0x01300000e10c7984 */ /* 0x0004620000000c00 */
[----:B------:R-:W-:Y:S05]  /*6950*/  @P2 BRA `(.L_x_210) ;  /* 0x0000000000302947 */ /* 0x000fea0003800000 */
[----:B------:R-:W2:Y:S01]  /*6960*/  LDS.128 R4, [R225+0xc000] ;  /* 0x00c00000e1047984 */ /* 0x000ea20000000c00 */
[----:B------:R-:W-:Y:S01]  /*6970*/  MOV R28, R32 ;  /* 0x00000020001c7202 */ /* 0x000fe20000000f00 */
[----:B------:R-:W-:Y:S01]  /*6980*/  IMAD R3, R2, UR10, RZ ;  /* 0x0000000a02037c24 */ /* 0x000fe2000f8e02ff */
[----:B------:R-:W-:Y:S01]  /*6990*/  ULDC.64 UR16, c[0x0][0x3f0] ;  /* 0x0000fc0000107ab9 */ /* 0x000fe20000000a00 */
[----:B------:R-:W3:Y:S02]  /*69a0*/  LDS.128 R8, [R225+0xe000] ;  /* 0x00e00000e1087984 */ /* 0x000ee40000000c00 */
[----:B------:R-:W-:-:S04]  /*69b0*/  IMAD.WIDE.U32 R34, R218, UR10, R28 ;  /* 0x0000000ada227c25 */ /* 0x000fc8000f8e001c */
[----:B------:R-:W-:Y:S01]  /*69c0*/  IMAD R3, R218, UR11, R3 ;  /* 0x0000000bda037c24 */ /* 0x000fe2000f8e0203 */
[----:B-1----:R-:W-:-:S04]  /*69d0*/  LEA R36, P0, R34, UR16, 0x1 ;  /* 0x0000001022247c11 */ /* 0x002fc8000f8008ff */
[----:B------:R-:W-:-:S04]  /*69e0*/  IADD3 R3, R3, R35, RZ ;  /* 0x0000002303037210 */ /* 0x000fc80007ffe0ff */
[----:B------:R-:W-:-:S05]  /*69f0*/  LEA.HI.X R37, R34, UR17, R3, 0x1, P0 ;  /* 0x0000001122257c11 */ /* 0x000fca00080f0c03 */
[----:B--2---:R1:W-:Y:S04]  /*6a00*/  STG.E.128 desc[UR8][R36.64], R4 ;  /* 0x0000000424007986 */ /* 0x0043e8000c101d08 */
[----:B---3--:R1:W-:Y:S02]  /*6a10*/  STG.E.128 desc[UR8][R36.64+0x80], R8 ;  /* 0x0000800824007986 */ /* 0x0083e4000c101d08 */
.L_x_210:
[----:B------:R-:W-:Y:S05]  /*6a20*/  BSYNC B0 ;  /* 0x0000000000007941 */ /* 0x000fea0003800000 */
.L_x_209:
[----:B------:R-:W-:Y:S04]  /*6a30*/  BSSY B0, `(.L_x_211) ;  /* 0x000000e000007945 */ /* 0x000fe80003800000 */
[----:B------:R-:W-:Y:S05]  /*6a40*/  @P1 BRA `(.L_x_212) ;  /* 0x0000000000301947 */ /* 0x000fea0003800000 */
[----:B-1----:R-:W-:Y:S01]  /*6a50*/  IADD3 R4, P0, R218, 0x20, RZ ;  /* 0x00000020da047810 */ /* 0x002fe20007f1e0ff */
[----:B------:R-:W-:Y:S01]  /*6a60*/  ULDC.64 UR6, c[0x0][0x3f0] ;  /* 0x0000fc0000067ab9 */ /* 0x000fe20000000a00 */
[----:B------:R-:W-:Y:S02]  /*6a70*/  MOV R28, R32 ;  /* 0x00000020001c7202 */ /* 0x000fe40000000f00 */
[----:B------:R-:W-:-:S03]  /*6a80*/  IADD3.X R3, RZ, R2, RZ, P0, !PT ;  /* 0x00000002ff037210 */ /* 0x000fc600007fe4ff */
[----:B------:R-:W-:-:S04]  /*6a90*/  IMAD.WIDE.U32 R6, R4, UR10, R28 ;  /* 0x0000000a04067c25 */ /* 0x000fc8000f8e001c */
[----:B------:R-:W-:-:S04]  /*6aa0*/  IMAD R3, R3, UR10, RZ ;  /* 0x0000000a03037c24 */ /* 0x000fc8000f8e02ff */
[----:B------:R-:W-:Y:S01]  /*6ab0*/  IMAD R3, R4, UR11, R3 ;  /* 0x0000000b04037c24 */ /* 0x000fe2000f8e0203 */
[----:B------:R-:W-:-:S04]  /*6ac0*/  LEA R4, P0, R6, UR6, 0x1 ;  /* 0x0000000606047c11 */ /* 0x000fc8000f8008ff */
[----:B------:R-:W-:-:S04]  /*6ad0*/  IADD3 R3, R3, R7, RZ ;  /* 0x0000000703037210 */ /* 0x000fc80007ffe0ff */
[----:B------:R-:W-:-:S05]  /*6ae0*/  LEA.HI.X R5, R6, UR7, R3, 0x1, P0 ;  /* 0x0000000706057c11 */ /* 0x000fca00080f0c03 */
[----:B---3--:R1:W-:Y:S04]  /*6af0*/  STG.E.128 desc[UR8][R4.64], R24 ;  /* 0x0000001804007986 */ /* 0x0083e8000c101d08 */
[----:B----4-:R1:W-:Y:S02]  /*6b00*/  STG.E.128 desc[UR8][R4.64+0x80], R20 ;  /* 0x0000801404007986 */ /* 0x0103e4000c101d08 */
.L_x_212:
[----:B------:R-:W-:Y:S05]  /*6b10*/  BSYNC B0 ;  /* 0x0000000000007941 */ /* 0x000fea0003800000 */
.L_x_211:
[----:B-1----:R1:W1:Y:S01]  /*6b20*/  LDS.128 R8, [R225+0x10000] ;  /* 0x01000000e1087984 */ /* 0x0022620000000c00 */
[----:B------:R-:W-:Y:S01]  /*6b30*/  UIMAD UR5, UR5, UR12, URZ ;  /* 0x0000000c050572a4 */ /* 0x000fe2000f8e023f */
[----:B------:R-:W-:Y:S01]  /*6b40*/  IMAD.U32 R3, RZ, RZ, UR12 ;  /* 0x0000000cff037e24 */ /* 0x000fe2000f8e00ff */
[----:B------:R-:W-:Y:S01]  /*6b50*/  USHF.R.S32.HI UR10, URZ, 0x1f, UR60 ;  /* 0x0000001f3f0a7899 */ /* 0x000fe2000801143c */
[----:B------:R1:W1:Y:S01]  /*6b60*/  LDS.128 R4, [R225+0x12000] ;  /* 0x01200000e1047984 */ /* 0x0002620000000c00 */
[----:B------:R-:W-:Y:S01]  /*6b70*/  UIMAD UR5, UR47, UR13, UR5 ;  /* 0x0000000d2f0572a4 */ /* 0x000fe2000f8e0205 */
[----:B------:R-:W-:Y:S01]  /*6b80*/  IMAD.WIDE.U32 R30, R3, UR47, R30 ;  /* 0x0000002f031e7c25 */ /* 0x000fe2000f8e001e */
[----:B------:R-:W-:Y:S01]  /*6b90*/  ULDC.64 UR6, c[0x0][0x470] ;  /* 0x00011c0000067ab9 */ /* 0x000fe20000000a00 */
[----:B------:R-:W-:Y:S03]  /*6ba0*/  BSSY B0, `(.L_x_213) ;  /* 0x0000014000007945 */ /* 0x000fe60003800000 */
[----:B------:R-:W-:Y:S01]  /*6bb0*/  IMAD.U32 R3, RZ, RZ, UR5 ;  /* 0x00000005ff037e24 */ /* 0x000fe2000f8e00ff */
[----:B----4-:R-:W-:Y:S01]  /*6bc0*/  IADD3 R22, P0, R30, UR14, RZ ;  /* 0x0000000e1e167c10 */ /* 0x010fe2000ff1e0ff */
[----:B------:R-:W-:-:S03]  /*6bd0*/  UIMAD UR5, UR10, UR6, URZ ;  /* 0x000000060a0572a4 */ /* 0x000fc6000f8e023f */
[----:B------:R-:W-:Y:S01]  /*6be0*/  IADD3.X R23, R31, UR15, R3, P0, !PT ;  /* 0x0000000f1f177c10 */ /* 0x000fe200087fe403 */
[----:B------:R-:W-:Y:S01]  /*6bf0*/  UIMAD UR7, UR60, UR7, UR5 ;  /* 0x000000073c0772a4 */ /* 0x000fe2000f8e0205 */
[----:B------:R-:W-:-:S05]  /*6c00*/  MOV R3, UR6 ;  /* 0x0000000600037c02 */ /* 0x000fca0008000f00 */
[----:B------:R-:W-:-:S05]  /*6c10*/  IMAD.WIDE.U32 R22, R3, UR60, R22 ;  /* 0x0000003c03167c25 */ /* 0x000fca000f8e0016 */
[----:B------:R-:W-:Y:S01]  /*6c20*/  IADD3 R21, R23, UR7, RZ ;  /* 0x0000000717157c10 */ /* 0x000fe2000fffe0ff */
[----:B------:R-:W-:Y:S06]  /*6c30*/  @P2 BRA `(.L_x_214) ;  /* 0x0000000000282947 */ /* 0x000fec0003800000 */
[----:B------:R-:W-:Y:S01]  /*6c40*/  MOV R20, R22 ;  /* 0x0000001600147202 */ /* 0x000fe20000000f00 */
[----:B------:R-:W-:Y:S01]  /*6c50*/  IMAD R3, R2, UR12, RZ ;  /* 0x0000000c02037c24 */ /* 0x000fe2000f8e02ff */
[----:B------:R-:W-:-:S03]  /*6c60*/  ULDC.64 UR6, c[0x0][0x3f8] ;  /* 0x0000fe0000067ab9 */ /* 0x000fc60000000a00 */
[----:B---3--:R-:W-:-:S04]  /*6c70*/  IMAD.WIDE.U32 R24, R218, UR12, R20 ;  /* 0x0000000cda187c25 */ /* 0x008fc8000f8e0014 */
[----:B------:R-:W-:Y:S01]  /*6c80*/  IMAD R3, R218, UR13, R3 ;  /* 0x0000000dda037c24 */ /* 0x000fe2000f8e0203 */
[----:B------:R-:W-:-:S04]  /*6c90*/  LEA R26, P0, R24, UR6, 0x1 ;  /* 0x00000006181a7c11 */ /* 0x000fc8000f8008ff */
[----:B------:R-:W-:-:S04]  /*6ca0*/  IADD3 R3, R3, R25, RZ ;  /* 0x0000001903037210 */ /* 0x000fc80007ffe0ff */
[----:B------:R-:W-:-:S05]  /*6cb0*/  LEA.HI.X R27, R24, UR7, R3, 0x1, P0 ;  /* 0x00000007181b7c11 */ /* 0x000fca00080f0c03 */
[----:B-1----:R4:W-:Y:S04]  /*6cc0*/  STG.E.128 desc[UR8][R26.64], R8 ;  /* 0x000000081a007986 */ /* 0x0029e8000c101d08 */
[----:B------:R4:W-:Y:S02]  /*6cd0*/  STG.E.128 desc[UR8][R26.64+0x80], R4 ;  /* 0x000080041a007986 */ /* 0x0009e4000c101d08 */
.L_x_214:
[----:B------:R-:W-:Y:S05]  /*6ce0*/  BSYNC B0 ;  /* 0x0000000000007941 */ /* 0x000fea0003800000 */
.L_x_213:
[----:B------:R-:W-:Y:S05]  /*6cf0*/  @P1 BRA `(.L_x_201) ;  /* 0x0000000000301947 */ /* 0x000fea0003800000 */
[----:B------:R-:W-:Y:S01]  /*6d00*/  IADD3 R3, P0, R218, 0x20, RZ ;  /* 0x00000020da037810 */ /* 0x000fe20007f1e0ff */
[----:B------:R-:W-:Y:S01]  /*6d10*/  ULDC.64 UR6, c[0x0][0x3f8] ;  /* 0x0000fe0000067ab9 */ /* 0x000fe20000000a00 */
[----:B------:R-:W-:Y:S02]  /*6d20*/  MOV R20, R22 ;  /* 0x0000001600147202 */ /* 0x000fe40000000f00 */
[----:B------:R-:W-:-:S03]  /*6d30*/  IADD3.X R2, RZ, R2, RZ, P0, !PT ;  /* 0x00000002ff027210 */ /* 0x000fc600007fe4ff */
[----:B-1--4-:R-:W-:-:S04]  /*6d40*/  IMAD.WIDE.U32 R4, R3, UR12, R20 ;  /* 0x0000000c03047c25 */ /* 0x012fc8000f8e0014 */
[----:B------:R-:W-:Y:S01]  /*6d50*/  IMAD R2, R2, UR12, RZ ;  /* 0x0000000c02027c24 */ /* 0x000fe2000f8e02ff */
[----:B------:R-:W-:-:S03]  /*6d60*/  LEA R6, P0, R4, UR6, 0x1 ;  /* 0x0000000604067c11 */ /* 0x000fc6000f8008ff */
[----:B------:R-:W-:-:S05]  /*6d70*/  IMAD R2, R3, UR13, R2 ;  /* 0x0000000d03027c24 */ /* 0x000fca000f8e0202 */
[----:B------:R-:W-:-:S04]  /*6d80*/  IADD3 R2, R2, R5, RZ ;  /* 0x0000000502027210 */ /* 0x000fc80007ffe0ff */
[----:B------:R-:W-:-:S05]  /*6d90*/  LEA.HI.X R7, R4, UR7, R2, 0x1, P0 ;  /* 0x0000000704077c11 */ /* 0x000fca00080f0c02 */
[----:B------:R1:W-:Y:S04]  /*6da0*/  STG.E.128 desc[UR8][R6.64], R16 ;  /* 0x0000001006007986 */ /* 0x0003e8000c101d08 */
[----:B------:R1:W-:Y:S02]  /*6db0*/  STG.E.128 desc[UR8][R6.64+0x80], R12 ;  /* 0x0000800c06007986 */ /* 0x0003e4000c101d08 */
.L_x_201:
[----:B------:R-:W-:Y:S05]  /*6dc0*/  BSYNC B1 ;  /* 0x0000000000017941 */ /* 0x000fea0003800000 */
.L_x_187:
[----:B------:R-:W-:Y:S01]  /*6dd0*/  R2UR UR6, R219 ;  /* 0x00000000db0672ca */ /* 0x000fe200000e0000 */
[----:B------:R-:W-:Y:S02]  /*6de0*/  ULDC UR5, c[0x0][0xc] ;  /* 0x0000030000057ab9 */ /* 0x000fe40000000800 */
[----:B------:R-:W-:-:S10]  /*6df0*/  UIADD3 UR50, UR5, UR50, URZ ;  /* 0x0000003205327290 */ /* 0x000fd4000fffe03f */
[----:B------:R-:W-:-:S06]  /*6e00*/  UISETP.GE.AND UP0, UPT, UR50, UR6, UPT ;  /* 0x000000063200728c */ /* 0x000fcc000bf06270 */
[----:B------:R-:W-:-:S13]  /*6e10*/  PLOP3.LUT P0, PT, PT, PT, UP0, 0x80, 0x0 ;  /* 0x000000000000781c */ /* 0x000fda0003f0f008 */
[----:B------:R-:W-:Y:S05]  /*6e20*/  @P0 BRA `(.L_x_215) ;  /* 0x0000000000040947 */ /* 0x000fea0003800000 */
[----:B------:R-:W-:Y:S05]  /*6e30*/  BRA `(.L_x_216) ;  /* 0xffffff9800c87947 */ /* 0x000fea000383ffff */
.L_x_215:
[----:B------:R-:W-:Y:S05]  /*6e40*/  EXIT ;  /* 0x000000000000794d */ /* 0x000fea0003800000 */
.L_x_217:
        /* <DEDUP_REMOVED lines=11> */
.L_x_2055:


//--------------------- .text._ZN5flash44flash_bwd_dq_dk_dv_loop_seqk_parallel_kernelI23Flash_bwd_kernel_traitsILi128ELi64ELi64ELi8ELi4ELi2ELi2ELb1ELb0EN7cutlass10bfloat16_tE19Flash_kernel_traitsILi128ELi64ELi64ELi8ES3_EELb0ELb0ELb1ELb1ELb0ELb0ELb0EEEvNS_16Flash_bwd_paramsE --------------------------
	.section	.text._ZN5flash44flash_bwd_dq_dk_dv_loop_seqk_parallel_kernelI23Flash_bwd_kernel_traitsILi128ELi64ELi64ELi8ELi4ELi2ELi2ELb1ELb0EN7cutlass10bfloat16_tE19Flash_kernel_traitsILi128ELi64ELi64ELi8ES3_EELb0ELb0ELb1ELb1ELb0ELb0ELb0EEEvNS_16Flash_bwd_paramsE,"ax",@progbits
	.align	128
        .global         _ZN5flash44flash_bwd_dq_dk_dv_loop_seqk_parallel_kernelI23Flash_bwd_kernel_traitsILi128ELi64ELi64ELi8ELi4ELi2ELi2ELb1ELb0EN7cutlass10bfloat16_tE19Flash_kernel_traitsILi128ELi64ELi64ELi8ES3_EELb0ELb0ELb1ELb1ELb0ELb0ELb0EEEvNS_16Flash_bwd_paramsE
        .type           _ZN5flash44flash_bwd_dq_dk_dv_loop_seqk_parallel_kernelI23Flash_bwd_kernel_traitsILi128ELi64ELi64ELi8ELi4ELi2ELi2ELb1ELb0EN7cutlass10bfloat16_tE19Flash_kernel_traitsILi128ELi64ELi64ELi8ES3_EELb0ELb0ELb1ELb1ELb0ELb0ELb0EEEvNS_16Flash_bwd_paramsE,@function
        .size           _ZN5flash44flash_bwd_dq_dk_dv_loop_seqk_parallel_kernelI23Flash_bwd_kernel_traitsILi128ELi64ELi64ELi8ELi4ELi2ELi2ELb1ELb0EN7cutlass10bfloat16_tE19Flash_kernel_traitsILi128ELi64ELi64ELi8ES3_EELb0ELb0ELb1ELb1ELb0ELb0ELb0EEEvNS_16Flash_bwd_paramsE,(.L_x_2056 - _ZN5flash44flash_bwd_dq_dk_dv_loop_seqk_parallel_kernelI23Flash_bwd_kernel_traitsILi128ELi64ELi64ELi8ELi4ELi2ELi2ELb1ELb0EN7cutlass10bfloat16_tE19Flash_kernel_traitsILi128ELi64ELi64ELi8ES3_EELb0ELb0ELb1ELb1ELb0ELb0ELb0EEEvNS_16Flash_bwd_paramsE)
        .other          _ZN5flash44flash_bwd_dq_dk_dv_loop_seqk_parallel_kernelI23Flash_bwd_kernel_traitsILi128ELi64ELi64ELi8ELi4ELi2ELi2ELb1ELb0EN7cutlass10bfloat16_tE19Flash_kernel_traitsILi128ELi64ELi64ELi8ES3_EELb0ELb0ELb1ELb1ELb0ELb0ELb0EEEvNS_16Flash_bwd_paramsE,@"STO_CUDA_ENTRY STV_DEFAULT"
_ZN5flash44flash_bwd_dq_dk_dv_loop_seqk_parallel_kernelI23Flash_bwd_kernel_traitsILi128ELi64ELi64ELi8ELi4ELi2ELi2ELb1ELb0EN7cutlass10bfloat16_tE19Flash_kernel_traitsILi128ELi64ELi64ELi8ES3_EELb0ELb0ELb1ELb1ELb0ELb0ELb0EEEvNS_16Flash_bwd_paramsE:
.text._ZN5flash44flash_bwd_dq_dk_dv_loop_seqk_parallel_kernelI23Flash_bwd_kernel_traitsILi128ELi64ELi64ELi8ELi4ELi2ELi2ELb1ELb0EN7cutlass10bfloat16_tE19Flash_kernel_traitsILi128ELi64ELi64ELi8ES3_EELb0ELb0ELb1ELb1ELb0ELb0ELb0EEEvNS_16Flash_bwd_paramsE:
        /* <DEDUP_REMOVED lines=22> */
[CC--:B------:R-:W-:Y:S02]  /*0160*/  LEA.HI R13, R2.reuse, R8.reuse, RZ, 0x3 ;  /* 0x00000008020d7211 */ /* 0x0c0fe400078f18ff */
[CC--:B------:R-:W-:Y:S02]  /*0170*/  LEA.HI R3, R2.reuse, R8.reuse, RZ, 0x4 ;  /* 0x0000000802037211 */ /* 0x0c0fe400078f20ff */
[CC--:B------:R-:W-:Y:S02]  /*0180*/  LEA.HI R16, R2.reuse, R8.reuse, RZ, 0x7 ;  /* 0x0000000802107211 */ /* 0x0c0fe400078f38ff */
[CC--:B------:R-:W-:Y:S02]  /*0190*/  LEA.HI R19, R2.reuse, R8.reuse, RZ, 0x6 ;  /* 0x0000000802137211 */ /* 0x0c0fe400078f30ff */
[----:B------:R-:W-:-:S02]  /*01a0*/  LEA.HI R2, R2, R8, RZ, 0x2 ;  /* 0x0000000802027211 */ /* 0x000fc400078f10ff */
[----:B------:R-:W-:Y:S02]  /*01b0*/  LOP3.LUT R4, R0, 0xffffffe0, RZ, 0xc0, !PT ;  /* 0xffffffe000047812 */ /* 0x000fe400078ec0ff */
[----:B------:R-:W-:Y:S02]  /*01c0*/  LOP3.LUT R7, R2, 0x7ffffffc, RZ, 0xc0, !PT ;  /* 0x7ffffffc02077812 */ /* 0x000fe400078ec0ff */
[----:B------:R-:W-:Y:S01]  /*01d0*/  LOP3.LUT R5, R13, 0xfffffff8, RZ, 0xc0, !PT ;  /* 0xfffffff80d057812 */ /* 0x000fe200078ec0ff */
[C---:B------:R-:W-:Y:S01]  /*01e0*/  IMAD.IADD R11, R8.reuse, 0x1, -R4 ;  /* 0x00000001080b7824 */ /* 0x040fe200078e0a04 */
[----:B------:R-:W-:Y:S01]  /*01f0*/  LOP3.LUT R6, R3, 0xfffffff0, RZ, 0xc0, !PT ;  /* 0xfffffff003067812 */ /* 0x000fe200078ec0ff */
[C---:B------:R-:W-:Y:S01]  /*0200*/  IMAD.IADD R18, R8.reuse, 0x1, -R7 ;  /* 0x0000000108127824 */ /* 0x040fe200078e0a07 */
[--C-:B------:R-:W-:Y:S01]  /*0210*/  SHF.R.S32.HI R4, RZ, 0x5, R0.reuse ;  /* 0x00000005ff047819 */ /* 0x100fe20000011400 */
[C---:B------:R-:W-:Y:S01]  /*0220*/  IMAD.IADD R5, R8.reuse, 0x1, -R5 ;  /* 0x0000000108057824 */ /* 0x040fe200078e0a05 */
[----:B------:R-:W-:Y:S01]  /*0230*/  SHF.R.S32.HI R7, RZ, 0x1f, R0 ;  /* 0x0000001fff077819 */ /* 0x000fe20000011400 */
[----:B------:R-:W-:Y:S01]  /*0240*/  IMAD.IADD R12, R8, 0x1, -R6 ;  /* 0x00000001080c7824 */ /* 0x000fe200078e0a06 */
[--C-:B------:R-:W-:Y:S01]  /*0250*/  SHF.R.S32.HI R9, RZ, 0x2, R2.reuse ;  /* 0x00000002ff097819 */ /* 0x100fe20000011402 */
[----:B------:R-:W-:Y:S01]  /*0260*/  IMAD.SHL.U32 R214, R5, 0x8, RZ ;  /* 0x0000000805d67824 */ /* 0x000fe200078e00ff */
[----:B------:R-:W-:-:S02]  /*0270*/  SHF.R.S32.HI R8, RZ, 0x1f, R2 ;  /* 0x0000001fff087819 */ /* 0x000fc40000011402 */
[----:B------:R-:W-:Y:S01]  /*0280*/  SHF.R.S32.HI R6, RZ, 0x4, R3 ;  /* 0x00000004ff067819 */ /* 0x000fe20000011403 */
[----:B------:R-:W-:Y:S01]  /*0290*/  VIADD R229, R214, 0x40 ;  /* 0x00000040d6e57836 */ /* 0x000fe20000000000 */
[-C--:B------:R-:W-:Y:S02]  /*02a0*/  LEA.HI R2, R7, R4.reuse, RZ, 0x2 ;  /* 0x0000000407027211 */ /* 0x080fe400078f10ff */
[----:B------:R-:W-:Y:S02]  /*02b0*/  SHF.R.S32.HI R10, RZ, 0x3, R13 ;  /* 0x00000003ff0a7819 */ /* 0x000fe4000001140d */
[----:B------:R-:W-:Y:S02]  /*02c0*/  LEA.HI R0, R0, R4, RZ, 0x1 ;  /* 0x0000000400007211 */ /* 0x000fe400078f08ff */
[----:B------:R-:W-:Y:S01]  /*02d0*/  LEA.HI R3, R3, R6, RZ, 0x1 ;  /* 0x0000000603037211 */ /* 0x000fe200078f08ff */
[----:B------:R-:W-:Y:S01]  /*02e0*/  IMAD.SHL.U32 R10, R10, 0x40, RZ ;  /* 0x000000400a0a7824 */ /* 0x000fe200078e00ff */
[----:B------:R-:W-:-:S02]  /*02f0*/  LOP3.LUT R7, R2, 0xfffffffc, RZ, 0xc0, !PT ;  /* 0xfffffffc02077812 */ /* 0x000fc400078ec0ff */
[----:B------:R-:W-:Y:S02]  /*0300*/  LOP3.LUT R0, R0, 0xfffffffe, RZ, 0xc0, !PT ;  /* 0xfffffffe00007812 */ /* 0x000fe400078ec0ff */
[----:B------:R-:W-:Y:S01]  /*0310*/  LEA.HI R2, R8, R9, RZ, 0x3 ;  /* 0x0000000908027211 */ /* 0x000fe200078f18ff */
[C---:B------:R-:W-:Y:S01]  /*0320*/  IMAD.IADD R15, R4.reuse, 0x1, -R7 ;  /* 0x00000001040f7824 */ /* 0x040fe200078e0a07 */
[----:B------:R-:W-:Y:S01]  /*0330*/  LOP3.LUT R3, R3, 0xfffffffe, RZ, 0xc0, !PT ;  /* 0xfffffffe03037812 */ /* 0x000fe200078ec0ff */
[----:B------:R-:W-:Y:S01]  /*0340*/  IMAD.IADD R194, R4, 0x1, -R0 ;  /* 0x0000000104c27824 */ /* 0x000fe200078e0a00 */
[----:B------:R-:W-:Y:S02]  /*0350*/  LOP3.LUT R2, R2, 0xfffffff8, RZ, 0xc0, !PT ;  /* 0xfffffff802027812 */ /* 0x000fe400078ec0ff */
[----:B------:R-:W-:Y:S01]  /*0360*/  LOP3.LUT R0, R10, 0x1c0, RZ, 0xc0, !PT ;  /* 0x000001c00a007812 */ /* 0x000fe200078ec0ff */
[----:B------:R-:W-:Y:S01]  /*0370*/  IMAD.IADD R14, R6, 0x1, -R3 ;  /* 0x00000001060e7824 */ /* 0x000fe200078e0a03 */
[----:B------:R-:W-:Y:S01]  /*0380*/  SHF.R.S32.HI R4, RZ, 0x1f, R11 ;  /* 0x0000001fff047819 */ /* 0x000fe2000001140b */
[----:B------:R-:W-:Y:S01]  /*0390*/  IMAD.IADD R6, R9, 0x1, -R2 ;  /* 0x0000000109067824 */ /* 0x000fe200078e0a02 */
[----:B------:R-:W-:-:S02]  /*03a0*/  LOP3.LUT R3, R0, 0x38, R214, 0xf8, !PT ;  /* 0x0000003800037812 */ /* 0x000fc400078ef8d6 */
[----:B------:R-:W-:Y:S01]  /*03b0*/  SHF.R.U32.HI R2, RZ, 0x3, R0 ;  /* 0x00000003ff027819 */ /* 0x000fe20000011600 */
[----:B------:R-:W-:Y:S01]  /*03c0*/  IMAD.SHL.U32 R0, R5, 0x40, RZ ;  /* 0x0000004005007824 */ /* 0x000fe200078e00ff */
[----:B------:R-:W-:Y:S02]  /*03d0*/  LEA.HI R17, R4, R11, RZ, 0x2 ;  /* 0x0000000b04117211 */ /* 0x000fe400078f10ff */
[----:B------:R-:W-:Y:S01]  /*03e0*/  LOP3.LUT R10, R3, R2, RZ, 0x3c, !PT ;  /* 0x00000002030a7212 */ /* 0x000fe200078e3cff */
[----:B------:R-:W-:Y:S01]  /*03f0*/  IMAD.SHL.U32 R2, R194, 0x10, RZ ;  /* 0x00000010c2027824 */ /* 0x000fe200078e00ff */
[----:B------:R-:W-:Y:S02]  /*0400*/  SHF.R.S32.HI R3, RZ, 0x1f, R12 ;  /* 0x0000001fff037819 */ /* 0x000fe4000001140c */
[----:B------:R-:W-:Y:S02]  /*0410*/  LOP3.LUT R0, R0, 0x1c0, RZ, 0xc0, !PT ;  /* 0x000001c000007812 */ /* 0x000fe400078ec0ff */
[----:B------:R-:W-:-:S02]  /*0420*/  SHF.R.S32.HI R9, RZ, 0x7, R16 ;  /* 0x00000007ff097819 */ /* 0x000fc40000011410 */
[----:B------:R-:W-:Y:S01]  /*0430*/  LEA.HI R11, R3, R12, RZ, 0x3 ;  /* 0x0000000c030b7211 */ /* 0x000fe200078f18ff */
[----:B------:R-:W-:Y:S01]  /*0440*/  IMAD.SHL.U32 R3, R14, 0x200, RZ ;  /* 0x000002000e037824 */ /* 0x000fe200078e00ff */
[C---:B------:R-:W-:Y:S02]  /*0450*/  LOP3.LUT R4, R0.reuse, 0x8, R13, 0xf8, !PT ;  /* 0x0000000800047812 */ /* 0x040fe400078ef80d */
[----:B------:R-:W-:Y:S02]  /*0460*/  SHF.R.U32.HI R186, RZ, 0x3, R0 ;  /* 0x00000003ffba7819 */ /* 0x000fe40000011600 */
[C---:B------:R-:W-:Y:S02]  /*0470*/  LOP3.LUT P4, RZ, R5.reuse, 0x2, RZ, 0xc0, !PT ;  /* 0x0000000205ff7812 */ /* 0x040fe4000788c0ff */
[----:B------:R-:W-:Y:S02]  /*0480*/  LOP3.LUT P3, RZ, R5, 0x4, RZ, 0xc0, !PT ;  /* 0x0000000405ff7812 */ /* 0x000fe4000786c0ff */
[----:B------:R-:W-:Y:S01]  /*0490*/  LOP3.LUT R5, R0, 0x10, R2, 0xf8, !PT ;  /* 0x0000001000057812 */ /* 0x000fe200078ef802 */
[----:B------:R-:W-:Y:S01]  /*04a0*/  IMAD R2, R9, 0x800, R3 ;  /* 0x0000080009027824 */ /* 0x000fe200078e0203 */
[----:B------:R-:W-:-:S02]  /*04b0*/  LOP3.LUT R0, R4, R186, RZ, 0x3c, !PT ;  /* 0x000000ba04007212 */ /* 0x000fc400078e3cff */
[----:B------:R-:W-:Y:S01]  /*04c0*/  LOP3.LUT R4, R5, 0x8, R13, 0xf8, !PT ;  /* 0x0000000805047812 */ /* 0x000fe200078ef80d */
[----:B------:R-:W-:Y:S01]  /*04d0*/  IMAD.SHL.U32 R5, R9, 0x20, RZ ;  /* 0x0000002009057824 */ /* 0x000fe200078e00ff */
[----:B------:R-:W-:Y:S01]  /*04e0*/  LOP3.LUT R8, R11, 0xfffffff8, RZ, 0xc0, !PT ;  /* 0xfffffff80b087812 */ /* 0x000fe200078ec0ff */
[----:B------:R-:W-:Y:S01]  /*04f0*/  IMAD.IADD R199, R2, 0x1, R0 ;  /* 0x0000000102c77824 */ /* 0x000fe200078e0200 */
[----:B------:R-:W-:Y:S02]  /*0500*/  SHF.R.S32.HI R0, RZ, 0x6, R19 ;  /* 0x00000006ff007819 */ /* 0x000fe40000011413 */
[----:B------:R-:W-:Y:S01]  /*0510*/  LOP3.LUT R186, R3, R4, R186, 0xf6, !PT ;  /* 0x0000000403ba7212 */ /* 0x000fe200078ef6ba */
[C---:B------:R-:W-:Y:S01]  /*0520*/  IMAD.SHL.U32 R3, R6.reuse, 0x40, RZ ;  /* 0x0000004006037824 */ /* 0x040fe200078e00ff */
[----:B------:R-:W-:Y:S01]  /*0530*/  LOP3.LUT R7, R6, 0x1, RZ, 0xc0, !PT ;  /* 0x0000000106077812 */ /* 0x000fe200078ec0ff */
[C---:B------:R-:W-:Y:S01]  /*0540*/  IMAD R4, R0.reuse, 0x200, R10 ;  /* 0x0000020000047824 */ /* 0x040fe200078e020a */
[----:B------:R-:W-:Y:S01]  /*0550*/  SEL R185, R185, 0xffffffc0, !P3 ;  /* 0xffffffc0b9b97807 */ /* 0x000fe20005800000 */
[----:B------:R-:W-:Y:S01]  /*0560*/  IMAD.SHL.U32 R2, R0, 0x8, RZ ;  /* 0x0000000800027824 */ /* 0x000fe200078e00ff */
[----:B------:R-:W-:Y:S01]  /*0570*/  ISETP.NE.U32.AND P0, PT, R7, 0x1, PT ;  /* 0x000000010700780c */ /* 0x000fe20003f05070 */
[----:B------:R-:W-:Y:S01]  /*0580*/  IMAD.IADD R12, R12, 0x1, -R8 ;  /* 0x000000010c0c7824 */ /* 0x000fe200078e0a08 */
[----:B------:R-:W-:Y:S01]  /*0590*/  LOP3.LUT R0, R3, 0x1c0, RZ, 0xc0, !PT ;  /* 0x000001c003007812 */ /* 0x000fe200078ec0ff */
[----:B------:R1:W-:Y:S01]  /*05a0*/  STL [R1+0x1c], R4 ;  /* 0x00001c0401007387 */ /* 0x0003e20000100800 */
[----:B------:R-:W-:Y:S01]  /*05b0*/  R2P PR, R6, 0x6 ;  /* 0x0000000606007804 */ /* 0x000fe20000000000 */
[----:B------:R-:W-:Y:S01]  /*05c0*/  IMAD.SHL.U32 R3, R14, 0x20, RZ ;  /* 0x000000200e037824 */ /* 0x000fe200078e00ff */
[----:B------:R-:W-:Y:S01]  /*05d0*/  LOP3.LUT R2, R2, 0x18, RZ, 0xc0, !PT ;  /* 0x0000001802027812 */ /* 0x000fe200078ec0ff */
[----:B------:R-:W-:Y:S01]  /*05e0*/  IMAD.SHL.U32 R6, R12, 0x40, RZ ;  /* 0x000000400c067824 */ /* 0x000fe200078e00ff */
[----:B------:R-:W-:Y:S01]  /*05f0*/  LOP3.LUT R5, R0, 0x20, R5, 0xf8, !PT ;  /* 0x0000002000057812 */ /* 0x000fe200078ef805 */
[----:B------:R-:W-:Y:S01]  /*0600*/  IMAD.SHL.U32 R8, R18, 0x2, RZ ;  /* 0x0000000212087824 */ /* 0x000fe200078e00ff */
[----:B------:R-:W-:-:S02]  /*0610*/  LOP3.LUT R9, R2, 0x20, R3, 0xf8, !PT ;  /* 0x0000002002097812 */ /* 0x000fc400078ef803 */
[----:B------:R-:W-:Y:S01]  /*0620*/  LOP3.LUT R3, R6, 0x1c0, RZ, 0xc0, !PT ;  /* 0x000001c006037812 */ /* 0x000fe200078ec0ff */
[----:B------:R-:W-:Y:S01]  /*0630*/  IMAD R7, R15, 0x400, R8 ;  /* 0x000004000f077824 */ /* 0x000fe200078e0208 */
[----:B------:R-:W-:Y:S02]  /*0640*/  SHF.R.S32.HI R6, RZ, 0x2, R17 ;  /* 0x00000002ff067819 */ /* 0x000fe40000011411 */
[----:B------:R-:W-:Y:S02]  /*0650*/  SEL R225, R225, 0x10, !P0 ;  /* 0x00000010e1e17807 */ /* 0x000fe40004000000 */
[----:B------:R-:W-:Y:S01]  /*0660*/  LEA R186, R186, UR5, 0x1 ;  /* 0x00000005baba7c11 */ /* 0x000fe2000f8e08ff */
[----:B------:R-:W-:-:S05]  /*0670*/  IMAD R6, R15, 0x10, R6 ;  /* 0x000000100f067824 */ /* 0x000fca00078e0206 */
[----:B------:R2:W-:Y:S01]  /*0680*/  STL [R1+0xc], R6 ;  /* 0x00000c0601007387 */ /* 0x0005e20000100800 */
[----:B-1----:R-:W-:-:S04]  /*0690*/  SHF.R.U32.HI R4, RZ, 0x3, R0 ;  /* 0x00000003ff047819 */ /* 0x002fc80000011600 */
[----:B------:R-:W-:Y:S02]  /*06a0*/  LOP3.LUT R5, R5, R4, RZ, 0x3c, !PT ;  /* 0x0000000405057212 */ /* 0x000fe400078e3cff */
[----:B------:R-:W-:Y:S01]  /*06b0*/  LOP3.LUT R10, R4, R0, R2, 0x1e, !PT ;  /* 0x00000000040a7212 */ /* 0x000fe200078e1e02 */
[----:B------:R-:W-:Y:S01]  /*06c0*/  IMAD.SHL.U32 R0, R14, 0x8, RZ ;  /* 0x000000080e007824 */ /* 0x000fe200078e00ff */
[----:B------:R-:W-:Y:S01]  /*06d0*/  SHF.R.U32.HI R2, RZ, 0x3, R3 ;  /* 0x00000003ff027819 */ /* 0x000fe20000011603 */
[----:B------:R-:W-:Y:S02]  /*06e0*/  IMAD.IADD R7, R7, 0x1, R5 ;  /* 0x0000000107077824 */ /* 0x000fe400078e0205 */
[----:B------:R-:W-:Y:S01]  /*06f0*/  IMAD.SHL.U32 R4, R11, 0x40, RZ ;  /* 0x000000400b047824 */ /* 0x000fe200078e00ff */
[----:B------:R-:W-:Y:S02]  /*0700*/  LOP3.LUT R5, R3, 0x8, R0, 0xf8, !PT ;  /* 0x0000000803057812 */ /* 0x000fe400078ef800 */
[----:B------:R-:W-:-:S02]  /*0710*/  LOP3.LUT R3, R2, R9, R3, 0x1e, !PT ;  /* 0x0000000902037212 */ /* 0x000fc400078e1e03 */
[----:B------:R-:W-:Y:S01]  /*0720*/  LOP3.LUT R2, R5, R2, RZ, 0x3c, !PT ;  /* 0x0000000205027212 */ /* 0x000fe200078e3cff */
[----:B------:R-:W-:Y:S01]  /*0730*/  IMAD R5, R194, 0x400, R8 ;  /* 0x00000400c2057824 */ /* 0x000fe200078e0208 */
[----:B------:R-:W-:Y:S01]  /*0740*/  LOP3.LUT R0, R4, 0xfffffe00, RZ, 0xc0, !PT ;  /* 0xfffffe0004007812 */ /* 0x000fe200078ec0ff */
[----:B------:R-:W1:Y:S01]  /*0750*/  S2R R8, SR_CTAID.Z ;  /* 0x0000000000087919 */ /* 0x000e620000002700 */
[----:B------:R-:W-:Y:S01]  /*0760*/  LEA R224, R7, UR5, 0x1 ;  /* 0x0000000507e07c11 */ /* 0x000fe2000f8e08ff */
[----:B------:R-:W-:Y:S01]  /*0770*/  IMAD.IADD R5, R5, 0x1, R10 ;  /* 0x0000000105057824 */ /* 0x000fe200078e020a */
[----:B------:R-:W-:Y:S01]  /*0780*/  LOP3.LUT R198, R3, R0, RZ, 0xfc, !PT ;  /* 0x0000000003c67212 */ /* 0x000fe200078efcff */
[--C-:B------:R-:W-:Y:S02]  /*0790*/  IMAD R4, R15, 0x400, R0.reuse ;  /* 0x000004000f047824 */ /* 0x100fe400078e0200 */
[----:B------:R-:W-:Y:S01]  /*07a0*/  IMAD R194, R194, 0x400, R0 ;  /* 0x00000400c2c27824 */ /* 0x000fe200078e0200 */
[----:B------:R-:W-:Y:S01]  /*07b0*/  LEA R0, R199, UR4, 0x1 ;  /* 0x00000004c7007c11 */ /* 0x000fe2000f8e08ff */
[----:B------:R-:W-:Y:S01]  /*07c0*/  IMAD.IADD R197, R4, 0x1, R2 ;  /* 0x0000000104c57824 */ /* 0x000fe200078e0202 */
[----:B------:R-:W-:Y:S01]  /*07d0*/  LEA R3, R5, UR6, 0x1 ;  /* 0x0000000605037c11 */ /* 0x000fe2000f8e08ff */
[----:B------:R-:W-:-:S02]  /*07e0*/  IMAD.IADD R194, R2, 0x1, R194 ;  /* 0x0000000102c27824 */ /* 0x000fc400078e02c2 */
[----:B------:R-:W-:Y:S02]  /*07f0*/  IMAD.MOV.U32 R2, RZ, RZ, 0x20 ;  /* 0x00000020ff027424 */ /* 0x000fe400078e00ff */
[----:B------:R-:W-:Y:S01]  /*0800*/  VIADD R223, R224, 0x20 ;  /* 0x00000020e0df7836 */ /* 0x000fe20000000000 */
[----:B------:R-:W-:Y:S01]  /*0810*/  LEA R194, R194, UR4, 0x1 ;  /* 0x00000004c2c27c11 */ /* 0x000fe2000f8e08ff */
[----:B------:R-:W-:Y:S01]  /*0820*/  @P1 VIADD R223, R224, 0xffffffe0 ;  /* 0xffffffe0e0df1836 */ /* 0x000fe20000000000 */
[----:B------:R-:W-:Y:S01]  /*0830*/  SEL R2, R2, 0xffffffe0, !P4 ;  /* 0xffffffe002027807 */ /* 0x000fe20006000000 */
[----:B------:R-:W-:Y:S02]  /*0840*/  IMAD.IADD R188, R0, 0x1, R185 ;  /* 0x0000000100bc7824 */ /* 0x000fe400078e02b9 */
[----:B------:R-:W-:Y:S01]  /*0850*/  IMAD.IADD R226, R224, 0x1, R225 ;  /* 0x00000001e0e27824 */ /* 0x000fe200078e02e1 */
[----:B------:R-:W-:Y:S01]  /*0860*/  IADD3 R191, R2, -0x4000, R0 ;  /* 0xffffc00002bf7810 */ /* 0x000fe20007ffe000 */
[----:B------:R-:W-:-:S02]  /*0870*/  IMAD.IADD R190, R0, 0x1, R2 ;  /* 0x0000000100be7824 */ /* 0x000fc400078e0202 */
[C---:B------:R-:W-:Y:S02]  /*0880*/  VIADD R2, R3.reuse, 0x40 ;  /* 0x0000004003027836 */ /* 0x040fe40000000000 */
[----:B------:R-:W-:Y:S02]  /*0890*/  @P2 VIADD R2, R3, 0xffffffc0 ;  /* 0xffffffc003022836 */ /* 0x000fe40000000000 */
[C---:B------:R-:W-:Y:S02]  /*08a0*/  IMAD.IADD R191, R185.reuse, 0x1, R191 ;  /* 0x00000001b9bf7824 */ /* 0x040fe400078e02bf */
[----:B------:R-:W-:Y:S01]  /*08b0*/  IMAD.IADD R185, R185, 0x1, R186 ;  /* 0x00000001b9b97824 */ /* 0x000fe200078e02ba */
[----:B-1----:R2:W-:Y:S01]  /*08c0*/  STL [R1], R8 ;  /* 0x0000000801007387 */ /* 0x0025e20000100800 */
[----:B------:R-:W-:-:S03]  /*08d0*/  IMAD.IADD R225, R225, 0x1, R223 ;  /* 0x00000001e1e17824 */ /* 0x000fc600078e02df */
[----:B------:R2:W-:Y:S04]  /*08e0*/  STL [R1+0x10], R3 ;  /* 0x0000100301007387 */ /* 0x0005e80000100800 */
[----:B------:R2:W-:Y:S02]  /*08f0*/  STL [R1+0x14], R2 ;  /* 0x0000140201007387 */ /* 0x0005e40000100800 */
.L_x_266:
[----:B-1----:R-:W1:Y:S01]  /*0900*/  S2R R43, SR_CTAID.Y ;  /* 0x00000000002b7919 */ /* 0x002e620000002600 */
[----:B--23--:R-:W2:Y:S01]  /*0910*/  LDC.64 R2, c[0x0][0x2f0] ;  /* 0x0000bc00ff027b82 */ /* 0x00cea20000000a00 */
[----:B------:R-:W-:Y:S01]  /*0920*/  ISETP.NE.U32.AND P3, PT, RZ, UR12, PT ;  /* 0x0000000cff007c0c */ /* 0x000fe2000bf65070 */
[----:B------:R-:W-:-:S03]  /*0930*/  IMAD.MOV.U32 R0, RZ, RZ, -0x1 ;  /* 0xffffffffff007424 */ /* 0x000fc600078e00ff */
[----:B------:R-:W-:-:S03]  /*0940*/  ISETP.NE.AND.EX P3, PT, RZ, UR13, PT, P3 ;  /* 0x0000000dff007c0c */ /* 0x000fc6000bf65330 */
[----:B------:R-:W3:Y:S08]  /*0950*/  LDC.64 R8, c[0x0][0x308] ;  /* 0x0000c200ff087b82 */ /* 0x000ef00000000a00 */
[----:B------:R-:W4:Y:S08]  /*0960*/  LDC.U8 R13, c[0x0][0x3c2] ;  /* 0x0000f080ff0d7b82 */ /* 0x000f300000000000 */
[----:B-----5:R-:W5:Y:S01]  /*0970*/  LDC.64 R4, c[0x0][0x2f8] ;  /* 0x0000be00ff047b82 */ /* 0x020f620000000a00 */
[----:B--2---:R-:W-:-:S04]  /*0980*/  ISETP.NE.U32.AND P5, PT, R2, RZ, PT ;  /* 0x000000ff0200720c */ /* 0x004fc80003fa5070 */
[----:B------:R-:W-:Y:S01]  /*0990*/  ISETP.NE.AND.EX P5, PT, R3, RZ, PT, P5 ;  /* 0x000000ff0300720c */ /* 0x000fe20003fa5350 */
[----:B-1----:R-:W-:Y:S01]  /*09a0*/  IMAD.SHL.U32 R12, R43, 0x4, RZ ;  /* 0x000000042b0c7824 */ /* 0x002fe200078e00ff */
        /* <DEDUP_REMOVED lines=38> */
.L_x_218:
[----:B------:R-:W-:Y:S01]  /*0c10*/  IMAD.SHL.U32 R24, R251, 0x40, RZ ;  /* 0x00000040fb187824 */ /* 0x000fe200078e00ff */
[----:B-----5:R-:W-:-:S04]  /*0c20*/  @!P2 IADD3 R208, R5, R4, -R250 ;  /* 0x0000000405d0a210 */ /* 0x020fc80007ffe8fa */
[----:B------:R-:W-:-:S13]  /*0c30*/  ISETP.GT.AND P0, PT, R208, R24, PT ;  /* 0x00000018d000720c */ /* 0x000fda0003f04270 */
[----:B------:R-:W-:Y:S05]  /*0c40*/  @!P0 BRA `(.L_x_219) ;  /* 0x0000006c00bc8947 */ /* 0x000fea0003800000 */
[----:B------:R-:W3:Y:S01]  /*0c50*/  LDL.64 R8, [R1] ;  /* 0x0000000001087983 */ /* 0x000ee20000100a00 */
[----:B------:R-:W4:Y:S03]  /*0c60*/  LDC R20, c[0x0][0x278] ;  /* 0x00009e00ff147b82 */ /* 0x000f260000000800 */
[----:B------:R1:W5:Y:S01]  /*0c70*/  LDL.64 R46, [R1] ;  /* 0x00000000012e7983 */ /* 0x0003620000100a00 */
[----:B------:R-:W-:Y:S02]  /*0c80*/  ISETP.NE.AND P1, PT, R48, -0x1, PT ;  /* 0xffffffff3000780c */ /* 0x000fe40003f25270 */
[----:B------:R-:W-:Y:S01]  /*0c90*/  ISETP.NE.AND P2, PT, R0, -0x1, PT ;  /* 0xffffffff0000780c */ /* 0x000fe20003f45270 */
[----:B------:R-:W2:Y:S01]  /*0ca0*/  S2R R36, SR_CTAID.X ;  /* 0x0000000000247919 */ /* 0x000ea20000002500 */
[----:B------:R-:W2:Y:S08]  /*0cb0*/  LDC.64 R6, c[0x0][0x228] ;  /* 0x00008a00ff067b82 */ /* 0x000eb00000000a00 */
[----:B------:R-:W2:Y:S01]  /*0cc0*/  LDC R40, c[0x0][0x2d4] ;  /* 0x0000b500ff287b82 */ /* 0x000ea20000000800 */
[----:B----4-:R-:W-:-:S07]  /*0cd0*/  IABS R12, R20 ;  /* 0x00000014000c7213 */ /* 0x010fce0000000000 */
[----:B------:R-:W4:Y:S01]  /*0ce0*/  LDC.64 R28, c[0x0][0x240] ;  /* 0x00009000ff1c7b82 */ /* 0x000f220000000a00 */
[----:B-1----:R-:W1:Y:S01]  /*0cf0*/  I2F.RP R2, R12 ;  /* 0x0000000c00027306 */ /* 0x002e620000209400 */
[----:B--2---:R-:W-:-:S06]  /*0d00*/  IMAD R10, R41, R6, RZ ;  /* 0x00000006290a7224 */ /* 0x004fcc00078e02ff */
[----:B------:R-:W2:Y:S01]  /*0d10*/  LDC R39, c[0x0][0x2dc] ;  /* 0x0000b700ff277b82 */ /* 0x000ea20000000800 */
[C---:B------:R-:W-:Y:S02]  /*0d20*/  IMAD R10, R43.reuse, R7, R10 ;  /* 0x000000072b0a7224 */ /* 0x040fe400078e020a */
[----:B------:R-:W-:Y:S01]  /*0d30*/  IMAD.WIDE.U32 R6, R43, R6, RZ ;  /* 0x000000062b067225 */ /* 0x000fe200078e00ff */
[----:B------:R-:W-:-:S04]  /*0d40*/  SHF.R.S32.HI R13, RZ, 0x1f, R40 ;  /* 0x0000001fff0d7819 */ /* 0x000fc80000011428 */
[----:B------:R-:W2:Y:S01]  /*0d50*/  LDC R244, c[0x0][0x270] ;  /* 0x00009c00fff47b82 */ /* 0x000ea20000000800 */
[----:B------:R-:W-:Y:S01]  /*0d60*/  IMAD.IADD R34, R7, 0x1, R10 ;  /* 0x0000000107227824 */ /* 0x000fe200078e020a */
[----:B-1----:R-:W1:Y:S01]  /*0d70*/  MUFU.RCP R2, R2 ;  /* 0x0000000200027308 */ /* 0x002e620000001000 */
[----:B------:R-:W-:-:S04]  /*0d80*/  IMAD.WIDE.U32 R16, R43, R40, RZ ;  /* 0x000000282b107225 */ /* 0x000fc800078e00ff */
[----:B------:R-:W-:Y:S01]  /*0d90*/  IMAD R7, R13, R43, RZ ;  /* 0x0000002b0d077224 */ /* 0x000fe200078e02ff */
[----:B------:R-:W4:Y:S08]  /*0da0*/  LDC.U8 R14, c[0x0][0x3d8] ;  /* 0x0000f600ff0e7b82 */ /* 0x000f300000000000 */
[----:B------:R-:W5:Y:S01]  /*0db0*/  @P1 LDC.64 R18, c[0x0][0x250] ;  /* 0x00009400ff121b82 */ /* 0x000f620000000a00 */
[----:B-1----:R-:W-:-:S04]  /*0dc0*/  IADD3 R2, R2, 0xffffffe, RZ ;  /* 0x0ffffffe02027810 */ /* 0x002fc80007ffe0ff */
[----:B------:R-:W1:Y:S01]  /*0dd0*/  F2I.FTZ.U32.TRUNC.NTZ R3, R2 ;  /* 0x0000000200037305 */ /* 0x000e62000021f000 */
[----:B--2---:R-:W-:Y:S02]  /*0de0*/  IMAD.WIDE R30, R39, R244, RZ ;  /* 0x000000f4271e7225 */ /* 0x004fe400078e02ff */
[----:B------:R-:W2:Y:S01]  /*0df0*/  LDC R27, c[0x0][0x2c4] ;  /* 0x0000b100ff1b7b82 */ /* 0x000ea20000000800 */
[----:B----4-:R-:W-:-:S07]  /*0e00*/  ISETP.NE.AND P3, PT, R14, RZ, PT ;  /* 0x000000ff0e00720c */ /* 0x010fce0003f65270 */
[----:B------:R-:W4:Y:S01]  /*0e10*/  @P1 LDC.64 R22, c[0x0][0x248] ;  /* 0x00009200ff161b82 */ /* 0x000f220000000a00 */
[----:B-1----:R-:W-:-:S07]  /*0e20*/  IADD3 R2, RZ, -R3, RZ ;  /* 0x80000003ff027210 */ /* 0x002fce0007ffe0ff */
[----:B------:R-:W1:Y:S01]  /*0e30*/  @P2 LDC.64 R14, c[0x0][0x420] ;  /* 0x00010800ff0e2b82 */ /* 0x000e620000000a00 */
[----:B------:R-:W-:Y:S01]  /*0e40*/  IMAD R4, R2, R12, RZ ;  /* 0x0000000c02047224 */ /* 0x000fe200078e02ff */
[----:B------:R-:W-:-:S05]  /*0e50*/  MOV R2, RZ ;  /* 0x000000ff00027202 */ /* 0x000fca0000000f00 */
[----:B------:R-:W-:Y:S01]  /*0e60*/  IMAD.HI.U32 R2, R3, R4, R2 ;  /* 0x0000000403027227 */ /* 0x000fe200078e0002 */
[----:B------:R-:W-:Y:S01]  /*0e70*/  IADD3 R3, R220, 0x3f, RZ ;  /* 0x0000003fdc037810 */ /* 0x000fe20007ffe0ff */
[----:B------:R-:W4:Y:S08]  /*0e80*/  LDC.U8 R37, c[0x0][0x480] ;  /* 0x00012000ff257b82 */ /* 0x000f300000000000 */
[----:B---3--:R-:W3:Y:S01]  /*0e90*/  LDC R9, c[0x0][0x394] ;  /* 0x0000e500ff097b82 */ /* 0x008ee20000000800 */
[----:B-----5:R-:W-:-:S05]  /*0ea0*/  IMAD.MOV.U32 R46, RZ, RZ, R8 ;  /* 0x000000ffff2e7224 */ /* 0x020fca00078e0008 */
[----:B------:R-:W-:Y:S02]  /*0eb0*/  IABS R5, R46 ;  /* 0x0000002e00057213 */ /* 0x000fe40000000000 */
[----:B------:R-:W-:-:S03]  /*0ec0*/  SHF.R.S32.HI R47, RZ, 0x1f, R46 ;  /* 0x0000001fff2f7819 */ /* 0x000fc6000001142e */
[----:B------:R-:W-:Y:S01]  /*0ed0*/  IMAD.MOV.U32 R8, RZ, RZ, R5 ;  /* 0x000000ffff087224 */ /* 0x000fe200078e0005 */
[----:B------:R-:W-:Y:S01]  /*0ee0*/  SHF.R.S32.HI R5, RZ, 0x1f, R3 ;  /* 0x0000001fff057819 */ /* 0x000fe20000011403 */
[----:B------:R1:W-:Y:S02]  /*0ef0*/  STL [R1+0x4], R47 ;  /* 0x0000042f01007387 */ /* 0x0003e40000100800 */
[----:B------:R-:W-:Y:S01]  /*0f00*/  IMAD.HI.U32 R2, R2, R8, RZ ;  /* 0x0000000802027227 */ /* 0x000fe200078e00ff */
[----:B------:R-:W-:-:S03]  /*0f10*/  LEA.HI R11, R5, R3, RZ, 0x6 ;  /* 0x00000003050b7211 */ /* 0x000fc600078f30ff */
[----:B------:R-:W-:-:S04]  /*0f20*/  IMAD.MOV R4, RZ, RZ, -R2 ;  /* 0x000000ffff047224 */ /* 0x000fc800078e0a02 */
[----:B------:R-:W-:Y:S01]  /*0f30*/  IMAD R3, R12, R4, R8 ;  /* 0x000000040c037224 */ /* 0x000fe200078e0208 */
[----:B------:R-:W-:-:S04]  /*0f40*/  IADD3 R4, R220, 0x40, R24 ;  /* 0x00000040dc047810 */ /* 0x000fc80007ffe018 */
[----:B------:R-:W-:Y:S02]  /*0f50*/  ISETP.GT.U32.AND P4, PT, R12, R3, PT ;  /* 0x000000030c00720c */ /* 0x000fe40003f84070 */
[----:B---3--:R-:W-:-:S04]  /*0f60*/  IADD3 R4, R4, R9, -R208 ;  /* 0x0000000904047210 */ /* 0x008fc80007ffe8d0 */
[----:B------:R-:W-:Y:S01]  /*0f70*/  IADD3 R8, R4, 0x3f, RZ ;  /* 0x0000003f04087810 */ /* 0x000fe20007ffe0ff */
[----:B------:R-:W-:-:S03]  /*0f80*/  IMAD.WIDE.U32 R4, R0, R28, RZ ;  /* 0x0000001c00047225 */ /* 0x000fc600078e00ff */
[----:B------:R-:W-:Y:S02]  /*0f90*/  SHF.R.S32.HI R9, RZ, 0x1f, R8 ;  /* 0x0000001fff097819 */ /* 0x000fe40000011408 */
[----:B------:R-:W-:Y:S01]  /*0fa0*/  SEL R38, R6, R4, !P2 ;  /* 0x0000000406267207 */ /* 0x000fe20005000000 */
[----:B------:R-:W-:Y:S01]  /*0fb0*/  IMAD R6, R0, R29, RZ ;  /* 0x0000001d00067224 */ /* 0x000fe200078e02ff */
[----:B------:R-:W-:Y:S01]  /*0fc0*/  @!P4 IADD3 R3, R3, -R12, RZ ;  /* 0x8000000c0303c210 */ /* 0x000fe20007ffe0ff */
[----:B------:R-:W-:Y:S01]  /*0fd0*/  @!P4 VIADD R2, R2, 0x1 ;  /* 0x000000010202c836 */ /* 0x000fe20000000000 */
[----:B------:R-:W-:Y:S01]  /*0fe0*/  LEA.HI R4, R9, R8, RZ, 0x6 ;  /* 0x0000000809047211 */ /* 0x000fe200078f30ff */
[----:B------:R-:W-:Y:S01]  /*0ff0*/  IMAD R9, R31, R16, RZ ;  /* 0x000000101f097224 */ /* 0x000fe200078e02ff */
[----:B------:R-:W-:Y:S01]  /*1000*/  ISETP.GE.U32.AND P6, PT, R3, R12, PT ;  /* 0x0000000c0300720c */ /* 0x000fe20003fc6070 */
[----:B------:R-:W-:Y:S01]  /*1010*/  IMAD R3, R41, R40, R7 ;  /* 0x0000002829037224 */ /* 0x000fe200078e0207 */
[----:B------:R-:W-:Y:S01]  /*1020*/  LOP3.LUT R7, R46, R20, RZ, 0x3c, !PT ;  /* 0x000000142e077212 */ /* 0x000fe200078e3cff */
[----:B------:R-:W3:Y:S01]  /*1030*/  @!P2 LDC.64 R12, c[0x0][0x418] ;  /* 0x00010600ff0cab82 */ /* 0x000ee20000000a00 */
[----:B------:R-:W-:Y:S01]  /*1040*/  @P2 IADD3 R34, R5, R6, RZ ;  /* 0x0000000605222210 */ /* 0x000fe20007ffe0ff */
[----:B------:R-:W-:Y:S01]  /*1050*/  IMAD.IADD R3, R17, 0x1, R3 ;  /* 0x0000000111037824 */ /* 0x000fe200078e0203 */
[----:B------:R-:W-:-:S02]  /*1060*/  ISETP.GE.AND P0, PT, R7, RZ, PT ;  /* 0x000000ff0700720c */ /* 0x000fc40003f06270 */
[----:B------:R-:W-:Y:S01]  /*1070*/  SHF.R.S32.HI R8, RZ, 0x6, R11 ;  /* 0x00000006ff087819 */ /* 0x000fe2000001140b */
[----:B------:R-:W-:Y:S01]  /*1080*/  IMAD R9, R30, R3, R9 ;  /* 0x000000031e097224 */ /* 0x000fe200078e0209 */
[----:B------:R-:W-:Y:S01]  /*1090*/  @P1 IADD3 R3, R250, R48, RZ ;  /* 0x00000030fa031210 */ /* 0x000fe20007ffe0ff */
[----:B------:R-:W5:Y:S01]  /*10a0*/  @P3 LDC R17, c[0x0][0x2e4] ;  /* 0x0000b900ff113b82 */ /* 0x000f620000000800 */
[----:B------:R-:W-:Y:S01]  /*10b0*/  SHF.R.S32.HI R4, RZ, 0x6, R4 ;  /* 0x00000006ff047819 */ /* 0x000fe20000011404 */
[----:B------:R-:W-:Y:S01]  /*10c0*/  @P6 VIADD R2, R2, 0x1 ;  /* 0x0000000102026836 */ /* 0x000fe20000000000 */
[----:B------:R-:W-:Y:S01]  /*10d0*/  ISETP.NE.AND P4, PT, R20, RZ, PT ;  /* 0x000000ff1400720c */ /* 0x000fe20003f85270 */
[C---:B------:R-:W-:Y:S01]  /*10e0*/  @P1 IMAD R10, R3.reuse, R19, RZ ;  /* 0x00000013030a1224 */ /* 0x040fe200078e02ff */
[----:B------:R-:W-:Y:S01]  /*10f0*/  VIMNMX R206, R8, R4, PT ;  /* 0x0000000408ce7248 */ /* 0x000fe20003fe0100 */
[----:B------:R-:W-:Y:S01]  /*1100*/  @P1 IMAD.WIDE.U32 R6, R3, R18, RZ ;  /* 0x0000001203061225 */ /* 0x000fe200078e00ff */
[----:B------:R-:W-:-:S03]  /*1110*/  MOV R21, R2 ;  /* 0x0000000200157202 */ /* 0x000fc60000000f00 */
[C---:B------:R-:W-:Y:S01]  /*1120*/  IMAD.WIDE.U32 R4, R30.reuse, R16, RZ ;  /* 0x000000101e047225 */ /* 0x040fe200078e00ff */
[----:B------:R-:W-:Y:S02]  /*1130*/  @P1 IADD3 R35, R7, R10, RZ ;  /* 0x0000000a07231210 */ /* 0x000fe40007ffe0ff */
[----:B------:R-:W5:Y:S01]  /*1140*/  LDC.64 R10, c[0x0][0x488] ;  /* 0x00012200ff0a7b82 */ /* 0x000f620000000a00 */
[-C--:B------:R-:W-:Y:S01]  /*1150*/  IMAD R8, R31, R0.reuse, RZ ;  /* 0x000000001f087224 */ /* 0x080fe200078e02ff */
[----:B------:R-:W-:Y:S01]  /*1160*/  SHF.L.U32 R7, R43, 0x7, RZ ;  /* 0x000000072b077819 */ /* 0x000fe200000006ff */
[----:B------:R-:W-:Y:S01]  /*1170*/  IMAD.WIDE.U32 R2, R30, R0, RZ ;  /* 0x000000001e027225 */ /* 0x000fe200078e00ff */
[----:B------:R-:W-:Y:S02]  /*1180*/  @P1 MOV R33, R6 ;  /* 0x0000000600211202 */ /* 0x000fe40000000f00 */
[----:B------:R-:W-:Y:S01]  /*1190*/  SEL R7, R7, RZ, P5 ;  /* 0x000000ff07077207 */ /* 0x000fe20002800000 */
[----:B------:R-:W-:Y:S01]  /*11a0*/  IMAD.IADD R26, R5, 0x1, R9 ;  /* 0x00000001051a7824 */ /* 0x000fe200078e0209 */
[----:B------:R-:W-:Y:S01]  /*11b0*/  LEA R6, R206, 0xffffffc0, 0x6 ;  /* 0xffffffc0ce067811 */ /* 0x000fe200078e30ff */
[----:B------:R-:W-:Y:S01]  /*11c0*/  @P2 IMAD.IADD R26, R3, 0x1, R8 ;  /* 0x00000001031a2824 */ /* 0x000fe200078e0208 */
[C---:B------:R-:W-:Y:S01]  /*11d0*/  SHF.L.U64.HI R3, R43.reuse, 0x7, R41 ;  /* 0x000000072b037819 */ /* 0x040fe20000010229 */
[----:B------:R-:W-:Y:S01]  /*11e0*/  @!P0 IMAD.MOV R21, RZ, RZ, -R21 ;  /* 0x000000ffff158224 */ /* 0x000fe200078e0a15 */
[----:B------:R-:W-:Y:S01]  /*11f0*/  @!P4 LOP3.LUT R21, RZ, R20, RZ, 0x33, !PT ;  /* 0x00000014ff15c212 */ /* 0x000fe200078e33ff */
[----:B--2---:R-:W-:Y:S01]  /*1200*/  @P3 IMAD R8, R43, R27, RZ ;  /* 0x0000001b2b083224 */ /* 0x004fe200078e02ff */
[----:B------:R-:W-:Y:S01]  /*1210*/  SEL R32, R4, R2, !P2 ;  /* 0x0000000204207207 */ /* 0x000fe20005000000 */
[----:B-1----:R-:W-:Y:S01]  /*1220*/  @P2 IMAD.WIDE.U32 R4, R0, R14, RZ ;  /* 0x0000000e00042225 */ /* 0x002fe200078e00ff */
[----:B------:R-:W-:-:S02]  /*1230*/  SEL R3, R3, RZ, P5 ;  /* 0x000000ff03037207 */ /* 0x000fc40002800000 */
[----:B------:R-:W-:Y:S01]  /*1240*/  IADD3 R7, P0, R6, R7, RZ ;  /* 0x0000000706077210 */ /* 0x000fe20007f1e0ff */
[----:B---3--:R-:W-:Y:S01]  /*1250*/  @!P2 IMAD R2, R41, R12, RZ ;  /* 0x0000000c2902a224 */ /* 0x008fe200078e02ff */
[----:B------:R-:W-:Y:S01]  /*1260*/  SHF.R.S32.HI R20, RZ, 0x1f, R6 ;  /* 0x0000001fff147819 */ /* 0x000fe20000011406 */
[----:B------:R-:W-:Y:S01]  /*1270*/  @P2 IMAD R25, R0, R15, R5 ;  /* 0x0000000f00192224 */ /* 0x000fe200078e0205 */
[----:B------:R-:W-:Y:S01]  /*1280*/  @P3 SEL R8, R8, R0, !P2 ;  /* 0x0000000008083207 */ /* 0x000fe20005000000 */
[----:B------:R-:W-:Y:S02]  /*1290*/  @!P2 IMAD R9, R43, R13, R2 ;  /* 0x0000000d2b09a224 */ /* 0x000fe400078e0202 */
[----:B------:R-:W-:Y:S01]  /*12a0*/  IMAD.X R5, R20, 0x1, R3, P0 ;  /* 0x0000000114057824 */ /* 0x000fe200000e0603 */
[----:B----4-:R-:W-:Y:S01]  /*12b0*/  ISETP.NE.AND P0, PT, R37, RZ, PT ;  /* 0x000000ff2500720c */ /* 0x010fe20003f05270 */
[----:B------:R-:W-:Y:S02]  /*12c0*/  IMAD R14, R31, R7, RZ ;  /* 0x000000071f0e7224 */ /* 0x000fe400078e02ff */
[----:B------:R-:W-:-:S04]  /*12d0*/  @!P2 IMAD.WIDE.U32 R2, R43, R12, RZ ;  /* 0x0000000c2b02a225 */ /* 0x000fc800078e00ff */
[----:B------:R-:W-:Y:S01]  /*12e0*/  IMAD R16, R30, R5, R14 ;  /* 0x000000051e107224 */ /* 0x000fe200078e020e */
[----:B------:R-:W-:Y:S01]  /*12f0*/  @P2 MOV R14, R4 ;  /* 0x00000004000e2202 */ /* 0x000fe20000000f00 */
[----:B------:R-:W-:Y:S01]  /*1300*/  @!P2 IMAD.IADD R25, R3, 0x1, R9 ;  /* 0x000000010319a824 */ /* 0x000fe200078e0209 */
[----:B------:R-:W-:Y:S01]  /*1310*/  @!P2 MOV R14, R2 ;  /* 0x00000002000ea202 */ /* 0x000fe20000000f00 */
[----:B-----5:R-:W-:-:S04]  /*1320*/  IMAD.WIDE.U32 R2, R36, R10, RZ ;  /* 0x0000000a24027225 */ /* 0x020fc800078e00ff */
[----:B------:R-:W-:Y:S02]  /*1330*/  @!P3 IMAD R5, R43, R244, R46 ;  /* 0x000000f42b05b224 */ /* 0x000fe400078e022e */
[----:B------:R-:W-:Y:S02]  /*1340*/  @P1 IMAD.IADD R4, R250, 0x1, R48 ;  /* 0x00000001fa041824 */ /* 0x000fe400078e0230 */
[----:B------:R-:W-:Y:S01]  /*1350*/  IMAD.WIDE.U32 R12, R30, R7, RZ ;  /* 0x000000071e0c7225 */ /* 0x000fe200078e00ff */
[----:B------:R-:W-:-:S03]  /*1360*/  SHF.R.S32.HI R30, RZ, 0x1f, R24 ;  /* 0x0000001fff1e7819 */ /* 0x000fc60000011418 */
[----:B------:R-:W-:Y:S02]  /*1370*/  @P3 IMAD R15, R46, R17, R8 ;  /* 0x000000112e0f3224 */ /* 0x000fe400078e0208 */
[----:B------:R-:W-:Y:S01]  /*1380*/  IMAD R7, R36, R11, R3 ;  /* 0x0000000b24077224 */ /* 0x000fe200078e0203 */
[----:B------:R-:W-:Y:S01]  /*1390*/  SEL R11, R2, RZ, P0 ;  /* 0x000000ff020b7207 */ /* 0x000fe20000000000 */
[----:B------:R-:W-:Y:S02]  /*13a0*/  @!P3 IMAD R15, R5, R27, RZ ;  /* 0x0000001b050fb224 */ /* 0x000fe400078e02ff */
[----:B------:R-:W-:Y:S01]  /*13b0*/  @P1 IMAD R3, R4, R23, RZ ;  /* 0x0000001704031224 */ /* 0x000fe200078e02ff */
        /* <DEDUP_REMOVED lines=19> */
.L_x_220:
        /* <DEDUP_REMOVED lines=13> */
.L_x_221:
        /* <DEDUP_REMOVED lines=10> */
.L_x_222:
[----:B------:R-:W-:-:S04]  /*1660*/  IMAD R0, R43, R244, R46 ;  /* 0x000000f42b007224 */ /* 0x000fc800078e022e */
[----:B------:R-:W-:-:S07]  /*1670*/  IMAD R0, R0, R40, RZ ;  /* 0x0000002800007224 */ /* 0x000fce00078e02ff */
.L_x_223:
[----:B------:R-:W1:Y:S01]  /*1680*/  S2R R40, SR_TID.X ;  /* 0x0000000000287919 */ /* 0x000e620000002100 */
[----:B------:R-:W2:Y:S01]  /*1690*/  LDC.64 R16, c[0x0][0x420] ;  /* 0x00010800ff107b82 */ /* 0x000ea20000000a00 */
[----:B------:R-:W-:Y:S01]  /*16a0*/  IMAD R244, R39, R244, RZ ;  /* 0x000000f427f47224 */ /* 0x000fe200078e02ff */
[----:B------:R-:W-:Y:S01]  /*16b0*/  SHF.R.S32.HI R215, RZ, 0x1f, R214 ;  /* 0x0000001fffd77819 */ /* 0x000fe200000114d6 */
[----:B------:R-:W-:Y:S01]  /*16c0*/  IMAD.IADD R13, R6, 0x1, R0 ;  /* 0x00000001060d7824 */ /* 0x000fe200078e0200 */
[----:B------:R-:W-:Y:S01]  /*16d0*/  IADD3 R0, -R208, R220, R24 ;  /* 0x000000dcd0007210 */ /* 0x000fe20007ffe118 */
[----:B------:R-:W-:Y:S01]  /*16e0*/  IMAD.SHL.U32 R3, R244, 0x40, RZ ;  /* 0x00000040f4037824 */ /* 0x000fe200078e00ff */
[----:B------:R-:W-:Y:S01]  /*16f0*/  ULDC UR4, c[0x0][0x398] ;  /* 0x0000e60000047ab9 */ /* 0x000fe20000000800 */
[----:B------:R-:W-:Y:S01]  /*1700*/  IMAD.IADD R15, R6, 0x1, R15 ;  /* 0x00000001060f7824 */ /* 0x000fe200078e020f */
[----:B------:R-:W-:Y:S01]  /*1710*/  IADD3 R0, R0, -UR4, RZ ;  /* 0x8000000400007c10 */ /* 0x000fe2000fffe0ff */
[----:B------:R-:W-:Y:S01]  /*1720*/  ULDC.64 UR6, c[0x0][0x428] ;  /* 0x00010a0000067ab9 */ /* 0x000fe20000000a00 */
[----:B------:R-:W-:Y:S01]  /*1730*/  IADD3 R2, P3, P2, R12, R3, R8 ;  /* 0x000000030c027210 */ /* 0x000fe20007a7e008 */
[----:B------:R-:W3:Y:S01]  /*1740*/  LDC.64 R44, c[0x0][0x2b0] ;  /* 0x0000ac00ff2c7b82 */ /* 0x000ee20000000a00 */
[----:B------:R-:W-:Y:S01]  /*1750*/  SHF.R.S32.HI R3, RZ, 0x1f, R3 ;  /* 0x0000001fff037819 */ /* 0x000fe20000011403 */
[----:B------:R-:W-:Y:S01]  /*1760*/  ULDC.64 UR10, c[0x0][0x210] ;  /* 0x00008400000a7ab9 */ /* 0x000fe20000000a00 */
[----:B------:R-:W-:Y:S01]  /*1770*/  SHF.R.S32.HI R5, RZ, 0x1f, R0 ;  /* 0x0000001fff057819 */ /* 0x000fe20000011400 */
[----:B------:R-:W-:Y:S01]  /*1780*/  ULDC.64 UR8, c[0x0][0x3e0] ;  /* 0x0000f80000087ab9 */ /* 0x000fe20000000a00 */
[----:B------:R-:W-:Y:S01]  /*1790*/  IADD3.X R9, R4, R3, R9, P3, P2 ;  /* 0x0000000304097210 */ /* 0x000fe20001fe4409 */
[----:B------:R-:W-:Y:S01]  /*17a0*/  BSSY B1, `(.L_x_219) ;  /* 0x0000639000017945 */ /* 0x000fe20003800000 */
[----:B------:R-:W-:-:S02]  /*17b0*/  IADD3 R11, P3, P2, R11, R2, R32 ;  /* 0x000000020b0b7210 */ /* 0x000fc40007a7e020 */
[----:B------:R-:W-:Y:S02]  /*17c0*/  IADD3 R2, P4, R214, R14, RZ ;  /* 0x0000000ed6027210 */ /* 0x000fe40007f9e0ff */
[----:B------:R-:W-:Y:S01]  /*17d0*/  LEA.HI R12, R5, R0, RZ, 0x6 ;  /* 0x00000000050c7211 */ /* 0x000fe200078f30ff */
[-C--:B--2---:R-:W-:Y:S01]  /*17e0*/  IMAD R4, R20, R16.reuse, RZ ;  /* 0x0000001014047224 */ /* 0x084fe200078e02ff */
[----:B------:R-:W-:Y:S01]  /*17f0*/  IADD3.X R9, R27, R9, R26, P3, P2 ;  /* 0x000000091b097210 */ /* 0x000fe20001fe441a */
[----:B------:R-:W-:Y:S01]  /*1800*/  IMAD.X R3, R215, 0x1, R25, P4 ;  /* 0x00000001d7037824 */ /* 0x000fe200020e0619 */
[----:B------:R-:W2:Y:S01]  /*1810*/  LDC.64 R26, c[0x0][0x478] ;  /* 0x00011e00ff1a7b82 */ /* 0x000ea20000000a00 */
[C---:B------:R-:W-:Y:S02]  /*1820*/  IMAD R7, R6.reuse, R17, R4 ;  /* 0x0000001106077224 */ /* 0x040fe400078e0204 */
[----:B------:R-:W-:Y:S01]  /*1830*/  IMAD.WIDE.U32 R2, R6, R16, R2 ;  /* 0x0000001006027225 */ /* 0x000fe200078e0002 */
[----:B-1----:R-:W-:-:S03]  /*1840*/  SHF.R.S32.HI R42, RZ, 0x1f, R40 ;  /* 0x0000001fff2a7819 */ /* 0x002fc60000011428 */
[----:B------:R-:W-:Y:S01]  /*1850*/  IMAD.IADD R3, R3, 0x1, R7 ;  /* 0x0000000103037824 */ /* 0x000fe200078e0207 */
[CC--:B------:R-:W-:Y:S02]  /*1860*/  LEA.HI R32, R42.reuse, R40.reuse, RZ, 0x3 ;  /* 0x000000282a207211 */ /* 0x0c0fe400078f18ff */
[----:B------:R-:W-:Y:S01]  /*1870*/  LEA.HI R8, R42, R40, RZ, 0x5 ;  /* 0x000000282a087211 */ /* 0x000fe200078f28ff */
[----:B------:R-:W-:Y:S01]  /*1880*/  IMAD.WIDE.U32 R2, R46, UR6, R2 ;  /* 0x000000062e027c25 */ /* 0x000fe2000f8e0002 */
[----:B------:R-:W-:Y:S02]  /*1890*/  SHF.R.S32.HI R14, RZ, 0x3, R32 ;  /* 0x00000003ff0e7819 */ /* 0x000fe40000011420 */
[----:B------:R-:W-:Y:S02]  /*18a0*/  LOP3.LUT R4, R8, 0xffffffe0, RZ, 0xc0, !PT ;  /* 0xffffffe008047812 */ /* 0x000fe400078ec0ff */
[----:B------:R-:W-:Y:S02]  /*18b0*/  IADD3 R6, P4, R14, R6, RZ ;  /* 0x000000060e067210 */ /* 0x000fe40007f9e0ff */
[----:B------:R-:W-:Y:S01]  /*18c0*/  SHF.R.S32.HI R39, RZ, 0x1f, R14 ;  /* 0x0000001fff277819 */ /* 0x000fe2000001140e */
[----:B------:R-:W-:Y:S01]  /*18d0*/  IMAD.IADD R4, R40, 0x1, -R4 ;  /* 0x0000000128047824 */ /* 0x000fe200078e0a04 */
[----:B------:R-:W-:-:S03]  /*18e0*/  SHF.R.S32.HI R8, RZ, 0x5, R8 ;  /* 0x00000005ff087819 */ /* 0x000fc60000011408 */
[----:B------:R-:W-:Y:S02]  /*18f0*/  IMAD.X R5, R39, 0x1, R20, P4 ;  /* 0x0000000127057824 */ /* 0x000fe400020e0614 */
[----:B------:R-:W-:Y:S02]  /*1900*/  IMAD R0, R8, R244, R4 ;  /* 0x000000f408007224 */ /* 0x000fe400078e0204 */
[-C--:B------:R-:W-:Y:S02]  /*1910*/  IMAD R5, R5, R28.reuse, RZ ;  /* 0x0000001c05057224 */ /* 0x080fe400078e02ff */
[----:B------:R-:W-:Y:S02]  /*1920*/  IMAD R4, R47, UR6, RZ ;  /* 0x000000062f047c24 */ /* 0x000fe4000f8e02ff */
[----:B------:R-:W-:Y:S02]  /*1930*/  IMAD R10, R6, R29, R5 ;  /* 0x0000001d060a7224 */ /* 0x000fe400078e0205 */
[----:B------:R-:W-:Y:S01]  /*1940*/  IMAD R5, R46, UR7, R4 ;  /* 0x000000072e057c24 */ /* 0x000fe2000f8e0204 */
[----:B------:R-:W-:Y:S01]  /*1950*/  IADD3 R4, P2, R0, R11, RZ ;  /* 0x0000000b00047210 */ /* 0x000fe20007f5e0ff */
[----:B------:R-:W-:Y:S01]  /*1960*/  IMAD.WIDE.U32 R6, R6, R28, R214 ;  /* 0x0000001c06067225 */ /* 0x000fe200078e00d6 */
[----:B------:R-:W-:-:S02]  /*1970*/  ULDC.64 UR6, c[0x0][0x400] ;  /* 0x0001000000067ab9 */ /* 0x000fc40000000a00 */
[----:B------:R-:W-:Y:S02]  /*1980*/  IADD3 R5, R3, R5, RZ ;  /* 0x0000000503057210 */ /* 0x000fe40007ffe0ff */
[----:B------:R-:W-:Y:S02]  /*1990*/  SHF.R.S32.HI R3, RZ, 0x6, R12 ;  /* 0x00000006ff037819 */ /* 0x000fe4000001140c */
[----:B------:R-:W-:Y:S02]  /*19a0*/  LEA.HI.X.SX32 R0, R0, R9, 0x1, P2 ;  /* 0x0000000900007211 */ /* 0x000fe400010f0eff */
[----:B------:R-:W-:Y:S02]  /*19b0*/  LEA R200, P2, R4, UR6, 0x2 ;  /* 0x0000000604c87c11 */ /* 0x000fe4000f8410ff */
[----:B------:R-:W-:Y:S02]  /*19c0*/  VIMNMX R249, RZ, R3, !PT ;  /* 0x00000003fff97248 */ /* 0x000fe40007fe0100 */
[----:B------:R-:W-:-:S02]  /*19d0*/  IADD3 R8, P3, R38, R6, RZ ;  /* 0x0000000626087210 */ /* 0x000fc40007f7e0ff */
[----:B------:R-:W-:Y:S01]  /*19e0*/  LEA.HI.X R201, R4, UR7, R0, 0x2, P2 ;  /* 0x0000000704c97c11 */ /* 0x000fe200090f1400 */
[----:B------:R-:W-:Y:S01]  /*19f0*/  ULDC.64 UR6, c[0x0][0x258] ;  /* 0x0000960000067ab9 */ /* 0x000fe20000000a00 */
[----:B------:R-:W-:Y:S01]  /*1a00*/  ISETP.GT.AND P4, PT, R206, R249, PT ;  /* 0x000000f9ce00720c */ /* 0x000fe20003f84270 */
[----:B------:R-:W-:Y:S01]  /*1a10*/  IMAD.MOV.U32 R4, RZ, RZ, R2 ;  /* 0x000000ffff047224 */ /* 0x000fe200078e0002 */
[----:B------:R-:W-:Y:S01]  /*1a20*/  IADD3.X R9, R34, R7, R10, P3, !PT ;  /* 0x0000000722097210 */ /* 0x000fe20001ffe40a */
[----:B------:R-:W-:Y:S02]  /*1a30*/  IMAD R2, R47, UR6, RZ ;  /* 0x000000062f027c24 */ /* 0x000fe4000f8e02ff */
[----:B------:R-:W-:Y:S02]  /*1a40*/  IMAD R0, R39, R16, RZ ;  /* 0x0000001027007224 */ /* 0x000fe400078e02ff */
[----:B---3--:R-:W-:-:S04]  /*1a50*/  IMAD.WIDE R6, R15, 0x4, R44 ;  /* 0x000000040f067825 */ /* 0x008fc800078e022c */
[----:B------:R-:W-:Y:S02]  /*1a60*/  IMAD R2, R46, UR7, R2 ;  /* 0x000000072e027c24 */ /* 0x000fe4000f8e0202 */
[C---:B------:R-:W-:Y:S02]  /*1a70*/  IMAD R0, R14.reuse, R17, R0 ;  /* 0x000000110e007224 */ /* 0x040fe400078e0200 */
[----:B------:R-:W-:-:S04]  /*1a80*/  IMAD.WIDE.U32 R4, R14, R16, R4 ;  /* 0x000000100e047225 */ /* 0x000fc800078e0004 */
[----:B------:R-:W-:Y:S01]  /*1a90*/  IMAD.WIDE.U32 R8, R46, UR6, R8 ;  /* 0x000000062e087c25 */ /* 0x000fe2000f8e0008 */
[----:B------:R-:W-:Y:S02]  /*1aa0*/  IADD3 R15, R5, R0, RZ ;  /* 0x00000000050f7210 */ /* 0x000fe40007ffe0ff */
[----:B------:R-:W-:Y:S01]  /*1ab0*/  LEA R212, P2, R4, UR8, 0x1 ;  /* 0x0000000804d47c11 */ /* 0x000fe2000f8408ff */
[----:B------:R-:W-:Y:S01]  /*1ac0*/  IMAD.MOV.U32 R222, RZ, RZ, R6 ;  /* 0x000000ffffde7224 */ /* 0x000fe200078e0006 */
[----:B------:R-:W-:Y:S01]  /*1ad0*/  LEA R210, P3, R8, UR10, 0x1 ;  /* 0x0000000a08d27c11 */ /* 0x000fe2000f8608ff */
[----:B------:R-:W-:Y:S01]  /*1ae0*/  IMAD.MOV.U32 R221, RZ, RZ, R7 ;  /* 0x000000ffffdd7224 */ /* 0x000fe200078e0007 */
[----:B------:R-:W-:Y:S01]  /*1af0*/  LEA.HI.X R213, R4, UR9, R15, 0x1, P2 ;  /* 0x0000000904d57c11 */ /* 0x000fe200090f0c0f */
[----:B--2---:R-:W-:-:S04]  /*1b00*/  IMAD.WIDE R6, R13, 0x4, R26 ;  /* 0x000000040d067825 */ /* 0x004fc800078e021a */
        /* <DEDUP_REMOVED lines=31> */
.L_x_225:
        /* <DEDUP_REMOVED lines=13> */
.L_x_226:
[-C--:B------:R-:W-:Y:S01]  /*1dd0*/  IMAD R0, R30, R8.reuse, RZ ;  /* 0x000000081e007224 */ /* 0x080fe200078e02ff */
[----:B------:R-:W-:Y:S01]  /*1de0*/  ULDC.64 UR6, c[0x0][0x468] ;  /* 0x00011a0000067ab9 */ /* 0x000fe20000000a00 */
[----:B------:R-:W-:Y:S01]  /*1df0*/  IMAD.WIDE.U32 R2, R24, R8, R214 ;  /* 0x0000000818027225 */ /* 0x000fe200078e00d6 */
[----:B------:R-:W-:Y:S01]  /*1e00*/  IADD3 R5, R14, 0x20, RZ ;  /* 0x000000200e057810 */ /* 0x000fe20007ffe0ff */
[----:B------:R-:W-:Y:S02]  /*1e10*/  BSSY B0, `(.L_x_227) ;  /* 0x000001a000007945 */ /* 0x000fe40003800000 */
[----:B------:R-:W-:Y:S01]  /*1e20*/  IMAD R4, R24, R9, R0 ;  /* 0x0000000918047224 */ /* 0x000fe200078e0200 */
[----:B------:R-:W-:Y:S01]  /*1e30*/  IADD3 R2, P0, R6, R2, RZ ;  /* 0x0000000206027210 */ /* 0x000fe20007f1e0ff */
[----:B------:R-:W-:-:S03]  /*1e40*/  IMAD R0, R251, -0x40, R208 ;  /* 0xffffffc0fb007824 */ /* 0x000fc600078e02d0 */
[----:B------:R-:W-:Y:S01]  /*1e50*/  IADD3.X R3, R7, R3, R4, P0, !PT ;  /* 0x0000000307037210 */ /* 0x000fe200007fe404 */
[----:B------:R-:W-:Y:S01]  /*1e60*/  IMAD R4, R47, UR6, RZ ;  /* 0x000000062f047c24 */ /* 0x000fe2000f8e02ff */
[-C--:B------:R-:W-:Y:S02]  /*1e70*/  ISETP.GE.AND P3, PT, R14, R0.reuse, PT ;  /* 0x000000000e00720c */ /* 0x080fe40003f66270 */
[----:B------:R-:W-:Y:S01]  /*1e80*/  ISETP.GE.AND P2, PT, R5, R0, PT ;  /* 0x000000000500720c */ /* 0x000fe20003f46270 */
[C---:B------:R-:W-:Y:S02]  /*1e90*/  IMAD R4, R46.reuse, UR7, R4 ;  /* 0x000000072e047c24 */ /* 0x040fe4000f8e0204 */
[----:B------:R-:W-:-:S05]  /*1ea0*/  IMAD.WIDE.U32 R2, R46, UR6, R2 ;  /* 0x000000062e027c25 */ /* 0x000fca000f8e0002 */
[----:B------:R-:W-:-:S03]  /*1eb0*/  IADD3 R10, R3, R4, RZ ;  /* 0x00000004030a7210 */ /* 0x000fc60007ffe0ff */
[----:B------:R-:W-:Y:S05]  /*1ec0*/  @P3 BRA `(.L_x_228) ;  /* 0x0000000000383947 */ /* 0x000fea0003800000 */
[----:B------:R-:W-:Y:S01]  /*1ed0*/  MOV R5, R10 ;  /* 0x0000000a00057202 */ /* 0x000fe20000000f00 */
[-C--:B------:R-:W-:Y:S01]  /*1ee0*/  IMAD R0, R39, R8.reuse, RZ ;  /* 0x0000000827007224 */ /* 0x080fe200078e02ff */
[----:B------:R-:W-:Y:S01]  /*1ef0*/  ULDC UR4, c[0x0][0x2d0] ;  /* 0x0000b40000047ab9 */ /* 0x000fe20000000800 */
[----:B------:R-:W-:Y:S01]  /*1f00*/  IMAD.MOV.U32 R4, RZ, RZ, R2 ;  /* 0x000000ffff047224 */ /* 0x000fe200078e0002 */
[----:B------:R-:W-:Y:S01]  /*1f10*/  ISETP.GE.AND P4, PT, R214, UR4, PT ;  /* 0x00000004d6007c0c */ /* 0x000fe2000bf86270 */
[C---:B------:R-:W-:Y:S01]  /*1f20*/  IMAD R0, R14.reuse, R9, R0 ;  /* 0x000000090e007224 */ /* 0x040fe200078e0200 */
        /* <DEDUP_REMOVED lines=8> */
.L_x_228:
[----:B------:R-:W-:Y:S05]  /*1fb0*/  BSYNC B0 ;  /* 0x0000000000007941 */ /* 0x000fea0003800000 */
.L_x_227:
        /* <DEDUP_REMOVED lines=18> */
.L_x_230:
[----:B------:R-:W-:Y:S05]  /*20e0*/  BSYNC B0 ;  /* 0x0000000000007941 */ /* 0x000fea0003800000 */
.L_x_229:
[-C--:B--2---:R-:W-:Y:S01]  /*20f0*/  IMAD.WIDE.U32 R2, R24, R12.reuse, R214 ;  /* 0x0000000c18027225 */ /* 0x084fe200078e00d6 */
        /* <DEDUP_REMOVED lines=25> */
.L_x_232:
[----:B------:R-:W-:Y:S05]  /*2290*/  BSYNC B0 ;  /* 0x0000000000007941 */ /* 0x000fea0003800000 */
.L_x_231:
        /* <DEDUP_REMOVED lines=19> */
.L_x_224:
        /* <DEDUP_REMOVED lines=52> */
.L_x_235:
[----:B------:R-:W-:Y:S05]  /*2710*/  BSYNC B0 ;  /* 0x0000000000007941 */ /* 0x000fea0003800000 */
.L_x_234:
        /* <DEDUP_REMOVED lines=31> */
.L_x_237:
[----:B------:R-:W-:Y:S05]  /*2910*/  BSYNC B0 ;  /* 0x0000000000007941 */ /* 0x000fea0003800000 */
.L_x_236:
        /* <DEDUP_REMOVED lines=20> */
.L_x_239:
[----:B------:R-:W-:Y:S05]  /*2a60*/  BSYNC B0 ;  /* 0x0000000000007941 */ /* 0x000fea0003800000 */
.L_x_238:
        /* <DEDUP_REMOVED lines=27> */
.L_x_241:
[----:B------:R-:W-:Y:S05]  /*2c20*/  BSYNC B0 ;  /* 0x0000000000007941 */ /* 0x000fea0003800000 */
.L_x_240:
        /* <DEDUP_REMOVED lines=12> */
.L_x_243:
        /* <DEDUP_REMOVED lines=20> */
.L_x_244:
[----:B------:R-:W-:Y:S05]  /*2e30*/  BSYNC B0 ;  /* 0x0000000000007941 */ /* 0x000fea0003800000 */
.L_x_242:
        /* <DEDUP_REMOVED lines=13> */
.L_x_246:
        /* <DEDUP_REMOVED lines=14> */
[----:B------:R2:W-:Y:S01]  /*2ff0*/  @P1 STS [R202+0x3000], RZ ;  /* 0x003000ffca001388 */ /* 0x0005e20000000800 */
[----:B------:R-:W-:-:S03]  /*3000*/  IADD3.X R0, R20, R5, R0, P2, !PT ;  /* 0x0000000514007210 */ /* 0x000fc600017fe400 */
[----:B------:R2:W-:Y:S04]  /*3010*/  @P1 STS [R202+0x3004], RZ ;  /* 0x003004ffca001388 */ /* 0x0005e80000000800 */
[----:B------:R2:W-:Y:S04]  /*3020*/  @P1 STS [R202+0x3008], RZ ;  /* 0x003008ffca001388 */ /* 0x0005e80000000800 */
[----:B------:R2:W-:Y:S01]  /*3030*/  @P1 STS [R202+0x300c], RZ ;  /* 0x00300cffca001388 */ /* 0x0005e20000000800 */
[----:B------:R-:W-:Y:S05]  /*3040*/  @P1 BRA `(.L_x_247) ;  /* 0x0000000000181947 */ /* 0x000fea0003800000 */
[----:B--2---:R-:W-:-:S04]  /*3050*/  LEA R2, P1, R8, UR10, 0x1 ;  /* 0x0000000a08027c11 */ /* 0x004fc8000f8208ff */
[----:B------:R-:W-:-:S05]  /*3060*/  LEA.HI.X R3, R8, UR11, R0, 0x1, P1 ;  /* 0x0000000b08037c11 */ /* 0x000fca00088f0c00 */
[----:B------:R-:W-:Y:S01]  /*3070*/  @!PT LDS RZ, [RZ] ;  /* 0x00000000fffff984 */ /* 0x000fe20000000800 */
[----:B------:R-:W-:Y:S01]  /*3080*/  @!PT LDS RZ, [RZ] ;  /* 0x00000000fffff984 */ /* 0x000fe20000000800 */
[----:B------:R-:W-:Y:S01]  /*3090*/  @!PT LDS RZ, [RZ] ;  /* 0x00000000fffff984 */ /* 0x000fe20000000800 */
[----:B------:R2:W-:Y:S04]  /*30a0*/  LDGSTS.E.BYPASS.LTC128B.128 [R202+0x3000], desc[UR16][R2.64+0x80] ;  /* 0x0300008002ca7fae */ /* 0x0005e8000b901d50 */
.L_x_247:
[----:B------:R-:W-:Y:S05]  /*30b0*/  BSYNC B0 ;  /* 0x0000000000007941 */ /* 0x000fea0003800000 */
.L_x_245:
[----:B------:R1:W-:Y:S01]  /*30c0*/  @P6 STS.128 [R205+0xc000], RZ ;  /* 0x00c000ffcd006388 */ /* 0x0003e20000000c00 */
[-C--:B--23--:R-:W-:Y:S01]  /*30d0*/  IMAD.WIDE.U32 R2, R24, R22.reuse, R214 ;  /* 0x0000001618027225 */ /* 0x08cfe200078e00d6 */
        /* <DEDUP_REMOVED lines=38> */
.L_x_249:
[----:B------:R-:W-:Y:S05]  /*3340*/  BSYNC B0 ;  /* 0x0000000000007941 */ /* 0x000fea0003800000 */
.L_x_248:
        /* <DEDUP_REMOVED lines=31> */
.L_x_251:
[----:B------:R-:W-:Y:S05]  /*3540*/  BSYNC B0 ;  /* 0x0000000000007941 */ /* 0x000fea0003800000 */
.L_x_250:
[----:B------:R-:W4:Y:S01]  /*3550*/  LDL R8, [R1+0xc] ;  /* 0x00000c0001087983 */ /* 0x000f220000100800 */
[----:B------:R-:W-:Y:S01]  /*3560*/  ULDC.64 UR6, c[0x0][0x3c8] ;  /* 0x0000f20000067ab9 */ /* 0x000fe20000000a00 */
[----:B------:R-:W-:Y:S01]  /*3570*/  IMAD.MOV.U32 R216, RZ, RZ, 0x7f800000 ;  /* 0x7f800000ffd87424 */ /* 0x000fe200078e00ff */
[----:B------:R-:W-:Y:S01]  /*3580*/  ISETP.NE.U32.AND P4, PT, RZ, UR6, PT ;  /* 0x00000006ff007c0c */ /* 0x000fe2000bf85070 */
[----:B------:R-:W0:Y:S01]  /*3590*/  LDGDEPBAR ;  /* 0x00000000000079af */ /* 0x000e220000000000 */
[----:B------:R-:W-:Y:S02]  /*35a0*/  IMAD.MOV.U32 R217, RZ, RZ, 0x7f800000 ;  /* 0x7f800000ffd97424 */ /* 0x000fe400078e00ff */
[----:B------:R-:W-:Y:S01]  /*35b0*/  IMAD.MOV.U32 R164, RZ, RZ, 0x20 ;  /* 0x00000020ffa47424 */ /* 0x000fe200078e00ff */
[----:B------:R-:W-:Y:S02]  /*35c0*/  ISETP.NE.AND.EX P4, PT, RZ, UR7, PT, P4 ;  /* 0x00000007ff007c0c */ /* 0x000fe4000bf85340 */
[----:B------:R-:W-:Y:S01]  /*35d0*/  LEA R140, R199, UR5, 0x1 ;  /* 0x00000005c78c7c11 */ /* 0x000fe2000f8e08ff */
[C---:B------:R-:W-:Y:S01]  /*35e0*/  IMAD.SHL.U32 R219, R244.reuse, 0x10, RZ ;  /* 0x00000010f4db7824 */ /* 0x040fe200078e00ff */
[----:B------:R-:W1:Y:S01]  /*35f0*/  LDC R218, c[0x0][0x394] ;  /* 0x0000e500ffda7b82 */ /* 0x000e620000000800 */
[----:B------:R-:W-:-:S02]  /*3600*/  IMAD.SHL.U32 R209, R244, 0x8, RZ ;  /* 0x00000008f4d17824 */ /* 0x000fc400078e00ff */
[----:B------:R-:W-:Y:S02]  /*3610*/  IMAD.MOV.U32 R192, RZ, RZ, 0x20 ;  /* 0x00000020ffc07424 */ /* 0x000fe400078e00ff */
[----:B------:R-:W-:Y:S02]  /*3620*/  IMAD.MOV.U32 R189, RZ, RZ, 0x40 ;  /* 0x00000040ffbd7424 */ /* 0x000fe400078e00ff */
[----:B------:R-:W-:Y:S02]  /*3630*/  VIADD R184, R198, 0x2000 ;  /* 0x00002000c6b87836 */ /* 0x000fe40000000000 */
[----:B------:R-:W-:Y:S01]  /*3640*/  VIADD R187, R197, 0x2000 ;  /* 0x00002000c5bb7836 */ /* 0x000fe20000000000 */
[----:B--23--:R-:W2:Y:S01]  /*3650*/  @P4 LDC.64 R6, c[0x0][0x3d0] ;  /* 0x0000f400ff064b82 */ /* 0x00cea20000000a00 */
[----:B------:R-:W-:Y:S01]  /*3660*/  IMAD.IADD R252, R24, 0x1, R220 ;  /* 0x0000000118fc7824 */ /* 0x000fe200078e02dc */
[----:B------:R-:W-:Y:S01]  /*3670*/  CS2R R94, SRZ ;  /* 0x00000000005e7805 */ /* 0x000fe2000001ff00 */
[----:B------:R-:W-:Y:S01]  /*3680*/  IMAD.MOV.U32 R203, RZ, RZ, RZ ;  /* 0x000000ffffcb7224 */ /* 0x000fe200078e00ff */
[----:B------:R-:W-:Y:S01]  /*3690*/  CS2R R92, SRZ ;  /* 0x00000000005c7805 */ /* 0x000fe2000001ff00 */
[----:B------:R-:W-:Y:S01]  /*36a0*/  IMAD R248, R244, 0x18, RZ ;  /* 0x00000018f4f87824 */ /* 0x000fe200078e02ff */
[----:B------:R-:W-:-:S04]  /*36b0*/  DEPBAR.LE SB0, 0x1 ;  /* 0x000080400000791a */ /* 0x000fc80000000000 */
[C---:B------:R-:W-:Y:S01]  /*36c0*/  IMAD.SHL.U32 R247, R244.reuse, 0x20, RZ ;  /* 0x00000020f4f77824 */ /* 0x040fe200078e00ff */
[----:B------:R-:W-:Y:S01]  /*36d0*/  CS2R R98, SRZ ;  /* 0x0000000000627805 */ /* 0x000fe2000001ff00 */
[C---:B------:R-:W-:Y:S01]  /*36e0*/  IMAD R246, R244.reuse, 0x28, RZ ;  /* 0x00000028f4f67824 */ /* 0x040fe200078e02ff */
[----:B------:R-:W-:Y:S01]  /*36f0*/  CS2R R96, SRZ ;  /* 0x0000000000607805 */ /* 0x000fe2000001ff00 */
[----:B------:R-:W-:Y:S01]  /*3700*/  IMAD R245, R244, 0x30, RZ ;  /* 0x00000030f4f57824 */ /* 0x000fe200078e02ff */
[----:B------:R-:W-:Y:S01]  /*3710*/  CS2R R90, SRZ ;  /* 0x00000000005a7805 */ /* 0x000fe2000001ff00 */
[----:B------:R-:W-:Y:S01]  /*3720*/  IMAD.MOV.U32 R207, RZ, RZ, R202 ;  /* 0x000000ffffcf7224 */ /* 0x000fe200078e00ca */
[----:B------:R-:W-:Y:S02]  /*3730*/  CS2R R88, SRZ ;  /* 0x0000000000587805 */ /* 0x000fe4000001ff00 */
[----:B------:R-:W-:Y:S02]  /*3740*/  CS2R R86, SRZ ;  /* 0x0000000000567805 */ /* 0x000fe4000001ff00 */
[----:B------:R-:W-:-:S02]  /*3750*/  CS2R R84, SRZ ;  /* 0x0000000000547805 */ /* 0x000fc4000001ff00 */
[----:B------:R-:W-:Y:S02]  /*3760*/  CS2R R78, SRZ ;  /* 0x00000000004e7805 */ /* 0x000fe4000001ff00 */
[----:B------:R-:W-:Y:S02]  /*3770*/  CS2R R76, SRZ ;  /* 0x00000000004c7805 */ /* 0x000fe4000001ff00 */
[----:B------:R-:W-:Y:S02]  /*3780*/  CS2R R82, SRZ ;  /* 0x0000000000527805 */ /* 0x000fe4000001ff00 */
[----:B------:R-:W-:Y:S01]  /*3790*/  CS2R R80, SRZ ;  /* 0x0000000000507805 */ /* 0x000fe2000001ff00 */
[----:B--2---:R-:W-:Y:S01]  /*37a0*/  @P4 IMAD.WIDE.U32 R4, R43, R6, R46 ;  /* 0x000000062b044225 */ /* 0x004fe200078e002e */
[----:B------:R-:W-:Y:S02]  /*37b0*/  CS2R R74, SRZ ;  /* 0x00000000004a7805 */ /* 0x000fe4000001ff00 */
[----:B------:R-:W-:-:S02]  /*37c0*/  CS2R R72, SRZ ;  /* 0x0000000000487805 */ /* 0x000fc4000001ff00 */
[----:B------:R-:W-:Y:S02]  /*37d0*/  CS2R R70, SRZ ;  /* 0x0000000000467805 */ /* 0x000fe4000001ff00 */
[----:B------:R-:W-:Y:S02]  /*37e0*/  CS2R R68, SRZ ;  /* 0x0000000000447805 */ /* 0x000fe4000001ff00 */
[----:B------:R-:W-:Y:S02]  /*37f0*/  CS2R R44, SRZ ;  /* 0x00000000002c7805 */ /* 0x000fe4000001ff00 */
[----:B------:R-:W-:Y:S02]  /*3800*/  CS2R R50, SRZ ;  /* 0x0000000000327805 */ /* 0x000fe4000001ff00 */
        /* <DEDUP_REMOVED lines=8> */
[----:B------:R-:W-:Y:S01]  /*3890*/  CS2R R20, SRZ ;  /* 0x0000000000147805 */ /* 0x000fe2000001ff00 */
[----:B------:R-:W-:Y:S01]  /*38a0*/  ULDC UR8, c[0x0][0x2ec] ;  /* 0x0000bb0000087ab9 */ /* 0x000fe20000000800 */
[C---:B----4-:R-:W-:Y:S01]  /*38b0*/  VIADD R2, R8.reuse, 0x8 ;  /* 0x0000000808027836 */ /* 0x050fe20000000000 */
[----:B------:R-:W-:Y:S01]  /*38c0*/  SHF.R.S32.HI R0, RZ, 0x1f, R8 ;  /* 0x0000001fff007819 */ /* 0x000fe20000011408 */
[C---:B------:R-:W-:Y:S01]  /*38d0*/  IMAD.SHL.U32 R240, R8.reuse, 0x4, RZ ;  /* 0x0000000408f07824 */ /* 0x040fe200078e00ff */
[-C--:B------:R-:W-:Y:S02]  /*38e0*/  ISETP.GE.AND P3, PT, R8, R13.reuse, PT ;  /* 0x0000000d0800720c */ /* 0x080fe40003f66270 */
[----:B------:R-:W-:Y:S02]  /*38f0*/  ISETP.GE.AND P2, PT, R2, R13, PT ;  /* 0x0000000d0200720c */ /* 0x000fe40003f46270 */
[----:B------:R-:W-:Y:S01]  /*3900*/  SHF.L.U64.HI R239, R8, 0x2, R0 ;  /* 0x0000000208ef7819 */ /* 0x000fe20000010200 */
[----:B------:R-:W-:Y:S01]  /*3910*/  @P4 IMAD R0, R41, R6, RZ ;  /* 0x0000000629004224 */ /* 0x000fe200078e02ff */
[----:B------:R-:W-:-:S03]  /*3920*/  IADD3 R2, P1, R240, R222, RZ ;  /* 0x000000def0027210 */ /* 0x000fc60007f3e0ff */
[----:B------:R-:W-:Y:S02]  /*3930*/  @P4 IMAD R7, R43, R7, R0 ;  /* 0x000000072b074224 */ /* 0x000fe400078e0200 */
[----:B------:R-:W-:Y:S01]  /*3940*/  IMAD.X R3, R239, 0x1, R221, P1 ;  /* 0x00000001ef037824 */ /* 0x000fe200008e06dd */
[----:B------:R-:W-:Y:S01]  /*3950*/  @P4 LEA R6, P1, R4, UR6, 0x2 ;  /* 0x0000000604064c11 */ /* 0x000fe2000f8210ff */
[----:B------:R-:W-:Y:S01]  /*3960*/  @P4 IMAD.IADD R7, R5, 0x1, R7 ;  /* 0x0000000105074824 */ /* 0x000fe200078e0207 */
[----:B------:R-:W-:Y:S01]  /*3970*/  LEA.HI R0, R42, R40, RZ, 0x4 ;  /* 0x000000282a007211 */ /* 0x000fe200078f20ff */
[----:B------:R-:W2:Y:S01]  /*3980*/  @P4 LDC R5, c[0x0][0x2e8] ;  /* 0x0000ba00ff054b82 */ /* 0x000ea20000000800 */
[----:B------:R-:W5:Y:S01]  /*3990*/  @!P3 LDG.E R216, desc[UR16][R2.64] ;  /* 0x0000001002d8b981 */ /* 0x000f62000c1e1900 */
[----:B------:R-:W-:-:S03]  /*39a0*/  VIADD R9, R219, 0x20 ;  /* 0x00000020db097836 */ /* 0x000fc60000000000 */
[----:B------:R3:W5:Y:S01]  /*39b0*/  @!P2 LDG.E R217, desc[UR16][R2.64+0x20] ;  /* 0x0000201002d9a981 */ /* 0x000762000c1e1900 */
[----:B------:R-:W-:Y:S01]  /*39c0*/  @P4 LEA.HI.X R7, R4, UR7, R7, 0x2, P1 ;  /* 0x0000000704074c11 */ /* 0x000fe200088f1407 */
[C---:B------:R-:W-:Y:S02]  /*39d0*/  VIADD R11, R219.reuse, 0x40 ;  /* 0x00000040db0b7836 */ /* 0x040fe40000000000 */
[----:B------:R-:W-:Y:S01]  /*39e0*/  VIADD R10, R219, 0x60 ;  /* 0x00000060db0a7836 */ /* 0x000fe20000000000 */
[----:B------:R-:W-:Y:S01]  /*39f0*/  BAR.SYNC.DEFER_BLOCKING 0x0 ;  /* 0x0000000000007b1d */ /* 0x000fe20000010000 */
[----:B------:R-:W-:Y:S02]  /*3a00*/  LOP3.LUT R0, R0, 0xfffffff0, RZ, 0xc0, !PT ;  /* 0xfffffff000007812 */ /* 0x000fe400078ec0ff */
[----:B------:R-:W-:Y:S02]  /*3a10*/  LEA.HI R4, R42, R40, RZ, 0x7 ;  /* 0x000000282a047211 */ /* 0x000fe400078f38ff */
[----:B------:R-:W-:-:S02]  /*3a20*/  SEL R184, R184, R198, !P0 ;  /* 0x000000c6b8b87207 */ /* 0x000fc40004000000 */
[----:B------:R-:W-:Y:S02]  /*3a30*/  SEL R187, R187, R197, !P0 ;  /* 0x000000c5bbbb7207 */ /* 0x000fe40004000000 */
[----:B------:R-:W-:Y:S01]  /*3a40*/  IADD3 R252, -R208, 0x40, R252 ;  /* 0x00000040d0fc7810 */ /* 0x000fe20007ffe1fc */
[----:B------:R-:W-:Y:S01]  /*3a50*/  IMAD R244, R244, 0x38, RZ ;  /* 0x00000038f4f47824 */ /* 0x000fe200078e02ff */
[----:B------:R-:W-:Y:S02]  /*3a60*/  CS2R R46, SRZ ;  /* 0x00000000002e7805 */ /* 0x000fe4000001ff00 */
[----:B------:R-:W-:Y:S01]  /*3a70*/  CS2R R24, SRZ ;  /* 0x0000000000187805 */ /* 0x000fe2000001ff00 */
[----:B------:R-:W-:Y:S01]  /*3a80*/  ULDC UR6, c[0x0][0x2d0] ;  /* 0x0000b40000067ab9 */ /* 0x000fe20000000800 */
[----:B--2---:R-:W2:Y:S01]  /*3a90*/  @P4 MUFU.RCP R5, R5 ;  /* 0x0000000500054308 */ /* 0x004ea20000001000 */
[----:B------:R-:W-:Y:S01]  /*3aa0*/  ULDC UR7, c[0x0][0x398] ;  /* 0x0000e60000077ab9 */ /* 0x000fe20000000800 */
[----:B------:R4:W2:Y:S01]  /*3ab0*/  @P4 LDG.E R6, desc[UR16][R6.64] ;  /* 0x0000001006064981 */ /* 0x0008a2000c1e1900 */
[----:B------:R-:W-:Y:S01]  /*3ac0*/  IMAD.IADD R0, R40, 0x1, -R0 ;  /* 0x0000000128007824 */ /* 0x000fe200078e0a00 */
[----:B------:R-:W-:-:S02]  /*3ad0*/  CS2R R42, SRZ ;  /* 0x00000000002a7805 */ /* 0x000fc4000001ff00 */
[----:B------:R-:W-:Y:S01]  /*3ae0*/  LEA R184, R184, UR5, 0x1 ;  /* 0x00000005b8b87c11 */ /* 0x000fe2000f8e08ff */
[----:B------:R1:W1:Y:S01]  /*3af0*/  LDSM.16.M88.4 R104, [R140+0x10000] ;  /* 0x010000008c68783b */ /* 0x0002620000000200 */
[----:B------:R-:W-:Y:S01]  /*3b00*/  LEA R187, R187, UR5, 0x1 ;  /* 0x00000005bbbb7c11 */ /* 0x000fe2000f8e08ff */
[----:B------:R-:W-:Y:S01]  /*3b10*/  VIADD R252, R252, -UR4 ;  /* 0x80000004fcfc7c36 */ /* 0x000fe20008000000 */
[----:B---3--:R-:W-:Y:S01]  /*3b20*/  SHF.R.S32.HI R2, RZ, 0x1f, R0 ;  /* 0x0000001fff027819 */ /* 0x008fe20000011400 */
[----:B------:R3:W1:Y:S01]  /*3b30*/  LDSM.16.M88.4 R108, [R140+0x10800] ;  /* 0x010800008c6c783b */ /* 0x0006620000000200 */
[----:B------:R-:W-:Y:S02]  /*3b40*/  ULDC UR4, c[0x0][0x2dc] ;  /* 0x0000b70000047ab9 */ /* 0x000fe40000000800 */
[----:B------:R-:W-:Y:S01]  /*3b50*/  LEA.HI R2, R2, R0, RZ, 0x3 ;  /* 0x0000000002027211 */ /* 0x000fe200078f18ff */
[----:B------:R3:W1:Y:S03]  /*3b60*/  LDSM.16.M88.4 R136, [R140+0x12000] ;  /* 0x012000008c88783b */ /* 0x0006660000000200 */
[----:B------:R-:W-:Y:S01]  /*3b70*/  LOP3.LUT R3, R2, 0xfffffff8, RZ, 0xc0, !PT ;  /* 0xfffffff802037812 */ /* 0x000fe200078ec0ff */
[----:B------:R-:W1:Y:S01]  /*3b80*/  LDSM.16.M88.4 R140, [R140+0x12800] ;  /* 0x012800008c8c783b */ /* 0x000e620000000200 */
[----:B------:R-:W-:-:S03]  /*3b90*/  SHF.R.S32.HI R2, RZ, 0x7, R4 ;  /* 0x00000007ff027819 */ /* 0x000fc60000011404 */
[----:B------:R-:W-:Y:S01]  /*3ba0*/  IMAD.IADD R3, R0, 0x1, -R3 ;  /* 0x0000000100037824 */ /* 0x000fe200078e0a03 */
[----:B------:R3:W1:Y:S01]  /*3bb0*/  LDSM.16.M88.4 R112, [R190] ;  /* 0x00000000be70783b */ /* 0x0006620000000200 */
[----:B------:R-:W-:Y:S02]  /*3bc0*/  IMAD.SHL.U32 R0, R2, 0x20, RZ ;  /* 0x0000002002007824 */ /* 0x000fe400078e00ff */
[C---:B------:R-:W-:Y:S01]  /*3bd0*/  IMAD.IADD R2, R209.reuse, 0x1, R9 ;  /* 0x00000001d1027824 */ /* 0x040fe200078e0209 */
[----:B----4-:R-:W-:Y:S01]  /*3be0*/  LOP3.LUT R7, R32, 0xfffffff8, RZ, 0xc0, !PT ;  /* 0xfffffff820077812 */ /* 0x010fe200078ec0ff */
[----:B------:R3:W4:Y:S01]  /*3bf0*/  LDSM.16.M88.4 R116, [R190+0x800] ;  /* 0x00080000be74783b */ /* 0x0007220000000200 */
[----:B------:R-:W-:Y:S01]  /*3c00*/  CS2R R32, SRZ ;  /* 0x0000000000207805 */ /* 0x000fe2000001ff00 */
[----:B------:R-:W-:Y:S02]  /*3c10*/  IMAD.IADD R238, R209, 0x1, R2 ;  /* 0x00000001d1ee7824 */ /* 0x000fe400078e0202 */
[C---:B------:R-:W-:Y:S01]  /*3c20*/  IMAD.IADD R4, R40.reuse, 0x1, -R7 ;  /* 0x0000000128047824 */ /* 0x040fe200078e0a07 */
[----:B------:R3:W1:Y:S01]  /*3c30*/  LDSM.16.M88.4 R120, [R188] ;  /* 0x00000000bc78783b */ /* 0x0006620000000200 */
[----:B------:R-:W-:-:S02]  /*3c40*/  IMAD.SHL.U32 R40, R40, 0x2, RZ ;  /* 0x0000000228287824 */ /* 0x000fc400078e00ff */
[C---:B------:R-:W-:Y:S01]  /*3c50*/  IMAD.IADD R231, R209.reuse, 0x1, R238 ;  /* 0x00000001d1e77824 */ /* 0x040fe200078e02ee */
[----:B------:R-:W-:Y:S01]  /*3c60*/  LOP3.LUT P3, RZ, R4, 0x2, RZ, 0xc0, !PT ;  /* 0x0000000204ff7812 */ /* 0x000fe2000786c0ff */
[----:B------:R3:W1:Y:S01]  /*3c70*/  LDSM.16.M88.4 R124, [R188+0x800] ;  /* 0x00080000bc7c783b */ /* 0x0006620000000200 */
[----:B------:R-:W-:Y:S01]  /*3c80*/  LOP3.LUT R0, R0, 0x6, R40, 0xf8, !PT ;  /* 0x0000000600007812 */ /* 0x000fe200078ef828 */
[----:B------:R-:W-:Y:S01]  /*3c90*/  IMAD.IADD R4, R209, 0x1, R11 ;  /* 0x00000001d1047824 */ /* 0x000fe200078e020b */
[----:B------:R-:W-:Y:S01]  /*3ca0*/  SEL R164, R164, 0xffffffe0, !P3 ;  /* 0xffffffe0a4a47807 */ /* 0x000fe20005800000 */
[----:B------:R3:W1:Y:S01]  /*3cb0*/  LDSM.16.M88.4 R144, [R190+0x2000] ;  /* 0x00200000be90783b */ /* 0x0006620000000200 */
[----:B------:R-:W-:Y:S01]  /*3cc0*/  R2P PR, R3, 0x6 ;  /* 0x0000000603007804 */ /* 0x000fe20000000000 */
[----:B------:R-:W-:Y:S01]  /*3cd0*/  IMAD R204, R251, 0x40, R0 ;  /* 0x00000040fbcc7824 */ /* 0x000fe200078e0200 */
[----:B------:R-:W-:Y:S01]  /*3ce0*/  CS2R R40, SRZ ;  /* 0x0000000000287805 */ /* 0x000fe2000001ff00 */
[----:B------:R-:W-:Y:S01]  /*3cf0*/  IMAD.IADD R164, R164, 0x1, R188 ;  /* 0x00000001a4a47824 */ /* 0x000fe200078e02bc */
[----:B------:R3:W1:Y:S01]  /*3d00*/  LDSM.16.M88.4 R148, [R190+0x2800] ;  /* 0x00280000be94783b */ /* 0x0006620000000200 */
[C---:B------:R-:W-:Y:S01]  /*3d10*/  IMAD.IADD R3, R209.reuse, 0x1, R10 ;  /* 0x00000001d1037824 */ /* 0x040fe200078e020a */
[----:B------:R-:W-:Y:S01]  /*3d20*/  IADD3 R0, -R220, R8, -R204 ;  /* 0x00000008dc007210 */ /* 0x000fe20007ffe9cc */
[C---:B------:R-:W-:Y:S01]  /*3d30*/  IMAD.IADD R237, R209.reuse, 0x1, R4 ;  /* 0x00000001d1ed7824 */ /* 0x040fe200078e0204 */
[----:B------:R3:W1:Y:S01]  /*3d40*/  LDSM.16.M88.4 R128, [R164] ;  /* 0x00000000a480783b */ /* 0x0006620000000200 */
[C---:B------:R-:W-:Y:S01]  /*3d50*/  IMAD.IADD R234, R209.reuse, 0x1, R3 ;  /* 0x00000001d1ea7824 */ /* 0x040fe200078e0203 */
[----:B------:R-:W-:Y:S01]  /*3d60*/  SEL R192, R192, 0xffffffe0, !P1 ;  /* 0xffffffe0c0c07807 */ /* 0x000fe20004800000 */
[----:B------:R-:W-:Y:S01]  /*3d70*/  IMAD.IADD R0, R0, 0x1, R208 ;  /* 0x0000000100007824 */ /* 0x000fe200078e02d0 */
[----:B------:R3:W1:Y:S01]  /*3d80*/  LDSM.16.M88.4 R132, [R164+0x800] ;  /* 0x00080000a484783b */ /* 0x0006620000000200 */
[----:B------:R-:W-:Y:S01]  /*3d90*/  IMAD.IADD R236, R209, 0x1, R237 ;  /* 0x00000001d1ec7824 */ /* 0x000fe200078e02ed */
[----:B------:R-:W-:Y:S01]  /*3da0*/  SEL R189, R189, 0xffffffc0, !P2 ;  /* 0xffffffc0bdbd7807 */ /* 0x000fe20005000000 */
[C---:B------:R-:W-:Y:S01]  /*3db0*/  IMAD.IADD R233, R209.reuse, 0x1, R234 ;  /* 0x00000001d1e97824 */ /* 0x040fe200078e02ea */
[----:B------:R3:W1:Y:S01]  /*3dc0*/  LDSM.16.M88.4 R160, [R164+0x2000] ;  /* 0x00200000a4a0783b */ /* 0x0006620000000200 */
[----:B------:R-:W-:-:S02]  /*3dd0*/  IMAD.IADD R235, R209, 0x1, R236 ;  /* 0x00000001d1eb7824 */ /* 0x000fc400078e02ec */
[C---:B------:R-:W-:Y:S01]  /*3de0*/  IMAD.IADD R232, R209.reuse, 0x1, R233 ;  /* 0x00000001d1e87824 */ /* 0x040fe200078e02e9 */
[----:B------:R-:W1:Y:S01]  /*3df0*/  LDSM.16.M88.4 R164, [R164+0x2800] ;  /* 0x00280000a4a4783b */ /* 0x000e620000000200 */
[C---:B------:R-:W-:Y:S02]  /*3e00*/  IMAD.IADD R230, R209.reuse, 0x1, R231 ;  /* 0x00000001d1e67824 */ /* 0x040fe400078e02e7 */
[----:B------:R-:W-:Y:S01]  /*3e10*/  IMAD.IADD R193, R194, 0x1, R192 ;  /* 0x00000001c2c17824 */ /* 0x000fe200078e02c0 */
[----:B------:R3:W1:Y:S01]  /*3e20*/  LDSM.16.M88.4 R152, [R188+0x2000] ;  /* 0x00200000bc98783b */ /* 0x0006620000000200 */
[C---:B------:R-:W-:Y:S02]  /*3e30*/  IMAD.IADD R243, R209.reuse, 0x1, R235 ;  /* 0x00000001d1f37824 */ /* 0x040fe400078e02eb */
[C---:B------:R-:W-:Y:S01]  /*3e40*/  IMAD.IADD R242, R209.reuse, 0x1, R232 ;  /* 0x00000001d1f27824 */ /* 0x040fe200078e02e8 */
[----:B------:R3:W1:Y:S01]  /*3e50*/  LDSM.16.M88.4 R156, [R188+0x2800] ;  /* 0x00280000bc9c783b */ /* 0x0006620000000200 */
[----:B------:R-:W-:-:S02]  /*3e60*/  IMAD.IADD R241, R209, 0x1, R230 ;  /* 0x00000001d1f17824 */ /* 0x000fc400078e02e6 */
[----:B------:R-:W-:Y:S01]  /*3e70*/  IMAD.IADD R195, R194, 0x1, R189 ;  /* 0x00000001c2c37824 */ /* 0x000fe200078e02bd */
[----:B------:R3:W-:Y:S01]  /*3e80*/  STL [R1+0x8], R0 ;  /* 0x0000080001007387 */ /* 0x0007e20000100800 */
[----:B------:R-:W-:Y:S02]  /*3e90*/  IMAD.IADD R196, R189, 0x1, R193 ;  /* 0x00000001bdc47824 */ /* 0x000fe400078e02c1 */
[----:B-1234-:R-:W-:-:S07]  /*3ea0*/  @P4 FMUL.FTZ R203, R6, R5 ;  /* 0x0000000506cb4220 */ /* 0x01efce0000410000 */
.L_x_256:
[----:B------:R-:W0:Y:S01]  /*3eb0*/  LDGDEPBAR ;  /* 0x00000000000079af */ /* 0x000e220000000000 */
[----:B------:R-:W-:Y:S01]  /*3ec0*/  LEA R0, R199, UR5, 0x1 ;  /* 0x00000005c7007c11 */ /* 0x000fe2000f8e08ff */
[C---:B------:R-:W-:Y:S01]  /*3ed0*/  IMAD.IADD R2, R187.reuse, 0x1, R192 ;  /* 0x00000001bb027824 */ /* 0x040fe200078e02c0 */
[----:B------:R-:W-:Y:S01]  /*3ee0*/  IADD3 R100, P0, R240, R228, RZ ;  /* 0x000000e4f0647210 */ /* 0x000fe20007f1e0ff */
[----:B------:R-:W2:Y:S01]  /*3ef0*/  LDL R171, [R1+0x8] ;  /* 0x0000080001ab7983 */ /* 0x000ea20000100800 */
[--C-:B------:R-:W-:Y:S02]  /*3f00*/  IMAD.IADD R168, R187, 0x1, R189.reuse ;  /* 0x00000001bba87824 */ /* 0x100fe400078e02bd */
[----:B------:R-:W-:Y:S02]  /*3f10*/  IMAD.IADD R3, R2, 0x1, R189 ;  /* 0x0000000102037824 */ /* 0x000fe400078e02bd */
[----:B------:R-:W-:Y:S01]  /*3f20*/  IMAD.X R101, R239, 0x1, R227, P0 ;  /* 0x00000001ef657824 */ /* 0x000fe200000e06e3 */
[----:B------:R-:W-:Y:S04]  /*3f30*/  DEPBAR.LE SB0, 0x0 ;  /* 0x000080000000791a */ /* 0x000fe80000000000 */
[----:B------:R-:W-:Y:S06]  /*3f40*/  BAR.SYNC.DEFER_BLOCKING 0x0 ;  /* 0x0000000000007b1d */ /* 0x000fec0000010000 */
[----:B------:R-:W-:Y:S04]  /*3f50*/  LDSM.16.M88.4 R16, [R187] ;  /* 0x00000000bb10783b */ /* 0x000fe80000000200 */
[----:B------:R-:W1:Y:S04]  /*3f60*/  LDSM.16.M88.4 R8, [R0+0xc000] ;  /* 0x00c000000008783b */ /* 0x000e680000000200 */
[----:B------:R-:W3:Y:S04]  /*3f70*/  LDSM.16.M88.4 R52, [R0+0xc800] ;  /* 0x00c800000034783b */ /* 0x000ee80000000200 */
[----:B------:R-:W-:Y:S04]  /*3f80*/  LDSM.16.M88.4 R56, [R2] ;  /* 0x000000000238783b */ /* 0x000fe80000000200 */
[----:B------:R-:W4:Y:S04]  /*3f90*/  LDSM.16.M88.4 R60, [R190+-0x4000] ;  /* 0xffc00000be3c783b */ /* 0x000f280000000200 */
[----:B------:R-:W4:Y:S04]  /*3fa0*/  LDSM.16.M88.4 R64, [R190+-0x3800] ;  /* 0xffc80000be40783b */ /* 0x000f280000000200 */
[----:B-----5:R-:W5:Y:S04]  /*3fb0*/  LDG.E R170, desc[UR16][R100.64] ;  /* 0x0000001064aa7981 */ /* 0x020f68000c1e1900 */
[----:B------:R3:W5:Y:S01]  /*3fc0*/  LDG.E R169, desc[UR16][R100.64+0x20] ;  /* 0x0000201064a97981 */ /* 0x000762000c1e1900 */
[C---:B-1----:R-:W-:Y:S06]  /*3fd0*/  HMMA.16816.F32.BF16 R4, R16.reuse, R8, RZ ;  /* 0x000000081004723c */ /* 0x042fec00000418ff */
[C---:B------:R-:W-:Y:S01]  /*3fe0*/  HMMA.16816.F32.BF16 R8, R16.reuse, R10, RZ ;  /* 0x0000000a1008723c */ /* 0x040fe200000418ff */
[----:B---3--:R-:W-:Y:S05]  /*3ff0*/  LDSM.16.M88.4 R100, [R190+-0x2000] ;  /* 0xffe00000be64783b */ /* 0x008fea0000000200 */
[C---:B------:R-:W-:Y:S06]  /*4000*/  HMMA.16816.F32.BF16 R12, R16.reuse, R52, RZ ;  /* 0x00000034100c723c */ /* 0x040fec00000418ff */
[----:B------:R-:W-:Y:S01]  /*4010*/  HMMA.16816.F32.BF16 R16, R16, R54, RZ ;  /* 0x000000361010723c */ /* 0x000fe200000418ff */
[----:B------:R-:W-:Y:S05]  /*4020*/  LDSM.16.M88.4 R52, [R168] ;  /* 0x00000000a834783b */ /* 0x000fea0000000200 */
[C---:B----4-:R-:W-:Y:S06]  /*4030*/  HMMA.16816.F32.BF16 R4, R56.reuse, R60, R4 ;  /* 0x0000003c3804723c */ /* 0x050fec0000041804 */
[C---:B------:R-:W-:Y:S01]  /*4040*/  HMMA.16816.F32.BF16 R8, R56.reuse, R62, R8 ;  /* 0x0000003e3808723c */ /* 0x040fe20000041808 */
[----:B------:R-:W1:Y:S05]  /*4050*/  LDSM.16.M88.4 R60, [R188+-0x4000] ;  /* 0xffc00000bc3c783b */ /* 0x000e6a0000000200 */
[C---:B------:R-:W-:Y:S06]  /*4060*/  HMMA.16816.F32.BF16 R12, R56.reuse, R64, R12 ;  /* 0x00000040380c723c */ /* 0x040fec000004180c */
[----:B------:R-:W-:Y:S01]  /*4070*/  HMMA.16816.F32.BF16 R16, R56, R66, R16 ;  /* 0x000000423810723c */ /* 0x000fe20000041810 */
[----:B------:R-:W3:Y:S04]  /*4080*/  LDSM.16.M88.4 R56, [R188+-0x3800] ;  /* 0xffc80000bc38783b */ /* 0x000ee80000000200 */
[----:B------:R-:W-:Y:S01]  /*4090*/  LDSM.16.M88.4 R64, [R191] ;  /* 0x00000000bf40783b */ /* 0x000fe20000000200 */
[C---:B-1----:R-:W-:Y:S06]  /*40a0*/  HMMA.16816.F32.BF16 R4, R52.reuse, R60, R4 ;  /* 0x0000003c3404723c */ /* 0x042fec0000041804 */
[C---:B------:R-:W-:Y:S01]  /*40b0*/  HMMA.16816.F32.BF16 R8, R52.reuse, R62, R8 ;  /* 0x0000003e3408723c */ /* 0x040fe20000041808 */
[----:B------:R-:W1:Y:S05]  /*40c0*/  LDSM.16.M88.4 R60, [R3] ;  /* 0x00000000033c783b */ /* 0x000e6a0000000200 */
[C---:B---3--:R-:W-:Y:S06]  /*40d0*/  HMMA.16816.F32.BF16 R12, R52.reuse, R56, R12 ;  /* 0x00000038340c723c */ /* 0x048fec000004180c */
[----:B------:R-:W-:Y:S01]  /*40e0*/  HMMA.16816.F32.BF16 R16, R52, R58, R16 ;  /* 0x0000003a3410723c */ /* 0x000fe20000041810 */
[----:B------:R-:W3:Y:S04]  /*40f0*/  LDSM.16.M88.4 R52, [R191+0x800] ;  /* 0x00080000bf34783b */ /* 0x000ee80000000200 */
[----:B------:R-:W-:Y:S01]  /*4100*/  LDSM.16.M88.4 R56, [R187+0x2000] ;  /* 0x00200000bb38783b */ /* 0x000fe20000000200 */
[C---:B-1----:R-:W-:Y:S06]  /*4110*/  HMMA.16816.F32.BF16 R4, R60.reuse, R64, R4 ;  /* 0x000000403c04723c */ /* 0x042fec0000041804 */
[C---:B------:R-:W-:Y:S01]  /*4120*/  HMMA.16816.F32.BF16 R8, R60.reuse, R66, R8 ;  /* 0x000000423c08723c */ /* 0x040fe20000041808 */
[----:B------:R-:W1:Y:S05]  /*4130*/  LDSM.16.M88.4 R64, [R0+0xe000] ;  /* 0x00e000000040783b */ /* 0x000e6a0000000200 */
[C---:B---3--:R-:W-:Y:S06]  /*4140*/  HMMA.16816.F32.BF16 R12, R60.reuse, R52, R12 ;  /* 0x000000343c0c723c */ /* 0x048fec000004180c */
[----:B------:R-:W-:Y:S01]  /*4150*/  HMMA.16816.F32.BF16 R16, R60, R54, R16 ;  /* 0x000000363c10723c */ /* 0x000fe20000041810 */
[----:B------:R-:W3:Y:S04]  /*4160*/  LDSM.16.M88.4 R52, [R0+0xe800] ;  /* 0x00e800000034783b */ /* 0x000ee80000000200 */
[----:B------:R4:W3:Y:S02]  /*4170*/  LDSM.16.M88.4 R60, [R2+0x2000] ;  /* 0x00200000023c783b */ /* 0x0008e40000000200 */
[----:B----4-:R-:W-:Y:S01]  /*4180*/  IMAD.SHL.U32 R2, R206, 0x40, RZ ;  /* 0x00000040ce027824 */ /* 0x010fe200078e00ff */
[C---:B-1----:R-:W-:Y:S06]  /*4190*/  HMMA.16816.F32.BF16 R4, R56.reuse, R64, R4 ;  /* 0x000000403804723c */ /* 0x042fec0000041804 */
[C---:B------:R-:W-:Y:S01]  /*41a0*/  HMMA.16816.F32.BF16 R8, R56.reuse, R66, R8 ;  /* 0x000000423808723c */ /* 0x040fe20000041808 */
[----:B------:R-:W1:Y:S05]  /*41b0*/  LDSM.16.M88.4 R64, [R190+-0x1800] ;  /* 0xffe80000be40783b */ /* 0x000e6a0000000200 */
[C---:B---3--:R-:W-:Y:S06]  /*41c0*/  HMMA.16816.F32.BF16 R12, R56.reuse, R52, R12 ;  /* 0x00000034380c723c */ /* 0x048fec000004180c */
[----:B------:R-:W-:Y:S01]  /*41d0*/  HMMA.16816.F32.BF16 R16, R56, R54, R16 ;  /* 0x000000363810723c */ /* 0x000fe20000041810 */
[----:B------:R-:W-:Y:S04]  /*41e0*/  LDSM.16.M88.4 R52, [R168+0x2000] ;  /* 0x00200000a834783b */ /* 0x000fe80000000200 */
[----:B------:R-:W3:Y:S01]  /*41f0*/  LDSM.16.M88.4 R56, [R188+-0x2000] ;  /* 0xffe00000bc38783b */ /* 0x000ee20000000200 */
[C---:B------:R-:W-:Y:S06]  /*4200*/  HMMA.16816.F32.BF16 R4, R60.reuse, R100, R4 ;  /* 0x000000643c04723c */ /* 0x040fec0000041804 */
[C---:B------:R-:W-:Y:S01]  /*4210*/  HMMA.16816.F32.BF16 R8, R60.reuse, R102, R8 ;  /* 0x000000663c08723c */ /* 0x040fe20000041808 */
[----:B------:R-:W4:Y:S04]  /*4220*/  LDSM.16.M88.4 R100, [R188+-0x1800] ;  /* 0xffe80000bc64783b */ /* 0x000f280000000200 */
[----:B--2---:R-:W-:Y:S01]  /*4230*/  IMAD.IADD R0, R171, 0x1, R2 ;  /* 0x00000001ab007824 */ /* 0x004fe200078e0202 */
[C---:B-1----:R-:W-:Y:S06]  /*4240*/  HMMA.16816.F32.BF16 R12, R60.reuse, R64, R12 ;  /* 0x000000403c0c723c */ /* 0x042fec000004180c */
[----:B------:R-:W-:Y:S01]  /*4250*/  HMMA.16816.F32.BF16 R16, R60, R66, R16 ;  /* 0x000000423c10723c */ /* 0x000fe20000041810 */
[----:B------:R1:W-:Y:S04]  /*4260*/  LDSM.16.M88.4 R60, [R3+0x2000] ;  /* 0x00200000033c783b */ /* 0x0003e80000000200 */
[----:B------:R-:W2:Y:S01]  /*4270*/  LDSM.16.M88.4 R64, [R191+0x2000] ;  /* 0x00200000bf40783b */ /* 0x000ea20000000200 */
[C---:B---3--:R-:W-:Y:S06]  /*4280*/  HMMA.16816.F32.BF16 R4, R52.reuse, R56, R4 ;  /* 0x000000383404723c */ /* 0x048fec0000041804 */
[C---:B------:R-:W-:Y:S01]  /*4290*/  HMMA.16816.F32.BF16 R8, R52.reuse, R58, R8 ;  /* 0x0000003a3408723c */ /* 0x040fe20000041808 */
[----:B------:R-:W3:Y:S05]  /*42a0*/  LDSM.16.M88.4 R56, [R191+0x2800] ;  /* 0x00280000bf38783b */ /* 0x000eea0000000200 */
[C---:B----4-:R-:W-:Y:S05]  /*42b0*/  HMMA.16816.F32.BF16 R12, R52.reuse, R100, R12 ;  /* 0x00000064340c723c */ /* 0x050fea000004180c */
[C---:B-1----:R-:W-:Y:S01]  /*42c0*/  VIADD R3, R0.reuse, 0x7 ;  /* 0x0000000700037836 */ /* 0x042fe20000000000 */
[----:B------:R-:W-:Y:S04]  /*42d0*/  HMMA.16816.F32.BF16 R16, R52, R102, R16 ;  /* 0x000000663410723c */ /* 0x000fe80000041810 */
[----:B------:R-:W-:Y:S03]  /*42e0*/  ISETP.GE.AND P0, PT, R3, RZ, PT ;  /* 0x000000ff0300720c */ /* 0x000fe60003f06270 */
[C---:B------:R-:W-:Y:S04]  /*42f0*/  VIADD R52, R0.reuse, 0x8 ;  /* 0x0000000800347836 */ /* 0x040fe80000000000 */
[----:B------:R-:W-:Y:S01]  /*4300*/  VIADD R55, R0, 0xffffffff ;  /* 0xffffffff00377836 */ /* 0x000fe20000000000 */
[----:B------:R-:W-:Y:S01]  /*4310*/  ISETP.GE.AND P1, PT, R52, RZ, PT ;  /* 0x000000ff3400720c */ /* 0x000fe20003f26270 */
[C---:B------:R-:W-:Y:S02]  /*4320*/  VIADD R54, R0.reuse, 0xfffffff8 ;  /* 0xfffffff800367836 */ /* 0x040fe40000000000 */
[C---:B------:R-:W-:Y:S01]  /*4330*/  VIADD R53, R0.reuse, 0xfffffff7 ;  /* 0xfffffff700357836 */ /* 0x040fe20000000000 */
[----:B------:R-:W-:Y:S01]  /*4340*/  ISETP.GE.AND P6, PT, R55, RZ, PT ;  /* 0x000000ff3700720c */ /* 0x000fe20003fc6270 */
[C---:B--2---:R-:W-:Y:S05]  /*4350*/  HMMA.16816.F32.BF16 R4, R60.reuse, R64, R4 ;  /* 0x000000403c04723c */ /* 0x044fea0000041804 */
[----:B------:R-:W-:Y:S01]  /*4360*/  @!P0 IADD3 R3, -R0, -0x7, RZ ;  /* 0xfffffff900038810 */ /* 0x000fe20007ffe1ff */
[C---:B------:R-:W-:Y:S03]  /*4370*/  HMMA.16816.F32.BF16 R8, R60.reuse, R66, R8 ;  /* 0x000000423c08723c */ /* 0x040fe60000041808 */
[----:B------:R-:W-:Y:S02]  /*4380*/  ISETP.GE.AND P5, PT, R54, RZ, PT ;  /* 0x000000ff3600720c */ /* 0x000fe40003fa6270 */
[C---:B------:R-:W-:Y:S01]  /*4390*/  @!P1 IADD3 R52, -R0.reuse, -0x8, RZ ;  /* 0xfffffff800349810 */ /* 0x040fe20007ffe1ff */
[C---:B---3--:R-:W-:Y:S03]  /*43a0*/  HMMA.16816.F32.BF16 R12, R60.reuse, R56, R12 ;  /* 0x000000383c0c723c */ /* 0x048fe6000004180c */
[----:B------:R-:W-:Y:S02]  /*43b0*/  ISETP.GE.AND P4, PT, R53, RZ, PT ;  /* 0x000000ff3500720c */ /* 0x000fe40003f86270 */
[----:B------:R-:W-:Y:S01]  /*43c0*/  I2FP.F32.S32 R52, R52 ;  /* 0x0000003400347245 */ /* 0x000fe20000201400 */
[C---:B------:R-:W-:Y:S01]  /*43d0*/  VIADD R65, R0.reuse, 0xfffffff0 ;  /* 0xfffffff000417836 */ /* 0x040fe20000000000 */
[----:B------:R-:W-:Y:S01]  /*43e0*/  IABS R66, R0 ;  /* 0x0000000000427213 */ /* 0x000fe20000000000 */
[C---:B------:R-:W-:Y:S01]  /*43f0*/  VIADD R56, R0.reuse, 0xffffffe7 ;  /* 0xffffffe700387836 */ /* 0x040fe20000000000 */
[----:B------:R-:W-:Y:S03]  /*4400*/  HMMA.16816.F32.BF16 R16, R60, R58, R16 ;  /* 0x0000003a3c10723c */ /* 0x000fe60000041810 */
[----:B------:R-:W-:Y:S01]  /*4410*/  ISETP.GE.AND P3, PT, R65, RZ, PT ;  /* 0x000000ff4100720c */ /* 0x000fe20003f66270 */
[----:B------:R-:W-:Y:S01]  /*4420*/  VIADD R64, R0, 0xffffffef ;  /* 0xffffffef00407836 */ /* 0x000fe20000000000 */
[----:B------:R-:W-:Y:S01]  /*4430*/  ISETP.GE.AND P0, PT, R56, RZ, PT ;  /* 0x000000ff3800720c */ /* 0x000fe20003f06270 */
[C---:B------:R-:W-:Y:S01]  /*4440*/  VIADD R57, R0.reuse, 0xffffffe8 ;  /* 0xffffffe800397836 */ /* 0x040fe20000000000 */
[----:B------:R-:W-:Y:S01]  /*4450*/  @!P6 IADD3 R55, -R0, 0x1, RZ ;  /* 0x000000010037e810 */ /* 0x000fe20007ffe1ff */
[----:B------:R-:W-:Y:S01]  /*4460*/  FFMA.FTZ R6, R52, -R203, R6 ;  /* 0x800000cb34067223 */ /* 0x000fe20000010006 */
[----:B------:R-:W-:Y:S01]  /*4470*/  ISETP.GE.AND P2, PT, R64, RZ, PT ;  /* 0x000000ff4000720c */ /* 0x000fe20003f46270 */
[----:B------:R-:W1:Y:S01]  /*4480*/  LDC R52, c[0x0][0x394] ;  /* 0x0000e500ff347b82 */ /* 0x000e620000000800 */
[----:B------:R-:W-:Y:S02]  /*4490*/  ISETP.GE.AND P1, PT, R57, RZ, PT ;  /* 0x000000ff3900720c */ /* 0x000fe40003f26270 */
[C---:B------:R-:W-:Y:S02]  /*44a0*/  @!P5 IADD3 R54, -R0.reuse, 0x8, RZ ;  /* 0x000000080036d810 */ /* 0x040fe40007ffe1ff */
[C---:B------:R-:W-:Y:S02]  /*44b0*/  @!P4 IADD3 R53, -R0.reuse, 0x9, RZ ;  /* 0x000000090035c810 */ /* 0x040fe40007ffe1ff */
[C---:B------:R-:W-:Y:S02]  /*44c0*/  @!P3 IADD3 R65, -R0.reuse, 0x10, RZ ;  /* 0x000000100041b810 */ /* 0x040fe40007ffe1ff */
[----:B------:R-:W-:Y:S02]  /*44d0*/  @!P0 IADD3 R56, -R0, 0x19, RZ ;  /* 0x0000001900388810 */ /* 0x000fe40007ffe1ff */
[----:B------:R-:W-:Y:S02]  /*44e0*/  ISETP.GE.AND P0, PT, R2, R252, PT ;  /* 0x000000fc0200720c */ /* 0x000fe40003f06270 */
[C---:B------:R-:W-:Y:S02]  /*44f0*/  @!P2 IADD3 R64, -R0.reuse, 0x11, RZ ;  /* 0x000000110040a810 */ /* 0x040fe40007ffe1ff */
[----:B------:R-:W-:Y:S02]  /*4500*/  @!P1 IADD3 R57, -R0, 0x18, RZ ;  /* 0x0000001800399810 */ /* 0x000fe40007ffe1ff */
[----:B------:R-:W-:Y:S02]  /*4510*/  I2FP.F32.S32 R58, R66 ;  /* 0x00000042003a7245 */ /* 0x000fe40000201400 */
[----:B------:R-:W-:Y:S02]  /*4520*/  I2FP.F32.S32 R3, R3 ;  /* 0x0000000300037245 */ /* 0x000fe40000201400 */
[----:B------:R-:W-:Y:S01]  /*4530*/  I2FP.F32.S32 R55, R55 ;  /* 0x0000003700377245 */ /* 0x000fe20000201400 */
[CC--:B------:R-:W-:Y:S01]  /*4540*/  FFMA.FTZ R4, R58.reuse, -R203.reuse, R4 ;  /* 0x800000cb3a047223 */ /* 0x0c0fe20000010004 */
[----:B------:R-:W-:Y:S01]  /*4550*/  I2FP.F32.S32 R54, R54 ;  /* 0x0000003600367245 */ /* 0x000fe20000201400 */
[----:B------:R-:W-:Y:S01]  /*4560*/  FFMA.FTZ R7, R3, -R203, R7 ;  /* 0x800000cb03077223 */ /* 0x000fe20000010007 */
[----:B------:R-:W-:Y:S01]  /*4570*/  I2FP.F32.S32 R53, R53 ;  /* 0x0000003500357245 */ /* 0x000fe20000201400 */
[C---:B------:R-:W-:Y:S01]  /*4580*/  FFMA.FTZ R5, R55.reuse, -R203, R5 ;  /* 0x800000cb37057223 */ /* 0x040fe20000010005 */
[----:B------:R-:W-:Y:S01]  /*4590*/  I2FP.F32.S32 R65, R65 ;  /* 0x0000004100417245 */ /* 0x000fe20000201400 */
[-C--:B------:R-:W-:Y:S01]  /*45a0*/  FFMA.FTZ R11, R55, -R203.reuse, R11 ;  /* 0x800000cb370b7223 */ /* 0x080fe2000001000b */
[----:B------:R-:W-:Y:S01]  /*45b0*/  I2FP.F32.S32 R64, R64 ;  /* 0x0000004000407245 */ /* 0x000fe20000201400 */
[----:B------:R-:W-:Y:S01]  /*45c0*/  FFMA.FTZ R10, R58, -R203, R10 ;  /* 0x800000cb3a0a7223 */ /* 0x000fe2000001000a */
[----:B------:R-:W-:Y:S01]  /*45d0*/  I2FP.F32.S32 R57, R57 ;  /* 0x0000003900397245 */ /* 0x000fe20000201400 */
[CC--:B------:R-:W-:Y:S01]  /*45e0*/  FFMA.FTZ R8, R54.reuse, -R203.reuse, R8 ;  /* 0x800000cb36087223 */ /* 0x0c0fe20000010008 */
[----:B------:R-:W-:Y:S01]  /*45f0*/  I2FP.F32.S32 R56, R56 ;  /* 0x0000003800387245 */ /* 0x000fe20000201400 */
[CC--:B------:R-:W-:Y:S01]  /*4600*/  FFMA.FTZ R9, R53.reuse, -R203.reuse, R9 ;  /* 0x800000cb35097223 */ /* 0x0c0fe20000010009 */
[-C--:B------:R-:W-:Y:S01]  /*4610*/  FFMA.FTZ R14, R54, -R203.reuse, R14 ;  /* 0x800000cb360e7223 */ /* 0x080fe2000001000e */
[-C--:B------:R-:W-:Y:S01]  /*4620*/  FFMA.FTZ R15, R53, -R203.reuse, R15 ;  /* 0x800000cb350f7223 */ /* 0x080fe2000001000f */
[CC--:B------:R-:W-:Y:S01]  /*4630*/  FFMA.FTZ R12, R65.reuse, -R203.reuse, R12 ;  /* 0x800000cb410c7223 */ /* 0x0c0fe2000001000c */
[CC--:B------:R-:W-:Y:S01]  /*4640*/  FFMA.FTZ R13, R64.reuse, -R203.reuse, R13 ;  /* 0x800000cb400d7223 */ /* 0x0c0fe2000001000d */
[-C--:B------:R-:W-:Y:S01]  /*4650*/  FFMA.FTZ R18, R65, -R203.reuse, R18 ;  /* 0x800000cb41127223 */ /* 0x080fe20000010012 */
[-C--:B------:R-:W-:Y:S01]  /*4660*/  FFMA.FTZ R19, R64, -R203.reuse, R19 ;  /* 0x800000cb40137223 */ /* 0x080fe20000010013 */
[-C--:B------:R-:W-:Y:S01]  /*4670*/  FFMA.FTZ R16, R57, -R203.reuse, R16 ;  /* 0x800000cb39107223 */ /* 0x080fe20000010010 */
[----:B------:R-:W-:Y:S01]  /*4680*/  FFMA.FTZ R17, R56, -R203, R17 ;  /* 0x800000cb38117223 */ /* 0x000fe20000010011 */
[----:B------:R-:W-:Y:S06]  /*4690*/  @!P0 BRA `(.L_x_252) ;  /* 0x0000000000248947 */ /* 0x000fec0003800000 */
[----:B------:R-:W-:Y:S01]  /*46a0*/  IADD3 R53, R2, 0x40, RZ ;  /* 0x0000004002357810 */ /* 0x000fe20007ffe0ff */
[----:B------:R-:W-:Y:S04]  /*46b0*/  IMAD.SHL.U32 R0, R251, 0x40, RZ ;  /* 0x00000040fb007824 */ /* 0x000fe800078e00ff */
[C---:B------:R-:W-:Y:S02]  /*46c0*/  IMAD.IADD R3, R0.reuse, 0x1, R220 ;  /* 0x0000000100037824 */ /* 0x040fe400078e02dc */
[----:B-1----:R-:W-:Y:S03]  /*46d0*/  VIADD R52, R0, 0x40 ;  /* 0x0000004000347836 */ /* 0x002fe60000000000 */
[----:B------:R-:W-:Y:S02]  /*46e0*/  IADD3 R0, R218, R3, -R208 ;  /* 0x00000003da007210 */ /* 0x000fe40007ffe8d0 */
[----:B------:R-:W-:Y:S02]  /*46f0*/  ISETP.LT.AND P0, PT, R52, R208, PT ;  /* 0x000000d03400720c */ /* 0x000fe40003f01270 */
[----:B------:R-:W-:Y:S02]  /*4700*/  ISETP.GE.AND P1, PT, R53, R0, PT ;  /* 0x000000003500720c */ /* 0x000fe40003f26270 */
[----:B------:R-:W-:Y:S11]  /*4710*/  MOV R52, R218 ;  /* 0x000000da00347202 */ /* 0x000ff60000000f00 */
[----:B------:R-:W-:Y:S05]  /*4720*/  @!P1 BRA P0, `(.L_x_253) ;  /* 0x00000004000c9947 */ /* 0x000fea0000000000 */
.L_x_252:
[--C-:B------:R-:W-:Y:S01]  /*4730*/  IADD3 R55, R208, 0x1, -R220.reuse ;  /* 0x00000001d0377810 */ /* 0x100fe20007ffe8dc */
[----:B------:R-:W2:Y:S01]  /*4740*/  LDL R0, [R1+0xc] ;  /* 0x00000c0001007983 */ /* 0x000ea20000100800 */
[----:B-1----:R-:W-:Y:S01]  /*4750*/  IADD3 R54, -R52, R208, -R220 ;  /* 0x000000d034367210 */ /* 0x002fe20007ffe9dc */
[C---:B------:R-:W-:Y:S02]  /*4760*/  VIADD R59, R204.reuse, 0x1 ;  /* 0x00000001cc3b7836 */ /* 0x040fe40000000000 */
[----:B------:R-:W-:Y:S02]  /*4770*/  VIADD R3, R55, UR7 ;  /* 0x0000000737037c36 */ /* 0x000fe40008000000 */
[C---:B------:R-:W-:Y:S02]  /*4780*/  VIADD R58, R204.reuse, 0x8 ;  /* 0x00000008cc3a7836 */ /* 0x040fe40000000000 */
[C---:B------:R-:W-:Y:S02]  /*4790*/  VIADD R57, R204.reuse, 0x9 ;  /* 0x00000009cc397836 */ /* 0x040fe40000000000 */
[----:B------:R-:W-:Y:S02]  /*47a0*/  VIADD R56, R204, 0x10 ;  /* 0x00000010cc387836 */ /* 0x000fe40000000000 */
[----:B------:R-:W-:Y:S02]  /*47b0*/  IMAD.MOV.U32 R218, RZ, RZ, R52 ;  /* 0x000000ffffda7224 */ /* 0x000fe400078e0034 */
[----:B--2---:R-:W-:Y:S04]  /*47c0*/  IMAD.IADD R2, R0, 0x1, R2 ;  /* 0x0000000100027824 */ /* 0x004fe800078e0202 */
[----:B------:R-:W-:Y:S01]  /*47d0*/  VIADD R53, R2, 0x8 ;  /* 0x0000000802357836 */ /* 0x000fe20000000000 */
[-C--:B------:R-:W-:Y:S02]  /*47e0*/  VIADDMNMX R0, R54, R2.reuse, RZ, !PT ;  /* 0x0000000236007246 */ /* 0x080fe400078001ff */
[----:B------:R-:W-:Y:S02]  /*47f0*/  VIADDMNMX R3, R3, R2, R208, PT ;  /* 0x0000000203037246 */ /* 0x000fe400038001d0 */
[CC--:B------:R-:W-:Y:S02]  /*4800*/  ISETP.GE.AND P0, PT, R204.reuse, R0.reuse, PT ;  /* 0x00000000cc00720c */ /* 0x0c0fe40003f06270 */
[-C--:B------:R-:W-:Y:S02]  /*4810*/  ISETP.GE.AND P6, PT, R59, R0.reuse, PT ;  /* 0x000000003b00720c */ /* 0x080fe40003fc6270 */
[----:B------:R-:W-:Y:S01]  /*4820*/  IADD3 R60, R53, UR7, R55 ;  /* 0x00000007353c7c10 */ /* 0x000fe2000fffe037 */
[----:B------:R-:W-:Y:S01]  /*4830*/  VIADD R55, R204, 0x11 ;  /* 0x00000011cc377836 */ /* 0x000fe20000000000 */
[----:B------:R-:W-:Y:S01]  /*4840*/  VIADDMNMX R2, R54, R53, RZ, !PT ;  /* 0x0000003536027246 */ /* 0x000fe200078001ff */
[C---:B------:R-:W-:Y:S01]  /*4850*/  VIADD R54, R204.reuse, 0x18 ;  /* 0x00000018cc367836 */ /* 0x040fe20000000000 */
[CC--:B------:R-:W-:Y:S01]  /*4860*/  ISETP.GE.OR P0, PT, R204.reuse, R3.reuse, !P0 ;  /* 0x00000003cc00720c */ /* 0x0c0fe20004706670 */
[----:B------:R-:W-:Y:S01]  /*4870*/  VIADD R53, R204, 0x19 ;  /* 0x00000019cc357836 */ /* 0x000fe20000000000 */
[-C--:B------:R-:W-:Y:S02]  /*4880*/  ISETP.GE.OR P6, PT, R59, R3.reuse, !P6 ;  /* 0x000000033b00720c */ /* 0x080fe400077c6670 */
        /* <DEDUP_REMOVED lines=45> */
.L_x_253:
        /* <DEDUP_REMOVED lines=196> */
.L_x_254:
        /* <DEDUP_REMOVED lines=105> */
.L_x_255:
        /* <DEDUP_REMOVED lines=87> */
[CC--:B---3--:R-:W-:Y:S02]  /*63a0*/  LEA R6, P1, R171.reuse, R200.reuse, 0x2 ;  /* 0x000000c8ab067211 */ /* 0x0c8fe400078210ff */
[CC--:B------:R-:W-:Y:S01]  /*63b0*/  LEA R10, P0, R238.reuse, R200.reuse, 0x2 ;  /* 0x000000c8ee0a7211 */ /* 0x0c0fe200078010ff */
[----:B------:R1:W-:Y:S01]  /*63c0*/  REDG.E.ADD.F32.FTZ.RN.STRONG.GPU desc[UR16][R4.64], R18 ;  /* 0x00000012040079a6 */ /* 0x0003e2000c10f390 */
[-C--:B------:R-:W-:Y:S01]  /*63d0*/  LEA.HI.X.SX32 R7, R171, R201.reuse, 0x2, P1 ;  /* 0x000000c9ab077211 */ /* 0x080fe200008f16ff */
[C---:B------:R-:W-:Y:S01]  /*63e0*/  VIADD R171, R219.reuse, 0x40 ;  /* 0x00000040dbab7836 */ /* 0x040fe20000000000 */
        /* <DEDUP_REMOVED lines=186> */
[----:B--2---:R1:W-:Y:S04]  /*6f90*/  STS [R171], R16 ;  /* 0x00000010ab007388 */ /* 0x0043e80000000800 */
[----:B------:R-:W-:Y:S04]  /*6fa0*/  STS [R171+0x400], R15 ;  /* 0x0004000fab007388 */ /* 0x000fe80000000800 */
[----:B---3--:R-:W-:Y:S01]  /*6fb0*/  STS [R170], R12 ;  /* 0x0000000caa007388 */ /* 0x008fe20000000800 */
[----:B----4-:R-:W-:-:S03]  /*6fc0*/  ISETP.NE.AND P0, PT, R168, -0x1, PT ;  /* 0xffffffffa800780c */ /* 0x010fc60003f05270 */
[----:B------:R-:W-:Y:S04]  /*6fd0*/  STS [R170+0x400], R11 ;  /* 0x0004000baa007388 */ /* 0x000fe80000000800 */
[----:B------:R-:W-:Y:S04]  /*6fe0*/  STS [R171+0x1000], R14 ;  /* 0x0010000eab007388 */ /* 0x000fe80000000800 */
[----:B------:R-:W-:Y:S04]  /*6ff0*/  STS [R171+0x1400], R13 ;  /* 0x0014000dab007388 */ /* 0x000fe80000000800 */
[----:B------:R-:W-:Y:S01]  /*7000*/  STS [R170+0x1000], R10 ;  /* 0x0010000aaa007388 */ /* 0x000fe20000000800 */
[----:B-1----:R-:W1:Y:S03]  /*7010*/  @P0 LDC.64 R16, c[0x0][0x458] ;  /* 0x00011600ff100b82 */ /* 0x002e660000000a00 */
        /* <DEDUP_REMOVED lines=12> */
[----:B------:R2:W-:Y:S04]  /*70e0*/  STS [R170+0x4000], R32 ;  /* 0x00400020aa007388 */ /* 0x0005e80000000800 */
[----:B------:R1:W-:Y:S04]  /*70f0*/  STS [R170+0x4400], R34 ;  /* 0x00440022aa007388 */ /* 0x0003e80000000800 */
[----:B------:R1:W-:Y:S01]  /*7100*/  STS [R171+0x5000], R24 ;  /* 0x00500018ab007388 */ /* 0x0003e20000000800 */
[----:B---3--:R-:W3:Y:S03]  /*7110*/  @P0 LDC.64 R2, c[0x0][0x450] ;  /* 0x00011400ff020b82 */ /* 0x008ee60000000a00 */
[----:B------:R1:W-:Y:S01]  /*7120*/  STS [R171+0x5400], R26 ;  /* 0x0054001aab007388 */ /* 0x0003e20000000800 */
[----:B----4-:R-:W-:-:S02]  /*7130*/  @P0 IADD3 R0, R250, R168, RZ ;  /* 0x000000a8fa000210 */ /* 0x010fc40007ffe0ff */
[----:B------:R-:W4:Y:S01]  /*7140*/  S2R R168, SR_CTAID.Y ;  /* 0x0000000000a87919 */ /* 0x000f220000002600 */
[----:B------:R1:W-:Y:S04]  /*7150*/  STS [R170+0x5000], R28 ;  /* 0x0050001caa007388 */ /* 0x0003e80000000800 */
[----:B------:R1:W-:Y:S04]  /*7160*/  STS [R170+0x5400], R30 ;  /* 0x0054001eaa007388 */ /* 0x0003e80000000800 */
[----:B------:R1:W-:Y:S04]  /*7170*/  STS [R171+0x6000], R36 ;  /* 0x00600024ab007388 */ /* 0x0003e80000000800 */
[----:B------:R1:W-:Y:S01]  /*7180*/  STS [R171+0x6400], R38 ;  /* 0x00640026ab007388 */ /* 0x0003e20000000800 */
[----:B---3--:R-:W-:-:S02]  /*7190*/  @P0 IMAD R8, R0, R3, RZ ;  /* 0x0000000300080224 */ /* 0x008fc400078e02ff */
[----:B------:R-:W-:Y:S01]  /*71a0*/  @P0 IMAD.WIDE.U32 R6, R0, R2, RZ ;  /* 0x0000000200060225 */ /* 0x000fe200078e00ff */
[----:B------:R3:W-:Y:S03]  /*71b0*/  STS [R170+0x6000], R48 ;  /* 0x00600030aa007388 */ /* 0x0007e60000000800 */
[C---:B-1----:R-:W-:Y:S01]  /*71c0*/  @P0 IMAD R0, R4.reuse, R17, RZ ;  /* 0x0000001104000224 */ /* 0x042fe200078e02ff */
[----:B------:R3:W-:Y:S01]  /*71d0*/  STS [R170+0x6400], R50 ;  /* 0x00640032aa007388 */ /* 0x0007e20000000800 */
[----:B------:R-:W-:Y:S01]  /*71e0*/  @P0 IMAD.WIDE.U32 R4, R4, R16, RZ ;  /* 0x0000001004040225 */ /* 0x000fe200078e00ff */
[----:B------:R-:W-:Y:S02]  /*71f0*/  @P0 IADD3 R12, R7, R8, RZ ;  /* 0x00000008070c0210 */ /* 0x000fe40007ffe0ff */
[----:B------:R3:W-:Y:S01]  /*7200*/  STS [R171+0x7000], R40 ;  /* 0x00700028ab007388 */ /* 0x0007e20000000800 */
[----:B--2---:R-:W-:Y:S01]  /*7210*/  @P0 IMAD.MOV.U32 R32, RZ, RZ, R4 ;  /* 0x000000ffff200224 */ /* 0x004fe200078e0004 */
[----:B------:R-:W-:Y:S01]  /*7220*/  @P0 IADD3 R33, R5, R0, RZ ;  /* 0x0000000005210210 */ /* 0x000fe20007ffe0ff */
[----:B------:R-:W-:Y:S01]  /*7230*/  @P0 IMAD.MOV.U32 R11, RZ, RZ, R6 ;  /* 0x000000ffff0b0224 */ /* 0x000fe200078e0006 */
[----:B------:R3:W-:Y:S01]  /*7240*/  STS [R171+0x7400], R42 ;  /* 0x0074002aab007388 */ /* 0x0007e20000000800 */
[----:B------:R-:W-:-:S02]  /*7250*/  LEA R4, R169, UR5, 0x1 ;  /* 0x00000005a9047c11 */ /* 0x000fc4000f8e08ff */
[----:B----4-:R-:W-:Y:S01]  /*7260*/  SHF.R.S32.HI R10, RZ, 0x1f, R168 ;  /* 0x0000001fff0a7819 */ /* 0x010fe200000114a8 */
[----:B------:R3:W-:Y:S01]  /*7270*/  STS [R170+0x7000], R44 ;  /* 0x0070002caa007388 */ /* 0x0007e20000000800 */
[----:B------:R-:W1:Y:S03]  /*7280*/  S2R R13, SR_TID.X ;  /* 0x00000000000d7919 */ /* 0x000e660000002100 */
[----:B------:R3:W-:Y:S01]  /*7290*/  STS [R170+0x7400], R46 ;  /* 0x0074002eaa007388 */ /* 0x0007e20000000800 */
[----:B------:R-:W-:Y:S05]  /*72a0*/  @P0 BRA `(.L_x_257) ;  /* 0x0000000000300947 */ /* 0x000fea0003800000 */
[----:B------:R-:W2:Y:S01]  /*72b0*/  LDC.64 R2, c[0x0][0x450] ;  /* 0x00011400ff027b82 */ /* 0x000ea20000000a00 */
[----:B------:R-:W-:-:S07]  /*72c0*/  SHF.R.S32.HI R0, RZ, 0x1f, R250 ;  /* 0x0000001fff007819 */ /* 0x000fce00000114fa */
[----:B------:R-:W4:Y:S01]  /*72d0*/  LDC.64 R8, c[0x0][0x438] ;  /* 0x00010e00ff087b82 */ /* 0x000f220000000a00 */
[-C--:B--2---:R-:W-:Y:S02]  /*72e0*/  IMAD R0, R0, R2.reuse, RZ ;  /* 0x0000000200007224 */ /* 0x084fe400078e02ff */
        /* <DEDUP_REMOVED lines=8> */
.L_x_257:
        /* <DEDUP_REMOVED lines=13> */
.L_x_258:
[----:B------:R-:W2:Y:S01]  /*7440*/  LDL.64 R52, [R1] ;  /* 0x0000000001347983 */ /* 0x000ea20000100a00 */
[----:B------:R-:W-:Y:S01]  /*7450*/  IMAD.SHL.U32 R5, R251, 0x40, RZ ;  /* 0x00000040fb057824 */ /* 0x000fe200078e00ff */
[--C-:B------:R-:W-:Y:S01]  /*7460*/  SHF.R.S32.HI R7, RZ, 0x1f, R214.reuse ;  /* 0x0000001fff077819 */ /* 0x100fe200000114d6 */
[----:B------:R-:W-:Y:S01]  /*7470*/  IMAD.MOV.U32 R6, RZ, RZ, R214 ;  /* 0x000000ffff067224 */ /* 0x000fe200078e00d6 */
[----:B------:R-:W-:Y:S01]  /*7480*/  BAR.SYNC.DEFER_BLOCKING 0x0 ;  /* 0x0000000000007b1d */ /* 0x000fe20000010000 */
[----:B-1----:R-:W-:Y:S02]  /*7490*/  SHF.R.S32.HI R10, RZ, 0x1f, R13 ;  /* 0x0000001fff0a7819 */ /* 0x002fe4000001140d */
[----:B------:R-:W-:Y:S01]  /*74a0*/  SHF.R.S32.HI R18, RZ, 0x1f, R5 ;  /* 0x0000001fff127819 */ /* 0x000fe20000011405 */
[-C--:B------:R-:W-:Y:S01]  /*74b0*/  IMAD.WIDE.U32 R8, R5, R2.reuse, R6 ;  /* 0x0000000205087225 */ /* 0x080fe200078e0006 */
[----:B------:R-:W-:Y:S01]  /*74c0*/  LEA.HI R13, R10, R13, RZ, 0x3 ;  /* 0x0000000d0a0d7211 */ /* 0x000fe200078f18ff */
[----:B------:R-:W-:Y:S01]  /*74d0*/  ULDC.64 UR6, c[0x0][0x468] ;  /* 0x00011a0000067ab9 */ /* 0x000fe20000000a00 */
[----:B------:R-:W-:Y:S01]  /*74e0*/  BSSY B0, `(.L_x_259) ;  /* 0x0000026000007945 */ /* 0x000fe20003800000 */
[----:B------:R-:W-:Y:S01]  /*74f0*/  IMAD R0, R18, R2, RZ ;  /* 0x0000000212007224 */ /* 0x000fe200078e02ff */
[----:B------:R-:W-:-:S03]  /*7500*/  IADD3 R8, P0, R11, R8, RZ ;  /* 0x000000080b087210 */ /* 0x000fc60007f1e0ff */
[----:B------:R-:W-:Y:S01]  /*7510*/  IMAD R10, R5, R3, R0 ;  /* 0x00000003050a7224 */ /* 0x000fe200078e0200 */
[----:B------:R-:W-:-:S04]  /*7520*/  SHF.R.S32.HI R0, RZ, 0x3, R13 ;  /* 0x00000003ff007819 */ /* 0x000fc8000001140d */
[----:B------:R-:W-:Y:S01]  /*7530*/  IADD3.X R9, R12, R9, R10, P0, !PT ;  /* 0x000000090c097210 */ /* 0x000fe200007fe40a */
[----:B------:R-:W-:Y:S01]  /*7540*/  IMAD R10, R251, -0x40, R208 ;  /* 0xffffffc0fb0a7824 */ /* 0x000fe200078e02d0 */
[----:B------:R-:W-:Y:S01]  /*7550*/  SHF.R.S32.HI R34, RZ, 0x1f, R0 ;  /* 0x0000001fff227819 */ /* 0x000fe20000011400 */
[----:B------:R-:W-:-:S03]  /*7560*/  VIADD R12, R0, 0x20 ;  /* 0x00000020000c7836 */ /* 0x000fc60000000000 */
[-C--:B------:R-:W-:Y:S01]  /*7570*/  ISETP.GE.AND P3, PT, R0, R10.reuse, PT ;  /* 0x0000000a0000720c */ /* 0x080fe20003f66270 */
[----:B------:R1:W4:Y:S01]  /*7580*/  LDS.128 R28, [R4+0xd000] ;  /* 0x00d00000041c7984 */ /* 0x0003220000000c00 */
[----:B------:R-:W-:-:S03]  /*7590*/  ISETP.GE.AND P2, PT, R12, R10, PT ;  /* 0x0000000a0c00720c */ /* 0x000fc60003f46270 */
[----:B---3--:R1:W3:Y:S04]  /*75a0*/  LDS.128 R40, [R4+0x10000] ;  /* 0x0100000004287984 */ /* 0x0082e80000000c00 */
        /* <DEDUP_REMOVED lines=8> */
[----:B-1-34-:R-:W-:Y:S06]  /*7630*/  @P3 BRA `(.L_x_260) ;  /* 0x0000000000403947 */ /* 0x01afec0003800000 */
        /* <DEDUP_REMOVED lines=14> */
[----:B-1----:R1:W-:Y:S04]  /*7720*/  @!P0 STG.E.128 desc[UR16][R10.64+0x80], R24 ;  /* 0x000080180a008986 */ /* 0x0023e8000c101d10 */
[----:B--2---:R1:W-:Y:S02]  /*7730*/  @!P1 STG.E.128 desc[UR16][R10.64], R20 ;  /* 0x000000140a009986 */ /* 0x0043e4000c101d10 */
.L_x_260:
[----:B------:R-:W-:Y:S05]  /*7740*/  BSYNC B0 ;  /* 0x0000000000007941 */ /* 0x000fea0003800000 */
.L_x_259:
[----:B-1----:R1:W2:Y:S01]  /*7750*/  LDS.128 R20, [R4+0xf000] ;  /* 0x00f0000004147984 */ /* 0x0022a20000000c00 */
[----:B------:R-:W-:Y:S04]  /*7760*/  BSSY B0, `(.L_x_261) ;  /* 0x0000011000007945 */ /* 0x000fe80003800000 */
[----:B------:R-:W-:Y:S05]  /*7770*/  @P2 BRA `(.L_x_262) ;  /* 0x00000000003c2947 */ /* 0x000fea0003800000 */
[----:B-1----:R-:W-:Y:S01]  /*7780*/  IADD3 R4, P0, R0, 0x20, RZ ;  /* 0x0000002000047810 */ /* 0x002fe20007f1e0ff */
        /* <DEDUP_REMOVED lines=13> */
[----:B--2---:R3:W-:Y:S02]  /*7860*/  @!P0 STG.E.128 desc[UR16][R2.64+0x80], R20 ;  /* 0x0000801402008986 */ /* 0x0047e4000c101d10 */
.L_x_262:
[----:B------:R-:W-:Y:S05]  /*7870*/  BSYNC B0 ;  /* 0x0000000000007941 */ /* 0x000fea0003800000 */
.L_x_261:
[-C--:B---3--:R-:W-:Y:S01]  /*7880*/  IMAD.WIDE.U32 R2, R5, R16.reuse, R6 ;  /* 0x0000001005027225 */ /* 0x088fe200078e0006 */
[----:B------:R-:W-:Y:S01]  /*7890*/  ULDC.64 UR6, c[0x0][0x470] ;  /* 0x00011c0000067ab9 */ /* 0x000fe20000000a00 */
[----:B------:R-:W-:Y:S02]  /*78a0*/  BSSY B0, `(.L_x_263) ;  /* 0x0000018000007945 */ /* 0x000fe40003800000 */
[----:B-1----:R-:W-:Y:S01]  /*78b0*/  IMAD R4, R18, R16, RZ ;  /* 0x0000001012047224 */ /* 0x002fe200078e02ff */
        /* <DEDUP_REMOVED lines=13> */
[C---:B------:R-:W-:Y:S01]  /*7990*/  IMAD.WIDE.U32 R6, R0.reuse, R16, R4 ;  /* 0x0000001000067225 */ /* 0x040fe200078e0004 */
[----:B------:R-:W-:Y:S01]  /*79a0*/  ISETP.GE.AND P0, PT, R229, UR4, PT ;  /* 0x00000004e5007c0c */ /* 0x000fe2000bf06270 */
[----:B------:R-:W-:Y:S02]  /*79b0*/  ULDC.64 UR6, c[0x0][0x3f8] ;  /* 0x0000fe0000067ab9 */ /* 0x000fe40000000a00 */
[----:B------:R-:W-:-:S04]  /*79c0*/  IMAD R4, R0, R17, R9 ;  /* 0x0000001100047224 */ /* 0x000fc800078e0209 */
[----:B------:R-:W-:Y:S01]  /*79d0*/  IMAD.IADD R5, R4, 0x1, R7 ;  /* 0x0000000104057824 */ /* 0x000fe200078e0207 */
[----:B------:R-:W-:-:S04]  /*79e0*/  LEA R4, P3, R6, UR6, 0x1 ;  /* 0x0000000606047c11 */ /* 0x000fc8000f8608ff */
[----:B------:R-:W-:-:S05]  /*79f0*/  LEA.HI.X R5, R6, UR7, R5, 0x1, P3 ;  /* 0x0000000706057c11 */ /* 0x000fca00098f0c05 */
[----:B------:R1:W-:Y:S04]  /*7a00*/  @!P1 STG.E.128 desc[UR16][R4.64], R40 ;  /* 0x0000002804009986 */ /* 0x0003e8000c101d10 */
[----:B------:R1:W-:Y:S02]  /*7a10*/  @!P0 STG.E.128 desc[UR16][R4.64+0x80], R36 ;  /* 0x0000802404008986 */ /* 0x0003e4000c101d10 */
.L_x_264:
[----:B------:R-:W-:Y:S05]  /*7a20*/  BSYNC B0 ;  /* 0x0000000000007941 */ /* 0x000fea0003800000 */
.L_x_263:
        /* <DEDUP_REMOVED lines=16> */
.L_x_233:
[----:B------:R-:W-:Y:S05]  /*7b30*/  BSYNC B1 ;  /* 0x0000000000017941 */ /* 0x000fea0003800000 */
.L_x_219:
[----:B------:R-:W4:Y:S02]  /*7b40*/  LDC R0, c[0x0][0xc] ;  /* 0x00000300ff007b82 */ /* 0x000f240000000800 */
[----:B----4-:R-:W-:-:S04]  /*7b50*/  IADD3 R251, R0, R251, RZ ;  /* 0x000000fb00fb7210 */ /* 0x010fc80007ffe0ff */
[----:B------:R-:W-:-:S13]  /*7b60*/  ISETP.GE.AND P0, PT, R251, UR14, PT ;  /* 0x0000000efb007c0c */ /* 0x000fda000bf06270 */
[----:B------:R-:W-:Y:S05]  /*7b70*/  @P0 BRA `(.L_x_265) ;  /* 0x0000000000040947 */ /* 0x000fea0003800000 */
[----:B------:R-:W-:Y:S05]  /*7b80*/  BRA `(.L_x_266) ;  /* 0xffffff8c005c7947 */ /* 0x000fea000383ffff */
.L_x_265:
[----:B------:R-:W-:Y:S05]  /*7b90*/  EXIT ;  /* 0x000000000000794d */ /* 0x000fea0003800000 */
.L_x_267:
        /* <DEDUP_REMOVED lines=14> */
.L_x_2056:


//--------------------- .text._ZN5flash44flash_bwd_dq_dk_dv_loop_seqk_parallel_kernelI23Flash_bwd_kernel_traitsILi128ELi64ELi128ELi8ELi2ELi4ELi2ELb0ELb0EN7cutlass10bfloat16_tE19Flash_kernel_traitsILi128ELi64ELi128ELi8ES3_EELb0ELb0ELb0ELb0ELb0ELb1ELb0EEEvNS_16Flash_bwd_paramsE --------------------------
	.section	.text._ZN5flash44flash_bwd_dq_dk_dv_loop_seqk_parallel_kernelI23Flash_bwd_kernel_traitsILi128ELi64ELi128ELi8ELi2ELi4ELi2ELb0ELb0EN7cutlass10bfloat16_tE19Flash_kernel_traitsILi128ELi64ELi128ELi8ES3_EELb0ELb0ELb0ELb0ELb0ELb1ELb0EEEvNS_16Flash_bwd_paramsE,"ax",@progbits
	.align	128
        .global         _ZN5flash44flash_bwd_dq_dk_dv_loop_seqk_parallel_kernelI23Flash_bwd_kernel_traitsILi128ELi64ELi128ELi8ELi2ELi4ELi2ELb0ELb0EN7cutlass10bfloat16_tE19Flash_kernel_traitsILi128ELi64ELi128ELi8ES3_EELb0ELb0ELb0ELb0ELb0ELb1ELb0EEEvNS_16Flash_bwd_paramsE
        .type           _ZN5flash44flash_bwd_dq_dk_dv_loop_seqk_parallel_kernelI23Flash_bwd_kernel_traitsILi128ELi64ELi128ELi8ELi2ELi4ELi2ELb0ELb0EN7cutlass10bfloat16_tE19Flash_kernel_traitsILi128ELi64ELi128ELi8ES3_EELb0ELb0ELb0ELb0ELb0ELb1ELb0EEEvNS_16Flash_bwd_paramsE,@function
        .size           _ZN5flash44flash_bwd_dq_dk_dv_loop_seqk_parallel_kernelI23Flash_bwd_kernel_traitsILi128ELi64ELi128ELi8ELi2ELi4ELi2ELb0ELb0EN7cutlass10bfloat16_tE19Flash_kernel_traitsILi128ELi64ELi128ELi8ES3_EELb0ELb0ELb0ELb0ELb0ELb1ELb0EEEvNS_16Flash_bwd_paramsE,(.L_x_2057 - _ZN5flash44flash_bwd_dq_dk_dv_loop_seqk_parallel_kernelI23Flash_bwd_kernel_traitsILi128ELi64ELi128ELi8ELi2ELi4ELi2ELb0ELb0EN7cutlass10bfloat16_tE19Flash_kernel_traitsILi128ELi64ELi128ELi8ES3_EELb0ELb0ELb0ELb0ELb0ELb1ELb0EEEvNS_16Flash_bwd_paramsE)
        .other          _ZN5flash44flash_bwd_dq_dk_dv_loop_seqk_parallel_kernelI23Flash_bwd_kernel_traitsILi128ELi64ELi128ELi8ELi2ELi4ELi2ELb0ELb0EN7cutlass10bfloat16_tE19Flash_kernel_traitsILi128ELi64ELi128ELi8ES3_EELb0ELb0ELb0ELb0ELb0ELb1ELb0EEEvNS_16Flash_bwd_paramsE,@"STO_CUDA_ENTRY STV_DEFAULT"
_ZN5flash44flash_bwd_dq_dk_dv_loop_seqk_parallel_kernelI23Flash_bwd_kernel_traitsILi128ELi64ELi128ELi8ELi2ELi4ELi2ELb0ELb0EN7cutlass10bfloat16_tE19Flash_kernel_traitsILi128ELi64ELi128ELi8ES3_EELb0ELb0ELb0ELb0ELb0ELb1ELb0EEEvNS_16Flash_bwd_paramsE:
.text._ZN5flash44flash_bwd_dq_dk_dv_loop_seqk_parallel_kernelI23Flash_bwd_kernel_traitsILi128ELi64ELi128ELi8ELi2ELi4ELi2ELb0ELb0EN7cutlass10bfloat16_tE19Flash_kernel_traitsILi128ELi64ELi128ELi8ES3_EELb0ELb0ELb0ELb0ELb0ELb1ELb0EEEvNS_16Flash_bwd_paramsE:
[----:B------:R-:W1:Y:S08]  /*0000*/  LDC R1, c[0x0][0x28] ;  /* 0x00000a00ff017b82 */ /* 0x000e700000000800 */
[----:B------:R-:W2:Y:S01]  /*0010*/  S2UR UR24, SR_CTAID.X ;  /* 0x00000000001879c3 */ /* 0x000ea20000002500 */
[----:B------:R-:W-:Y:S01]  /*0020*/  ULDC UR4, c[0x0][0x2c8] ;  /* 0x0000b20000047ab9 */ /* 0x000fe20000000800 */
[----:B-1----:R-:W-:Y:S01]  /*0030*/  VIADD R1, R1, 0xfffffff0 ;  /* 0xfffffff001017836 */ /* 0x002fe20000000000 */
[----:B------:R-:W-:-:S04]  /*0040*/  UIADD3 UR5, UR4, 0x7f, URZ ;  /* 0x0000007f04057890 */ /* 0x000fc8000fffe03f */
[----:B------:R-:W-:-:S04]  /*0050*/  USHF.R.S32.HI UR4, URZ, 0x1f, UR5 ;  /* 0x0000001f3f047899 */ /* 0x000fc80008011405 */
[----:B------:R-:W-:-:S04]  /*0060*/  ULEA.HI UR4, UR4, UR5, URZ, 0x7 ;  /* 0x0000000504047291 */ /* 0x000fc8000f8f383f */
[----:B------:R-:W-:-:S06]  /*0070*/  USHF.R.S32.HI UR6, URZ, 0x7, UR4 ;  /* 0x000000073f067899 */ /* 0x000fcc0008011404 */
[----:B------:R-:W-:Y:S01]  /*0080*/  MOV R0, UR6 ;  /* 0x0000000600007c02 */ /* 0x000fe20008000f00 */
[----:B--2---:R-:W-:-:S04]  /*0090*/  UISETP.GE.AND UP0, UPT, UR24, UR6, UPT ;  /* 0x000000061800728c */ /* 0x004fc8000bf06270 */
[----:B------:R1:W-:Y:S02]  /*00a0*/  STL [R1+0xc], R0 ;  /* 0x00000c0001007387 */ /* 0x0003e40000100800 */
[----:B------:R-:W-:-:S13]  /*00b0*/  PLOP3.LUT P0, PT, PT, PT, UP0, 0x80, 0x0 ;  /* 0x000000000000781c */ /* 0x000fda0003f0f008 */
[----:B------:R-:W-:Y:S05]  /*00c0*/  @P0 EXIT ;  /* 0x000000000000094d */ /* 0x000fea0003800000 */
[----:B------:R-:W2:Y:S01]  /*00d0*/  S2R R16, SR_TID.X ;  /* 0x0000000000107919 */ /* 0x000ea20000002100 */
[----:B------:R-:W3:Y:S01]  /*00e0*/  S2UR UR4, SR_CgaCtaId ;  /* 0x00000000000479c3 */ /* 0x000ee20000008800 */
[----:B------:R-:W-:Y:S01]  /*00f0*/  UMOV UR5, 0x400 ;  /* 0x0000040000057882 */ /* 0x000fe20000000000 */
[----:B------:R-:W-:Y:S01]  /*0100*/  IMAD.MOV.U32 R251, RZ, RZ, 0x20 ;  /* 0x00000020fffb7424 */ /* 0x000fe200078e00ff */
[----:B------:R-:W-:Y:S01]  /*0110*/  UMOV UR60, 0xffffc000 ;  /* 0xffffc000003c7882 */ /* 0x000fe20000000000 */
[----:B------:R-:W-:-:S04]  /*0120*/  IMAD.MOV.U32 R229, RZ, RZ, -0x10 ;  /* 0xfffffff0ffe57424 */ /* 0x000fc800078e00ff */
[----:B------:R-:W4:Y:S08]  /*0130*/  S2UR UR44, SR_CTAID.Y ;  /* 0x00000000002c79c3 */ /* 0x000f300000002600 */
[----:B------:R-:W5:Y:S01]  /*0140*/  S2UR UR57, SR_CTAID.Z ;  /* 0x00000000003979c3 */ /* 0x000f620000002700 */
[----:B---3--:R-:W-:Y:S01]  /*0150*/  ULEA UR4, UR4, UR5, 0x18 ;  /* 0x0000000504047291 */ /* 0x008fe2000f8ec03f */
[----:B--2---:R-:W-:Y:S01]  /*0160*/  SHF.R.S32.HI R12, RZ, 0x1f, R16 ;  /* 0x0000001fff0c7819 */ /* 0x004fe20000011410 */
[----:B------:R-:W-:Y:S01]  /*0170*/  IMAD.SHL.U32 R250, R16, 0x2, RZ ;  /* 0x0000000210fa7824 */ /* 0x000fe200078e00ff */
[----:B----4-:R-:W-:-:S02]  /*0180*/  USHF.L.U32 UR5, UR44, 0x7, URZ ;  /* 0x000000072c057899 */ /* 0x010fc4000800063f */
[CC--:B------:R-:W-:Y:S02]  /*0190*/  LEA.HI R4, R12.reuse, R16.reuse, RZ, 0x5 ;  /* 0x000000100c047211 */ /* 0x0c0fe400078f28ff */
[----:B------:R-:W-:Y:S02]  /*01a0*/  LEA.HI R5, R12, R16, RZ, 0x4 ;  /* 0x000000100c057211 */ /* 0x000fe400078f20ff */
[--C-:B------:R-:W-:Y:S01]  /*01b0*/  SHF.R.S32.HI R6, RZ, 0x5, R4.reuse ;  /* 0x00000005ff067819 */ /* 0x100fe20000011404 */
[----:B-----5:R-:W-:Y:S01]  /*01c0*/  USHF.R.S32.HI UR6, URZ, 0x1f, UR57 ;  /* 0x0000001f3f067899 */ /* 0x020fe20008011439 */
[----:B-1----:R-:W-:Y:S02]  /*01d0*/  SHF.R.S32.HI R0, RZ, 0x1f, R4 ;  /* 0x0000001fff007819 */ /* 0x002fe40000011404 */
[----:B------:R-:W-:Y:S02]  /*01e0*/  SHF.R.S32.HI R7, RZ, 0x4, R5 ;  /* 0x00000004ff077819 */ /* 0x000fe40000011405 */
[----:B------:R-:W-:-:S02]  /*01f0*/  LEA.HI R3, R4, R6, RZ, 0x1 ;  /* 0x0000000604037211 */ /* 0x000fc400078f08ff */
[----:B------:R-:W-:Y:S02]  /*0200*/  LEA.HI R0, R0, R6, RZ, 0x2 ;  /* 0x0000000600007211 */ /* 0x000fe400078f10ff */
[----:B------:R-:W-:Y:S02]  /*0210*/  LEA.HI R2, R5, R7, RZ, 0x1 ;  /* 0x0000000705027211 */ /* 0x000fe400078f08ff */
[----:B------:R-:W-:Y:S02]  /*0220*/  LOP3.LUT R3, R3, 0xfffffffe, RZ, 0xc0, !PT ;  /* 0xfffffffe03037812 */ /* 0x000fe400078ec0ff */
[----:B------:R-:W-:Y:S02]  /*0230*/  LOP3.LUT R0, R0, 0xfffffffc, RZ, 0xc0, !PT ;  /* 0xfffffffc00007812 */ /* 0x000fe400078ec0ff */
[----:B------:R-:W-:Y:S01]  /*0240*/  LOP3.LUT R2, R2, 0xfffffffe, RZ, 0xc0, !PT ;  /* 0xfffffffe02027812 */ /* 0x000fe200078ec0ff */
[----:B------:R-:W-:Y:S01]  /*0250*/  IMAD.IADD R14, R6, 0x1, -R3 ;  /* 0x00000001060e7824 */ /* 0x000fe200078e0a03 */
[-C--:B------:R-:W-:Y:S01]  /*0260*/  LEA.HI R19, R12, R16.reuse, RZ, 0x3 ;  /* 0x000000100c137211 */ /* 0x080fe200078f18ff */
[----:B------:R-:W-:Y:S01]  /*0270*/  IMAD.IADD R11, R6, 0x1, -R0 ;  /* 0x00000001060b7824 */ /* 0x000fe200078e0a00 */
[----:B------:R-:W-:Y:S01]  /*0280*/  LOP3.LUT R3, R4, 0xffffffe0, RZ, 0xc0, !PT ;  /* 0xffffffe004037812 */ /* 0x000fe200078ec0ff */
[----:B------:R-:W-:Y:S01]  /*0290*/  IMAD.IADD R10, R7, 0x1, -R2 ;  /* 0x00000001070a7824 */ /* 0x000fe200078e0a02 */
[----:B------:R-:W-:-:S02]  /*02a0*/  LEA.HI R15, R12, R16, RZ, 0x2 ;  /* 0x000000100c0f7211 */ /* 0x000fc400078f10ff */
[----:B------:R-:W-:Y:S01]  /*02b0*/  LOP3.LUT R0, R19, 0xfffffff8, RZ, 0xc0, !PT ;  /* 0xfffffff813007812 */ /* 0x000fe200078ec0ff */
[C---:B------:R-:W-:Y:S01]  /*02c0*/  IMAD.IADD R3, R16.reuse, 0x1, -R3 ;  /* 0x0000000110037824 */ /* 0x040fe200078e0a03 */
[----:B------:R-:W-:Y:S02]  /*02d0*/  SHF.R.S32.HI R4, RZ, 0x3, R19 ;  /* 0x00000003ff047819 */ /* 0x000fe40000011413 */
[----:B------:R-:W-:Y:S01]  /*02e0*/  LOP3.LUT R2, R5, 0xfffffff0, RZ, 0xc0, !PT ;  /* 0xfffffff005027812 */ /* 0x000fe200078ec0ff */
[----:B------:R-:W-:Y:S01]  /*02f0*/  IMAD.IADD R0, R16, 0x1, -R0 ;  /* 0x0000000110007824 */ /* 0x000fe200078e0a00 */
[--C-:B------:R-:W-:Y:S01]  /*0300*/  SHF.R.S32.HI R7, RZ, 0x2, R15.reuse ;  /* 0x00000002ff077819 */ /* 0x100fe2000001140f */
[----:B------:R-:W-:Y:S01]  /*0310*/  IMAD.SHL.U32 R4, R4, 0x40, RZ ;  /* 0x0000004004047824 */ /* 0x000fe200078e00ff */
[----:B------:R-:W-:Y:S01]  /*0320*/  SHF.R.S32.HI R5, RZ, 0x1f, R15 ;  /* 0x0000001fff057819 */ /* 0x000fe2000001140f */
[----:B------:R-:W-:Y:S01]  /*0330*/  IMAD.IADD R2, R16, 0x1, -R2 ;  /* 0x0000000110027824 */ /* 0x000fe200078e0a02 */
[----:B------:R-:W-:Y:S01]  /*0340*/  SHF.R.S32.HI R8, RZ, 0x1f, R3 ;  /* 0x0000001fff087819 */ /* 0x000fe20000011403 */
[----:B------:R-:W-:Y:S01]  /*0350*/  IMAD.SHL.U32 R6, R0, 0x8, RZ ;  /* 0x0000000800067824 */ /* 0x000fe200078e00ff */
[----:B------:R-:W-:-:S02]  /*0360*/  LEA.HI R5, R5, R7, RZ, 0x3 ;  /* 0x0000000705057211 */ /* 0x000fc400078f18ff */
[----:B------:R-:W-:Y:S02]  /*0370*/  LOP3.LUT R4, R4, 0x1c0, RZ, 0xc0, !PT ;  /* 0x000001c004047812 */ /* 0x000fe400078ec0ff */
[----:B------:R-:W-:Y:S02]  /*0380*/  LOP3.LUT R5, R5, 0xfffffff8, RZ, 0xc0, !PT ;  /* 0xfffffff805057812 */ /* 0x000fe400078ec0ff */
[----:B------:R-:W-:Y:S02]  /*0390*/  SHF.R.S32.HI R9, RZ, 0x1f, R2 ;  /* 0x0000001fff097819 */ /* 0x000fe40000011402 */
[----:B------:R-:W-:Y:S01]  /*03a0*/  LOP3.LUT R6, R4, 0x38, R6, 0xf8, !PT ;  /* 0x0000003804067812 */ /* 0x000fe200078ef806 */
[----:B------:R-:W-:Y:S01]  /*03b0*/  IMAD.IADD R7, R7, 0x1, -R5 ;  /* 0x0000000107077824 */ /* 0x000fe200078e0a05 */
[----:B------:R-:W-:Y:S02]  /*03c0*/  SHF.R.U32.HI R4, RZ, 0x3, R4 ;  /* 0x00000003ff047819 */ /* 0x000fe40000011604 */
[----:B------:R-:W-:-:S02]  /*03d0*/  LEA.HI R13, R9, R2, RZ, 0x3 ;  /* 0x00000002090d7211 */ /* 0x000fc400078f18ff */
[----:B------:R-:W-:Y:S01]  /*03e0*/  LOP3.LUT R246, R6, R4, RZ, 0x3c, !PT ;  /* 0x0000000406f67212 */ /* 0x000fe200078e3cff */
[----:B------:R-:W-:Y:S01]  /*03f0*/  IMAD.SHL.U32 R6, R10, 0x200, RZ ;  /* 0x000002000a067824 */ /* 0x000fe200078e00ff */
[----:B------:R-:W-:Y:S02]  /*0400*/  LOP3.LUT R4, R13, 0xfffffff8, RZ, 0xc0, !PT ;  /* 0xfffffff80d047812 */ /* 0x000fe400078ec0ff */
[----:B------:R-:W-:Y:S02]  /*0410*/  LEA.HI R17, R8, R3, RZ, 0x2 ;  /* 0x0000000308117211 */ /* 0x000fe400078f10ff */
[----:B------:R-:W-:Y:S01]  /*0420*/  LOP3.LUT P4, RZ, R0, 0x2, RZ, 0xc0, !PT ;  /* 0x0000000200ff7812 */ /* 0x000fe2000788c0ff */
[----:B------:R-:W-:Y:S01]  /*0430*/  IMAD.IADD R18, R2, 0x1, -R4 ;  /* 0x0000000102127824 */ /* 0x000fe200078e0a04 */
[C---:B------:R-:W-:Y:S01]  /*0440*/  LOP3.LUT P3, RZ, R0.reuse, 0x4, RZ, 0xc0, !PT ;  /* 0x0000000400ff7812 */ /* 0x040fe2000786c0ff */
[----:B------:R-:W-:Y:S01]  /*0450*/  IMAD.SHL.U32 R0, R0, 0x40, RZ ;  /* 0x0000004000007824 */ /* 0x000fe200078e00ff */
[----:B------:R-:W-:Y:S01]  /*0460*/  LOP3.LUT R3, R7, 0x1, RZ, 0xc0, !PT ;  /* 0x0000000107037812 */ /* 0x000fe200078ec0ff */
[----:B------:R-:W-:Y:S01]  /*0470*/  IMAD.SHL.U32 R2, R11, 0x10, RZ ;  /* 0x000000100b027824 */ /* 0x000fe200078e00ff */
[----:B------:R-:W-:-:S02]  /*0480*/  LEA.HI R5, R12, R16, RZ, 0x7 ;  /* 0x000000100c057211 */ /* 0x000fc400078f38ff */
[----:B------:R-:W-:Y:S02]  /*0490*/  ISETP.NE.U32.AND P0, PT, R3, 0x1, PT ;  /* 0x000000010300780c */ /* 0x000fe40003f05070 */
[----:B------:R-:W-:Y:S02]  /*04a0*/  LOP3.LUT R0, R0, 0x1c0, RZ, 0xc0, !PT ;  /* 0x000001c000007812 */ /* 0x000fe400078ec0ff */
[----:B------:R-:W-:Y:S02]  /*04b0*/  LOP3.LUT R3, R15, 0x7ffffffc, RZ, 0xc0, !PT ;  /* 0x7ffffffc0f037812 */ /* 0x000fe400078ec0ff */
[C---:B------:R-:W-:Y:S02]  /*04c0*/  LOP3.LUT R214, R0.reuse, 0x8, R19, 0xf8, !PT ;  /* 0x0000000800d67812 */ /* 0x040fe400078ef813 */
[----:B------:R-:W-:Y:S02]  /*04d0*/  LOP3.LUT R2, R0, 0x30, R2, 0xf8, !PT ;  /* 0x0000003000027812 */ /* 0x000fe400078ef802 */
[----:B------:R-:W-:Y:S01]  /*04e0*/  SHF.R.U32.HI R210, RZ, 0x3, R0 ;  /* 0x00000003ffd27819 */ /* 0x000fe20000011600 */
[----:B------:R-:W-:Y:S01]  /*04f0*/  IMAD.IADD R0, R16, 0x1, -R3 ;  /* 0x0000000110007824 */ /* 0x000fe200078e0a03 */
[----:B------:R-:W-:-:S02]  /*0500*/  LEA.HI R4, R12, R16, RZ, 0x6 ;  /* 0x000000100c047211 */ /* 0x000fc400078f30ff */
[----:B------:R-:W-:Y:S01]  /*0510*/  LOP3.LUT R12, R2, 0x8, R19, 0xf8, !PT ;  /* 0x00000008020c7812 */ /* 0x000fe200078ef813 */
[----:B------:R-:W-:Y:S01]  /*0520*/  IMAD.SHL.U32 R2, R0, 0x2, RZ ;  /* 0x0000000200027824 */ /* 0x000fe200078e00ff */
[----:B------:R-:W-:Y:S02]  /*0530*/  SHF.R.S32.HI R0, RZ, 0x7, R5 ;  /* 0x00000007ff007819 */ /* 0x000fe40000011405 */
[----:B------:R-:W-:Y:S01]  /*0540*/  SHF.R.S32.HI R4, RZ, 0x6, R4 ;  /* 0x00000006ff047819 */ /* 0x000fe20000011404 */
[--C-:B------:R-:W-:Y:S01]  /*0550*/  IMAD R9, R11, 0x400, R2.reuse ;  /* 0x000004000b097824 */ /* 0x100fe200078e0202 */
[----:B------:R-:W-:Y:S01]  /*0560*/  LOP3.LUT R214, R214, R210, RZ, 0x3c, !PT ;  /* 0x000000d2d6d67212 */ /* 0x000fe200078e3cff */
[----:B------:R-:W-:Y:S01]  /*0570*/  IMAD R8, R0, 0x1000, R2 ;  /* 0x0000100000087824 */ /* 0x000fe200078e0202 */
[----:B------:R-:W-:Y:S01]  /*0580*/  R2P PR, R7, 0x6 ;  /* 0x0000000607007804 */ /* 0x000fe20000000000 */
[----:B------:R-:W-:Y:S01]  /*0590*/  IMAD R3, R4, 0x800, R6 ;  /* 0x0000080004037824 */ /* 0x000fe200078e0206 */
[----:B------:R-:W-:Y:S01]  /*05a0*/  LOP3.LUT R210, R6, R12, R210, 0xf6, !PT ;  /* 0x0000000c06d27212 */ /* 0x000fe200078ef6d2 */
[----:B------:R-:W-:Y:S01]  /*05b0*/  IMAD.SHL.U32 R2, R10, 0x20, RZ ;  /* 0x000000200a027824 */ /* 0x000fe200078e00ff */
[----:B------:R-:W-:Y:S01]  /*05c0*/  SEL R213, R251, 0xffffffe0, !P4 ;  /* 0xffffffe0fbd57807 */ /* 0x000fe20006000000 */
[----:B------:R-:W-:Y:S01]  /*05d0*/  IMAD.IADD R214, R3, 0x1, R214 ;  /* 0x0000000103d67824 */ /* 0x000fe200078e02d6 */
[----:B------:R-:W-:Y:S01]  /*05e0*/  SEL R251, R251, 0xffffffe0, !P1 ;  /* 0xffffffe0fbfb7807 */ /* 0x000fe20004800000 */
[----:B------:R-:W-:Y:S01]  /*05f0*/  IMAD.SHL.U32 R5, R0, 0x8, RZ ;  /* 0x0000000800057824 */ /* 0x000fe200078e00ff */
[----:B------:R-:W-:Y:S01]  /*0600*/  LOP3.LUT R0, R2, 0x20, RZ, 0xc0, !PT ;  /* 0x0000002002007812 */ /* 0x000fe200078ec0ff */
[----:B------:R-:W-:Y:S01]  /*0610*/  IMAD.SHL.U32 R3, R4, 0x8, RZ ;  /* 0x0000000804037824 */ /* 0x000fe200078e00ff */
[----:B------:R-:W-:Y:S01]  /*0620*/  SEL R229, R229, 0x10, !P0 ;  /* 0x00000010e5e57807 */ /* 0x000fe20004000000 */
[----:B------:R-:W-:Y:S01]  /*0630*/  IMAD.SHL.U32 R2, R7, 0x40, RZ ;  /* 0x0000004007027824 */ /* 0x000fe200078e00ff */
[----:B------:R-:W-:Y:S01]  /*0640*/  LEA R210, R210, UR4, 0x1 ;  /* 0x00000004d2d27c11 */ /* 0x000fe2000f8e08ff */
[----:B------:R-:W-:Y:S01]  /*0650*/  IMAD R246, R4, 0x200, R246 ;  /* 0x0000020004f67824 */ /* 0x000fe200078e02f6 */
[----:B------:R-:W-:Y:S01]  /*0660*/  LOP3.LUT R209, R0, 0x18, R3, 0xf8, !PT ;  /* 0x0000001800d17812 */ /* 0x000fe200078ef803 */
[----:B------:R-:W-:Y:S01]  /*0670*/  IMAD.SHL.U32 R4, R4, 0x20, RZ ;  /* 0x0000002004047824 */ /* 0x000fe200078e00ff */
[----:B------:R-:W-:Y:S01]  /*0680*/  LOP3.LUT R0, R2, 0x1c0, RZ, 0xc0, !PT ;  /* 0x000001c002007812 */ /* 0x000fe200078ec0ff */
[----:B------:R-:W-:Y:S01]  /*0690*/  IMAD.SHL.U32 R214, R214, 0x2, RZ ;  /* 0x00000002d6d67824 */ /* 0x000fe200078e00ff */
[----:B------:R-:W-:Y:S01]  /*06a0*/  LOP3.LUT R2, R5, 0x8, RZ, 0xc0, !PT ;  /* 0x0000000805027812 */ /* 0x000fe200078ec0ff */
[----:B------:R-:W-:Y:S01]  /*06b0*/  IMAD.SHL.U32 R5, R10, 0x10, RZ ;  /* 0x000000100a057824 */ /* 0x000fe200078e00ff */
[----:B------:R-:W-:-:S02]  /*06c0*/  SHF.R.U32.HI R3, RZ, 0x3, R0 ;  /* 0x00000003ff037819 */ /* 0x000fc40000011600 */
[----:B------:R-:W-:Y:S02]  /*06d0*/  LOP3.LUT R250, R4, 0x6, R250, 0xf8, !PT ;  /* 0x0000000604fa7812 */ /* 0x000fe400078ef8fa */
[----:B------:R-:W-:Y:S02]  /*06e0*/  LOP3.LUT R7, R2, 0x10, R5, 0xf8, !PT ;  /* 0x0000001002077812 */ /* 0x000fe400078ef805 */
[----:B------:R-:W-:Y:S02]  /*06f0*/  LOP3.LUT R4, R0, 0x20, R4, 0xf8, !PT ;  /* 0x0000002000047812 */ /* 0x000fe400078ef804 */
[----:B------:R-:W-:Y:S01]  /*0700*/  LOP3.LUT R5, R3, R0, R2, 0x1e, !PT ;  /* 0x0000000003057212 */ /* 0x000fe200078e1e02 */
[----:B------:R-:W-:Y:S01]  /*0710*/  IMAD R2, R14, 0x400, R8 ;  /* 0x000004000e027824 */ /* 0x000fe200078e0208 */
[----:B------:R-:W-:Y:S02]  /*0720*/  SHF.R.S32.HI R0, RZ, 0x2, R17 ;  /* 0x00000002ff007819 */ /* 0x000fe40000011411 */
[----:B------:R-:W-:Y:S01]  /*0730*/  LOP3.LUT R3, R4, R3, RZ, 0x3c, !PT ;  /* 0x0000000304037212 */ /* 0x000fe200078e3cff */
[----:B------:R-:W-:-:S02]  /*0740*/  IMAD.IADD R9, R9, 0x1, R5 ;  /* 0x0000000109097824 */ /* 0x000fc400078e0205 */
[----:B------:R-:W-:Y:S02]  /*0750*/  IMAD R20, R14, 0x10, R0 ;  /* 0x000000100e147824 */ /* 0x000fe400078e0200 */
[----:B------:R-:W-:Y:S02]  /*0760*/  IMAD.SHL.U32 R5, R18, 0x40, RZ ;  /* 0x0000004012057824 */ /* 0x000fe400078e00ff */
[----:B------:R-:W-:Y:S01]  /*0770*/  IMAD.IADD R230, R3, 0x1, R2 ;  /* 0x0000000103e67824 */ /* 0x000fe200078e0202 */
[----:B------:R1:W-:Y:S01]  /*0780*/  STL [R1], R20 ;  /* 0x0000001401007387 */ /* 0x0003e20000100800 */
[----:B------:R-:W-:Y:S01]  /*0790*/  VIADD R2, R20, 0xffffffc0 ;  /* 0xffffffc014027836 */ /* 0x000fe20000000000 */
[----:B------:R-:W-:Y:S01]  /*07a0*/  LOP3.LUT R5, R5, 0x1c0, RZ, 0xc0, !PT ;  /* 0x000001c005057812 */ /* 0x000fe200078ec0ff */
[----:B------:R-:W-:Y:S01]  /*07b0*/  IMAD.SHL.U32 R4, R10, 0x8, RZ ;  /* 0x000000080a047824 */ /* 0x000fe200078e00ff */
[----:B------:R-:W-:Y:S01]  /*07c0*/  LEA R230, R230, UR4, 0x1 ;  /* 0x00000004e6e67c11 */ /* 0x000fe2000f8e08ff */
[----:B------:R-:W-:Y:S01]  /*07d0*/  IMAD.SHL.U32 R0, R13, 0x40, RZ ;  /* 0x000000400d007824 */ /* 0x000fe200078e00ff */
[----:B------:R-:W-:-:S02]  /*07e0*/  SHF.R.S32.HI R3, RZ, 0x1f, R2 ;  /* 0x0000001fff037819 */ /* 0x000fc40000011402 */
[----:B------:R-:W-:Y:S01]  /*07f0*/  LOP3.LUT R4, R5, 0x8, R4, 0xf8, !PT ;  /* 0x0000000805047812 */ /* 0x000fe200078ef804 */
[C---:B------:R-:W-:Y:S01]  /*0800*/  IMAD.IADD R228, R230.reuse, 0x1, R251 ;  /* 0x00000001e6e47824 */ /* 0x040fe200078e02fb */
[----:B------:R-:W-:Y:S01]  /*0810*/  SHF.R.U32.HI R6, RZ, 0x3, R5 ;  /* 0x00000003ff067819 */ /* 0x000fe20000011605 */
[----:B------:R-:W-:Y:S01]  /*0820*/  IMAD.IADD R231, R230, 0x1, R229 ;  /* 0x00000001e6e77824 */ /* 0x000fe200078e02e5 */
[----:B------:R-:W-:Y:S01]  /*0830*/  SHF.L.U64.HI R249, R2, 0x2, R3 ;  /* 0x0000000202f97819 */ /* 0x000fe20000010203 */
[----:B------:R-:W-:Y:S01]  /*0840*/  IMAD.IADD R229, R229, 0x1, R228 ;  /* 0x00000001e5e57824 */ /* 0x000fe200078e02e4 */
[----:B------:R-:W-:Y:S02]  /*0850*/  LOP3.LUT R0, R0, 0xfffffe00, RZ, 0xc0, !PT ;  /* 0xfffffe0000007812 */ /* 0x000fe400078ec0ff */
[----:B------:R-:W-:Y:S02]  /*0860*/  LOP3.LUT R2, R4, R6, RZ, 0x3c, !PT ;  /* 0x0000000604027212 */ /* 0x000fe400078e3cff */
[--C-:B------:R-:W-:Y:S01]  /*0870*/  LOP3.LUT R4, R6, R7, R5.reuse, 0x1e, !PT ;  /* 0x0000000706047212 */ /* 0x100fe200078e1e05 */
[----:B------:R-:W-:Y:S01]  /*0880*/  IMAD R3, R14, 0x400, R0 ;  /* 0x000004000e037824 */ /* 0x000fe200078e0200 */
[----:B------:R-:W-:-:S02]  /*0890*/  LOP3.LUT R209, R6, R209, R5, 0x1e, !PT ;  /* 0x000000d106d17212 */ /* 0x000fc400078e1e05 */
[-C--:B------:R-:W-:Y:S01]  /*08a0*/  LOP3.LUT R220, R4, R0.reuse, RZ, 0xfc, !PT ;  /* 0x0000000004dc7212 */ /* 0x080fe200078efcff */
[----:B------:R-:W-:Y:S01]  /*08b0*/  IMAD.IADD R218, R3, 0x1, R2 ;  /* 0x0000000103da7824 */ /* 0x000fe200078e0202 */
[----:B------:R-:W-:Y:S01]  /*08c0*/  LOP3.LUT R209, R209, R0, RZ, 0xfc, !PT ;  /* 0x00000000d1d17212 */ /* 0x000fe200078efcff */
[----:B------:R-:W-:Y:S01]  /*08d0*/  IMAD.U32 R0, RZ, RZ, UR5 ;  /* 0x00000005ff007e24 */ /* 0x000fe2000f8e00ff */
[----:B------:R-:W-:Y:S01]  /*08e0*/  USHF.R.S32.HI UR5, URZ, 0x1f, UR57 ;  /* 0x0000001f3f057899 */ /* 0x000fe20008011439 */
[----:B------:R-:W-:Y:S01]  /*08f0*/  IMAD.U32 R2, RZ, RZ, UR6 ;  /* 0x00000006ff027e24 */ /* 0x000fe2000f8e00ff */
[----:B------:R-:W-:-:S04]  /*0900*/  USHF.R.S32.HI UR6, URZ, 0x1f, UR44 ;  /* 0x0000001f3f067899 */ /* 0x000fc8000801142c */
[----:B------:R-:W-:Y:S01]  /*0910*/  IMAD.U32 R2, RZ, RZ, UR5 ;  /* 0x00000005ff027e24 */ /* 0x000fe2000f8e00ff */
[----:B------:R-:W-:Y:S01]  /*0920*/  UIADD3 UR5, UR4, 0xc000, URZ ;  /* 0x0000c00004057890 */ /* 0x000fe2000fffe03f */
[----:B------:R-:W-:Y:S02]  /*0930*/  IMAD.U32 R0, RZ, RZ, UR6 ;  /* 0x00000006ff007e24 */ /* 0x000fe4000f8e00ff */
[----:B------:R-:W-:Y:S01]  /*0940*/  IMAD.U32 R2, RZ, RZ, UR6 ;  /* 0x00000006ff027e24 */ /* 0x000fe2000f8e00ff */
[----:B------:R-:W-:Y:S01]  /*0950*/  USHF.R.S32.HI UR6, URZ, 0x1f, UR57 ;  /* 0x0000001f3f067899 */ /* 0x000fe20008011439 */
[----:B------:R-:W-:Y:S01]  /*0960*/  IMAD.MOV.U32 R0, RZ, RZ, 0x40 ;  /* 0x00000040ff007424 */ /* 0x000fe200078e00ff */
[----:B------:R-:W-:Y:S01]  /*0970*/  LEA R247, R9, UR5, 0x1 ;  /* 0x0000000509f77c11 */ /* 0x000fe2000f8e08ff */
[----:B------:R-:W-:Y:S01]  /*0980*/  VIADD R216, R214, UR5 ;  /* 0x00000005d6d87c36 */ /* 0x000fe20008000000 */
[----:B------:R-:W-:Y:S02]  /*0990*/  LEA R209, R209, UR5, 0x1 ;  /* 0x00000005d1d17c11 */ /* 0x000fe4000f8e08ff */
[C---:B------:R-:W-:Y:S01]  /*09a0*/  SEL R215, R0.reuse, 0xffffffc0, !P3 ;  /* 0xffffffc000d77807 */ /* 0x040fe20005800000 */
[----:B------:R-:W-:Y:S01]  /*09b0*/  IMAD.U32 R2, RZ, RZ, UR6 ;  /* 0x00000006ff027e24 */ /* 0x000fe2000f8e00ff */
[----:B------:R-:W-:Y:S01]  /*09c0*/  SEL R0, R0, 0xffffffc0, !P2 ;  /* 0xffffffc000007807 */ /* 0x000fe20005000000 */
[----:B------:R-:W-:Y:S01]  /*09d0*/  VIADD R2, R247, 0x420 ;  /* 0x00000420f7027836 */ /* 0x000fe20000000000 */
[----:B------:R-:W-:Y:S01]  /*09e0*/  ULDC.64 UR6, c[0x0][0x208] ;  /* 0x0000820000067ab9 */ /* 0x000fe20000000a00 */
[----:B------:R-:W-:-:S02]  /*09f0*/  IMAD.IADD R251, R251, 0x1, R247 ;  /* 0x00000001fbfb7824 */ /* 0x000fc400078e02f7 */
[C---:B------:R-:W-:Y:S02]  /*0a00*/  @P1 VIADD R2, R247.reuse, 0x3e0 ;  /* 0x000003e0f7021836 */ /* 0x040fe40000000000 */
[--C-:B------:R-:W-:Y:S02]  /*0a10*/  IMAD.IADD R248, R247, 0x1, R0.reuse ;  /* 0x00000001f7f87824 */ /* 0x100fe400078e0200 */
[----:B------:R-:W-:Y:S01]  /*0a20*/  IMAD.IADD R252, R251, 0x1, R0 ;  /* 0x00000001fbfc7824 */ /* 0x000fe200078e0200 */
[----:B------:R1:W-:Y:S01]  /*0a30*/  STL [R1+0x8], R2 ;  /* 0x0000080201007387 */ /* 0x0003e20000100800 */
[----:B------:R-:W-:Y:S02]  /*0a40*/  IMAD.IADD R0, R0, 0x1, R2 ;  /* 0x0000000100007824 */ /* 0x000fe400078e0202 */
[C---:B------:R-:W-:Y:S02]  /*0a50*/  IMAD.IADD R213, R216.reuse, 0x1, R213 ;  /* 0x00000001d8d57824 */ /* 0x040fe400078e02d5 */
[--C-:B------:R-:W-:Y:S01]  /*0a60*/  IMAD.IADD R216, R216, 0x1, R215.reuse ;  /* 0x00000001d8d87824 */ /* 0x100fe200078e02d7 */
[----:B------:R1:W-:Y:S01]  /*0a70*/  STL [R1+0x4], R0 ;  /* 0x0000040001007387 */ /* 0x0003e20000100800 */
[----:B------:R-:W-:-:S07]  /*0a80*/  IMAD.IADD R215, R213, 0x1, R215 ;  /* 0x00000001d5d77824 */ /* 0x000fce00078e02d7 */
.L_x_312:
        /* <DEDUP_REMOVED lines=13> */
[----:B------:R-:W-:Y:S02]  /*0b60*/  @UP4 UIADD3 UR10, UP1, UR16, UR10, URZ ;  /* 0x0000000a100a4290 */ /* 0x000fe4000ff3e03f */
[----:B------:R-:W-:Y:S02]  /*0b70*/  UIADD3 UR15, UP2, UR16, UR12, URZ ;  /* 0x0000000c100f7290 */ /* 0x000fe4000ff5e03f */
[----:B------:R-:W-:Y:S01]  /*0b80*/  @UP3 UIADD3.X UR9, UR5, UR9, URZ, UP0, !UPT ;  /* 0x0000000905093290 */ /* 0x000fe200087fe43f */
[----:B-1----:R-:W-:Y:S01]  /*0b90*/  IMAD.U32 R2, RZ, RZ, UR8 ;  /* 0x00000008ff027e24 */ /* 0x002fe2000f8e00ff */
[----:B------:R-:W-:Y:S01]  /*0ba0*/  UISETP.NE.U32.AND UP0, UPT, UR12, URZ, UPT ;  /* 0x0000003f0c00728c */ /* 0x000fe2000bf05070 */
[----:B------:R-:W-:Y:S01]  /*0bb0*/  IMAD.U32 R4, RZ, RZ, UR10 ;  /* 0x0000000aff047e24 */ /* 0x000fe2000f8e00ff */
[----:B------:R-:W-:-:S02]  /*0bc0*/  @UP4 UIADD3.X UR11, UR5, UR11, URZ, UP1, !UPT ;  /* 0x0000000b050b4290 */ /* 0x000fc40008ffe43f */
[----:B------:R-:W-:Y:S01]  /*0bd0*/  UIADD3.X UR14, UR5, UR13, URZ, UP2, !UPT ;  /* 0x0000000d050e7290 */ /* 0x000fe200097fe43f */
[----:B------:R-:W-:Y:S01]  /*0be0*/  IMAD.U32 R3, RZ, RZ, UR9 ;  /* 0x00000009ff037e24 */ /* 0x000fe2000f8e00ff */
[----:B------:R-:W-:Y:S01]  /*0bf0*/  UISETP.NE.AND.EX UP2, UPT, UR13, URZ, UPT, UP0 ;  /* 0x0000003f0d00728c */ /* 0x000fe2000bf45300 */
[----:B------:R-:W-:Y:S02]  /*0c00*/  ULDC.U8 UR17, c[0x0][0x3c2] ;  /* 0x0000f08000117ab9 */ /* 0x000fe40000000000 */
[----:B------:R-:W-:Y:S01]  /*0c10*/  ULDC.64 UR12, c[0x0][0x2f8] ;  /* 0x0000be00000c7ab9 */ /* 0x000fe20000000a00 */
[----:B------:R-:W-:Y:S01]  /*0c20*/  UISETP.NE.AND UP1, UPT, UR17, URZ, UPT ;  /* 0x0000003f1100728c */ /* 0x000fe2000bf25270 */
[----:B------:R-:W-:Y:S01]  /*0c30*/  IMAD.U32 R5, RZ, RZ, UR11 ;  /* 0x0000000bff057e24 */ /* 0x000fe2000f8e00ff */
[----:B------:R-:W-:Y:S01]  /*0c40*/  UISETP.EQ.U32.AND UP4, UPT, UR12, URZ, UPT ;  /* 0x0000003f0c00728c */ /* 0x000fe2000bf82070 */
[----:B------:R-:W-:-:S03]  /*0c50*/  PLOP3.LUT P3, PT, PT, PT, UP2, 0x80, 0x0 ;  /* 0x000000000000781c */ /* 0x000fc60003f6f028 */
[----:B------:R-:W-:Y:S01]  /*0c60*/  UISETP.EQ.OR.EX UP4, UPT, UR13, URZ, !UP1, UP4 ;  /* 0x0000003f0d00728c */ /* 0x000fe2000cf82740 */
[----:B--23--:R-:W2:Y:S01]  /*0c70*/  @P1 LDG.E R7, desc[UR6][R4.64] ;  /* 0x0000000604071981 */ /* 0x00cea2000c1e1900 */
[----:B------:R-:W-:-:S04]  /*0c80*/  UIADD3 UR8, UP0, UR16, UR12, URZ ;  /* 0x0000000c10087290 */ /* 0x000fc8000ff1e03f */
[----:B------:R-:W-:Y:S01]  /*0c90*/  PLOP3.LUT P2, PT, PT, PT, UP4, 0x80, 0x0 ;  /* 0x000000000000781c */ /* 0x000fe20003f4f048 */
[----:B------:R-:W-:Y:S01]  /*0ca0*/  UIADD3.X UR5, UR5, UR13, URZ, UP0, !UPT ;  /* 0x0000000d05057290 */ /* 0x000fe200087fe43f */
[----:B------:R1:W3:Y:S02]  /*0cb0*/  @P0 LDG.E R5, desc[UR6][R2.64] ;  /* 0x0000000602050981 */ /* 0x0002e4000c1e1900 */
[----:B-1----:R-:W-:Y:S02]  /*0cc0*/  IMAD.U32 R2, RZ, RZ, UR15 ;  /* 0x0000000fff027e24 */ /* 0x002fe4000f8e00ff */
[----:B------:R-:W-:-:S05]  /*0cd0*/  IMAD.U32 R3, RZ, RZ, UR14 ;  /* 0x0000000eff037e24 */ /* 0x000fca000f8e00ff */
[----:B------:R-:W4:Y:S04]  /*0ce0*/  @P3 LDG.E R6, desc[UR6][R2.64] ;  /* 0x0000000602063981 */ /* 0x000f28000c1e1900 */
[----:B-----5:R1:W5:Y:S02]  /*0cf0*/  @P3 LDG.E R0, desc[UR6][R2.64+0x4] ;  /* 0x0000040602003981 */ /* 0x020364000c1e1900 */
[----:B-1----:R-:W-:Y:S01]  /*0d00*/  IMAD.U32 R2, RZ, RZ, UR8 ;  /* 0x00000008ff027e24 */ /* 0x002fe2000f8e00ff */
[----:B------:R-:W-:Y:S01]  /*0d10*/  UMOV UR15, URZ ;  /* 0x0000003f000f7c82 */ /* 0x000fe20008000000 */
[----:B------:R-:W-:Y:S01]  /*0d20*/  IMAD.U32 R3, RZ, RZ, UR5 ;  /* 0x00000005ff037e24 */ /* 0x000fe2000f8e00ff */
[----:B------:R-:W-:Y:S01]  /*0d30*/  @!UP3 ULDC.64 UR8, c[0x0][0x318] ;  /* 0x0000c6000008bab9 */ /* 0x000fe20000000a00 */
[----:B------:R-:W-:-:S03]  /*0d40*/  @!UP3 ULDC UR5, c[0x0][0x2cc] ;  /* 0x0000b3000005bab9 */ /* 0x000fc60000000800 */
[----:B------:R-:W5:Y:S01]  /*0d50*/  @!P2 LDG.E R4, desc[UR6][R2.64] ;  /* 0x000000060204a981 */ /* 0x000f62000c1e1900 */
[----:B------:R-:W-:Y:S01]  /*0d60*/  @!UP3 UISETP.NE.U32.AND UP0, UPT, UR8, URZ, UPT ;  /* 0x0000003f0800b28c */ /* 0x000fe2000bf05070 */
[----:B------:R-:W-:Y:S02]  /*0d70*/  UMOV UR25, 0xffffffff ;  /* 0xffffffff00197882 */ /* 0x000fe40000000000 */
[----:B------:R-:W-:Y:S01]  /*0d80*/  UMOV UR8, 0xffffffff ;  /* 0xffffffff00087882 */ /* 0x000fe20000000000 */
[----:B------:R-:W-:Y:S02]  /*0d90*/  @!UP3 UISETP.NE.AND.EX UP0, UPT, UR9, URZ, UPT, UP0 ;  /* 0x0000003f0900b28c */ /* 0x000fe4000bf05300 */
[----:B------:R-:W-:Y:S02]  /*0da0*/  USHF.L.U32 UR30, UR24, 0x7, URZ ;  /* 0x00000007181e7899 */ /* 0x000fe4000800063f */
[----:B------:R-:W-:Y:S01]  /*0db0*/  @!UP3 USEL UR10, UR5, URZ, UP0 ;  /* 0x0000003f050ab287 */ /* 0x000fe20008000000 */
[----:B------:R-:W-:Y:S01]  /*0dc0*/  ULDC UR9, c[0x0][0x2c8] ;  /* 0x0000b20000097ab9 */ /* 0x000fe20000000800 */
[----:B--2---:R-:W-:-:S02]  /*0dd0*/  @P1 R2UR UR15, R7 ;  /* 0x00000000070f12ca */ /* 0x004fc400000e0000 */
[----:B---3--:R-:W-:Y:S02]  /*0de0*/  @P0 R2UR UR11, R5 ;  /* 0x00000000050b02ca */ /* 0x008fe400000e0000 */
[----:B------:R-:W-:-:S04]  /*0df0*/  ISETP.NE.U32.AND P0, PT, RZ, UR12, PT ;  /* 0x0000000cff007c0c */ /* 0x000fc8000bf05070 */
[----:B------:R-:W-:-:S07]  /*0e00*/  ISETP.NE.AND.EX P0, PT, RZ, UR13, PT, P0 ;  /* 0x0000000dff007c0c */ /* 0x000fce000bf05300 */
[----:B------:R-:W-:Y:S01]  /*0e10*/  @UP3 UIADD3 UR5, UR11, -UR15, URZ ;  /* 0x8000000f0b053290 */ /* 0x000fe2000fffe03f */
[----:B----4-:R-:W-:Y:S02]  /*0e20*/  @P3 R2UR UR8, R6 ;  /* 0x00000000060832ca */ /* 0x010fe400000e0000 */
        /* <DEDUP_REMOVED lines=9> */
.L_x_268:
        /* <DEDUP_REMOVED lines=8> */
[----:B------:R-:W-:Y:S01]  /*0f40*/  IABS R4, UR57 ;  /* 0x0000003900047c13 */ /* 0x000fe20008000000 */
[----:B------:R-:W-:Y:S01]  /*0f50*/  ULDC.64 UR10, c[0x0][0x228] ;  /* 0x00008a00000a7ab9 */ /* 0x000fe20000000a00 */
[----:B------:R-:W-:Y:S01]  /*0f60*/  ULDC.64 UR12, c[0x0][0x488] ;  /* 0x00012200000c7ab9 */ /* 0x000fe20000000a00 */
[----:B------:R-:W-:Y:S02]  /*0f70*/  UIMAD.WIDE.U32 UR18, UR44, UR10, URZ ;  /* 0x0000000a2c1272a5 */ /* 0x000fe4000f8e003f */
[----:B------:R-:W-:Y:S01]  /*0f80*/  UIMAD UR10, UR58, UR10, URZ ;  /* 0x0000000a3a0a72a4 */ /* 0x000fe2000f8e023f */
[----:B------:R-:W2:Y:S01]  /*0f90*/  S2UR UR9, SR_CTAID.X ;  /* 0x00000000000979c3 */ /* 0x000ea20000002500 */
[----:B------:R-:W-:Y:S02]  /*0fa0*/  UISETP.NE.AND UP0, UPT, UR25, -0x1, UPT ;  /* 0xffffffff1900788c */ /* 0x000fe4000bf05270 */
[----:B------:R-:W-:-:S02]  /*0fb0*/  UIMAD UR23, UR44, UR11, UR10 ;  /* 0x0000000b2c1772a4 */ /* 0x000fc4000f8e020a */
[----:B------:R-:W-:Y:S01]  /*0fc0*/  USHF.L.U32 UR14, UR44, 0x7, URZ ;  /* 0x000000072c0e7899 */ /* 0x000fe2000800063f */
[----:B------:R-:W-:Y:S01]  /*0fd0*/  @!UP1 ULDC.64 UR10, c[0x0][0x418] ;  /* 0x00010600000a9ab9 */ /* 0x000fe20000000a00 */
[----:B------:R-:W-:Y:S01]  /*0fe0*/  USHF.L.U64.HI UR20, UR44, 0x7, UR58 ;  /* 0x000000072c147899 */ /* 0x000fe2000801023a */
[----:B------:R-:W-:Y:S01]  /*0ff0*/  ULDC UR59, c[0x0][0x2d4] ;  /* 0x0000b500003b7ab9 */ /* 0x000fe20000000800 */
[----:B------:R-:W-:Y:S01]  /*1000*/  ULDC.64 UR36, c[0x0][0x240] ;  /* 0x0000900000247ab9 */ /* 0x000fe20000000a00 */
[----:B------:R-:W-:Y:S01]  /*1010*/  ULDC UR43, c[0x0][0x2dc] ;  /* 0x0000b700002b7ab9 */ /* 0x000fe20000000800 */
[----:B------:R-:W-:Y:S01]  /*1020*/  ULDC UR61, c[0x0][0x270] ;  /* 0x00009c00003d7ab9 */ /* 0x000fe20000000800 */
[----:B------:R-:W-:Y:S01]  /*1030*/  USHF.R.S32.HI UR33, URZ, 0x1f, UR59 ;  /* 0x0000001f3f217899 */ /* 0x000fe2000801143b */
[----:B-1----:R-:W-:Y:S01]  /*1040*/  IABS R5, R6 ;  /* 0x0000000600057213 */ /* 0x002fe20000000000 */
[----:B------:R-:W-:Y:S01]  /*1050*/  @!UP1 UIMAD.WIDE.U32 UR38, UR44, UR10, URZ ;  /* 0x0000000a2c2692a5 */ /* 0x000fe2000f8e003f */
[----:B------:R-:W-:Y:S01]  /*1060*/  ISETP.NE.AND P3, PT, R6, RZ, PT ;  /* 0x000000ff0600720c */ /* 0x000fe20003f65270 */
[----:B------:R-:W-:Y:S01]  /*1070*/  USEL UR29, UR14, URZ, UP2 ;  /* 0x0000003f0e1d7287 */ /* 0x000fe20009000000 */
[----:B------:R-:W1:Y:S01]  /*1080*/  I2F.RP R2, R5 ;  /* 0x0000000500027306 */ /* 0x000e620000209400 */
[----:B------:R-:W-:-:S02]  /*1090*/  UIMAD.WIDE.U32 UR16, UR8, UR36, URZ ;  /* 0x00000024081072a5 */ /* 0x000fc4000f8e003f */
[----:B------:R-:W-:Y:S02]  /*10a0*/  @UP0 UIADD3 UR14, UR15, UR25, URZ ;  /* 0x000000190f0e0290 */ /* 0x000fe4000fffe03f */
[----:B--2---:R-:W-:Y:S02]  /*10b0*/  UIMAD.WIDE.U32 UR26, UR9, UR12, URZ ;  /* 0x0000000c091a72a5 */ /* 0x004fe4000f8e003f */
[----:B------:R-:W-:Y:S02]  /*10c0*/  UIMAD UR50, UR57, UR43, URZ ;  /* 0x0000002b393272a4 */ /* 0x000fe4000f8e023f */
[----:B------:R-:W-:Y:S02]  /*10d0*/  UIMAD UR49, UR9, UR13, UR27 ;  /* 0x0000000d093172a4 */ /* 0x000fe4000f8e021b */
[----:B------:R-:W-:Y:S01]  /*10e0*/  @!UP1 UIMAD UR9, UR58, UR10, URZ ;  /* 0x0000000a3a0992a4 */ /* 0x000fe2000f8e023f */
[----:B------:R-:W-:Y:S01]  /*10f0*/  @UP1 ULDC.64 UR12, c[0x0][0x420] ;  /* 0x00010800000c1ab9 */ /* 0x000fe20000000a00 */
[----:B------:R-:W-:Y:S01]  /*1100*/  USEL UR31, UR20, URZ, UP2 ;  /* 0x0000003f141f7287 */ /* 0x000fe20009000000 */
[----:B-1----:R-:W1:Y:S01]  /*1110*/  MUFU.RCP R2, R2 ;  /* 0x0000000200027308 */ /* 0x002e620000001000 */
[----:B------:R-:W-:-:S02]  /*1120*/  @!UP1 UIMAD UR28, UR44, UR11, UR9 ;  /* 0x0000000b2c1c92a4 */ /* 0x000fc4000f8e0209 */
[----:B------:R-:W-:Y:S02]  /*1130*/  UIADD3 UR9, UR32, 0x3f, URZ ;  /* 0x0000003f20097890 */ /* 0x000fe4000fffe03f */
[----:B------:R-:W-:Y:S02]  /*1140*/  UIMAD.WIDE UR10, UR43, UR61, URZ ;  /* 0x0000003d2b0a72a5 */ /* 0x000fe4000f8e023f */
[----:B------:R-:W-:Y:S02]  /*1150*/  USHF.R.S32.HI UR21, URZ, 0x1f, UR9 ;  /* 0x0000001f3f157899 */ /* 0x000fe40008011409 */
[----:B------:R-:W-:Y:S02]  /*1160*/  @UP1 UIMAD.WIDE.U32 UR40, UR8, UR12, URZ ;  /* 0x0000000c082812a5 */ /* 0x000fe4000f8e003f */
[----:B------:R-:W-:Y:S01]  /*1170*/  ULEA.HI UR43, UR21, UR9, URZ, 0x6 ;  /* 0x00000009152b7291 */ /* 0x000fe2000f8f303f */
[----:B------:R-:W-:Y:S02]  /*1180*/  ULDC.U8 UR35, c[0x0][0x3d8] ;  /* 0x0000f60000237ab9 */ /* 0x000fe40000000000 */
[----:B------:R-:W-:Y:S01]  /*1190*/  @UP0 ULDC.64 UR20, c[0x0][0x248] ;  /* 0x0000920000140ab9 */ /* 0x000fe20000000a00 */
[----:B------:R-:W-:Y:S01]  /*11a0*/  UIMAD UR9, UR33, UR44, URZ ;  /* 0x0000002c210972a4 */ /* 0x000fe2000f8e023f */
[----:B-1----:R-:W-:Y:S01]  /*11b0*/  VIADD R2, R2, 0xffffffe ;  /* 0x0ffffffe02027836 */ /* 0x002fe20000000000 */
[----:B------:R-:W-:-:S02]  /*11c0*/  USEL UR55, UR18, UR16, !UP1 ;  /* 0x0000001012377287 */ /* 0x000fc4000c800000 */
[----:B------:R-:W-:Y:S01]  /*11d0*/  UIADD3 UR23, UR19, UR23, URZ ;  /* 0x0000001713177290 */ /* 0x000fe2000fffe03f */
[----:B------:R-:W1:Y:S01]  /*11e0*/  F2I.FTZ.U32.TRUNC.NTZ R3, R2 ;  /* 0x0000000200037305 */ /* 0x000e62000021f000 */
[----:B------:R-:W-:Y:S02]  /*11f0*/  UISETP.NE.AND UP3, UPT, UR35, URZ, UPT ;  /* 0x0000003f2300728c */ /* 0x000fe4000bf65270 */
[----:B------:R-:W-:Y:S02]  /*1200*/  @UP0 UIMAD.WIDE.U32 UR18, UR14, UR20, URZ ;  /* 0x000000140e1202a5 */ /* 0x000fe4000f8e003f */
[----:B------:R-:W-:Y:S02]  /*1210*/  @UP1 UIMAD UR47, UR8, UR13, UR41 ;  /* 0x0000000d082f12a4 */ /* 0x000fe4000f8e0229 */
[----:B------:R-:W-:Y:S02]  /*1220*/  UIMAD UR22, UR8, UR37, URZ ;  /* 0x00000025081672a4 */ /* 0x000fe4000f8e023f */
[----:B------:R-:W-:-:S02]  /*1230*/  @UP0 UIMAD UR14, UR14, UR21, URZ ;  /* 0x000000150e0e02a4 */ /* 0x000fc4000f8e023f */
[----:B------:R-:W-:Y:S02]  /*1240*/  UIMAD.WIDE.U32 UR12, UR44, UR59, URZ ;  /* 0x0000003b2c0c72a5 */ /* 0x000fe4000f8e003f */
[----:B------:R-:W-:Y:S01]  /*1250*/  UIMAD UR9, UR58, UR59, UR9 ;  /* 0x0000003b3a0972a4 */ /* 0x000fe2000f8e0209 */
[--C-:B-1----:R-:W-:Y:S01]  /*1260*/  IMAD.MOV R0, RZ, RZ, -R3.reuse ;  /* 0x000000ffff007224 */ /* 0x102fe200078e0a03 */
[----:B------:R-:W-:Y:S01]  /*1270*/  @UP1 UIADD3 UR23, UR17, UR22, URZ ;  /* 0x0000001611171290 */ /* 0x000fe2000fffe03f */
[----:B------:R-:W-:Y:S01]  /*1280*/  IMAD.MOV.U32 R2, RZ, RZ, RZ ;  /* 0x000000ffff027224 */ /* 0x000fe200078e00ff */
[----:B------:R-:W-:Y:S01]  /*1290*/  @UP0 UIADD3 UR48, UR19, UR14, URZ ;  /* 0x0000000e13300290 */ /* 0x000fe2000fffe03f */
[----:B------:R-:W-:Y:S01]  /*12a0*/  IMAD R0, R0, R5, RZ ;  /* 0x0000000500007224 */ /* 0x000fe200078e02ff */
[----:B------:R-:W-:Y:S02]  /*12b0*/  UIMAD.WIDE.U32 UR16, UR10, UR12, URZ ;  /* 0x0000000c0a1072a5 */ /* 0x000fe4000f8e003f */
[----:B------:R-:W-:Y:S01]  /*12c0*/  UIMAD UR14, UR11, UR12, URZ ;  /* 0x0000000c0b0e72a4 */ /* 0x000fe2000f8e023f */
[----:B------:R-:W-:Y:S01]  /*12d0*/  IMAD.HI.U32 R0, R3, R0, R2 ;  /* 0x0000000003007227 */ /* 0x000fe200078e0002 */
[----:B------:R-:W-:Y:S01]  /*12e0*/  MOV R2, R4 ;  /* 0x0000000400027202 */ /* 0x000fe20000000f00 */
[----:B------:R-:W-:-:S02]  /*12f0*/  UIADD3 UR9, UR13, UR9, URZ ;  /* 0x000000090d097290 */ /* 0x000fc4000fffe03f */
[----:B------:R-:W-:Y:S02]  /*1300*/  UIMAD.WIDE.U32 UR12, UR10, UR8, URZ ;  /* 0x000000080a0c72a5 */ /* 0x000fe4000f8e003f */
[----:B------:R-:W-:Y:S01]  /*1310*/  IMAD.HI.U32 R0, R0, R2, RZ ;  /* 0x0000000200007227 */ /* 0x000fe200078e00ff */
[----:B------:R-:W-:Y:S01]  /*1320*/  ULDC UR34, c[0x0][0x2c4] ;  /* 0x0000b10000227ab9 */ /* 0x000fe20000000800 */
[----:B------:R-:W-:Y:S01]  /*1330*/  @UP0 UMOV UR46, UR18 ;  /* 0x00000012002e0c82 */ /* 0x000fe20008000000 */
[----:B------:R-:W-:Y:S01]  /*1340*/  UIMAD UR9, UR10, UR9, UR14 ;  /* 0x000000090a0972a4 */ /* 0x000fe2000f8e020e */
[----:B------:R-:W-:Y:S01]  /*1350*/  IMAD.MOV R3, RZ, RZ, -R0 ;  /* 0x000000ffff037224 */ /* 0x000fe200078e0a00 */
[----:B------:R-:W-:Y:S02]  /*1360*/  @UP3 UIMAD UR18, UR44, UR34, URZ ;  /* 0x000000222c1232a4 */ /* 0x000fe4000f8e023f */
[----:B------:R-:W-:Y:S01]  /*1370*/  USEL UR56, UR16, UR12, !UP1 ;  /* 0x0000000c10387287 */ /* 0x000fe2000c800000 */
[----:B------:R-:W-:Y:S01]  /*1380*/  IMAD R2, R5, R3, R2 ;  /* 0x0000000305027224 */ /* 0x000fe200078e0202 */
[----:B------:R-:W-:-:S02]  /*1390*/  ULOP3.LUT UR12, UR43, 0xffffffc0, URZ, 0xc0, !UPT ;  /* 0xffffffc02b0c7892 */ /* 0x000fc4000f8ec03f */
[----:B------:R-:W-:Y:S02]  /*13a0*/  UIADD3 UR45, UR17, UR9, URZ ;  /* 0x00000009112d7290 */ /* 0x000fe4000fffe03f */
[----:B------:R-:W-:Y:S01]  /*13b0*/  ISETP.GT.U32.AND P1, PT, R5, R2, PT ;  /* 0x000000020500720c */ /* 0x000fe20003f24070 */
[----:B------:R-:W-:Y:S02]  /*13c0*/  @UP3 USEL UR9, UR18, UR8, !UP1 ;  /* 0x0000000812093287 */ /* 0x000fe4000c800000 */
[----:B------:R-:W-:Y:S01]  /*13d0*/  UIADD3 UR18, UR12, -0x40, URZ ;  /* 0xffffffc00c127890 */ /* 0x000fe2000fffe03f */
[----:B------:R-:W-:Y:S01]  /*13e0*/  @UP3 ULDC UR19, c[0x0][0x2e4] ;  /* 0x0000b90000133ab9 */ /* 0x000fe20000000800 */
[----:B------:R-:W-:Y:S02]  /*13f0*/  @!UP3 UIMAD UR14, UR44, UR61, UR57 ;  /* 0x0000003d2c0eb2a4 */ /* 0x000fe4000f8e0239 */
[----:B------:R-:W-:Y:S02]  /*1400*/  @UP3 UIMAD UR22, UR57, UR19, UR9 ;  /* 0x00000013391632a4 */ /* 0x000fe4000f8e0209 */
[----:B------:R-:W-:-:S02]  /*1410*/  USHF.R.S32.HI UR19, URZ, 0x1f, UR18 ;  /* 0x0000001f3f137899 */ /* 0x000fc40008011412 */
[----:B------:R-:W-:Y:S02]  /*1420*/  UIADD3 UR9, UP2, UR18, UR29, URZ ;  /* 0x0000001d12097290 */ /* 0x000fe4000ff5e03f */
[----:B------:R-:W-:Y:S01]  /*1430*/  @!P1 IMAD.IADD R2, R2, 0x1, -R5 ;  /* 0x0000000102029824 */ /* 0x000fe200078e0a05 */
[----:B------:R-:W-:Y:S01]  /*1440*/  UIMAD UR12, UR11, UR8, URZ ;  /* 0x000000080b0c72a4 */ /* 0x000fe2000f8e023f */
[----:B------:R-:W-:Y:S01]  /*1450*/  @!P1 IADD3 R0, R0, 0x1, RZ ;  /* 0x0000000100009810 */ /* 0x000fe20007ffe0ff */
[----:B------:R-:W-:Y:S01]  /*1460*/  @!UP3 UIMAD UR22, UR14, UR34, URZ ;  /* 0x000000220e16b2a4 */ /* 0x000fe2000f8e023f */
[----:B------:R-:W-:Y:S01]  /*1470*/  PLOP3.LUT P1, PT, PT, PT, UP0, 0x80, 0x0 ;  /* 0x000000000000781c */ /* 0x000fe20003f2f008 */
[----:B------:R-:W-:Y:S01]  /*1480*/  UIADD3.X UR14, UR19, UR31, URZ, UP2, !UPT ;  /* 0x0000001f130e7290 */ /* 0x000fe200097fe43f */
[----:B------:R-:W-:Y:S01]  /*1490*/  ISETP.GE.U32.AND P0, PT, R2, R5, PT ;  /* 0x000000050200720c */ /* 0x000fe20003f06070 */
[----:B------:R-:W-:Y:S01]  /*14a0*/  UIMAD UR11, UR11, UR9, URZ ;  /* 0x000000090b0b72a4 */ /* 0x000fe2000f8e023f */
[----:B------:R-:W-:Y:S01]  /*14b0*/  LOP3.LUT R2, R6, UR57, RZ, 0x3c, !PT ;  /* 0x0000003906027c12 */ /* 0x000fe2000f8e3cff */
[----:B------:R-:W-:-:S02]  /*14c0*/  @UP0 UIADD3 UR27, UR15, UR25, URZ ;  /* 0x000000190f1b0290 */ /* 0x000fc4000fffe03f */
[----:B------:R-:W-:Y:S01]  /*14d0*/  @UP1 UIADD3 UR45, UR13, UR12, URZ ;  /* 0x0000000c0d2d1290 */ /* 0x000fe2000fffe03f */
[----:B------:R-:W-:Y:S01]  /*14e0*/  ISETP.GE.AND P2, PT, R2, RZ, PT ;  /* 0x000000ff0200720c */ /* 0x000fe20003f46270 */
[----:B------:R-:W-:Y:S01]  /*14f0*/  UIMAD.WIDE.U32 UR34, UR10, UR9, URZ ;  /* 0x000000090a2272a5 */ /* 0x000fe2000f8e003f */
[----:B------:R-:W-:Y:S01]  /*1500*/  @UP0 ULDC.64 UR12, c[0x0][0x250] ;  /* 0x00009400000c0ab9 */ /* 0x000fe20000000a00 */
[----:B------:R-:W-:Y:S01]  /*1510*/  UIMAD UR9, UR10, UR14, UR11 ;  /* 0x0000000e0a0972a4 */ /* 0x000fe2000f8e020b */
[----:B------:R-:W-:Y:S01]  /*1520*/  ULDC.U8 UR42, c[0x0][0x480] ;  /* 0x00012000002a7ab9 */ /* 0x000fe20000000000 */
[----:B------:R-:W-:Y:S02]  /*1530*/  @UP0 UIMAD.WIDE.U32 UR10, UR27, UR12, URZ ;  /* 0x0000000c1b0a02a5 */ /* 0x000fe4000f8e003f */
[----:B------:R-:W-:Y:S01]  /*1540*/  @P0 VIADD R0, R0, 0x1 ;  /* 0x0000000100000836 */ /* 0x000fe20000000000 */
[----:B------:R-:W-:Y:S01]  /*1550*/  UISETP.NE.AND UP5, UPT, UR42, URZ, UPT ;  /* 0x0000003f2a00728c */ /* 0x000fe2000bfa5270 */
[----:B------:R-:W-:Y:S01]  /*1560*/  PLOP3.LUT P0, PT, PT, PT, UP3, 0x80, 0x0 ;  /* 0x000000000000781c */ /* 0x000fe20003f0f038 */
[----:B------:R-:W-:-:S02]  /*1570*/  @UP0 UIMAD UR14, UR27, UR13, URZ ;  /* 0x0000000d1b0e02a4 */ /* 0x000fc4000f8e023f */
[----:B------:R-:W-:Y:S01]  /*1580*/  USEL UR51, UR49, URZ, UP5 ;  /* 0x0000003f31337287 */ /* 0x000fe2000a800000 */
[----:B------:R-:W-:Y:S01]  /*1590*/  @!P2 IADD3 R0, -R0, RZ, RZ ;  /* 0x000000ff0000a210 */ /* 0x000fe20007ffe1ff */
[----:B------:R-:W-:Y:S01]  /*15a0*/  USHF.R.S32.HI UR53, URZ, 0x1f, UR30 ;  /* 0x0000001f3f357899 */ /* 0x000fe2000801141e */
[----:B------:R-:W-:Y:S01]  /*15b0*/  @!P3 LOP3.LUT R0, RZ, R6, RZ, 0x33, !PT ;  /* 0x00000006ff00b212 */ /* 0x000fe200078e33ff */
[----:B------:R-:W-:Y:S02]  /*15c0*/  @!UP1 UIADD3 UR47, UR39, UR28, URZ ;  /* 0x0000001c272f9290 */ /* 0x000fe4000fffe03f */
[----:B------:R-:W-:Y:S02]  /*15d0*/  USHF.R.S32.HI UR54, URZ, 0x1f, UR50 ;  /* 0x0000001f3f367899 */ /* 0x000fe40008011432 */
[----:B------:R-:W-:Y:S02]  /*15e0*/  USEL UR52, UR26, URZ, UP5 ;  /* 0x0000003f1a347287 */ /* 0x000fe4000a800000 */
[----:B------:R-:W-:-:S02]  /*15f0*/  @UP0 UIADD3 UR42, UR11, UR14, URZ ;  /* 0x0000000e0b2a0290 */ /* 0x000fc4000fffe03f */
[----:B------:R-:W-:Y:S01]  /*1600*/  UIADD3 UR49, UR35, UR9, URZ ;  /* 0x0000000923317290 */ /* 0x000fe2000fffe03f */
        /* <DEDUP_REMOVED lines=14> */
.L_x_270:
[----:B------:R-:W-:Y:S05]  /*16f0*/  @P1 BRA `(.L_x_271) ;  /* 0x0000000000301947 */ /* 0x000fea0003800000 */
        /* <DEDUP_REMOVED lines=12> */
.L_x_271:
        /* <DEDUP_REMOVED lines=11> */
.L_x_272:
[----:B------:R-:W-:-:S04]  /*1870*/  UIMAD UR8, UR44, UR61, UR57 ;  /* 0x0000003d2c0872a4 */ /* 0x000fc8000f8e0239 */
[----:B------:R-:W-:-:S12]  /*1880*/  UIMAD UR8, UR8, UR59, URZ ;  /* 0x0000003b080872a4 */ /* 0x000fd8000f8e023f */
.L_x_273:
[----:B------:R-:W1:Y:S01]  /*1890*/  S2R R38, SR_TID.X ;  /* 0x0000000000267919 */ /* 0x000e620000002100 */
[----:B------:R-:W2:Y:S01]  /*18a0*/  LDC.64 R14, c[0x0][0x420] ;  /* 0x00010800ff0e7b82 */ /* 0x000ea20000000a00 */
[----:B------:R-:W-:Y:S01]  /*18b0*/  ULDC UR10, c[0x0][0x2dc] ;  /* 0x0000b700000a7ab9 */ /* 0x000fe20000000800 */
[----:B------:R-:W-:Y:S01]  /*18c0*/  UIADD3 UR14, UR18, UR8, URZ ;  /* 0x00000008120e7290 */ /* 0x000fe2000fffe03f */
[----:B------:R-:W-:Y:S01]  /*18d0*/  BSSY B1, `(.L_x_269) ;  /* 0x00007f1000017945 */ /* 0x000fe20003800000 */
[----:B------:R-:W-:Y:S02]  /*18e0*/  USHF.R.S32.HI UR27, URZ, 0x1f, UR57 ;  /* 0x0000001f3f1b7899 */ /* 0x000fe40008011439 */
[----:B------:R-:W-:Y:S01]  /*18f0*/  UIMAD UR8, UR10, UR61, URZ ;  /* 0x0000003d0a0872a4 */ /* 0x000fe2000f8e023f */
[----:B------:R-:W-:Y:S02]  /*1900*/  ULDC.64 UR16, c[0x0][0x258] ;  /* 0x0000960000107ab9 */ /* 0x000fe40000000a00 */
[----:B------:R-:W-:Y:S01]  /*1910*/  ULDC.64 UR10, c[0x0][0x428] ;  /* 0x00010a00000a7ab9 */ /* 0x000fe20000000a00 */
[----:B------:R-:W-:-:S02]  /*1920*/  UIADD3 UR26, UR18, UR22, URZ ;  /* 0x00000016121a7290 */ /* 0x000fc4000fffe03f */
[----:B------:R-:W-:Y:S01]  /*1930*/  UISETP.GE.AND UP4, UPT, UR32, 0x1, UPT ;  /* 0x000000012000788c */ /* 0x000fe2000bf86270 */
[----:B------:R-:W-:Y:S01]  /*1940*/  ULDC.64 UR28, c[0x0][0x3e0] ;  /* 0x0000f800001c7ab9 */ /* 0x000fe20000000a00 */
[----:B------:R-:W-:Y:S01]  /*1950*/  ULDC.64 UR38, c[0x0][0x2b0] ;  /* 0x0000ac0000267ab9 */ /* 0x000fe20000000a00 */
[----:B------:R-:W-:Y:S01]  /*1960*/  ULDC.64 UR40, c[0x0][0x478] ;  /* 0x00011e0000287ab9 */ /* 0x000fe20000000a00 */
[----:B------:R-:W-:Y:S01]  /*1970*/  ULEA.HI.SX32 UR31, UR43, 0xffffffff, 0x1a ;  /* 0xffffffff2b1f7891 */ /* 0x000fe2000f8fd23f */
[----:B-1----:R-:W-:-:S04]  /*1980*/  SHF.R.S32.HI R39, RZ, 0x1f, R38 ;  /* 0x0000001fff277819 */ /* 0x002fc80000011426 */
[CC--:B------:R-:W-:Y:S02]  /*1990*/  LEA.HI R2, R39.reuse, R38.reuse, RZ, 0x3 ;  /* 0x0000002627027211 */ /* 0x0c0fe400078f18ff */
[----:B------:R-:W-:Y:S02]  /*19a0*/  LEA.HI R11, R39, R38, RZ, 0x5 ;  /* 0x00000026270b7211 */ /* 0x000fe400078f28ff */
[----:B------:R-:W-:Y:S02]  /*19b0*/  LOP3.LUT R3, R2, 0xfffffff8, RZ, 0xc0, !PT ;  /* 0xfffffff802037812 */ /* 0x000fe400078ec0ff */
[----:B------:R-:W-:-:S03]  /*19c0*/  SHF.R.S32.HI R2, RZ, 0x3, R2 ;  /* 0x00000003ff027819 */ /* 0x000fc60000011402 */
[----:B------:R-:W-:Y:S01]  /*19d0*/  IMAD.IADD R3, R38, 0x1, -R3 ;  /* 0x0000000126037824 */ /* 0x000fe200078e0a03 */
[----:B------:R-:W-:Y:S02]  /*19e0*/  SHF.R.S32.HI R35, RZ, 0x1f, R2 ;  /* 0x0000001fff237819 */ /* 0x000fe40000011402 */
[----:B------:R-:W-:Y:S01]  /*19f0*/  IADD3 R8, P0, R2, UR18, RZ ;  /* 0x0000001202087c10 */ /* 0x000fe2000ff1e0ff */
[----:B------:R-:W-:-:S03]  /*1a00*/  IMAD.SHL.U32 R4, R3, 0x8, RZ ;  /* 0x0000000803047824 */ /* 0x000fc600078e00ff */
[----:B------:R-:W-:Y:S02]  /*1a10*/  IADD3.X R3, R35, UR19, RZ, P0, !PT ;  /* 0x0000001323037c10 */ /* 0x000fe400087fe4ff */
[--C-:B------:R-:W-:Y:S02]  /*1a20*/  SHF.R.S32.HI R5, RZ, 0x1f, R4.reuse ;  /* 0x0000001fff057819 */ /* 0x100fe40000011404 */
[----:B------:R-:W-:Y:S01]  /*1a30*/  IADD3 R6, P0, R4, UR9, RZ ;  /* 0x0000000904067c10 */ /* 0x000fe2000ff1e0ff */
[----:B------:R-:W-:Y:S01]  /*1a40*/  IMAD R9, R3, UR36, RZ ;  /* 0x0000002403097c24 */ /* 0x000fe2000f8e02ff */
[----:B------:R-:W-:Y:S01]  /*1a50*/  UIMAD UR9, UR27, UR10, URZ ;  /* 0x0000000a1b0972a4 */ /* 0x000fe2000f8e023f */
[----:B--2---:R-:W-:Y:S01]  /*1a60*/  IMAD R3, R14, UR19, RZ ;  /* 0x000000130e037c24 */ /* 0x004fe2000f8e02ff */
[----:B------:R-:W-:Y:S01]  /*1a70*/  IADD3.X R7, R5, UR47, RZ, P0, !PT ;  /* 0x0000002f05077c10 */ /* 0x000fe200087fe4ff */
[C---:B------:R-:W-:Y:S01]  /*1a80*/  IMAD R10, R8.reuse, UR37, R9 ;  /* 0x00000025080a7c24 */ /* 0x040fe2000f8e0209 */
[----:B------:R-:W-:Y:S01]  /*1a90*/  UIMAD UR11, UR57, UR11, UR9 ;  /* 0x0000000b390b72a4 */ /* 0x000fe2000f8e0209 */
[----:B------:R-:W-:Y:S01]  /*1aa0*/  IMAD.WIDE.U32 R8, R8, UR36, R4 ;  /* 0x0000002408087c25 */ /* 0x000fe2000f8e0004 */
[----:B------:R-:W-:-:S02]  /*1ab0*/  UIMAD UR9, UR27, UR16, URZ ;  /* 0x000000101b0972a4 */ /* 0x000fc4000f8e023f */
[----:B------:R-:W-:Y:S01]  /*1ac0*/  UIMAD.WIDE UR26, UR26, 0x4, UR38 ;  /* 0x000000041a1a78a5 */ /* 0x000fe2000f8e0226 */
[----:B------:R-:W-:Y:S01]  /*1ad0*/  IMAD R3, R15, UR18, R3 ;  /* 0x000000120f037c24 */ /* 0x000fe2000f8e0203 */
[----:B------:R-:W-:Y:S01]  /*1ae0*/  IADD3 R8, P0, R8, UR55, RZ ;  /* 0x0000003708087c10 */ /* 0x000fe2000ff1e0ff */
[----:B------:R-:W-:Y:S01]  /*1af0*/  IMAD.WIDE.U32 R6, R14, UR18, R6 ;  /* 0x000000120e067c25 */ /* 0x000fe2000f8e0006 */
[----:B------:R-:W-:Y:S02]  /*1b00*/  UIMAD UR17, UR57, UR17, UR9 ;  /* 0x00000011391172a4 */ /* 0x000fe4000f8e0209 */
[----:B------:R-:W-:Y:S01]  /*1b10*/  IADD3.X R9, R9, UR23, R10, P0, !PT ;  /* 0x0000001709097c10 */ /* 0x000fe200087fe40a */
[----:B------:R-:W-:Y:S01]  /*1b20*/  IMAD.IADD R7, R7, 0x1, R3 ;  /* 0x0000000107077824 */ /* 0x000fe200078e0203 */
[----:B------:R-:W-:Y:S01]  /*1b30*/  LOP3.LUT R10, R11, 0xffffffe0, RZ, 0xc0, !PT ;  /* 0xffffffe00b0a7812 */ /* 0x000fe200078ec0ff */
[----:B------:R-:W-:Y:S01]  /*1b40*/  IMAD.U32 R3, RZ, RZ, UR10 ;  /* 0x0000000aff037e24 */ /* 0x000fe2000f8e00ff */
[----:B------:R-:W-:Y:S01]  /*1b50*/  SHF.R.S32.HI R11, RZ, 0x5, R11 ;  /* 0x00000005ff0b7819 */ /* 0x000fe2000001140b */
[----:B------:R-:W-:Y:S01]  /*1b60*/  ULDC.64 UR22, c[0x0][0x210] ;  /* 0x0000840000167ab9 */ /* 0x000fe20000000a00 */
[----:B------:R-:W-:Y:S01]  /*1b70*/  ULDC.64 UR18, c[0x0][0x400] ;  /* 0x0001000000127ab9 */ /* 0x000fe20000000a00 */
[----:B------:R-:W-:-:S02]  /*1b80*/  IMAD.IADD R10, R38, 0x1, -R10 ;  /* 0x00000001260a7824 */ /* 0x000fc400078e0a0a */
[----:B------:R-:W-:-:S04]  /*1b90*/  IMAD.WIDE.U32 R6, R3, UR57, R6 ;  /* 0x0000003903067c25 */ /* 0x000fc8000f8e0006 */
[----:B------:R-:W-:Y:S02]  /*1ba0*/  IMAD.U32 R3, RZ, RZ, UR16 ;  /* 0x00000010ff037e24 */ /* 0x000fe4000f8e00ff */
[----:B------:R-:W-:Y:S01]  /*1bb0*/  IMAD R10, R11, UR8, R10 ;  /* 0x000000080b0a7c24 */ /* 0x000fe2000f8e020a */
[----:B------:R-:W-:Y:S01]  /*1bc0*/  USHF.L.U32 UR8, UR8, 0x6, URZ ;  /* 0x0000000608087899 */ /* 0x000fe2000800063f */
[----:B------:R-:W-:-:S03]  /*1bd0*/  IMAD.WIDE.U32 R8, R3, UR57, R8 ;  /* 0x0000003903087c25 */ /* 0x000fc6000f8e0008 */
[----:B------:R-:W-:Y:S01]  /*1be0*/  UIADD3 UR9, UP3, UP2, UR34, UR8, UR50 ;  /* 0x0000000822097290 */ /* 0x000fe2000fa7e032 */
[----:B------:R-:W-:Y:S01]  /*1bf0*/  VIADD R11, R9, UR17 ;  /* 0x00000011090b7c36 */ /* 0x000fe20008000000 */
[----:B------:R-:W-:Y:S01]  /*1c00*/  USHF.R.S32.HI UR8, URZ, 0x1f, UR8 ;  /* 0x0000001f3f087899 */ /* 0x000fe20008011408 */
[C---:B------:R-:W-:Y:S01]  /*1c10*/  LEA R12, P0, R8.reuse, UR22, 0x1 ;  /* 0x00000016080c7c11 */ /* 0x040fe2000f8008ff */
[----:B------:R-:W-:Y:S01]  /*1c20*/  UIADD3 UR9, UP1, UP0, UR52, UR9, UR56 ;  /* 0x0000000934097290 */ /* 0x000fe2000f83e038 */
[----:B------:R-:W-:Y:S01]  /*1c30*/  VIADD R7, R7, UR11 ;  /* 0x0000000b07077c36 */ /* 0x000fe20008000000 */
[----:B------:R-:W-:Y:S01]  /*1c40*/  UIADD3.X UR8, UR49, UR8, UR54, UP3, UP2 ;  /* 0x0000000831087290 */ /* 0x000fe20009fe4436 */
[-C--:B------:R-:W-:Y:S01]  /*1c50*/  IMAD R3, R35, R14.reuse, RZ ;  /* 0x0000000e23037224 */ /* 0x080fe200078e02ff */
[----:B------:R-:W-:Y:S01]  /*1c60*/  LEA.HI.X R13, R8, UR23, R11, 0x1, P0 ;  /* 0x00000017080d7c11 */ /* 0x000fe200080f0c0b */
[----:B------:R-:W-:Y:S01]  /*1c70*/  IMAD.WIDE.U32 R6, R2, R14, R6 ;  /* 0x0000000e02067225 */ /* 0x000fe200078e0006 */
[----:B------:R-:W-:Y:S01]  /*1c80*/  PLOP3.LUT P0, PT, PT, PT, UP4, 0x80, 0x0 ;  /* 0x000000000000781c */ /* 0x000fe20003f0f048 */
[----:B------:R-:W-:-:S02]  /*1c90*/  UIADD3.X UR8, UR51, UR8, UR45, UP1, UP0 ;  /* 0x0000000833087290 */ /* 0x000fc40008fe042d */
[----:B------:R-:W-:Y:S01]  /*1ca0*/  IMAD R9, R2, R15, R3 ;  /* 0x0000000f02097224 */ /* 0x000fe200078e0203 */
[----:B------:R-:W-:Y:S01]  /*1cb0*/  IADD3 R3, P2, R10, UR9, RZ ;  /* 0x000000090a037c10 */ /* 0x000fe2000ff5e0ff */
[----:B------:R-:W-:Y:S01]  /*1cc0*/  UIMAD.WIDE UR22, UR14, 0x4, UR40 ;  /* 0x000000040e1678a5 */ /* 0x000fe2000f8e0228 */
[----:B------:R-:W-:Y:S01]  /*1cd0*/  LEA R8, P3, R6, UR28, 0x1 ;  /* 0x0000001c06087c11 */ /* 0x000fe2000f8608ff */
[----:B------:R-:W-:Y:S01]  /*1ce0*/  IMAD.IADD R9, R7, 0x1, R9 ;  /* 0x0000000107097824 */ /* 0x000fe200078e0209 */
[C---:B------:R-:W-:Y:S02]  /*1cf0*/  LEA R222, P1, R3.reuse, UR18, 0x2 ;  /* 0x0000001203de7c11 */ /* 0x040fe4000f8210ff */
[----:B------:R-:W-:Y:S02]  /*1d00*/  LEA.HI.X.SX32 R7, R10, UR8, 0x1, P2 ;  /* 0x000000080a077c11 */ /* 0x000fe400090f0eff */
[----:B------:R-:W-:Y:S02]  /*1d10*/  LEA.HI.X R9, R6, UR29, R9, 0x1, P3 ;  /* 0x0000001d06097c11 */ /* 0x000fe400098f0c09 */
[----:B------:R-:W-:Y:S01]  /*1d20*/  LEA.HI.X R223, R3, UR19, R7, 0x2, P1 ;  /* 0x0000001303df7c11 */ /* 0x000fe200088f1407 */
[----:B------:R-:W-:Y:S06]  /*1d30*/  @!P0 BRA `(.L_x_274) ;  /* 0x0000006c006c8947 */ /* 0x000fec0003800000 */
[----:B------:R-:W2:Y:S01]  /*1d40*/  LDL R164, [R1] ;  /* 0x0000000001a47983 */ /* 0x000ea20000100800 */
[----:B------:R-:W-:Y:S01]  /*1d50*/  UMOV UR8, UR31 ;  /* 0x0000001f00087c82 */ /* 0x000fe20008000000 */
[----:B------:R-:W-:Y:S01]  /*1d60*/  UIMAD UR10, UR24, -0x80, UR5 ;  /* 0xffffff80180a78a4 */ /* 0x000fe2000f8e0205 */
[C---:B------:R-:W-:Y:S01]  /*1d70*/  VIADD R7, R2.reuse, 0x20 ;  /* 0x0000002002077836 */ /* 0x040fe20000000000 */
[----:B------:R-:W-:Y:S01]  /*1d80*/  UIMAD UR9, UR8, -0x40, UR32 ;  /* 0xffffffc0080978a4 */ /* 0x000fe2000f8e0220 */
[C---:B------:R-:W-:Y:S01]  /*1d90*/  VIADD R3, R2.reuse, 0x40 ;  /* 0x0000004002037836 */ /* 0x040fe20000000000 */
[----:B------:R-:W-:Y:S01]  /*1da0*/  UIMAD UR14, UR53, UR20, URZ ;  /* 0x00000014350e72a4 */ /* 0x000fe2000f8e023f */
[----:B------:R-:W-:Y:S01]  /*1db0*/  IMAD.U32 R6, RZ, RZ, UR20 ;  /* 0x00000014ff067e24 */ /* 0x000fe2000f8e00ff */
[C---:B------:R-:W-:Y:S01]  /*1dc0*/  ISETP.GE.AND P4, PT, R7.reuse, UR10, PT ;  /* 0x0000000a07007c0c */ /* 0x040fe2000bf86270 */
[----:B------:R-:W-:Y:S01]  /*1dd0*/  VIADD R10, R2, 0x60 ;  /* 0x00000060020a7836 */ /* 0x000fe20000000000 */
[----:B------:R-:W-:Y:S01]  /*1de0*/  ISETP.GE.AND P6, PT, R7, UR9, PT ;  /* 0x0000000907007c0c */ /* 0x000fe2000bfc6270 */
[----:B------:R-:W-:Y:S01]  /*1df0*/  UIMAD UR14, UR30, UR21, UR14 ;  /* 0x000000151e0e72a4 */ /* 0x000fe2000f8e020e */
[----:B------:R-:W-:Y:S01]  /*1e00*/  ISETP.GE.AND P3, PT, R3, UR10, PT ;  /* 0x0000000a03007c0c */ /* 0x000fe2000bf66270 */
[----:B------:R-:W-:Y:S01]  /*1e10*/  IMAD.U32 R3, RZ, RZ, UR12 ;  /* 0x0000000cff037e24 */ /* 0x000fe2000f8e00ff */
[----:B------:R-:W-:Y:S01]  /*1e20*/  ISETP.GE.AND P1, PT, R10, UR10, PT ;  /* 0x0000000a0a007c0c */ /* 0x000fe2000bf26270 */
[----:B------:R-:W-:Y:S01]  /*1e30*/  IMAD.WIDE.U32 R6, R6, UR30, R4 ;  /* 0x0000001e06067c25 */ /* 0x000fe2000f8e0004 */
[----:B------:R-:W-:Y:S01]  /*1e40*/  UIMAD UR11, UR53, UR12, URZ ;  /* 0x0000000c350b72a4 */ /* 0x000fe2000f8e023f */
[----:B------:R-:W-:-:S02]  /*1e50*/  ULDC.64 UR18, c[0x0][0x260] ;  /* 0x0000980000127ab9 */ /* 0x000fc40000000a00 */
[----:B------:R-:W-:Y:S01]  /*1e60*/  IMAD.WIDE.U32 R4, R3, UR30, R4 ;  /* 0x0000001e03047c25 */ /* 0x000fe2000f8e0004 */
[----:B------:R-:W-:Y:S01]  /*1e70*/  IADD3 R10, P2, R6, UR46, RZ ;  /* 0x0000002e060a7c10 */ /* 0x000fe2000ff5e0ff */
[----:B------:R-:W-:Y:S01]  /*1e80*/  UIMAD UR11, UR30, UR13, UR11 ;  /* 0x0000000d1e0b72a4 */ /* 0x000fe2000f8e020b */
[----:B------:R-:W1:Y:S01]  /*1e90*/  @!P4 LDC.64 R20, c[0x0][0x218] ;  /* 0x00008600ff14cb82 */ /* 0x000e620000000a00 */
[----:B------:R-:W-:Y:S01]  /*1ea0*/  IMAD.MOV.U32 R226, RZ, RZ, R8 ;  /* 0x000000ffffe27224 */ /* 0x000fe200078e0008 */
[----:B------:R-:W-:Y:S01]  /*1eb0*/  IADD3 R6, P0, R4, UR33, RZ ;  /* 0x0000002104067c10 */ /* 0x000fe2000ff1e0ff */
[----:B------:R-:W-:Y:S01]  /*1ec0*/  IMAD.MOV.U32 R227, RZ, RZ, R9 ;  /* 0x000000ffffe37224 */ /* 0x000fe200078e0009 */
[----:B------:R-:W-:Y:S01]  /*1ed0*/  ULDC.64 UR16, c[0x0][0x268] ;  /* 0x00009a0000107ab9 */ /* 0x000fe20000000a00 */
[----:B------:R-:W-:Y:S01]  /*1ee0*/  IMAD.U32 R3, RZ, RZ, UR14 ;  /* 0x0000000eff037e24 */ /* 0x000fe2000f8e00ff */
[----:B------:R-:W-:Y:S01]  /*1ef0*/  USHF.L.U32 UR14, UR37, 0x6, URZ ;  /* 0x00000006250e7899 */ /* 0x000fe2000800063f */
[----:B------:R-:W-:Y:S01]  /*1f00*/  IMAD.WIDE.U32 R8, R14, 0x40, RZ ;  /* 0x000000400e087825 */ /* 0x000fe200078e00ff */
[----:B------:R-:W-:Y:S01]  /*1f10*/  UIMAD.WIDE.U32 UR28, UR36, 0x40, URZ ;  /* 0x00000040241c78a5 */ /* 0x000fe2000f8e003f */
[----:B------:R-:W3:Y:S01]  /*1f20*/  @!P3 LDC.64 R30, c[0x0][0x218] ;  /* 0x00008600ff1ebb82 */ /* 0x000ee20000000a00 */
[----:B------:R-:W-:Y:S01]  /*1f30*/  IADD3.X R11, R7, UR48, R3, P2, !PT ;  /* 0x00000030070b7c10 */ /* 0x000fe200097fe403 */
[----:B------:R-:W-:Y:S01]  /*1f40*/  IMAD.SHL.U32 R15, R15, 0x40, RZ ;  /* 0x000000400f0f7824 */ /* 0x000fe200078e00ff */
[----:B------:R-:W-:Y:S01]  /*1f50*/  @!P6 IADD3 R8, P2, R226, R8, RZ ;  /* 0x00000008e208e210 */ /* 0x000fe20007f5e0ff */
[----:B------:R-:W-:Y:S01]  /*1f60*/  IMAD.U32 R4, RZ, RZ, UR11 ;  /* 0x0000000bff047e24 */ /* 0x000fe2000f8e00ff */
[----:B------:R-:W-:Y:S01]  /*1f70*/  ULEA.HI UR11, UR8, UR8, URZ, 0x1 ;  /* 0x00000008080b7291 */ /* 0x000fe2000f8f083f */
[C---:B------:R-:W-:Y:S01]  /*1f80*/  IMAD R3, R16.reuse, UR18, RZ ;  /* 0x0000001210037c24 */ /* 0x040fe2000f8e02ff */
[----:B------:R-:W-:Y:S01]  /*1f90*/  @!P6 IADD3.X R9, R227, R9, R15, P2, !PT ;  /* 0x00000009e309e210 */ /* 0x000fe200017fe40f */
[----:B------:R-:W-:Y:S01]  /*1fa0*/  IMAD R14, R16, UR16, RZ ;  /* 0x00000010100e7c24 */ /* 0x000fe2000f8e02ff */
[----:B------:R-:W-:Y:S01]  /*1fb0*/  PLOP3.LUT P2, PT, PT, PT, UP5, 0x80, 0x0 ;  /* 0x000000000000781c */ /* 0x000fe20003f4f058 */
[----:B------:R-:W-:Y:S01]  /*1fc0*/  ULOP3.LUT UR11, UR11, 0xfffffffe, URZ, 0xc0, !UPT ;  /* 0xfffffffe0b0b7892 */ /* 0x000fe2000f8ec03f */
[----:B------:R-:W-:Y:S01]  /*1fd0*/  IADD3.X R7, R5, UR42, R4, P0, !PT ;  /* 0x0000002a05077c10 */ /* 0x000fe200087fe404 */
[----:B------:R-:W-:Y:S01]  /*1fe0*/  IMAD R15, R0, UR19, R3 ;  /* 0x00000013000f7c24 */ /* 0x000fe2000f8e0203 */
[----:B------:R-:W-:Y:S01]  /*1ff0*/  ISETP.GE.AND P0, PT, R2, UR9, PT ;  /* 0x0000000902007c0c */ /* 0x000fe2000bf06270 */
[----:B------:R-:W-:Y:S01]  /*2000*/  UIADD3 UR11, UR8, -UR11, URZ ;  /* 0x8000000b080b7290 */ /* 0x000fe2000fffe03f */
[----:B------:R-:W-:Y:S01]  /*2010*/  IMAD.WIDE.U32 R4, R0, UR18, R10 ;  /* 0x0000001200047c25 */ /* 0x000fe2000f8e000a */
[----:B------:R-:W4:Y:S02]  /*2020*/  @!P1 LDC.64 R32, c[0x0][0x218] ;  /* 0x00008600ff209b82 */ /* 0x000f240000000a00 */
[----:B------:R-:W-:Y:S01]  /*2030*/  UISETP.NE.AND UP0, UPT, UR11, 0x1, UPT ;  /* 0x000000010b00788c */ /* 0x000fe2000bf05270 */
[----:B------:R-:W-:-:S02]  /*2040*/  IMAD.MOV.U32 R224, RZ, RZ, R12 ;  /* 0x000000ffffe07224 */ /* 0x000fc400078e000c */
[----:B------:R-:W-:-:S03]  /*2050*/  IMAD R16, R0, UR17, R14 ;  /* 0x0000001100107c24 */ /* 0x000fc6000f8e020e */
[----:B------:R-:W-:Y:S01]  /*2060*/  @P2 BAR.SYNC.DEFER_BLOCKING 0x0 ;  /* 0x0000000000002b1d */ /* 0x000fe20000010000 */
[----:B------:R-:W-:Y:S01]  /*2070*/  @!P4 IADD3 R3, P2, R2, 0x20, RZ ;  /* 0x000000200203c810 */ /* 0x000fe20007f5e0ff */
[----:B------:R-:W-:Y:S01]  /*2080*/  IMAD.WIDE.U32 R6, R0, UR16, R6 ;  /* 0x0000001000067c25 */ /* 0x000fe2000f8e0006 */
[----:B------:R-:W-:Y:S02]  /*2090*/  LEA R0, R246, UR4, 0x1 ;  /* 0x00000004f6007c11 */ /* 0x000fe4000f8e08ff */
[----:B------:R-:W-:Y:S01]  /*20a0*/  @!P6 IADD3 R10, P5, R224, UR28, RZ ;  /* 0x0000001ce00aec10 */ /* 0x000fe2000ffbe0ff */
[----:B------:R-:W-:Y:S01]  /*20b0*/  VIADD R11, R246, 0x2000 ;  /* 0x00002000f60b7836 */ /* 0x000fe20000000000 */
[----:B------:R-:W-:Y:S01]  /*20c0*/  UMOV UR11, UR26 ;  /* 0x0000001a000b7c82 */ /* 0x000fe20008000000 */
[----:B------:R-:W-:Y:S01]  /*20d0*/  @!P4 IMAD.X R12, RZ, RZ, R35, P2 ;  /* 0x000000ffff0cc224 */ /* 0x000fe200010e0623 */
[----:B------:R-:W-:Y:S01]  /*20e0*/  PLOP3.LUT P2, PT, PT, PT, UP0, 0x80, 0x0 ;  /* 0x000000000000781c */ /* 0x000fe20003f4f008 */
[----:B------:R-:W-:-:S02]  /*20f0*/  IMAD.MOV.U32 R225, RZ, RZ, R13 ;  /* 0x000000ffffe17224 */ /* 0x000fc400078e000d */
[----:B------:R-:W-:Y:S01]  /*2100*/  IMAD.MOV.U32 R241, RZ, RZ, 0x7f800000 ;  /* 0x7f800000fff17424 */ /* 0x000fe200078e00ff */
[----:B------:R-:W-:Y:S01]  /*2110*/  SEL R13, R11, R246, !P2 ;  /* 0x000000f60b0d7207 */ /* 0x000fe20005000000 */
[----:B------:R-:W-:Y:S02]  /*2120*/  IMAD.U32 R14, RZ, RZ, UR14 ;  /* 0x0000000eff0e7e24 */ /* 0x000fe4000f8e00ff */
[----:B------:R-:W-:Y:S01]  /*2130*/  IMAD.MOV.U32 R242, RZ, RZ, 0x7f800000 ;  /* 0x7f800000fff27424 */ /* 0x000fe200078e00ff */
[----:B------:R-:W-:Y:S01]  /*2140*/  LEA R221, R13, UR4, 0x1 ;  /* 0x000000040ddd7c11 */ /* 0x000fe2000f8e08ff */
[----:B------:R-:W-:Y:S01]  /*2150*/  @!P4 IMAD R12, R12, UR20, RZ ;  /* 0x000000140c0ccc24 */ /* 0x000fe2000f8e02ff */
[----:B------:R-:W-:Y:S01]  /*2160*/  @!P6 IADD3.X R11, R225, UR29, R14, P5, !PT ;  /* 0x0000001de10bec10 */ /* 0x000fe2000affe40e */
[----:B------:R-:W-:Y:S01]  /*2170*/  IMAD.IADD R5, R5, 0x1, R15 ;  /* 0x0000000105057824 */ /* 0x000fe200078e020f */
[----:B------:R-:W-:Y:S01]  /*2180*/  ISETP.GE.AND P5, PT, R2, UR10, PT ;  /* 0x0000000a02007c0c */ /* 0x000fe2000bfa6270 */
[----:B------:R-:W-:Y:S01]  /*2190*/  @!P4 IMAD R12, R3, UR21, R12 ;  /* 0x00000015030ccc24 */ /* 0x000fe2000f8e020c */
[----:B------:R-:W-:Y:S01]  /*21a0*/  UMOV UR10, UR27 ;  /* 0x0000001b000a7c82 */ /* 0x000fe20008000000 */
[----:B------:R-:W-:Y:S01]  /*21b0*/  @P0 STS.128 [R0+0x8000], RZ ;  /* 0x008000ff00000388 */ /* 0x000fe20000000c00 */
[----:B------:R-:W-:-:S02]  /*21c0*/  IMAD.IADD R7, R7, 0x1, R16 ;  /* 0x0000000107077824 */ /* 0x000fc400078e0210 */
[----:B------:R-:W-:Y:S01]  /*21d0*/  IMAD.MOV.U32 R239, RZ, RZ, 0x7f800000 ;  /* 0x7f800000ffef7424 */ /* 0x000fe200078e00ff */
[----:B------:R-:W-:Y:S01]  /*21e0*/  @P0 STS.128 [R0+0xa000], RZ ;  /* 0x00a000ff00000388 */ /* 0x000fe20000000c00 */
[--C-:B------:R-:W-:Y:S02]  /*21f0*/  @!P4 IMAD.MOV.U32 R14, RZ, RZ, R6.reuse ;  /* 0x000000ffff0ec224 */ /* 0x100fe400078e0006 */
[----:B------:R-:W-:Y:S01]  /*2200*/  IMAD.MOV.U32 R240, RZ, RZ, 0x7f800000 ;  /* 0x7f800000fff07424 */ /* 0x000fe200078e00ff */
[----:B------:R-:W-:Y:S01]  /*2210*/  @!PT LDS RZ, [RZ] ;  /* 0x00000000fffff984 */ /* 0x000fe20000000800 */
[----:B------:R-:W-:Y:S01]  /*2220*/  @!PT LDS RZ, [RZ] ;  /* 0x00000000fffff984 */ /* 0x000fe20000000800 */
[----:B------:R-:W-:Y:S01]  /*2230*/  @!PT LDS RZ, [RZ] ;  /* 0x00000000fffff984 */ /* 0x000fe20000000800 */
[----:B------:R-:W-:Y:S01]  /*2240*/  @!P0 LDGSTS.E.BYPASS.LTC128B.128 [R0+0x8000], desc[UR6][R226.64] ;  /* 0x08000000e2008fae */ /* 0x000fe2000b901d46 */
[--C-:B------:R-:W-:Y:S01]  /*2250*/  @!P4 IMAD.MOV.U32 R15, RZ, RZ, R7.reuse ;  /* 0x000000ffff0fc224 */ /* 0x100fe200078e0007 */
[----:B------:R-:W3:Y:S01]  /*2260*/  @!P5 LDC.64 R26, c[0x0][0x218] ;  /* 0x00008600ff1adb82 */ /* 0x000ee20000000a00 */
[----:B------:R-:W-:Y:S01]  /*2270*/  @!P3 IMAD.MOV.U32 R22, RZ, RZ, R6 ;  /* 0x000000ffff16b224 */ /* 0x000fe200078e0006 */
[----:B------:R-:W-:Y:S01]  /*2280*/  @!P0 LDGSTS.E.BYPASS.LTC128B.128 [R0+0xa000], desc[UR6][R226.64+0x80] ;  /* 0x0a000080e2008fae */ /* 0x000fe2000b901d46 */
[----:B------:R-:W-:-:S02]  /*2290*/  @!P3 IMAD.MOV.U32 R23, RZ, RZ, R7 ;  /* 0x000000ffff17b224 */ /* 0x000fc400078e0007 */
[----:B------:R-:W-:Y:S01]  /*22a0*/  IMAD.MOV.U32 R219, RZ, RZ, 0x20 ;  /* 0x00000020ffdb7424 */ /* 0x000fe200078e00ff */
[----:B------:R-:W-:Y:S01]  /*22b0*/  @P6 STS.128 [R0+0x9000], RZ ;  /* 0x009000ff00006388 */ /* 0x000fe20000000c00 */
[--C-:B------:R-:W-:Y:S02]  /*22c0*/  @!P1 IMAD.MOV.U32 R36, RZ, RZ, R6.reuse ;  /* 0x000000ffff249224 */ /* 0x100fe400078e0006 */
[----:B------:R-:W-:Y:S01]  /*22d0*/  IMAD.MOV.U32 R217, RZ, RZ, 0x40 ;  /* 0x00000040ffd97424 */ /* 0x000fe200078e00ff */
[----:B------:R-:W-:Y:S01]  /*22e0*/  @P6 STS.128 [R0+0xb000], RZ ;  /* 0x00b000ff00006388 */ /* 0x000fe20000000c00 */
[--C-:B------:R-:W-:Y:S01]  /*22f0*/  @!P1 IMAD.MOV.U32 R37, RZ, RZ, R7.reuse ;  /* 0x000000ffff259224 */ /* 0x100fe200078e0007 */
[----:B------:R-:W-:Y:S01]  /*2300*/  CS2R R158, SRZ ;  /* 0x00000000009e7805 */ /* 0x000fe2000001ff00 */
[----:B------:R-:W-:Y:S01]  /*2310*/  @!P5 IMAD.WIDE.U32 R6, R2, UR12, R6 ;  /* 0x0000000c0206dc25 */ /* 0x000fe2000f8e0006 */
[----:B------:R-:W-:Y:S01]  /*2320*/  @!PT LDS RZ, [RZ] ;  /* 0x00000000fffff984 */ /* 0x000fe20000000800 */
[----:B------:R-:W-:Y:S01]  /*2330*/  @!PT LDS RZ, [RZ] ;  /* 0x00000000fffff984 */ /* 0x000fe20000000800 */
[----:B------:R-:W-:Y:S01]  /*2340*/  @!PT LDS RZ, [RZ] ;  /* 0x00000000fffff984 */ /* 0x000fe20000000800 */
[----:B------:R-:W-:Y:S01]  /*2350*/  @!P6 LDGSTS.E.BYPASS.LTC128B.128 [R0+0x9000], desc[UR6][R8.64] ;  /* 0x090000000800efae */ /* 0x000fe2000b901d46 */
[----:B------:R-:W-:-:S02]  /*2360*/  CS2R R156, SRZ ;  /* 0x00000000009c7805 */ /* 0x000fc4000001ff00 */
[----:B------:R-:W-:Y:S02]  /*2370*/  CS2R R162, SRZ ;  /* 0x0000000000a27805 */ /* 0x000fe4000001ff00 */
[----:B------:R-:W-:Y:S01]  /*2380*/  CS2R R160, SRZ ;  /* 0x0000000000a07805 */ /* 0x000fe2000001ff00 */
[----:B------:R1:W-:Y:S01]  /*2390*/  @!P6 LDGSTS.E.BYPASS.LTC128B.128 [R0+0xb000], desc[UR6][R8.64+0x80] ;  /* 0x0b0000800800efae */ /* 0x0003e2000b901d46 */
[----:B------:R-:W-:Y:S02]  /*23a0*/  CS2R R154, SRZ ;  /* 0x00000000009a7805 */ /* 0x000fe4000001ff00 */
[----:B------:R-:W-:Y:S02]  /*23b0*/  CS2R R152, SRZ ;  /* 0x0000000000987805 */ /* 0x000fe4000001ff00 */
[----:B------:R-:W-:Y:S01]  /*23c0*/  CS2R R150, SRZ ;  /* 0x0000000000967805 */ /* 0x000fe2000001ff00 */
[----:B------:R-:W-:Y:S01]  /*23d0*/  @P0 STS [R221], RZ ;  /* 0x000000ffdd000388 */ /* 0x000fe20000000800 */
[----:B------:R-:W-:-:S02]  /*23e0*/  CS2R R148, SRZ ;  /* 0x0000000000947805 */ /* 0x000fc4000001ff00 */
[----:B------:R-:W-:Y:S02]  /*23f0*/  CS2R R142, SRZ ;  /* 0x00000000008e7805 */ /* 0x000fe4000001ff00 */
[----:B------:R-:W-:Y:S01]  /*2400*/  CS2R R140, SRZ ;  /* 0x00000000008c7805 */ /* 0x000fe2000001ff00 */
[----:B------:R-:W-:Y:S01]  /*2410*/  @P0 STS [R221+0x4], RZ ;  /* 0x000004ffdd000388 */ /* 0x000fe20000000800 */
[----:B------:R-:W-:Y:S02]  /*2420*/  CS2R R146, SRZ ;  /* 0x0000000000927805 */ /* 0x000fe4000001ff00 */
[----:B------:R-:W-:Y:S02]  /*2430*/  CS2R R144, SRZ ;  /* 0x0000000000907805 */ /* 0x000fe4000001ff00 */
[----:B------:R-:W-:Y:S01]  /*2440*/  CS2R R138, SRZ ;  /* 0x00000000008a7805 */ /* 0x000fe2000001ff00 */
[----:B------:R-:W-:Y:S01]  /*2450*/  @P0 STS [R221+0x8], RZ ;  /* 0x000008ffdd000388 */ /* 0x000fe20000000800 */
        /* <DEDUP_REMOVED lines=13> */
[----:B------:R-:W-:Y:S01]  /*2530*/  CS2R R116, SRZ ;  /* 0x0000000000747805 */ /* 0x000fe2000001ff00 */
[----:B-1----:R-:W-:Y:S01]  /*2540*/  @!P4 IMAD.WIDE.U32 R8, R3, UR20, R4 ;  /* 0x000000140308cc25 */ /* 0x002fe2000f8e0004 */
[----:B------:R-:W-:Y:S01]  /*2550*/  @P0 STS [R221+0x2008], RZ ;  /* 0x002008ffdd000388 */ /* 0x000fe20000000800 */
[----:B------:R-:W-:Y:S02]  /*2560*/  CS2R R110, SRZ ;  /* 0x00000000006e7805 */ /* 0x000fe4000001ff00 */
[----:B------:R-:W-:Y:S01]  /*2570*/  CS2R R108, SRZ ;  /* 0x00000000006c7805 */ /* 0x000fe2000001ff00 */
[----:B------:R-:W-:Y:S01]  /*2580*/  @!P4 IMAD.IADD R12, R9, 0x1, R12 ;  /* 0x00000001090cc824 */ /* 0x000fe200078e020c */
[----:B------:R-:W-:Y:S01]  /*2590*/  @P0 STS [R221+0x200c], RZ ;  /* 0x00200cffdd000388 */ /* 0x000fe20000000800 */
[----:B------:R-:W-:Y:S01]  /*25a0*/  @!P5 IMAD.MOV.U32 R9, RZ, RZ, R5 ;  /* 0x000000ffff09d224 */ /* 0x000fe200078e0005 */
[----:B------:R-:W-:-:S02]  /*25b0*/  CS2R R114, SRZ ;  /* 0x0000000000727805 */ /* 0x000fc4000001ff00 */
[----:B------:R-:W-:Y:S01]  /*25c0*/  CS2R R112, SRZ ;  /* 0x0000000000707805 */ /* 0x000fe2000001ff00 */
[----:B------:R-:W-:Y:S01]  /*25d0*/  @!PT LDS RZ, [RZ] ;  /* 0x00000000fffff984 */ /* 0x000fe20000000800 */
[----:B------:R-:W-:Y:S01]  /*25e0*/  @!PT LDS RZ, [RZ] ;  /* 0x00000000fffff984 */ /* 0x000fe20000000800 */
[----:B------:R-:W-:Y:S01]  /*25f0*/  @!PT LDS RZ, [RZ] ;  /* 0x00000000fffff984 */ /* 0x000fe20000000800 */
[----:B------:R-:W-:Y:S01]  /*2600*/  @!P0 LDGSTS.E.BYPASS.LTC128B.128 [R221], desc[UR6][R224.64] ;  /* 0x00000000e0dd8fae */ /* 0x000fe2000b901d46 */
[----:B------:R-:W-:Y:S02]  /*2610*/  CS2R R106, SRZ ;  /* 0x00000000006a7805 */ /* 0x000fe4000001ff00 */
[----:B------:R-:W-:Y:S02]  /*2620*/  CS2R R104, SRZ ;  /* 0x0000000000687805 */ /* 0x000fe4000001ff00 */
[----:B------:R-:W-:Y:S01]  /*2630*/  CS2R R102, SRZ ;  /* 0x0000000000667805 */ /* 0x000fe2000001ff00 */
[----:B------:R-:W-:Y:S01]  /*2640*/  @!P0 LDGSTS.E.BYPASS.LTC128B.128 [R221+0x2000], desc[UR6][R224.64+0x80] ;  /* 0x02000080e0dd8fae */ /* 0x000fe2000b901d46 */
[----:B------:R-:W-:Y:S02]  /*2650*/  @!P4 LEA R20, P0, R8, R20, 0x1 ;  /* 0x000000140814c211 */ /* 0x000fe400078008ff */
[----:B------:R-:W-:-:S02]  /*2660*/  CS2R R100, SRZ ;  /* 0x0000000000647805 */ /* 0x000fc4000001ff00 */
[----:B------:R-:W-:Y:S01]  /*2670*/  CS2R R94, SRZ ;  /* 0x00000000005e7805 */ /* 0x000fe2000001ff00 */
[----:B------:R-:W-:Y:S01]  /*2680*/  @P6 STS [R221+0x1000], RZ ;  /* 0x001000ffdd006388 */ /* 0x000fe20000000800 */
[----:B------:R-:W-:Y:S01]  /*2690*/  @!P4 LEA.HI.X R21, R8, R21, R12, 0x1, P0 ;  /* 0x000000150815c211 */ /* 0x000fe200000f0c0c */
[----:B------:R-:W-:Y:S01]  /*26a0*/  @!P5 IMAD.MOV.U32 R8, RZ, RZ, R4 ;  /* 0x000000ffff08d224 */ /* 0x000fe200078e0004 */
[----:B------:R-:W-:Y:S01]  /*26b0*/  CS2R R92, SRZ ;  /* 0x00000000005c7805 */ /* 0x000fe2000001ff00 */
[----:B------:R-:W-:Y:S01]  /*26c0*/  @P6 STS [R221+0x1004], RZ ;  /* 0x001004ffdd006388 */ /* 0x000fe20000000800 */
[----:B------:R-:W-:Y:S01]  /*26d0*/  CS2R R98, SRZ ;  /* 0x0000000000627805 */ /* 0x000fe2000001ff00 */
[----:B------:R-:W-:Y:S01]  /*26e0*/  @!P5 IMAD.WIDE.U32 R8, R2, UR20, R8 ;  /* 0x000000140208dc25 */ /* 0x000fe2000f8e0008 */
        /* <DEDUP_REMOVED lines=36> */
[----:B------:R-:W-:Y:S01]  /*2930*/  @P5 STS.128 [R0+0xc000], RZ ;  /* 0x00c000ff00005388 */ /* 0x000fe20000000c00 */
[----:B------:R-:W-:-:S02]  /*2940*/  CS2R R42, SRZ ;  /* 0x00000000002a7805 */ /* 0x000fc4000001ff00 */
[----:B------:R-:W-:Y:S01]  /*2950*/  CS2R R40, SRZ ;  /* 0x0000000000287805 */ /* 0x000fe2000001ff00 */
[----:B------:R-:W-:Y:S01]  /*2960*/  ULDC UR16, c[0x0][0x2dc] ;  /* 0x0000b70000107ab9 */ /* 0x000fe20000000800 */
[----:B------:R-:W-:Y:S01]  /*2970*/  @P5 STS.128 [R0+0x10000], RZ ;  /* 0x010000ff00005388 */ /* 0x000fe20000000c00 */
[----:B-1----:R-:W-:Y:S02]  /*2980*/  @!P1 IMAD.MOV.U32 R10, RZ, RZ, R4 ;  /* 0x000000ffff0a9224 */ /* 0x002fe400078e0004 */
[----:B------:R-:W-:Y:S02]  /*2990*/  @!P1 IMAD.MOV.U32 R11, RZ, RZ, R5 ;  /* 0x000000ffff0b9224 */ /* 0x000fe400078e0005 */
[----:B--2---:R-:W-:-:S05]  /*29a0*/  VIADD R3, R164, 0x8 ;  /* 0x00000008a4037836 */ /* 0x004fca0000000000 */
[----:B------:R-:W-:Y:S02]  /*29b0*/  ISETP.GE.AND P6, PT, R3, UR9, PT ;  /* 0x0000000903007c0c */ /* 0x000fe4000bfc6270 */
[----:B------:R-:W-:-:S05]  /*29c0*/  @!P3 IADD3 R3, P0, R2, 0x40, RZ ;  /* 0x000000400203b810 */ /* 0x000fca0007f1e0ff */
[----:B------:R-:W-:Y:S01]  /*29d0*/  @!P3 IMAD.X R13, RZ, RZ, R35, P0 ;  /* 0x000000ffff0db224 */ /* 0x000fe200000e0623 */
[----:B------:R-:W-:Y:S01]  /*29e0*/  @!P1 IADD3 R12, P0, R2, 0x60, RZ ;  /* 0x00000060020c9810 */ /* 0x000fe20007f1e0ff */
[----:B------:R-:W-:-:S04]  /*29f0*/  @!P3 IMAD.WIDE.U32 R4, R3, UR20, R4 ;  /* 0x000000140304bc25 */ /* 0x000fc8000f8e0004 */
[----:B------:R-:W-:Y:S02]  /*2a00*/  @!P3 IMAD R13, R13, UR20, RZ ;  /* 0x000000140d0dbc24 */ /* 0x000fe4000f8e02ff */
[----:B------:R-:W-:Y:S01]  /*2a10*/  @!P1 IMAD.X R17, RZ, RZ, R35, P0 ;  /* 0x000000ffff119224 */ /* 0x000fe200000e0623 */
[C---:B------:R-:W-:Y:S01]  /*2a20*/  @!P4 IADD3 R18, P0, R2.reuse, 0x20, RZ ;  /* 0x000000200212c810 */ /* 0x040fe20007f1e0ff */
[----:B------:R-:W-:Y:S02]  /*2a30*/  @!P3 IMAD R29, R3, UR21, R13 ;  /* 0x00000015031dbc24 */ /* 0x000fe4000f8e020d */
[----:B------:R-:W-:Y:S02]  /*2a40*/  @!P5 IMAD R3, R35, UR20, RZ ;  /* 0x000000142303dc24 */ /* 0x000fe4000f8e02ff */
[----:B------:R-:W-:Y:S01]  /*2a50*/  @!P4 IMAD.X R24, RZ, RZ, R35, P0 ;  /* 0x000000ffff18c224 */ /* 0x000fe200000e0623 */
[----:B------:R-:W-:Y:S01]  /*2a60*/  @!P3 IADD3 R16, P0, R2, 0x40, RZ ;  /* 0x000000400210b810 */ /* 0x000fe20007f1e0ff */
[----:B------:R-:W-:-:S02]  /*2a70*/  @!P1 IMAD R13, R17, UR20, RZ ;  /* 0x00000014110d9c24 */ /* 0x000fc4000f8e02ff */
[----:B------:R-:W-:Y:S02]  /*2a80*/  @!P5 IMAD R17, R2, UR21, R3 ;  /* 0x000000150211dc24 */ /* 0x000fe4000f8e0203 */
[C---:B------:R-:W-:Y:S02]  /*2a90*/  @!P1 IMAD R28, R12.reuse, UR21, R13 ;  /* 0x000000150c1c9c24 */ /* 0x040fe4000f8e020d */
[----:B------:R-:W-:-:S04]  /*2aa0*/  @!P1 IMAD.WIDE.U32 R12, R12, UR20, R10 ;  /* 0x000000140c0c9c25 */ /* 0x000fc8000f8e000a */
[----:B------:R-:W-:Y:S01]  /*2ab0*/  @!P3 IMAD.X R19, RZ, RZ, R35, P0 ;  /* 0x000000ffff13b224 */ /* 0x000fe200000e0623 */
[----:B---3--:R-:W-:Y:S01]  /*2ac0*/  @!P5 LEA R10, P0, R8, R26, 0x1 ;  /* 0x0000001a080ad211 */ /* 0x008fe200078008ff */
[----:B------:R-:W-:Y:S02]  /*2ad0*/  @!P4 IMAD R3, R24, UR12, RZ ;  /* 0x0000000c1803cc24 */ /* 0x000fe4000f8e02ff */
[----:B------:R-:W-:Y:S01]  /*2ae0*/  @!P5 IMAD.IADD R11, R9, 0x1, R17 ;  /* 0x00000001090bd824 */ /* 0x000fe200078e0211 */
[----:B------:R-:W1:Y:S01]  /*2af0*/  @!P5 LDC.64 R24, c[0x0][0x220] ;  /* 0x00008800ff18db82 */ /* 0x000e620000000a00 */
[----:B------:R-:W-:Y:S02]  /*2b00*/  @!P3 IMAD R9, R19, UR12, RZ ;  /* 0x0000000c1309bc24 */ /* 0x000fe4000f8e02ff */
[----:B------:R-:W-:Y:S01]  /*2b10*/  @!P4 IMAD R34, R18, UR13, R3 ;  /* 0x0000000d1222cc24 */ /* 0x000fe2000f8e0203 */
[----:B------:R-:W-:Y:S01]  /*2b20*/  @!P5 LEA.HI.X R11, R8, R27, R11, 0x1, P0 ;  /* 0x0000001b080bd211 */ /* 0x000fe200000f0c0b */
[----:B------:R-:W-:Y:S01]  /*2b30*/  @!P4 IMAD.WIDE.U32 R18, R18, UR12, R14 ;  /* 0x0000000c1212cc25 */ /* 0x000fe2000f8e000e */
[----:B------:R-:W-:-:S03]  /*2b40*/  @!P3 LEA R14, P0, R4, R30, 0x1 ;  /* 0x0000001e040eb211 */ /* 0x000fc600078008ff */
[----:B------:R-:W-:Y:S01]  /*2b50*/  @!P3 IMAD.IADD R5, R5, 0x1, R29 ;  /* 0x000000010505b824 */ /* 0x000fe200078e021d */
[----:B------:R-:W-:Y:S01]  /*2b60*/  @!PT LDS RZ, [RZ] ;  /* 0x00000000fffff984 */ /* 0x000fe20000000800 */
[----:B------:R-:W-:Y:S01]  /*2b70*/  @!PT LDS RZ, [RZ] ;  /* 0x00000000fffff984 */ /* 0x000fe20000000800 */
[----:B------:R-:W-:Y:S01]  /*2b80*/  @!PT LDS RZ, [RZ] ;  /* 0x00000000fffff984 */ /* 0x000fe20000000800 */
[----:B------:R-:W-:Y:S01]  /*2b90*/  @!P5 LDGSTS.E.BYPASS.LTC128B.128 [R0+0xc000], desc[UR6][R10.64] ;  /* 0x0c0000000a00dfae */ /* 0x000fe2000b901d46 */
[----:B------:R-:W-:Y:S02]  /*2ba0*/  @!P5 IMAD R3, R35, UR12, RZ ;  /* 0x0000000c2303dc24 */ /* 0x000fe4000f8e02ff */
[----:B------:R-:W-:Y:S01]  /*2bb0*/  @!P3 IMAD R26, R16, UR13, R9 ;  /* 0x0000000d101abc24 */ /* 0x000fe2000f8e0209 */
[----:B------:R-:W-:Y:S01]  /*2bc0*/  @!P3 LEA.HI.X R15, R4, R31, R5, 0x1, P0 ;  /* 0x0000001f040fb211 */ /* 0x000fe200000f0c05 */
[----:B------:R-:W-:Y:S01]  /*2bd0*/  @!P5 IMAD R4, R2, UR13, R3 ;  /* 0x0000000d0204dc24 */ /* 0x000fe2000f8e0203 */
[----:B----4-:R-:W-:Y:S01]  /*2be0*/  @!P1 LEA R8, P0, R12, R32, 0x1 ;  /* 0x000000200c089211 */ /* 0x010fe200078008ff */
[----:B------:R-:W-:Y:S01]  /*2bf0*/  @!P1 IMAD.IADD R3, R13, 0x1, R28 ;  /* 0x000000010d039824 */ /* 0x000fe200078e021c */
[----:B------:R2:W-:Y:S01]  /*2c00*/  @!P5 LDGSTS.E.BYPASS.LTC128B.128 [R0+0x10000], desc[UR6][R10.64+0x80] ;  /* 0x100000800a00dfae */ /* 0x0005e2000b901d46 */
[----:B------:R-:W-:-:S03]  /*2c10*/  @!P3 IMAD.WIDE.U32 R16, R16, UR12, R22 ;  /* 0x0000000c1010bc25 */ /* 0x000fc6000f8e0016 */
[----:B------:R-:W-:Y:S01]  /*2c20*/  @P4 STS.128 [R0+0xd000], RZ ;  /* 0x00d000ff00004388 */ /* 0x000fe20000000c00 */
[----:B------:R-:W-:Y:S01]  /*2c30*/  @!P1 LEA.HI.X R9, R12, R33, R3, 0x1, P0 ;  /* 0x000000210c099211 */ /* 0x000fe200000f0c03 */
[----:B------:R-:W-:Y:S01]  /*2c40*/  @!P5 IMAD.IADD R3, R7, 0x1, R4 ;  /* 0x000000010703d824 */ /* 0x000fe200078e0204 */
[----:B------:R-:W3:Y:S01]  /*2c50*/  @!P4 LDC.64 R12, c[0x0][0x220] ;  /* 0x00008800ff0ccb82 */ /* 0x000ee20000000a00 */
[----:B------:R-:W-:Y:S01]  /*2c60*/  @P4 STS.128 [R0+0x11000], RZ ;  /* 0x011000ff00004388 */ /* 0x000fe20000000c00 */
[----:B-1----:R-:W-:-:S03]  /*2c70*/  @!P5 LEA R4, P0, R6, R24, 0x1 ;  /* 0x000000180604d211 */ /* 0x002fc600078008ff */
[----:B------:R-:W-:Y:S01]  /*2c80*/  @!PT LDS RZ, [RZ] ;  /* 0x00000000fffff984 */ /* 0x000fe20000000800 */
[----:B------:R-:W-:Y:S01]  /*2c90*/  @!PT LDS RZ, [RZ] ;  /* 0x00000000fffff984 */ /* 0x000fe20000000800 */
[----:B------:R-:W-:Y:S01]  /*2ca0*/  @!PT LDS RZ, [RZ] ;  /* 0x00000000fffff984 */ /* 0x000fe20000000800 */
[----:B------:R-:W-:Y:S01]  /*2cb0*/  @!P4 LDGSTS.E.BYPASS.LTC128B.128 [R0+0xd000], desc[UR6][R20.64] ;  /* 0x0d0000001400cfae */ /* 0x000fe2000b901d46 */
[----:B------:R-:W-:Y:S02]  /*2cc0*/  @!P5 LEA.HI.X R5, R6, R25, R3, 0x1, P0 ;  /* 0x000000190605d211 */ /* 0x000fe400000f0c03 */
[----:B------:R-:W-:Y:S01]  /*2cd0*/  @!P1 IADD3 R2, P0, R2, 0x60, RZ ;  /* 0x0000006002029810 */ /* 0x000fe20007f1e0ff */
[----:B------:R1:W-:Y:S04]  /*2ce0*/  @!P4 LDGSTS.E.BYPASS.LTC128B.128 [R0+0x11000], desc[UR6][R20.64+0x80] ;  /* 0x110000801400cfae */ /* 0x0003e8000b901d46 */
[----:B------:R-:W-:Y:S01]  /*2cf0*/  @P3 STS.128 [R0+0xe000], RZ ;  /* 0x00e000ff00003388 */ /* 0x000fe20000000c00 */
[----:B------:R-:W-:-:S03]  /*2d00*/  @!P1 IMAD.X R3, RZ, RZ, R35, P0 ;  /* 0x000000ffff039224 */ /* 0x000fc600000e0623 */
[----:B------:R-:W-:Y:S01]  /*2d10*/  @P3 STS.128 [R0+0x12000], RZ ;  /* 0x012000ff00003388 */ /* 0x000fe20000000c00 */
[----:B------:R-:W-:Y:S02]  /*2d20*/  @!P1 IMAD R3, R3, UR12, RZ ;  /* 0x0000000c03039c24 */ /* 0x000fe4000f8e02ff */
[----:B--2---:R-:W-:Y:S01]  /*2d30*/  VIADD R10, R164, 0x28 ;  /* 0x00000028a40a7836 */ /* 0x004fe20000000000 */
[----:B------:R-:W-:Y:S01]  /*2d40*/  @!PT LDS RZ, [RZ] ;  /* 0x00000000fffff984 */ /* 0x000fe20000000800 */
[----:B------:R-:W-:Y:S01]  /*2d50*/  @!PT LDS RZ, [RZ] ;  /* 0x00000000fffff984 */ /* 0x000fe20000000800 */
[----:B------:R-:W-:Y:S01]  /*2d60*/  @!PT LDS RZ, [RZ] ;  /* 0x00000000fffff984 */ /* 0x000fe20000000800 */
[----:B------:R-:W-:Y:S01]  /*2d70*/  @!P3 LDGSTS.E.BYPASS.LTC128B.128 [R0+0xe000], desc[UR6][R14.64] ;  /* 0x0e0000000e00bfae */ /* 0x000fe2000b901d46 */
[C---:B------:R-:W-:Y:S02]  /*2d80*/  @!P1 IMAD R11, R2.reuse, UR13, R3 ;  /* 0x0000000d020b9c24 */ /* 0x040fe4000f8e0203 */
[----:B------:R-:W-:Y:S01]  /*2d90*/  @!P1 IMAD.WIDE.U32 R2, R2, UR12, R36 ;  /* 0x0000000c02029c25 */ /* 0x000fe2000f8e0024 */
[----:B------:R2:W-:Y:S03]  /*2da0*/  @!P3 LDGSTS.E.BYPASS.LTC128B.128 [R0+0x12000], desc[UR6][R14.64+0x80] ;  /* 0x120000800e00bfae */ /* 0x0005e6000b901d46 */
[----:B------:R-:W-:Y:S01]  /*2db0*/  @!P1 IMAD.IADD R3, R3, 0x1, R11 ;  /* 0x0000000103039824 */ /* 0x000fe200078e020b */
[----:B------:R-:W-:Y:S04]  /*2dc0*/  @P1 STS.128 [R0+0xf000], RZ ;  /* 0x00f000ff00001388 */ /* 0x000fe80000000c00 */
[----:B------:R-:W-:Y:S01]  /*2dd0*/  @P1 STS.128 [R0+0x13000], RZ ;  /* 0x013000ff00001388 */ /* 0x000fe20000000c00 */
[----:B-1----:R-:W1:Y:S03]  /*2de0*/  @!P3 LDC.64 R20, c[0x0][0x220] ;  /* 0x00008800ff14bb82 */ /* 0x002e660000000a00 */
[----:B------:R-:W-:Y:S01]  /*2df0*/  @!PT LDS RZ, [RZ] ;  /* 0x00000000fffff984 */ /* 0x000fe20000000800 */
[----:B------:R-:W-:Y:S01]  /*2e00*/  @!PT LDS RZ, [RZ] ;  /* 0x00000000fffff984 */ /* 0x000fe20000000800 */
[----:B------:R-:W-:Y:S01]  /*2e10*/  @!PT LDS RZ, [RZ] ;  /* 0x00000000fffff984 */ /* 0x000fe20000000800 */
[----:B------:R-:W-:Y:S04]  /*2e20*/  @!P1 LDGSTS.E.BYPASS.LTC128B.128 [R0+0xf000], desc[UR6][R8.64] ;  /* 0x0f00000008009fae */ /* 0x000fe8000b901d46 */
[----:B------:R3:W-:Y:S04]  /*2e30*/  @!P1 LDGSTS.E.BYPASS.LTC128B.128 [R0+0x13000], desc[UR6][R8.64+0x80] ;  /* 0x1300008008009fae */ /* 0x0007e8000b901d46 */
[----:B------:R-:W-:Y:S04]  /*2e40*/  @P5 STS.128 [R0+0x14000], RZ ;  /* 0x014000ff00005388 */ /* 0x000fe80000000c00 */
[----:B------:R-:W-:Y:S01]  /*2e50*/  @P5 STS.128 [R0+0x18000], RZ ;  /* 0x018000ff00005388 */ /* 0x000fe20000000c00 */
[----:B--2---:R-:W2:Y:S03]  /*2e60*/  @!P1 LDC.64 R14, c[0x0][0x220] ;  /* 0x00008800ff0e9b82 */ /* 0x004ea60000000a00 */
[----:B------:R-:W-:Y:S01]  /*2e70*/  @!PT LDS RZ, [RZ] ;  /* 0x00000000fffff984 */ /* 0x000fe20000000800 */
[----:B------:R-:W-:Y:S01]  /*2e80*/  @!PT LDS RZ, [RZ] ;  /* 0x00000000fffff984 */ /* 0x000fe20000000800 */
[----:B------:R-:W-:Y:S01]  /*2e90*/  @!PT LDS RZ, [RZ] ;  /* 0x00000000fffff984 */ /* 0x000fe20000000800 */
[----:B------:R-:W-:Y:S04]  /*2ea0*/  @!P5 LDGSTS.E.BYPASS.LTC128B.128 [R0+0x14000], desc[UR6][R4.64] ;  /* 0x140000000400dfae */ /* 0x000fe8000b901d46 */
[----:B------:R4:W-:Y:S01]  /*2eb0*/  @!P5 LDGSTS.E.BYPASS.LTC128B.128 [R0+0x18000], desc[UR6][R4.64+0x80] ;  /* 0x180000800400dfae */ /* 0x0009e2000b901d46 */
[----:B-1----:R-:W-:-:S03]  /*2ec0*/  @!P3 LEA R6, P0, R16, R20, 0x1 ;  /* 0x000000141006b211 */ /* 0x002fc600078008ff */
[----:B------:R-:W-:Y:S04]  /*2ed0*/  @P4 STS.128 [R0+0x15000], RZ ;  /* 0x015000ff00004388 */ /* 0x000fe80000000c00 */
[----:B------:R-:W-:Y:S01]  /*2ee0*/  @P4 STS.128 [R0+0x19000], RZ ;  /* 0x019000ff00004388 */ /* 0x000fe20000000c00 */
[----:B---3--:R-:W-:Y:S01]  /*2ef0*/  @!P4 LEA R8, P5, R18, R12, 0x1 ;  /* 0x0000000c1208c211 */ /* 0x008fe200078a08ff */
[----:B----4-:R-:W-:Y:S02]  /*2f00*/  @!P4 IMAD.IADD R4, R19, 0x1, R34 ;  /* 0x000000011304c824 */ /* 0x010fe400078e0222 */
[----:B------:R-:W-:-:S03]  /*2f10*/  @!P3 IMAD.IADD R5, R17, 0x1, R26 ;  /* 0x000000011105b824 */ /* 0x000fc600078e021a */
[----:B------:R-:W-:Y:S02]  /*2f20*/  @!P4 LEA.HI.X R9, R18, R13, R4, 0x1, P5 ;  /* 0x0000000d1209c211 */ /* 0x000fe400028f0c04 */
[----:B------:R-:W-:Y:S01]  /*2f30*/  @!P3 LEA.HI.X R7, R16, R21, R5, 0x1, P0 ;  /* 0x000000151007b211 */ /* 0x000fe200000f0c05 */
[----:B------:R-:W-:Y:S01]  /*2f40*/  VIADD R5, R164, 0x20 ;  /* 0x00000020a4057836 */ /* 0x000fe20000000000 */
[----:B--2---:R-:W-:Y:S01]  /*2f50*/  @!P1 LEA R4, P0, R2, R14, 0x1 ;  /* 0x0000000e02049211 */ /* 0x004fe200078008ff */
[----:B------:R-:W-:Y:S01]  /*2f60*/  @!PT LDS RZ, [RZ] ;  /* 0x00000000fffff984 */ /* 0x000fe20000000800 */
[----:B------:R-:W-:Y:S01]  /*2f70*/  @!PT LDS RZ, [RZ] ;  /* 0x00000000fffff984 */ /* 0x000fe20000000800 */
[----:B------:R-:W-:Y:S01]  /*2f80*/  @!PT LDS RZ, [RZ] ;  /* 0x00000000fffff984 */ /* 0x000fe20000000800 */
[----:B------:R-:W-:Y:S01]  /*2f90*/  @!P4 LDGSTS.E.BYPASS.LTC128B.128 [R0+0x15000], desc[UR6][R8.64] ;  /* 0x150000000800cfae */ /* 0x000fe2000b901d46 */
[----:B------:R-:W-:-:S03]  /*2fa0*/  ISETP.GE.AND P5, PT, R164, UR9, PT ;  /* 0x00000009a4007c0c */ /* 0x000fc6000bfa6270 */
[----:B------:R-:W-:Y:S01]  /*2fb0*/  @!P4 LDGSTS.E.BYPASS.LTC128B.128 [R0+0x19000], desc[UR6][R8.64+0x80] ;  /* 0x190000800800cfae */ /* 0x000fe2000b901d46 */
[----:B------:R-:W-:Y:S02]  /*2fc0*/  ISETP.GE.AND P4, PT, R5, UR9, PT ;  /* 0x0000000905007c0c */ /* 0x000fe4000bf86270 */
[----:B------:R-:W-:Y:S01]  /*2fd0*/  @!P1 LEA.HI.X R5, R2, R15, R3, 0x1, P0 ;  /* 0x0000000f02059211 */ /* 0x000fe200000f0c03 */
[----:B------:R-:W-:Y:S01]  /*2fe0*/  @P3 STS.128 [R0+0x16000], RZ ;  /* 0x016000ff00003388 */ /* 0x000fe20000000c00 */
[----:B------:R-:W-:Y:S01]  /*2ff0*/  ISETP.GE.AND P0, PT, R10, UR9, PT ;  /* 0x000000090a007c0c */ /* 0x000fe2000bf06270 */
[----:B------:R-:W-:Y:S02]  /*3000*/  IMAD.SHL.U32 R2, R164, 0x4, RZ ;  /* 0x00000004a4027824 */ /* 0x000fe400078e00ff */
[----:B------:R-:W-:Y:S04]  /*3010*/  @P3 STS.128 [R0+0x1a000], RZ ;  /* 0x01a000ff00003388 */ /* 0x000fe80000000c00 */
[----:B------:R-:W-:Y:S01]  /*3020*/  @!PT LDS RZ, [RZ] ;  /* 0x00000000fffff984 */ /* 0x000fe20000000800 */
[----:B------:R-:W-:Y:S01]  /*3030*/  @!PT LDS RZ, [RZ] ;  /* 0x00000000fffff984 */ /* 0x000fe20000000800 */
[----:B------:R-:W-:Y:S01]  /*3040*/  @!PT LDS RZ, [RZ] ;  /* 0x00000000fffff984 */ /* 0x000fe20000000800 */
[----:B------:R-:W-:Y:S04]  /*3050*/  @!P3 LDGSTS.E.BYPASS.LTC128B.128 [R0+0x16000], desc[UR6][R6.64] ;  /* 0x160000000600bfae */ /* 0x000fe8000b901d46 */
[----:B------:R1:W-:Y:S01]  /*3060*/  @!P3 LDGSTS.E.BYPASS.LTC128B.128 [R0+0x1a000], desc[UR6][R6.64+0x80] ;  /* 0x1a0000800600bfae */ /* 0x0003e2000b901d46 */
[----:B------:R-:W-:-:S03]  /*3070*/  IADD3 R2, P3, R2, UR11, RZ ;  /* 0x0000000b02027c10 */ /* 0x000fc6000ff7e0ff */
[----:B------:R-:W-:Y:S04]  /*3080*/  @P1 STS.128 [R0+0x17000], RZ ;  /* 0x017000ff00001388 */ /* 0x000fe80000000c00 */
[----:B------:R2:W-:Y:S04]  /*3090*/  @P1 STS.128 [R0+0x1b000], RZ ;  /* 0x01b000ff00001388 */ /* 0x0005e80000000c00 */
[----:B------:R-:W-:Y:S01]  /*30a0*/  @!PT LDS RZ, [RZ] ;  /* 0x00000000fffff984 */ /* 0x000fe20000000800 */
[----:B------:R-:W-:Y:S01]  /*30b0*/  @!PT LDS RZ, [RZ] ;  /* 0x00000000fffff984 */ /* 0x000fe20000000800 */
[----:B------:R-:W-:Y:S01]  /*30c0*/  @!PT LDS RZ, [RZ] ;  /* 0x00000000fffff984 */ /* 0x000fe20000000800 */
[----:B------:R-:W-:Y:S04]  /*30d0*/  @!P1 LDGSTS.E.BYPASS.LTC128B.128 [R0+0x17000], desc[UR6][R4.64] ;  /* 0x1700000004009fae */ /* 0x000fe8000b901d46 */
[----:B------:R2:W-:Y:S04]  /*30e0*/  @!P1 LDGSTS.E.BYPASS.LTC128B.128 [R0+0x1b000], desc[UR6][R4.64+0x80] ;  /* 0x1b00008004009fae */ /* 0x0005e8000b901d46 */
[----:B------:R-:W0:Y:S01]  /*30f0*/  LDGDEPBAR ;  /* 0x00000000000079af */ /* 0x000e220000000000 */
[----:B-1----:R-:W-:-:S04]  /*3100*/  SHF.R.S32.HI R6, RZ, 0x1f, R164 ;  /* 0x0000001fff067819 */ /* 0x002fc800000114a4 */
[----:B------:R-:W-:-:S04]  /*3110*/  SHF.L.U64.HI R3, R164, 0x2, R6 ;  /* 0x00000002a4037819 */ /* 0x000fc80000010206 */
[----:B------:R-:W-:-:S05]  /*3120*/  IADD3.X R3, R3, UR10, RZ, P3, !PT ;  /* 0x0000000a03037c10 */ /* 0x000fca0009ffe4ff */
[----:B------:R-:W5:Y:S01]  /*3130*/  @!P5 LDG.E R241, desc[UR6][R2.64] ;  /* 0x0000000602f1d981 */ /* 0x000f62000c1e1900 */
[----:B--2---:R-:W-:-:S03]  /*3140*/  SHF.R.S32.HI R0, RZ, 0x1f, R10 ;  /* 0x0000001fff007819 */ /* 0x004fc6000001140a */
[----:B------:R-:W5:Y:S01]  /*3150*/  @!P6 LDG.E R242, desc[UR6][R2.64+0x20] ;  /* 0x0000200602f2e981 */ /* 0x000f62000c1e1900 */
[----:B------:R-:W-:-:S03]  /*3160*/  @!P0 LEA R4, P1, R10, UR11, 0x2 ;  /* 0x0000000b0a048c11 */ /* 0x000fc6000f8210ff */
[----:B------:R1:W5:Y:S01]  /*3170*/  @!P4 LDG.E R239, desc[UR6][R2.64+0x80] ;  /* 0x0000800602efc981 */ /* 0x000362000c1e1900 */
[----:B------:R-:W-:Y:S02]  /*3180*/  @!P0 LEA.HI.X R5, R10, UR10, R0, 0x2, P1 ;  /* 0x0000000a0a058c11 */ /* 0x000fe400088f1400 */
[----:B------:R-:W-:-:S03]  /*3190*/  LEA.HI R0, R39, R38, RZ, 0x4 ;  /* 0x0000002627007211 */ /* 0x000fc600078f20ff */
[----:B------:R2:W5:Y:S01]  /*31a0*/  @!P0 LDG.E R240, desc[UR6][R4.64] ;  /* 0x0000000604f08981 */ /* 0x000562000c1e1900 */
[----:B------:R-:W-:-:S05]  /*31b0*/  LOP3.LUT R0, R0, 0xfffffff0, RZ, 0xc0, !PT ;  /* 0xfffffff000007812 */ /* 0x000fca00078ec0ff */
[----:B------:R-:W-:-:S05]  /*31c0*/  IMAD.IADD R0, R38, 0x1, -R0 ;  /* 0x0000000126007824 */ /* 0x000fca00078e0a00 */
[----:B-1----:R-:W-:-:S04]  /*31d0*/  SHF.R.S32.HI R2, RZ, 0x1f, R0 ;  /* 0x0000001fff027819 */ /* 0x002fc80000011400 */
[----:B------:R-:W-:-:S04]  /*31e0*/  LEA.HI R2, R2, R0, RZ, 0x3 ;  /* 0x0000000002027211 */ /* 0x000fc800078f18ff */
[----:B------:R-:W-:-:S05]  /*31f0*/  LOP3.LUT R2, R2, 0xfffffff8, RZ, 0xc0, !PT ;  /* 0xfffffff802027812 */ /* 0x000fca00078ec0ff */
[----:B------:R-:W-:Y:S02]  /*3200*/  IMAD.IADD R0, R0, 0x1, -R2 ;  /* 0x0000000100007824 */ /* 0x000fe400078e0a02 */
[----:B------:R-:W-:-:S03]  /*3210*/  VIADD R2, R218, 0x2000 ;  /* 0x00002000da027836 */ /* 0x000fc60000000000 */
[C---:B------:R-:W-:Y:S02]  /*3220*/  LOP3.LUT P0, RZ, R0.reuse, 0x2, RZ, 0xc0, !PT ;  /* 0x0000000200ff7812 */ /* 0x040fe4000780c0ff */
[----:B------:R-:W-:Y:S01]  /*3230*/  LOP3.LUT P1, RZ, R0, 0x4, RZ, 0xc0, !PT ;  /* 0x0000000400ff7812 */ /* 0x000fe2000782c0ff */
[----:B------:R-:W-:Y:S01]  /*3240*/  VIADD R0, R220, 0x2000 ;  /* 0x00002000dc007836 */ /* 0x000fe20000000000 */
[----:B------:R-:W-:Y:S01]  /*3250*/  UIADD3 UR9, UR30, 0x80, URZ ;  /* 0x000000801e097890 */ /* 0x000fe2000fffe03f */
[----:B------:R-:W-:Y:S01]  /*3260*/  VIADD R3, R164, 0xffffffc0 ;  /* 0xffffffc0a4037836 */ /* 0x000fe20000000000 */
[----:B------:R-:W-:Y:S02]  /*3270*/  SEL R2, R2, R218, !P2 ;  /* 0x000000da02027207 */ /* 0x000fe40005000000 */
[----:B------:R-:W-:Y:S01]  /*3280*/  SEL R0, R0, R220, !P2 ;  /* 0x000000dc00007207 */ /* 0x000fe20005000000 */
[----:B------:R-:W-:Y:S01]  /*3290*/  IMAD.SHL.U32 R245, R164, 0x4, RZ ;  /* 0x00000004a4f57824 */ /* 0x000fe200078e00ff */
[----:B------:R-:W-:-:S02]  /*32a0*/  CS2R R38, SRZ ;  /* 0x0000000000267805 */ /* 0x000fc4000001ff00 */
[----:B------:R-:W-:Y:S02]  /*32b0*/  CS2R R36, SRZ ;  /* 0x0000000000247805 */ /* 0x000fe4000001ff00 */
[----:B------:R-:W-:Y:S01]  /*32c0*/  SHF.L.U64.HI R244, R164, 0x2, R6 ;  /* 0x00000002a4f47819 */ /* 0x000fe20000010206 */
[----:B------:R-:W-:Y:S01]  /*32d0*/  IMAD.SHL.U32 R243, R3, 0x4, RZ ;  /* 0x0000000403f37824 */ /* 0x000fe200078e00ff */
[----:B------:R-:W-:Y:S02]  /*32e0*/  LEA R212, R2, UR4, 0x1 ;  /* 0x0000000402d47c11 */ /* 0x000fe4000f8e08ff */
[----:B------:R-:W-:Y:S02]  /*32f0*/  LEA R211, R0, UR4, 0x1 ;  /* 0x0000000400d37c11 */ /* 0x000fe4000f8e08ff */
[----:B------:R-:W-:Y:S02]  /*3300*/  SEL R219, R219, 0xffffffe0, !P0 ;  /* 0xffffffe0dbdb7807 */ /* 0x000fe40004000000 */
[----:B------:R-:W-:Y:S01]  /*3310*/  SEL R217, R217, 0xffffffc0, !P1 ;  /* 0xffffffc0d9d97807 */ /* 0x000fe20004800000 */
[----:B------:R-:W-:Y:S01]  /*3320*/  UISETP.GE.AND UP0, UPT, UR9, UR5, UPT ;  /* 0x000000050900728c */ /* 0x000fe2000bf06270 */
[----:B------:R-:W-:Y:S01]  /*3330*/  UMOV UR13, UR22 ;  /* 0x00000016000d7c82 */ /* 0x000fe20008000000 */
[----:B------:R-:W-:Y:S01]  /*3340*/  UMOV UR12, UR23 ;  /* 0x00000017000c7c82 */ /* 0x000fe20008000000 */
[----:B--2---:R-:W-:-:S08]  /*3350*/  ULDC UR9, c[0x0][0x2ec] ;  /* 0x0000bb0000097ab9 */ /* 0x004fd00000000800 */
.L_x_277:
[----:B------:R-:W0:Y:S01]  /*3360*/  LDGDEPBAR ;  /* 0x00000000000079af */ /* 0x000e220000000000 */
[C---:B------:R-:W-:Y:S01]  /*3370*/  IMAD.IADD R0, R212.reuse, 0x1, R219 ;  /* 0x00000001d4007824 */ /* 0x040fe200078e02db */
[----:B------:R-:W-:Y:S01]  /*3380*/  PLOP3.LUT P2, PT, PT, PT, UP0, 0x80, 0x0 ;  /* 0x000000000000781c */ /* 0x000fe20003f4f008 */
[--C-:B------:R-:W-:Y:S01]  /*3390*/  IMAD.IADD R3, R212, 0x1, R217.reuse ;  /* 0x00000001d4037824 */ /* 0x100fe200078e02d9 */
[----:B------:R-:W-:Y:S01]  /*33a0*/  PLOP3.LUT P4, PT, PT, PT, UP0, 0x80, 0x0 ;  /* 0x000000000000781c */ /* 0x000fe20003f8f008 */
[----:B------:R-:W-:Y:S01]  /*33b0*/  IMAD.IADD R2, R0, 0x1, R217 ;  /* 0x0000000100027824 */ /* 0x000fe200078e02d9 */
[----:B------:R-:W-:Y:S01]  /*33c0*/  PLOP3.LUT P6, PT, PT, PT, UP0, 0x80, 0x0 ;  /* 0x000000000000781c */ /* 0x000fe20003fcf008 */
[----:B------:R-:W-:Y:S01]  /*33d0*/  IMAD.MOV.U32 R208, RZ, RZ, 0x40 ;  /* 0x00000040ffd07424 */ /* 0x000fe200078e00ff */
[----:B------:R-:W-:Y:S01]  /*33e0*/  PLOP3.LUT P3, PT, PT, PT, UP0, 0x80, 0x0 ;  /* 0x000000000000781c */ /* 0x000fe20003f6f008 */
[----:B------:R-:W-:Y:S01]  /*33f0*/  UISETP.GE.AND UP3, UPT, UR8, 0x1, UPT ;  /* 0x000000010800788c */ /* 0x000fe2000bf66270 */
[----:B------:R-:W-:Y:S02]  /*3400*/  PLOP3.LUT P0, PT, PT, PT, UP0, 0x80, 0x0 ;  /* 0x000000000000781c */ /* 0x000fe40003f0f008 */
[----:B-----5:R-:W-:Y:S02]  /*3410*/  FSETP.NEU.FTZ.AND P5, PT, R241, -INF , PT ;  /* 0xff800000f100780b */ /* 0x020fe40003fbd000 */
[----:B------:R-:W-:Y:S01]  /*3420*/  SEL R217, R208, 0xffffffc0, !P1 ;  /* 0xffffffc0d0d97807 */ /* 0x000fe20004800000 */
[----:B------:R-:W-:Y:S04]  /*3430*/  DEPBAR.LE SB0, 0x0 ;  /* 0x000080000000791a */ /* 0x000fe80000000000 */
[----:B------:R-:W-:Y:S06]  /*3440*/  BAR.SYNC.DEFER_BLOCKING 0x0 ;  /* 0x0000000000007b1d */ /* 0x000fec0000010000 */
[----:B------:R-:W-:Y:S06]  /*3450*/  LDSM.16.M88.4 R32, [R212] ;  /* 0x00000000d420783b */ /* 0x000fec0000000200 */
[----:B------:R-:W1:Y:S06]  /*3460*/  LDSM.16.M88.4 R16, [R214+UR4+0xc000] ;  /* 0x00c00004d610783b */ /* 0x000e6c0008000200 */
[----:B------:R-:W2:Y:S06]  /*3470*/  LDSM.16.M88.4 R28, [R212+0x1000] ;  /* 0x00100000d41c783b */ /* 0x000eac0000000200 */
[----:B------:R-:W3:Y:S06]  /*3480*/  LDSM.16.M88.4 R164, [R214+UR4+0xc800] ;  /* 0x00c80004d6a4783b */ /* 0x000eec0008000200 */
[----:B------:R-:W-:Y:S06]  /*3490*/  LDSM.16.M88.4 R168, [R0] ;  /* 0x0000000000a8783b */ /* 0x000fec0000000200 */
[----:B------:R-:W4:Y:S06]  /*34a0*/  LDSM.16.M88.4 R172, [R213] ;  /* 0x00000000d5ac783b */ /* 0x000f2c0000000200 */
[----:B------:R-:W4:Y:S06]  /*34b0*/  LDSM.16.M88.4 R176, [R0+0x1000] ;  /* 0x0010000000b0783b */ /* 0x000f2c0000000200 */
[----:B------:R-:W4:Y:S01]  /*34c0*/  LDSM.16.M88.4 R180, [R213+0x800] ;  /* 0x00080000d5b4783b */ /* 0x000f220000000200 */
[-C--:B-1----:R-:W-:Y:S05]  /*34d0*/  HMMA.16816.F32.BF16 R4, R32, R16.reuse, RZ ;  /* 0x000000102004723c */ /* 0x082fea00000418ff */
[----:B------:R-:W-:Y:S01]  /*34e0*/  LDSM.16.M88.4 R184, [R216] ;  /* 0x00000000d8b8783b */ /* 0x000fe20000000200 */
[C---:B--2---:R-:W-:Y:S05]  /*34f0*/  HMMA.16816.F32.BF16 R8, R28.reuse, R16, RZ ;  /* 0x000000101c08723c */ /* 0x044fea00000418ff */
[----:B------:R-:W-:Y:S01]  /*3500*/  LDSM.16.M88.4 R188, [R3+0x1000] ;  /* 0x0010000003bc783b */ /* 0x000fe20000000200 */
[-C--:B------:R-:W-:Y:S05]  /*3510*/  HMMA.16816.F32.BF16 R12, R28, R18.reuse, RZ ;  /* 0x000000121c0c723c */ /* 0x080fea00000418ff */
[----:B------:R-:W-:Y:S01]  /*3520*/  LDSM.16.M88.4 R192, [R216+0x800] ;  /* 0x00080000d8c0783b */ /* 0x000fe20000000200 */
[C---:B------:R-:W-:Y:S05]  /*3530*/  HMMA.16816.F32.BF16 R16, R32.reuse, R18, RZ ;  /* 0x000000122010723c */ /* 0x040fea00000418ff */
[----:B------:R-:W-:Y:S01]  /*3540*/  LDSM.16.M88.4 R196, [R215] ;  /* 0x00000000d7c4783b */ /* 0x000fe20000000200 */
[-C--:B---3--:R-:W-:Y:S05]  /*3550*/  HMMA.16816.F32.BF16 R20, R32, R164.reuse, RZ ;  /* 0x000000a42014723c */ /* 0x088fea00000418ff */
[----:B------:R-:W-:Y:S01]  /*3560*/  LDSM.16.M88.4 R200, [R2+0x1000] ;  /* 0x0010000002c8783b */ /* 0x000fe20000000200 */
[C---:B------:R-:W-:Y:S06]  /*3570*/  HMMA.16816.F32.BF16 R24, R28.reuse, R164, RZ ;  /* 0x000000a41c18723c */ /* 0x040fec00000418ff */
[-C--:B------:R-:W-:Y:S06]  /*3580*/  HMMA.16816.F32.BF16 R28, R28, R166.reuse, RZ ;  /* 0x000000a61c1c723c */ /* 0x080fec00000418ff */
[----:B------:R-:W-:Y:S01]  /*3590*/  HMMA.16816.F32.BF16 R32, R32, R166, RZ ;  /* 0x000000a62020723c */ /* 0x000fe200000418ff */
[----:B------:R-:W1:Y:S05]  /*35a0*/  LDSM.16.M88.4 R164, [R3] ;  /* 0x0000000003a4783b */ /* 0x000e6a0000000200 */
[-C--:B----4-:R-:W-:Y:S06]  /*35b0*/  HMMA.16816.F32.BF16 R4, R168, R172.reuse, R4 ;  /* 0x000000aca804723c */ /* 0x090fec0000041804 */
[C---:B------:R-:W-:Y:S06]  /*35c0*/  HMMA.16816.F32.BF16 R8, R176.reuse, R172, R8 ;  /* 0x000000acb008723c */ /* 0x040fec0000041808 */
[-C--:B------:R-:W-:Y:S06]  /*35d0*/  HMMA.16816.F32.BF16 R12, R176, R174.reuse, R12 ;  /* 0x000000aeb00c723c */ /* 0x080fec000004180c */
[C---:B------:R-:W-:Y:S01]  /*35e0*/  HMMA.16816.F32.BF16 R16, R168.reuse, R174, R16 ;  /* 0x000000aea810723c */ /* 0x040fe20000041810 */
[----:B------:R-:W2:Y:S05]  /*35f0*/  LDSM.16.M88.4 R172, [R2] ;  /* 0x0000000002ac783b */ /* 0x000eaa0000000200 */
[-C--:B------:R-:W-:Y:S06]  /*3600*/  HMMA.16816.F32.BF16 R20, R168, R180.reuse, R20 ;  /* 0x000000b4a814723c */ /* 0x080fec0000041814 */
[C---:B------:R-:W-:Y:S06]  /*3610*/  HMMA.16816.F32.BF16 R24, R176.reuse, R180, R24 ;  /* 0x000000b4b018723c */ /* 0x040fec0000041818 */
[-C--:B------:R-:W-:Y:S01]  /*3620*/  HMMA.16816.F32.BF16 R28, R176, R182.reuse, R28 ;  /* 0x000000b6b01c723c */ /* 0x080fe2000004181c */
[----:B------:R-:W3:Y:S05]  /*3630*/  LDSM.16.M88.4 R176, [R215+0x800] ;  /* 0x00080000d7b0783b */ /* 0x000eea0000000200 */
[----:B------:R-:W-:Y:S01]  /*3640*/  HMMA.16816.F32.BF16 R32, R168, R182, R32 ;  /* 0x000000b6a820723c */ /* 0x000fe20000041820 */
[----:B------:R-:W-:Y:S05]  /*3650*/  LDSM.16.M88.4 R168, [R212+0x2000] ;  /* 0x00200000d4a8783b */ /* 0x000fea0000000200 */
[-C--:B-1----:R-:W-:Y:S01]  /*3660*/  HMMA.16816.F32.BF16 R4, R164, R184.reuse, R4 ;  /* 0x000000b8a404723c */ /* 0x082fe20000041804 */
[----:B------:R-:W1:Y:S05]  /*3670*/  LDSM.16.M88.4 R180, [R214+UR4+0x10000] ;  /* 0x01000004d6b4783b */ /* 0x000e6a0008000200 */
[C---:B------:R-:W-:Y:S06]  /*3680*/  HMMA.16816.F32.BF16 R8, R188.reuse, R184, R8 ;  /* 0x000000b8bc08723c */ /* 0x040fec0000041808 */
[-C--:B------:R-:W-:Y:S06]  /*3690*/  HMMA.16816.F32.BF16 R12, R188, R186.reuse, R12 ;  /* 0x000000babc0c723c */ /* 0x080fec000004180c */
[C---:B------:R-:W-:Y:S01]  /*36a0*/  HMMA.16816.F32.BF16 R16, R164.reuse, R186, R16 ;  /* 0x000000baa410723c */ /* 0x040fe20000041810 */
[----:B------:R-:W4:Y:S05]  /*36b0*/  LDSM.16.M88.4 R184, [R212+0x3000] ;  /* 0x00300000d4b8783b */ /* 0x000f2a0000000200 */
[-C--:B------:R-:W-:Y:S06]  /*36c0*/  HMMA.16816.F32.BF16 R20, R164, R192.reuse, R20 ;  /* 0x000000c0a414723c */ /* 0x080fec0000041814 */
[C---:B------:R-:W-:Y:S06]  /*36d0*/  HMMA.16816.F32.BF16 R24, R188.reuse, R192, R24 ;  /* 0x000000c0bc18723c */ /* 0x040fec0000041818 */
[-C--:B------:R-:W-:Y:S01]  /*36e0*/  HMMA.16816.F32.BF16 R28, R188, R194.reuse, R28 ;  /* 0x000000c2bc1c723c */ /* 0x080fe2000004181c */
[----:B------:R-:W-:Y:S05]  /*36f0*/  LDSM.16.M88.4 R188, [R0+0x2000] ;  /* 0x0020000000bc783b */ /* 0x000fea0000000200 */
[----:B------:R-:W-:Y:S01]  /*3700*/  HMMA.16816.F32.BF16 R32, R164, R194, R32 ;  /* 0x000000c2a420723c */ /* 0x000fe20000041820 */
[----:B------:R-:W4:Y:S05]  /*3710*/  LDSM.16.M88.4 R164, [R214+UR4+0x10800] ;  /* 0x01080004d6a4783b */ /* 0x000f2a0008000200 */
[-C--:B--2---:R-:W-:Y:S01]  /*3720*/  HMMA.16816.F32.BF16 R4, R172, R196.reuse, R4 ;  /* 0x000000c4ac04723c */ /* 0x084fe20000041804 */
[----:B------:R-:W2:Y:S05]  /*3730*/  LDSM.16.M88.4 R192, [R213+0x4000] ;  /* 0x00400000d5c0783b */ /* 0x000eaa0000000200 */
[C---:B------:R-:W-:Y:S06]  /*3740*/  HMMA.16816.F32.BF16 R8, R200.reuse, R196, R8 ;  /* 0x000000c4c808723c */ /* 0x040fec0000041808 */
[-C--:B------:R-:W-:Y:S06]  /*3750*/  HMMA.16816.F32.BF16 R12, R200, R198.reuse, R12 ;  /* 0x000000c6c80c723c */ /* 0x080fec000004180c */
[C---:B------:R-:W-:Y:S01]  /*3760*/  HMMA.16816.F32.BF16 R16, R172.reuse, R198, R16 ;  /* 0x000000c6ac10723c */ /* 0x040fe20000041810 */
[----:B------:R-:W2:Y:S05]  /*3770*/  LDSM.16.M88.4 R196, [R0+0x3000] ;  /* 0x0030000000c4783b */ /* 0x000eaa0000000200 */
[-C--:B---3--:R-:W-:Y:S06]  /*3780*/  HMMA.16816.F32.BF16 R20, R172, R176.reuse, R20 ;  /* 0x000000b0ac14723c */ /* 0x088fec0000041814 */
[C---:B------:R-:W-:Y:S06]  /*3790*/  HMMA.16816.F32.BF16 R24, R200.reuse, R176, R24 ;  /* 0x000000b0c818723c */ /* 0x040fec0000041818 */
[-C--:B------:R-:W-:Y:S01]  /*37a0*/  HMMA.16816.F32.BF16 R28, R200, R178.reuse, R28 ;  /* 0x000000b2c81c723c */ /* 0x080fe2000004181c */
[----:B------:R-:W-:Y:S05]  /*37b0*/  LDSM.16.M88.4 R200, [R216+0x4000] ;  /* 0x00400000d8c8783b */ /* 0x000fea0000000200 */
[----:B------:R-:W-:Y:S01]  /*37c0*/  HMMA.16816.F32.BF16 R32, R172, R178, R32 ;  /* 0x000000b2ac20723c */ /* 0x000fe20000041820 */
[----:B------:R-:W3:Y:S05]  /*37d0*/  LDSM.16.M88.4 R172, [R213+0x4800] ;  /* 0x00480000d5ac783b */ /* 0x000eea0000000200 */
[-C--:B-1----:R-:W-:Y:S01]  /*37e0*/  HMMA.16816.F32.BF16 R4, R168, R180.reuse, R4 ;  /* 0x000000b4a804723c */ /* 0x082fe20000041804 */
[----:B------:R-:W1:Y:S05]  /*37f0*/  LDSM.16.M88.4 R176, [R3+0x2000] ;  /* 0x0020000003b0783b */ /* 0x000e6a0000000200 */
[C---:B----4-:R-:W-:Y:S06]  /*3800*/  HMMA.16816.F32.BF16 R8, R184.reuse, R180, R8 ;  /* 0x000000b4b808723c */ /* 0x050fec0000041808 */
[-C--:B------:R-:W-:Y:S06]  /*3810*/  HMMA.16816.F32.BF16 R12, R184, R182.reuse, R12 ;  /* 0x000000b6b80c723c */ /* 0x080fec000004180c */
[C---:B------:R-:W-:Y:S01]  /*3820*/  HMMA.16816.F32.BF16 R16, R168.reuse, R182, R16 ;  /* 0x000000b6a810723c */ /* 0x040fe20000041810 */
[----:B------:R-:W-:Y:S05]  /*3830*/  LDSM.16.M88.4 R180, [R2+0x2000] ;  /* 0x0020000002b4783b */ /* 0x000fea0000000200 */
[-C--:B------:R-:W-:Y:S06]  /*3840*/  HMMA.16816.F32.BF16 R20, R168, R164.reuse, R20 ;  /* 0x000000a4a814723c */ /* 0x080fec0000041814 */
[C---:B------:R-:W-:Y:S06]  /*3850*/  HMMA.16816.F32.BF16 R24, R184.reuse, R164, R24 ;  /* 0x000000a4b818723c */ /* 0x040fec0000041818 */
[-C--:B------:R-:W-:Y:S01]  /*3860*/  HMMA.16816.F32.BF16 R28, R184, R166.reuse, R28 ;  /* 0x000000a6b81c723c */ /* 0x080fe2000004181c */
[----:B------:R-:W-:Y:S05]  /*3870*/  LDSM.16.M88.4 R184, [R215+0x4000] ;  /* 0x00400000d7b8783b */ /* 0x000fea0000000200 */
[----:B------:R-:W-:Y:S01]  /*3880*/  HMMA.16816.F32.BF16 R32, R168, R166, R32 ;  /* 0x000000a6a820723c */ /* 0x000fe20000041820 */
[----:B------:R4:W1:Y:S05]  /*3890*/  LDSM.16.M88.4 R164, [R3+0x3000] ;  /* 0x0030000003a4783b */ /* 0x00086a0000000200 */
[-C--:B--2---:R-:W-:Y:S01]  /*38a0*/  HMMA.16816.F32.BF16 R4, R188, R192.reuse, R4 ;  /* 0x000000c0bc04723c */ /* 0x084fe20000041804 */
[----:B------:R-:W2:Y:S05]  /*38b0*/  LDSM.16.M88.4 R168, [R216+0x4800] ;  /* 0x00480000d8a8783b */ /* 0x000eaa0000000200 */
[C---:B------:R-:W-:Y:S06]  /*38c0*/  HMMA.16816.F32.BF16 R8, R196.reuse, R192, R8 ;  /* 0x000000c0c408723c */ /* 0x040fec0000041808 */
[-C--:B------:R-:W-:Y:S06]  /*38d0*/  HMMA.16816.F32.BF16 R12, R196, R194.reuse, R12 ;  /* 0x000000c2c40c723c */ /* 0x080fec000004180c */
[C---:B------:R-:W-:Y:S05]  /*38e0*/  HMMA.16816.F32.BF16 R16, R188.reuse, R194, R16 ;  /* 0x000000c2bc10723c */ /* 0x040fea0000041810 */
[----:B----4-:R-:W-:Y:S01]  /*38f0*/  FMUL.FTZ R3, R242, 1.4426950216293334961 ;  /* 0x3fb8aa3bf2037820 */ /* 0x010fe20000410000 */
[-C--:B---3--:R-:W-:Y:S06]  /*3900*/  HMMA.16816.F32.BF16 R20, R188, R172.reuse, R20 ;  /* 0x000000acbc14723c */ /* 0x088fec0000041814 */
[C---:B------:R-:W-:Y:S06]  /*3910*/  HMMA.16816.F32.BF16 R24, R196.reuse, R172, R24 ;  /* 0x000000acc418723c */ /* 0x040fec0000041818 */
[-C--:B------:R-:W-:Y:S06]  /*3920*/  HMMA.16816.F32.BF16 R28, R196, R174.reuse, R28 ;  /* 0x000000aec41c723c */ /* 0x080fec000004181c */
[----:B------:R-:W-:Y:S01]  /*3930*/  HMMA.16816.F32.BF16 R32, R188, R174, R32 ;  /* 0x000000aebc20723c */ /* 0x000fe20000041820 */
[----:B------:R3:W4:Y:S05]  /*3940*/  LDSM.16.M88.4 R172, [R2+0x3000] ;  /* 0x0030000002ac783b */ /* 0x00072a0000000200 */
[-C--:B-1----:R-:W-:Y:S06]  /*3950*/  HMMA.16816.F32.BF16 R4, R176, R200.reuse, R4 ;  /* 0x000000c8b004723c */ /* 0x082fec0000041804 */
[C---:B------:R-:W-:Y:S06]  /*3960*/  HMMA.16816.F32.BF16 R8, R164.reuse, R200, R8 ;  /* 0x000000c8a408723c */ /* 0x040fec0000041808 */
[-C--:B------:R-:W-:Y:S06]  /*3970*/  HMMA.16816.F32.BF16 R12, R164, R202.reuse, R12 ;  /* 0x000000caa40c723c */ /* 0x080fec000004180c */
[C---:B------:R-:W-:Y:S05]  /*3980*/  HMMA.16816.F32.BF16 R16, R176.reuse, R202, R16 ;  /* 0x000000cab010723c */ /* 0x040fea0000041810 */
[----:B---3--:R-:W-:Y:S01]  /*3990*/  FMUL.FTZ R2, R239, 1.4426950216293334961 ;  /* 0x3fb8aa3bef027820 */ /* 0x008fe20000410000 */
[-C--:B--2---:R-:W-:Y:S06]  /*39a0*/  HMMA.16816.F32.BF16 R20, R176, R168.reuse, R20 ;  /* 0x000000a8b014723c */ /* 0x084fec0000041814 */
[C---:B------:R-:W-:Y:S06]  /*39b0*/  HMMA.16816.F32.BF16 R24, R164.reuse, R168, R24 ;  /* 0x000000a8a418723c */ /* 0x040fec0000041818 */
[-C--:B------:R-:W-:Y:S06]  /*39c0*/  HMMA.16816.F32.BF16 R28, R164, R170.reuse, R28 ;  /* 0x000000aaa41c723c */ /* 0x080fec000004181c */
[----:B------:R-:W-:Y:S01]  /*39d0*/  HMMA.16816.F32.BF16 R32, R176, R170, R32 ;  /* 0x000000aab020723c */ /* 0x000fe20000041820 */
[----:B------:R-:W-:Y:S04]  /*39e0*/  IMAD.U32 R165, RZ, RZ, UR24 ;  /* 0x00000018ffa57e24 */ /* 0x000fe8000f8e00ff */
[----:B------:R-:W-:Y:S01]  /*39f0*/  @P2 IMAD R165, R165, 0x80, R250 ;  /* 0x00000080a5a52824 */ /* 0x000fe200078e02fa */
[-C--:B------:R-:W-:Y:S01]  /*3a00*/  HMMA.16816.F32.BF16 R4, R180, R184.reuse, R4 ;  /* 0x000000b8b404723c */ /* 0x080fe20000041804 */
[----:B------:R-:W-:Y:S04]  /*3a10*/  PLOP3.LUT P2, PT, PT, PT, UP0, 0x80, 0x0 ;  /* 0x000000000000781c */ /* 0x000fe80003f4f008 */
[----:B------:R-:W-:Y:S01]  /*3a20*/  @P4 VIADD R0, R165, 0x1 ;  /* 0x00000001a5004836 */ /* 0x000fe20000000000 */
[C---:B----4-:R-:W-:Y:S01]  /*3a30*/  HMMA.16816.F32.BF16 R8, R172.reuse, R184, R8 ;  /* 0x000000b8ac08723c */ /* 0x050fe20000041808 */
[----:B------:R-:W-:Y:S03]  /*3a40*/  PLOP3.LUT P4, PT, PT, PT, UP0, 0x80, 0x0 ;  /* 0x000000000000781c */ /* 0x000fe60003f8f008 */
[----:B------:R-:W-:Y:S01]  /*3a50*/  @P6 ISETP.GE.AND P6, PT, R0, UR5, PT ;  /* 0x0000000500006c0c */ /* 0x000fe2000bfc6270 */
[----:B------:R-:W-:Y:S01]  /*3a60*/  FMUL.FTZ R164, R241, 1.4426950216293334961 ;  /* 0x3fb8aa3bf1a47820 */ /* 0x000fe20000410000 */
[-C--:B------:R-:W-:Y:S03]  /*3a70*/  HMMA.16816.F32.BF16 R12, R172, R186.reuse, R12 ;  /* 0x000000baac0c723c */ /* 0x080fe6000004180c */
[----:B------:R-:W-:Y:S02]  /*3a80*/  @P3 ISETP.GE.AND P3, PT, R165, UR5, PT ;  /* 0x00000005a5003c0c */ /* 0x000fe4000bf66270 */
[----:B------:R-:W-:Y:S01]  /*3a90*/  FSEL R164, R164, RZ, P5 ;  /* 0x000000ffa4a47208 */ /* 0x000fe20002800000 */
[C---:B------:R-:W-:Y:S01]  /*3aa0*/  HMMA.16816.F32.BF16 R16, R180.reuse, R186, R16 ;  /* 0x000000bab410723c */ /* 0x040fe20000041810 */
[----:B------:R-:W-:Y:S04]  /*3ab0*/  PLOP3.LUT P5, PT, PT, PT, UP0, 0x80, 0x0 ;  /* 0x000000000000781c */ /* 0x000fe80003faf008 */
[----:B------:R-:W-:Y:S01]  /*3ac0*/  FMUL.FTZ R0, R240, 1.4426950216293334961 ;  /* 0x3fb8aa3bf0007820 */ /* 0x000fe20000410000 */
[----:B------:R-:W-:Y:S02]  /*3ad0*/  @P2 FSEL R5, R5, -INF , !P6 ;  /* 0xff80000005052808 */ /* 0x000fe40007000000 */
[----:B------:R-:W-:Y:S03]  /*3ae0*/  FSETP.NEU.FTZ.AND P2, PT, R242, -INF , PT ;  /* 0xff800000f200780b */ /* 0x000fe60003f5d000 */
[----:B------:R-:W-:Y:S01]  /*3af0*/  @P0 FSEL R4, R4, -INF , !P3 ;  /* 0xff80000004040808 */ /* 0x000fe20005800000 */
[--C-:B------:R-:W-:Y:S01]  /*3b00*/  FFMA.FTZ R5, R5, UR9, -R164.reuse ;  /* 0x0000000905057c23 */ /* 0x100fe200080108a4 */
[----:B------:R-:W-:Y:S02]  /*3b10*/  PLOP3.LUT P0, PT, PT, PT, UP0, 0x80, 0x0 ;  /* 0x000000000000781c */ /* 0x000fe40003f0f008 */
[----:B------:R-:W-:Y:S01]  /*3b20*/  FSEL R3, R3, RZ, P2 ;  /* 0x000000ff03037208 */ /* 0x000fe20001000000 */
[----:B------:R-:W-:Y:S01]  /*3b30*/  FFMA.FTZ R4, R4, UR9, -R164 ;  /* 0x0000000904047c23 */ /* 0x000fe200080108a4 */
[----:B------:R-:W-:Y:S01]  /*3b40*/  PLOP3.LUT P2, PT, PT, PT, UP0, 0x80, 0x0 ;  /* 0x000000000000781c */ /* 0x000fe20003f4f008 */
[----:B------:R-:W-:Y:S01]  /*3b50*/  MUFU.EX2 R206, R5 ;  /* 0x0000000500ce7308 */ /* 0x000fe20000000800 */
[----:B------:R-:W-:Y:S02]  /*3b60*/  @P4 FSEL R6, R6, -INF , !P3 ;  /* 0xff80000006064808 */ /* 0x000fe40005800000 */
[----:B------:R-:W-:Y:S02]  /*3b70*/  FSETP.NEU.FTZ.AND P4, PT, R239, -INF , PT ;  /* 0xff800000ef00780b */ /* 0x000fe40003f9d000 */
[----:B------:R-:W-:Y:S01]  /*3b80*/  @P5 FSEL R9, R9, -INF , !P6 ;  /* 0xff80000009095808 */ /* 0x000fe20007000000 */
[--C-:B------:R-:W-:Y:S01]  /*3b90*/  FFMA.FTZ R6, R6, UR9, -R3.reuse ;  /* 0x0000000906067c23 */ /* 0x100fe20008010803 */
[----:B------:R-:W-:Y:S03]  /*3ba0*/  FSEL R2, R2, RZ, P4 ;  /* 0x000000ff02027208 */ /* 0x000fe60002000000 */
[----:B------:R-:W-:Y:S01]  /*3bb0*/  MUFU.EX2 R207, R4 ;  /* 0x0000000400cf7308 */ /* 0x000fe20000000800 */
[----:B------:R-:W-:Y:S02]  /*3bc0*/  @P0 FSEL R7, R7, -INF , !P6 ;  /* 0xff80000007070808 */ /* 0x000fe40007000000 */
[----:B------:R-:W-:Y:S01]  /*3bd0*/  PLOP3.LUT P0, PT, PT, PT, UP0, 0x80, 0x0 ;  /* 0x000000000000781c */ /* 0x000fe20003f0f008 */
[--C-:B------:R-:W-:Y:S01]  /*3be0*/  FFMA.FTZ R9, R9, UR9, -R2.reuse ;  /* 0x0000000909097c23 */ /* 0x100fe20008010802 */
[----:B------:R-:W-:Y:S01]  /*3bf0*/  @P2 FSEL R8, R8, -INF , !P3 ;  /* 0xff80000008082808 */ /* 0x000fe20005800000 */
[--C-:B------:R-:W-:Y:S01]  /*3c00*/  FFMA.FTZ R7, R7, UR9, -R3.reuse ;  /* 0x0000000907077c23 */ /* 0x100fe20008010803 */
[----:B------:R-:W-:Y:S03]  /*3c10*/  PLOP3.LUT P4, PT, PT, PT, UP0, 0x80, 0x0 ;  /* 0x000000000000781c */ /* 0x000fe60003f8f008 */
[----:B------:R-:W-:Y:S01]  /*3c20*/  MUFU.EX2 R205, R6 ;  /* 0x0000000600cd7308 */ /* 0x000fe20000000800 */
[----:B------:R-:W-:Y:S01]  /*3c30*/  FSETP.NEU.FTZ.AND P2, PT, R240, -INF , PT ;  /* 0xff800000f000780b */ /* 0x000fe20003f5d000 */
[----:B------:R-:W-:Y:S01]  /*3c40*/  FFMA.FTZ R8, R8, UR9, -R2 ;  /* 0x0000000908087c23 */ /* 0x000fe20008010802 */
[----:B------:R-:W-:Y:S02]  /*3c50*/  PLOP3.LUT P5, PT, PT, PT, UP0, 0x80, 0x0 ;  /* 0x000000000000781c */ /* 0x000fe40003faf008 */
[----:B------:R-:W-:Y:S02]  /*3c60*/  FSEL R0, R0, RZ, P2 ;  /* 0x000000ff00007208 */ /* 0x000fe40001000000 */
[----:B------:R-:W-:Y:S03]  /*3c70*/  PLOP3.LUT P2, PT, PT, PT, UP0, 0x80, 0x0 ;  /* 0x000000000000781c */ /* 0x000fe60003f4f008 */
[----:B------:R1:W-:Y:S01]  /*3c80*/  MUFU.EX2 R238, R7 ;  /* 0x0000000700ee7308 */ /* 0x0003e20000000800 */
[----:B------:R-:W-:Y:S02]  /*3c90*/  @P0 FSEL R10, R10, -INF , !P3 ;  /* 0xff8000000a0a0808 */ /* 0x000fe40005800000 */
[----:B------:R-:W-:Y:S02]  /*3ca0*/  PLOP3.LUT P3, PT, PT, PT, UP0, 0x80, 0x0 ;  /* 0x000000000000781c */ /* 0x000fe40003f6f008 */
[----:B------:R-:W-:Y:S01]  /*3cb0*/  PLOP3.LUT P0, PT, PT, PT, UP0, 0x80, 0x0 ;  /* 0x000000000000781c */ /* 0x000fe20003f0f008 */
[--C-:B------:R-:W-:Y:S04]  /*3cc0*/  FFMA.FTZ R10, R10, UR9, -R0.reuse ;  /* 0x000000090a0a7c23 */ /* 0x100fe80008010800 */
[----:B------:R2:W-:Y:S01]  /*3cd0*/  MUFU.EX2 R195, R8 ;  /* 0x0000000800c37308 */ /* 0x0005e20000000800 */
[----:B------:R-:W-:Y:S02]  /*3ce0*/  @P5 FSEL R11, R11, -INF , !P6 ;  /* 0xff8000000b0b5808 */ /* 0x000fe40007000000 */
[----:B------:R-:W-:Y:S02]  /*3cf0*/  PLOP3.LUT P5, PT, PT, PT, UP0, 0x80, 0x0 ;  /* 0x000000000000781c */ /* 0x000fe40003faf008 */
[----:B------:R-:W-:Y:S01]  /*3d00*/  PLOP3.LUT P6, PT, PT, PT, UP0, 0x80, 0x0 ;  /* 0x000000000000781c */ /* 0x000fe20003fcf008 */
[----:B------:R-:W-:Y:S04]  /*3d10*/  FFMA.FTZ R11, R11, UR9, -R0 ;  /* 0x000000090b0b7c23 */ /* 0x000fe80008010800 */
[----:B------:R-:W-:Y:S01]  /*3d20*/  MUFU.EX2 R193, R9 ;  /* 0x0000000900c17308 */ /* 0x000fe20000000800 */
[----:B-1----:R-:W1:Y:S09]  /*3d30*/  LDSM.16.M88.4 R4, [R215+0x4800] ;  /* 0x00480000d704783b */ /* 0x002e720000000200 */
[----:B------:R-:W-:Y:S01]  /*3d40*/  MUFU.EX2 R198, R10 ;  /* 0x0000000a00c67308 */ /* 0x000fe20000000800 */
[C---:B--2---:R-:W-:Y:S01]  /*3d50*/  @P4 VIADD R8, R165.reuse, 0x8 ;  /* 0x00000008a5084836 */ /* 0x044fe20000000000 */
[----:B------:R-:W-:Y:S04]  /*3d60*/  PLOP3.LUT P4, PT, PT, PT, UP0, 0x80, 0x0 ;  /* 0x000000000000781c */ /* 0x000fe80003f8f008 */
[----:B------:R-:W-:Y:S01]  /*3d70*/  @P3 ISETP.GE.AND P3, PT, R8, UR5, PT ;  /* 0x0000000508003c0c */ /* 0x000fe2000bf66270 */
[C---:B------:R-:W-:Y:S01]  /*3d80*/  @P0 VIADD R8, R165.reuse, 0x9 ;  /* 0x00000009a5080836 */ /* 0x040fe20000000000 */
[----:B------:R-:W-:Y:S02]  /*3d90*/  PLOP3.LUT P0, PT, PT, PT, UP0, 0x80, 0x0 ;  /* 0x000000000000781c */ /* 0x000fe40003f0f008 */
[----:B------:R-:W-:Y:S01]  /*3da0*/  MUFU.EX2 R197, R11 ;  /* 0x0000000b00c57308 */ /* 0x000fe20000000800 */
[----:B------:R-:W-:Y:S02]  /*3db0*/  @P2 FSEL R12, R12, -INF , !P3 ;  /* 0xff8000000c0c2808 */ /* 0x000fe40005800000 */
[----:B------:R-:W-:Y:S02]  /*3dc0*/  PLOP3.LUT P2, PT, PT, PT, UP0, 0x80, 0x0 ;  /* 0x000000000000781c */ /* 0x000fe40003f4f008 */
[----:B------:R-:W-:Y:S01]  /*3dd0*/  @P4 ISETP.GE.AND P4, PT, R8, UR5, PT ;  /* 0x0000000508004c0c */ /* 0x000fe2000bf86270 */
[----:B------:R-:W-:Y:S02]  /*3de0*/  @P6 VIADD R8, R165, 0x10 ;  /* 0x00000010a5086836 */ /* 0x000fe40000000000 */
[--C-:B------:R-:W-:Y:S01]  /*3df0*/  FFMA.FTZ R12, R12, UR9, -R2.reuse ;  /* 0x000000090c0c7c23 */ /* 0x100fe20008010802 */
[----:B------:R-:W-:Y:S02]  /*3e00*/  PLOP3.LUT P6, PT, PT, PT, UP0, 0x80, 0x0 ;  /* 0x000000000000781c */ /* 0x000fe40003fcf008 */
[----:B------:R-:W-:Y:S01]  /*3e10*/  @P5 FSEL R13, R13, -INF , !P4 ;  /* 0xff8000000d0d5808 */ /* 0x000fe20006000000 */
[----:B------:R-:W-:Y:S01]  /*3e20*/  MUFU.EX2 R192, R12 ;  /* 0x0000000c00c07308 */ /* 0x000fe20000000800 */
[----:B------:R-:W-:Y:S02]  /*3e30*/  @P0 FSEL R14, R14, -INF , !P3 ;  /* 0xff8000000e0e0808 */ /* 0x000fe40005800000 */
[----:B------:R-:W-:Y:S01]  /*3e40*/  PLOP3.LUT P0, PT, PT, PT, UP0, 0x80, 0x0 ;  /* 0x000000000000781c */ /* 0x000fe20003f0f008 */
[----:B------:R-:W-:Y:S01]  /*3e50*/  FFMA.FTZ R13, R13, UR9, -R2 ;  /* 0x000000090d0d7c23 */ /* 0x000fe20008010802 */
[----:B------:R-:W-:Y:S01]  /*3e60*/  PLOP3.LUT P5, PT, PT, PT, UP0, 0x80, 0x0 ;  /* 0x000000000000781c */ /* 0x000fe20003faf008 */
[--C-:B------:R-:W-:Y:S01]  /*3e70*/  FFMA.FTZ R14, R14, UR9, -R0.reuse ;  /* 0x000000090e0e7c23 */ /* 0x100fe20008010800 */
[----:B------:R-:W-:Y:S03]  /*3e80*/  @P2 FSEL R15, R15, -INF , !P4 ;  /* 0xff8000000f0f2808 */ /* 0x000fe60006000000 */
[----:B------:R-:W-:Y:S01]  /*3e90*/  MUFU.EX2 R191, R13 ;  /* 0x0000000d00bf7308 */ /* 0x000fe20000000800 */
[----:B------:R-:W-:Y:S01]  /*3ea0*/  PLOP3.LUT P2, PT, PT, PT, UP0, 0x80, 0x0 ;  /* 0x000000000000781c */ /* 0x000fe20003f4f008 */
[-C--:B-1----:R-:W-:Y:S03]  /*3eb0*/  HMMA.16816.F32.BF16 R20, R180, R4.reuse, R20 ;  /* 0x00000004b414723c */ /* 0x082fe60000041814 */
[----:B------:R-:W-:Y:S01]  /*3ec0*/  FFMA.FTZ R15, R15, UR9, -R0 ;  /* 0x000000090f0f7c23 */ /* 0x000fe20008010800 */
[----:B------:R-:W-:Y:S04]  /*3ed0*/  @P0 FSEL R17, R17, -INF , !P4 ;  /* 0xff80000011110808 */ /* 0x000fe80006000000 */
[----:B------:R-:W-:Y:S01]  /*3ee0*/  MUFU.EX2 R196, R14 ;  /* 0x0000000e00c47308 */ /* 0x000fe20000000800 */
[C---:B------:R-:W-:Y:S01]  /*3ef0*/  HMMA.16816.F32.BF16 R24, R172.reuse, R4, R24 ;  /* 0x00000004ac18723c */ /* 0x040fe20000041818 */
[----:B------:R-:W-:Y:S03]  /*3f00*/  PLOP3.LUT P0, PT, PT, PT, UP0, 0x80, 0x0 ;  /* 0x000000000000781c */ /* 0x000fe60003f0f008 */
[----:B------:R-:W-:Y:S02]  /*3f10*/  @P5 FSEL R16, R16, -INF , !P3 ;  /* 0xff80000010105808 */ /* 0x000fe40005800000 */
[-C--:B------:R-:W-:Y:S01]  /*3f20*/  HMMA.16816.F32.BF16 R28, R172, R6.reuse, R28 ;  /* 0x00000006ac1c723c */ /* 0x080fe2000004181c */
[----:B------:R-:W-:Y:S02]  /*3f30*/  PLOP3.LUT P5, PT, PT, PT, UP0, 0x80, 0x0 ;  /* 0x000000000000781c */ /* 0x000fe40003faf008 */
[----:B------:R-:W-:Y:S02]  /*3f40*/  MUFU.EX2 R194, R15 ;  /* 0x0000000f00c27308 */ /* 0x000fe40000000800 */
[----:B------:R-:W-:Y:S01]  /*3f50*/  @P2 FSEL R18, R18, -INF , !P3 ;  /* 0xff80000012122808 */ /* 0x000fe20005800000 */
[----:B------:R-:W-:Y:S01]  /*3f60*/  HMMA.16816.F32.BF16 R32, R180, R6, R32 ;  /* 0x00000006b420723c */ /* 0x000fe20000041820 */
[----:B------:R-:W-:Y:S02]  /*3f70*/  PLOP3.LUT P3, PT, PT, PT, UP0, 0x80, 0x0 ;  /* 0x000000000000781c */ /* 0x000fe40003f6f008 */
[----:B------:R-:W-:Y:S02]  /*3f80*/  PLOP3.LUT P2, PT, PT, PT, UP0, 0x80, 0x0 ;  /* 0x000000000000781c */ /* 0x000fe40003f4f008 */
[----:B------:R-:W-:Y:S01]  /*3f90*/  @P0 FSEL R19, R19, -INF , !P4 ;  /* 0xff80000013130808 */ /* 0x000fe20006000000 */
[--C-:B------:R-:W-:Y:S01]  /*3fa0*/  FFMA.FTZ R18, R18, UR9, -R3.reuse ;  /* 0x0000000912127c23 */ /* 0x100fe20008010803 */
[----:B------:R-:W-:Y:S01]  /*3fb0*/  PLOP3.LUT P0, PT, PT, PT, UP0, 0x80, 0x0 ;  /* 0x000000000000781c */ /* 0x000fe20003f0f008 */
[--C-:B------:R-:W-:Y:S01]  /*3fc0*/  FFMA.FTZ R16, R16, UR9, -R164.reuse ;  /* 0x0000000910107c23 */ /* 0x100fe200080108a4 */
[----:B------:R-:W-:Y:S01]  /*3fd0*/  @P5 ISETP.GE.AND P5, PT, R8, UR5, PT ;  /* 0x0000000508005c0c */ /* 0x000fe2000bfa6270 */
[----:B------:R-:W-:Y:S01]  /*3fe0*/  MUFU.EX2 R237, R18 ;  /* 0x0000001200ed7308 */ /* 0x000fe20000000800 */
[----:B------:R-:W-:Y:S01]  /*3ff0*/  PLOP3.LUT P4, PT, PT, PT, UP0, 0x80, 0x0 ;  /* 0x000000000000781c */ /* 0x000fe20003f8f008 */
[--C-:B------:R-:W-:Y:S01]  /*4000*/  FFMA.FTZ R19, R19, UR9, -R3.reuse ;  /* 0x0000000913137c23 */ /* 0x100fe20008010803 */
[--C-:B------:R-:W-:Y:S01]  /*4010*/  FFMA.FTZ R17, R17, UR9, -R164.reuse ;  /* 0x0000000911117c23 */ /* 0x100fe200080108a4 */
[----:B------:R-:W-:Y:S01]  /*4020*/  @P3 VIADD R8, R165, 0x11 ;  /* 0x00000011a5083836 */ /* 0x000fe20000000000 */
[----:B------:R-:W-:Y:S02]  /*4030*/  PLOP3.LUT P3, PT, PT, PT, UP0, 0x80, 0x0 ;  /* 0x000000000000781c */ /* 0x000fe40003f6f008 */
[----:B------:R-:W-:Y:S03]  /*4040*/  @P2 FSEL R20, R20, -INF , !P5 ;  /* 0xff80000014142808 */ /* 0x000fe60006800000 */
[----:B------:R-:W-:Y:S01]  /*4050*/  MUFU.EX2 R233, R16 ;  /* 0x0000001000e97308 */ /* 0x000fe20000000800 */
[----:B------:R-:W-:Y:S02]  /*4060*/  @P6 ISETP.GE.AND P6, PT, R8, UR5, PT ;  /* 0x0000000508006c0c */ /* 0x000fe4000bfc6270 */
[----:B------:R-:W-:Y:S01]  /*4070*/  PLOP3.LUT P2, PT, PT, PT, UP0, 0x80, 0x0 ;  /* 0x000000000000781c */ /* 0x000fe20003f4f008 */
[--C-:B------:R-:W-:Y:S01]  /*4080*/  FFMA.FTZ R20, R20, UR9, -R164.reuse ;  /* 0x0000000914147c23 */ /* 0x100fe200080108a4 */
[----:B------:R-:W-:Y:S02]  /*4090*/  @P0 FSEL R21, R21, -INF , !P6 ;  /* 0xff80000015150808 */ /* 0x000fe40007000000 */
[----:B------:R-:W-:Y:S03]  /*40a0*/  PLOP3.LUT P0, PT, PT, PT, UP0, 0x80, 0x0 ;  /* 0x000000000000781c */ /* 0x000fe60003f0f008 */
[----:B------:R-:W-:Y:S01]  /*40b0*/  MUFU.EX2 R232, R17 ;  /* 0x0000001100e87308 */ /* 0x000fe20000000800 */
[----:B------:R-:W-:Y:S01]  /*40c0*/  @P4 FSEL R26, R26, -INF , !P5 ;  /* 0xff8000001a1a4808 */ /* 0x000fe20006800000 */
[----:B------:R-:W-:Y:S01]  /*40d0*/  FFMA.FTZ R21, R21, UR9, -R164 ;  /* 0x0000000915157c23 */ /* 0x000fe200080108a4 */
[----:B------:R-:W-:Y:S02]  /*40e0*/  @P3 FSEL R23, R23, -INF , !P6 ;  /* 0xff80000017173808 */ /* 0x000fe40007000000 */
[----:B------:R-:W-:Y:S01]  /*40f0*/  PLOP3.LUT P3, PT, PT, PT, UP0, 0x80, 0x0 ;  /* 0x000000000000781c */ /* 0x000fe20003f6f008 */
[----:B------:R-:W-:Y:S01]  /*4100*/  FFMA.FTZ R26, R26, UR9, -R0 ;  /* 0x000000091a1a7c23 */ /* 0x000fe20008010800 */
[----:B------:R-:W-:Y:S01]  /*4110*/  PLOP3.LUT P4, PT, PT, PT, UP0, 0x80, 0x0 ;  /* 0x000000000000781c */ /* 0x000fe20003f8f008 */
[--C-:B------:R-:W-:Y:S01]  /*4120*/  FFMA.FTZ R23, R23, UR9, -R3.reuse ;  /* 0x0000000917177c23 */ /* 0x100fe20008010803 */
[----:B------:R-:W-:Y:S01]  /*4130*/  @P2 FSEL R22, R22, -INF , !P5 ;  /* 0xff80000016162808 */ /* 0x000fe20006800000 */
[----:B------:R-:W1:Y:S01]  /*4140*/  MUFU.EX2 R236, R19 ;  /* 0x0000001300ec7308 */ /* 0x000e620000000800 */
[----:B------:R-:W-:Y:S02]  /*4150*/  PLOP3.LUT P2, PT, PT, PT, UP0, 0x80, 0x0 ;  /* 0x000000000000781c */ /* 0x000fe40003f4f008 */
[----:B------:R-:W-:Y:S01]  /*4160*/  @P0 FSEL R24, R24, -INF , !P5 ;  /* 0xff80000018180808 */ /* 0x000fe20006800000 */
[--C-:B------:R-:W-:Y:S01]  /*4170*/  FFMA.FTZ R22, R22, UR9, -R3.reuse ;  /* 0x0000000916167c23 */ /* 0x100fe20008010803 */
[----:B------:R-:W-:Y:S02]  /*4180*/  PLOP3.LUT P0, PT, PT, PT, UP0, 0x80, 0x0 ;  /* 0x000000000000781c */ /* 0x000fe40003f0f008 */
[----:B------:R-:W-:Y:S01]  /*4190*/  PLOP3.LUT P5, PT, PT, PT, UP0, 0x80, 0x0 ;  /* 0x000000000000781c */ /* 0x000fe20003faf008 */
[--C-:B------:R-:W-:Y:S01]  /*41a0*/  FFMA.FTZ R24, R24, UR9, -R2.reuse ;  /* 0x0000000918187c23 */ /* 0x100fe20008010802 */
[----:B------:R-:W-:Y:S01]  /*41b0*/  @P3 FSEL R25, R25, -INF , !P6 ;  /* 0xff80000019193808 */ /* 0x000fe20007000000 */
[----:B------:R-:W-:Y:S01]  /*41c0*/  MUFU.EX2 R204, R20 ;  /* 0x0000001400cc7308 */ /* 0x000fe20000000800 */
[----:B------:R-:W-:Y:S03]  /*41d0*/  PLOP3.LUT P3, PT, PT, PT, UP0, 0x80, 0x0 ;  /* 0x000000000000781c */ /* 0x000fe60003f6f008 */
[----:B------:R-:W-:Y:S01]  /*41e0*/  @P2 VIADD R4, R165, 0x18 ;  /* 0x00000018a5042836 */ /* 0x000fe20000000000 */
[----:B------:R-:W-:Y:S01]  /*41f0*/  PLOP3.LUT P2, PT, PT, PT, UP0, 0x80, 0x0 ;  /* 0x000000000000781c */ /* 0x000fe20003f4f008 */
[----:B------:R-:W-:Y:S01]  /*4200*/  FFMA.FTZ R25, R25, UR9, -R2 ;  /* 0x0000000919197c23 */ /* 0x000fe20008010802 */
[----:B-1----:R-:W-:Y:S01]  /*4210*/  F2FP.BF16.F32.PACK_AB R5, R236, R237 ;  /* 0x000000edec05723e */ /* 0x002fe200000010ff */
[----:B------:R-:W-:Y:S01]  /*4220*/  @P0 VIADD R165, R165, 0x19 ;  /* 0x00000019a5a50836 */ /* 0x000fe20000000000 */
[----:B------:R-:W-:Y:S01]  /*4230*/  PLOP3.LUT P0, PT, PT, PT, UP0, 0x80, 0x0 ;  /* 0x000000000000781c */ /* 0x000fe20003f0f008 */
[----:B------:R-:W-:Y:S01]  /*4240*/  MUFU.EX2 R203, R21 ;  /* 0x0000001500cb7308 */ /* 0x000fe20000000800 */
[----:B------:R-:W-:Y:S02]  /*4250*/  @P4 ISETP.GE.AND P4, PT, R4, UR5, PT ;  /* 0x0000000504004c0c */ /* 0x000fe4000bf86270 */
[----:B------:R-:W-:Y:S02]  /*4260*/  @P5 ISETP.GE.AND P5, PT, R165, UR5, PT ;  /* 0x00000005a5005c0c */ /* 0x000fe4000bfa6270 */
[----:B------:R-:W-:Y:S02]  /*4270*/  @P3 FSEL R27, R27, -INF , !P6 ;  /* 0xff8000001b1b3808 */ /* 0x000fe40007000000 */
[----:B------:R-:W-:Y:S03]  /*4280*/  PLOP3.LUT P3, PT, PT, PT, UP0, 0x80, 0x0 ;  /* 0x000000000000781c */ /* 0x000fe60003f6f008 */
[----:B------:R-:W-:Y:S01]  /*4290*/  MUFU.EX2 R235, R22 ;  /* 0x0000001600eb7308 */ /* 0x000fe20000000800 */
[----:B------:R-:W-:Y:S01]  /*42a0*/  @P2 FSEL R28, R28, -INF , !P4 ;  /* 0xff8000001c1c2808 */ /* 0x000fe20006000000 */
[----:B------:R-:W-:Y:S01]  /*42b0*/  FFMA.FTZ R27, R27, UR9, -R0 ;  /* 0x000000091b1b7c23 */ /* 0x000fe20008010800 */
[----:B------:R-:W-:Y:S02]  /*42c0*/  PLOP3.LUT P2, PT, PT, PT, UP0, 0x80, 0x0 ;  /* 0x000000000000781c */ /* 0x000fe40003f4f008 */
[----:B------:R-:W-:Y:S01]  /*42d0*/  @P0 FSEL R29, R29, -INF , !P5 ;  /* 0xff8000001d1d0808 */ /* 0x000fe20006800000 */
[--C-:B------:R-:W-:Y:S01]  /*42e0*/  FFMA.FTZ R28, R28, UR9, -R2.reuse ;  /* 0x000000091c1c7c23 */ /* 0x100fe20008010802 */
[----:B------:R-:W-:Y:S03]  /*42f0*/  PLOP3.LUT P0, PT, PT, PT, UP0, 0x80, 0x0 ;  /* 0x000000000000781c */ /* 0x000fe60003f0f008 */
[----:B------:R-:W-:Y:S01]  /*4300*/  MUFU.EX2 R234, R23 ;  /* 0x0000001700ea7308 */ /* 0x000fe20000000800 */
[----:B------:R-:W-:Y:S01]  /*4310*/  F2FP.BF16.F32.PACK_AB R4, R193, R195 ;  /* 0x000000c3c104723e */ /* 0x000fe200000010ff */
[----:B------:R-:W-:Y:S01]  /*4320*/  FFMA.FTZ R2, R29, UR9, -R2 ;  /* 0x000000091d027c23 */ /* 0x000fe20008010802 */
[----:B------:R-:W-:Y:S02]  /*4330*/  @P3 FSEL R32, R32, -INF , !P4 ;  /* 0xff80000020203808 */ /* 0x000fe40006000000 */
[----:B------:R-:W-:Y:S05]  /*4340*/  PLOP3.LUT P3, PT, PT, PT, UP0, 0x80, 0x0 ;  /* 0x000000000000781c */ /* 0x000fea0003f6f008 */
[----:B------:R1:W-:Y:S01]  /*4350*/  MUFU.EX2 R183, R2 ;  /* 0x0000000200b77308 */ /* 0x0003e20000000800 */
[----:B------:R-:W-:Y:S01]  /*4360*/  @P2 FSEL R33, R33, -INF , !P5 ;  /* 0xff80000021212808 */ /* 0x000fe20006800000 */
[--C-:B------:R-:W-:Y:S01]  /*4370*/  FFMA.FTZ R32, R32, UR9, -R164.reuse ;  /* 0x0000000920207c23 */ /* 0x100fe200080108a4 */
[----:B------:R-:W-:Y:S02]  /*4380*/  PLOP3.LUT P2, PT, PT, PT, UP0, 0x80, 0x0 ;  /* 0x000000000000781c */ /* 0x000fe40003f4f008 */
[----:B------:R-:W-:Y:S01]  /*4390*/  @P0 FSEL R34, R34, -INF , !P4 ;  /* 0xff80000022220808 */ /* 0x000fe20006000000 */
[----:B------:R-:W-:Y:S01]  /*43a0*/  FFMA.FTZ R164, R33, UR9, -R164 ;  /* 0x0000000921a47c23 */ /* 0x000fe200080108a4 */
[----:B------:R-:W-:Y:S03]  /*43b0*/  PLOP3.LUT P0, PT, PT, PT, UP0, 0x80, 0x0 ;  /* 0x000000000000781c */ /* 0x000fe60003f0f008 */
[----:B------:R-:W-:Y:S01]  /*43c0*/  MUFU.EX2 R200, R32 ;  /* 0x0000002000c87308 */ /* 0x000fe20000000800 */
[--C-:B------:R-:W-:Y:S01]  /*43d0*/  FFMA.FTZ R34, R34, UR9, -R3.reuse ;  /* 0x0000000922227c23 */ /* 0x100fe20008010803 */
[----:B------:R-:W-:Y:S05]  /*43e0*/  @P3 FSEL R35, R35, -INF , !P5 ;  /* 0xff80000023233808 */ /* 0x000fea0006800000 */
[----:B------:R-:W-:Y:S01]  /*43f0*/  FFMA.FTZ R3, R35, UR9, -R3 ;  /* 0x0000000923037c23 */ /* 0x000fe20008010803 */
[----:B-1----:R-:W-:Y:S02]  /*4400*/  F2FP.BF16.F32.PACK_AB R2, R206, R207 ;  /* 0x000000cfce02723e */ /* 0x002fe400000010ff */
[----:B------:R-:W-:Y:S01]  /*4410*/  MUFU.EX2 R199, R164 ;  /* 0x000000a400c77308 */ /* 0x000fe20000000800 */
[----:B------:R-:W-:Y:S02]  /*4420*/  @P2 FSEL R30, R30, -INF , !P4 ;  /* 0xff8000001e1e2808 */ /* 0x000fe40006000000 */
[----:B------:R-:W-:Y:S01]  /*4430*/  @P0 FSEL R31, R31, -INF , !P5 ;  /* 0xff8000001f1f0808 */ /* 0x000fe20006800000 */
[----:B------:R1:W-:Y:S01]  /*4440*/  STS [R230+0x20000], R2 ;  /* 0x02000002e6007388 */ /* 0x0003e20000000800 */
[----:B------:R-:W-:Y:S01]  /*4450*/  IADD3 R180, P0, R245, UR13, RZ ;  /* 0x0000000df5b47c10 */ /* 0x000fe2000ff1e0ff */
[--C-:B------:R-:W-:Y:S04]  /*4460*/  FFMA.FTZ R30, R30, UR9, -R0.reuse ;  /* 0x000000091e1e7c23 */ /* 0x100fe80008010800 */
[----:B------:R2:W-:Y:S01]  /*4470*/  MUFU.EX2 R201, R3 ;  /* 0x0000000300c97308 */ /* 0x0005e20000000800 */
[----:B------:R-:W-:Y:S01]  /*4480*/  FFMA.FTZ R0, R31, UR9, -R0 ;  /* 0x000000091f007c23 */ /* 0x000fe20008010800 */
[----:B------:R-:W-:Y:S02]  /*4490*/  IADD3.X R181, R244, UR12, RZ, P0, !PT ;  /* 0x0000000cf4b57c10 */ /* 0x000fe400087fe4ff */
[----:B------:R-:W-:Y:S06]  /*44a0*/  PLOP3.LUT P0, PT, PT, PT, UP3, 0x80, 0x0 ;  /* 0x000000000000781c */ /* 0x000fec0003f0f038 */
[----:B------:R-:W3:Y:S10]  /*44b0*/  MUFU.EX2 R202, R34 ;  /* 0x0000002200ca7308 */ /* 0x000ef40000000800 */
[----:B------:R3:W-:Y:S01]  /*44c0*/  MUFU.EX2 R184, R0 ;  /* 0x0000000000b87308 */ /* 0x0007e20000000800 */
[----:B--2---:R-:W-:Y:S02]  /*44d0*/  F2FP.BF16.F32.PACK_AB R3, R238, R205 ;  /* 0x000000cdee03723e */ /* 0x004fe400000010ff */
[----:B-1----:R-:W-:Y:S03]  /*44e0*/  F2FP.BF16.F32.PACK_AB R2, R232, R233 ;  /* 0x000000e9e802723e */ /* 0x002fe600000010ff */
[----:B------:R1:W-:Y:S04]  /*44f0*/  STS [R230+0x20400], R3 ;  /* 0x02040003e6007388 */ /* 0x0003e80000000800 */
[----:B------:R-:W-:Y:S02]  /*4500*/  MUFU.EX2 R188, R24 ;  /* 0x0000001800bc7308 */ /* 0x000fe40000000800 */
[----:B------:R2:W-:Y:S06]  /*4510*/  STS [R231+0x20000], R2 ;  /* 0x02000002e7007388 */ /* 0x0005ec0000000800 */
[----:B------:R4:W-:Y:S02]  /*4520*/  STS [R231+0x20400], R5 ;  /* 0x02040005e7007388 */ /* 0x0009e40000000800 */
[----:B------:R-:W4:Y:S01]  /*4530*/  MUFU.EX2 R187, R25 ;  /* 0x0000001900bb7308 */ /* 0x000f220000000800 */
[----:B---3--:R-:W-:Y:S03]  /*4540*/  F2FP.BF16.F32.PACK_AB R0, R201, R202 ;  /* 0x000000cac900723e */ /* 0x008fe600000010ff */
[----:B------:R3:W-:Y:S06]  /*4550*/  STS [R230+0x21000], R4 ;  /* 0x02100004e6007388 */ /* 0x0007ec0000000800 */
[----:B------:R-:W-:Y:S01]  /*4560*/  MUFU.EX2 R190, R26 ;  /* 0x0000001a00be7308 */ /* 0x000fe20000000800 */
[----:B-1----:R-:W-:Y:S09]  /*4570*/  F2FP.BF16.F32.PACK_AB R3, R197, R198 ;  /* 0x000000c6c503723e */ /* 0x002ff200000010ff */
[----:B------:R-:W1:Y:S01]  /*4580*/  MUFU.EX2 R189, R27 ;  /* 0x0000001b00bd7308 */ /* 0x000e620000000800 */
[----:B--2---:R-:W-:Y:S01]  /*4590*/  F2FP.BF16.F32.PACK_AB R2, R191, R192 ;  /* 0x000000c0bf02723e */ /* 0x004fe200000010ff */
[----:B------:R2:W-:Y:S01]  /*45a0*/  STS [R230+0x21400], R3 ;  /* 0x02140003e6007388 */ /* 0x0005e20000000800 */
[----:B----4-:R-:W-:Y:S05]  /*45b0*/  F2FP.BF16.F32.PACK_AB R5, R194, R196 ;  /* 0x000000c4c205723e */ /* 0x010fea00000010ff */
[----:B------:R4:W-:Y:S02]  /*45c0*/  STS [R231+0x21000], R2 ;  /* 0x02100002e7007388 */ /* 0x0009e40000000800 */
[----:B------:R-:W1:Y:S01]  /*45d0*/  MUFU.EX2 R185, R28 ;  /* 0x0000001c00b97308 */ /* 0x000e620000000800 */
[----:B---3--:R-:W-:Y:S03]  /*45e0*/  F2FP.BF16.F32.PACK_AB R4, R203, R204 ;  /* 0x000000cccb04723e */ /* 0x008fe600000010ff */
[----:B------:R3:W-:Y:S06]  /*45f0*/  STS [R231+0x21400], R5 ;  /* 0x02140005e7007388 */ /* 0x0007ec0000000800 */
[----:B------:R1:W-:Y:S01]  /*4600*/  STS [R228+0x20000], R4 ;  /* 0x02000004e4007388 */ /* 0x0003e20000000800 */
[----:B------:R-:W1:Y:S01]  /*4610*/  MUFU.EX2 R186, R30 ;  /* 0x0000001e00ba7308 */ /* 0x000e620000000800 */
[----:B--2---:R-:W-:Y:S02]  /*4620*/  F2FP.BF16.F32.PACK_AB R3, R234, R235 ;  /* 0x000000ebea03723e */ /* 0x004fe400000010ff */
[----:B----4-:R-:W-:Y:S03]  /*4630*/  F2FP.BF16.F32.PACK_AB R2, R199, R200 ;  /* 0x000000c8c702723e */ /* 0x010fe600000010ff */
[----:B------:R2:W-:Y:S01]  /*4640*/  STS [R228+0x20400], R3 ;  /* 0x02040003e4007388 */ /* 0x0005e20000000800 */
[----:B---3--:R-:W-:Y:S05]  /*4650*/  F2FP.BF16.F32.PACK_AB R5, R187, R188 ;  /* 0x000000bcbb05723e */ /* 0x008fea00000010ff */
[----:B------:R3:W-:Y:S01]  /*4660*/  STS [R229+0x20000], R2 ;  /* 0x02000002e5007388 */ /* 0x0007e20000000800 */
[----:B-1----:R-:W-:Y:S05]  /*4670*/  F2FP.BF16.F32.PACK_AB R4, R189, R190 ;  /* 0x000000bebd04723e */ /* 0x002fea00000010ff */
[----:B------:R1:W-:Y:S06]  /*4680*/  STS [R229+0x20400], R0 ;  /* 0x02040000e5007388 */ /* 0x0003ec0000000800 */
[----:B------:R-:W-:Y:S06]  /*4690*/  STS [R228+0x21000], R5 ;  /* 0x02100005e4007388 */ /* 0x000fec0000000800 */
[----:B------:R-:W-:Y:S01]  /*46a0*/  STS [R228+0x21400], R4 ;  /* 0x02140004e4007388 */ /* 0x000fe20000000800 */
[----:B--2---:R-:W-:Y:S02]  /*46b0*/  F2FP.BF16.F32.PACK_AB R3, R183, R185 ;  /* 0x000000b9b703723e */ /* 0x004fe400000010ff */
[----:B---3--:R-:W-:Y:S03]  /*46c0*/  F2FP.BF16.F32.PACK_AB R2, R184, R186 ;  /* 0x000000bab802723e */ /* 0x008fe600000010ff */
[----:B------:R-:W-:Y:S01]  /*46d0*/  STS [R229+0x21000], R3 ;  /* 0x02100003e5007388 */ /* 0x000fe20000000800 */
[C---:B-1----:R-:W-:Y:S05]  /*46e0*/  LEA R0, R218.reuse, UR4, 0x1 ;  /* 0x00000004da007c11 */ /* 0x042fea000f8e08ff */
[----:B------:R1:W-:Y:S06]  /*46f0*/  STS [R229+0x21400], R2 ;  /* 0x02140002e5007388 */ /* 0x0003ec0000000800 */
[----:B------:R-:W-:Y:S06]  /*4700*/  LDSM.16.M88.4 R32, [R0+0x8000] ;  /* 0x008000000020783b */ /* 0x000fec0000000200 */
[----:B------:R-:W2:Y:S06]  /*4710*/  LDSM.16.M88.4 R16, [R214+UR4+0x14000] ;  /* 0x01400004d610783b */ /* 0x000eac0008000200 */
[----:B------:R-:W3:Y:S06]  /*4720*/  LDSM.16.M88.4 R28, [R0+0x9000] ;  /* 0x00900000001c783b */ /* 0x000eec0000000200 */
[----:B------:R-:W4:Y:S01]  /*4730*/  LDSM.16.M88.4 R164, [R214+UR4+0x14800] ;  /* 0x01480004d6a4783b */ /* 0x000f220008000200 */
[----:B-1----:R-:W-:Y:S05]  /*4740*/  LEA R2, R218, UR4, 0x1 ;  /* 0x00000004da027c11 */ /* 0x002fea000f8e08ff */
[----:B------:R-:W-:Y:S01]  /*4750*/  LDSM.16.M88.4 R172, [R213+0x8000] ;  /* 0x00800000d5ac783b */ /* 0x000fe20000000200 */
[--C-:B------:R-:W-:Y:S02]  /*4760*/  IMAD.IADD R3, R219, 0x1, R2.reuse ;  /* 0x00000001db037824 */ /* 0x100fe400078e0202 */
[C---:B------:R-:W-:Y:S02]  /*4770*/  IMAD.IADD R208, R217.reuse, 0x1, R2 ;  /* 0x00000001d9d07824 */ /* 0x040fe400078e0202 */
[----:B------:R-:W-:Y:S01]  /*4780*/  IMAD.IADD R2, R217, 0x1, R3 ;  /* 0x00000001d9027824 */ /* 0x000fe200078e0203 */
[----:B------:R-:W1:Y:S06]  /*4790*/  LDSM.16.M88.4 R168, [R3+0x8000] ;  /* 0x0080000003a8783b */ /* 0x000e6c0000000200 */
[----:B------:R-:W1:Y:S01]  /*47a0*/  LDSM.16.M88.4 R176, [R3+0x9000] ;  /* 0x0090000003b0783b */ /* 0x000e620000000200 */
[-C--:B--2---:R-:W-:Y:S06]  /*47b0*/  HMMA.16816.F32.BF16 R4, R32, R16.reuse, RZ ;  /* 0x000000102004723c */ /* 0x084fec00000418ff */
[C---:B---3--:R-:W-:Y:S06]  /*47c0*/  HMMA.16816.F32.BF16 R8, R28.reuse, R16, RZ ;  /* 0x000000101c08723c */ /* 0x048fec00000418ff */
[-C--:B------:R-:W-:Y:S06]  /*47d0*/  HMMA.16816.F32.BF16 R12, R28, R18.reuse, RZ ;  /* 0x000000121c0c723c */ /* 0x080fec00000418ff */
[C---:B------:R-:W-:Y:S06]  /*47e0*/  HMMA.16816.F32.BF16 R16, R32.reuse, R18, RZ ;  /* 0x000000122010723c */ /* 0x040fec00000418ff */
[-C--:B----4-:R-:W-:Y:S06]  /*47f0*/  HMMA.16816.F32.BF16 R20, R32, R164.reuse, RZ ;  /* 0x000000a42014723c */ /* 0x090fec00000418ff */
[C---:B------:R-:W-:Y:S06]  /*4800*/  HMMA.16816.F32.BF16 R24, R28.reuse, R164, RZ ;  /* 0x000000a41c18723c */ /* 0x040fec00000418ff */
[-C--:B------:R-:W-:Y:S06]  /*4810*/  HMMA.16816.F32.BF16 R28, R28, R166.reuse, RZ ;  /* 0x000000a61c1c723c */ /* 0x080fec00000418ff */
[----:B------:R-:W-:Y:S01]  /*4820*/  HMMA.16816.F32.BF16 R32, R32, R166, RZ ;  /* 0x000000a62020723c */ /* 0x000fe200000418ff */
[----:B------:R-:W2:Y:S05]  /*4830*/  LDSM.16.M88.4 R164, [R213+0x8800] ;  /* 0x00880000d5a4783b */ /* 0x000eaa0000000200 */
[-C--:B-1----:R-:W-:Y:S06]  /*4840*/  HMMA.16816.F32.BF16 R4, R168, R172.reuse, R4 ;  /* 0x000000aca804723c */ /* 0x082fec0000041804 */
[C---:B------:R-:W-:Y:S06]  /*4850*/  HMMA.16816.F32.BF16 R8, R176.reuse, R172, R8 ;  /* 0x000000acb008723c */ /* 0x040fec0000041808 */
[-C--:B------:R-:W-:Y:S06]  /*4860*/  HMMA.16816.F32.BF16 R12, R176, R174.reuse, R12 ;  /* 0x000000aeb00c723c */ /* 0x080fec000004180c */
[C---:B------:R-:W-:Y:S01]  /*4870*/  HMMA.16816.F32.BF16 R16, R168.reuse, R174, R16 ;  /* 0x000000aea810723c */ /* 0x040fe20000041810 */
[----:B------:R-:W-:Y:S05]  /*4880*/  LDSM.16.M88.4 R172, [R208+0x8000] ;  /* 0x00800000d0ac783b */ /* 0x000fea0000000200 */
[-C--:B--2---:R-:W-:Y:S06]  /*4890*/  HMMA.16816.F32.BF16 R20, R168, R164.reuse, R20 ;  /* 0x000000a4a814723c */ /* 0x084fec0000041814 */
[C---:B------:R-:W-:Y:S06]  /*48a0*/  HMMA.16816.F32.BF16 R24, R176.reuse, R164, R24 ;  /* 0x000000a4b018723c */ /* 0x040fec0000041818 */
[-C--:B------:R-:W-:Y:S01]  /*48b0*/  HMMA.16816.F32.BF16 R28, R176, R166.reuse, R28 ;  /* 0x000000a6b01c723c */ /* 0x080fe2000004181c */
[----:B------:R-:W2:Y:S06]  /*48c0*/  LDG.E R179, desc[UR6][R180.64] ;  /* 0x00000006b4b37981 */ /* 0x000eac000c1e1900 */
[----:B------:R-:W3:Y:S01]  /*48d0*/  LDG.E R178, desc[UR6][R180.64+0x20] ;  /* 0x00002006b4b27981 */ /* 0x000ee2000c1e1900 */
[----:B------:R-:W-:Y:S05]  /*48e0*/  HMMA.16816.F32.BF16 R32, R168, R166, R32 ;  /* 0x000000a6a820723c */ /* 0x000fea0000041820 */
[----:B------:R-:W1:Y:S06]  /*48f0*/  LDSM.16.M88.4 R164, [R216+0x8000] ;  /* 0x00800000d8a4783b */ /* 0x000e6c0000000200 */
[----:B------:R-:W4:Y:S06]  /*4900*/  LDSM.16.M88.4 R168, [R208+0x9000] ;  /* 0x00900000d0a8783b */ /* 0x000f2c0000000200 */
[----:B------:R-:W5:Y:S01]  /*4910*/  LDG.E R177, desc[UR6][R180.64+0x80] ;  /* 0x00008006b4b17981 */ /* 0x000f62000c1e1900 */
[-C--:B-1----:R-:W-:Y:S06]  /*4920*/  HMMA.16816.F32.BF16 R4, R172, R164.reuse, R4 ;  /* 0x000000a4ac04723c */ /* 0x082fec0000041804 */
[C---:B----4-:R-:W-:Y:S06]  /*4930*/  HMMA.16816.F32.BF16 R8, R168.reuse, R164, R8 ;  /* 0x000000a4a808723c */ /* 0x050fec0000041808 */
[-C--:B------:R-:W-:Y:S06]  /*4940*/  HMMA.16816.F32.BF16 R12, R168, R166.reuse, R12 ;  /* 0x000000a6a80c723c */ /* 0x080fec000004180c */
[C---:B------:R-:W-:Y:S01]  /*4950*/  HMMA.16816.F32.BF16 R16, R172.reuse, R166, R16 ;  /* 0x000000a6ac10723c */ /* 0x040fe20000041810 */
[----:B------:R-:W1:Y:S05]  /*4960*/  LDSM.16.M88.4 R164, [R216+0x8800] ;  /* 0x00880000d8a4783b */ /* 0x000e6a0000000200 */
[-C--:B-1----:R-:W-:Y:S06]  /*4970*/  HMMA.16816.F32.BF16 R20, R172, R164.reuse, R20 ;  /* 0x000000a4ac14723c */ /* 0x082fec0000041814 */
[C---:B------:R-:W-:Y:S06]  /*4980*/  HMMA.16816.F32.BF16 R24, R168.reuse, R164, R24 ;  /* 0x000000a4a818723c */ /* 0x040fec0000041818 */
[-C--:B------:R-:W-:Y:S01]  /*4990*/  HMMA.16816.F32.BF16 R28, R168, R166.reuse, R28 ;  /* 0x000000a6a81c723c */ /* 0x080fe2000004181c */
[----:B------:R-:W-:Y:S05]  /*49a0*/  LDSM.16.M88.4 R168, [R2+0x8000] ;  /* 0x0080000002a8783b */ /* 0x000fea0000000200 */
[----:B------:R-:W-:Y:S01]  /*49b0*/  HMMA.16816.F32.BF16 R32, R172, R166, R32 ;  /* 0x000000a6ac20723c */ /* 0x000fe20000041820 */
[----:B------:R-:W1:Y:S06]  /*49c0*/  LDSM.16.M88.4 R164, [R215+0x8000] ;  /* 0x00800000d7a4783b */ /* 0x000e6c0000000200 */
[----:B------:R-:W4:Y:S01]  /*49d0*/  LDSM.16.M88.4 R172, [R2+0x9000] ;  /* 0x0090000002ac783b */ /* 0x000f220000000200 */
        /* <DEDUP_REMOVED lines=10> */
[----:B------:R-:W1:Y:S06]  /*4a80*/  LDSM.16.M88.4 R164, [R214+UR4+0x18000] ;  /* 0x01800004d6a4783b */ /* 0x000e6c0008000200 */
[----:B------:R4:W1:Y:S06]  /*4a90*/  LDSM.16.M88.4 R168, [R0+0xb000] ;  /* 0x00b0000000a8783b */ /* 0x00086c0000000200 */
[----:B----4-:R4:W5:Y:S01]  /*4aa0*/  LDG.E R0, desc[UR6][R180.64+0xa0] ;  /* 0x0000a006b4007981 */ /* 0x010962000c1e1900 */
[-C--:B-1----:R-:W-:Y:S06]  /*4ab0*/  HMMA.16816.F32.BF16 R4, R172, R164.reuse, R4 ;  /* 0x000000a4ac04723c */ /* 0x082fec0000041804 */
[C---:B------:R-:W-:Y:S06]  /*4ac0*/  HMMA.16816.F32.BF16 R8, R168.reuse, R164, R8 ;  /* 0x000000a4a808723c */ /* 0x040fec0000041808 */
[-C--:B------:R-:W-:Y:S06]  /*4ad0*/  HMMA.16816.F32.BF16 R12, R168, R166.reuse, R12 ;  /* 0x000000a6a80c723c */ /* 0x080fec000004180c */
[C---:B------:R-:W-:Y:S01]  /*4ae0*/  HMMA.16816.F32.BF16 R16, R172.reuse, R166, R16 ;  /* 0x000000a6ac10723c */ /* 0x040fe20000041810 */
[----:B------:R-:W1:Y:S05]  /*4af0*/  LDSM.16.M88.4 R164, [R214+UR4+0x18800] ;  /* 0x01880004d6a4783b */ /* 0x000e6a0008000200 */
[-C--:B-1----:R-:W-:Y:S06]  /*4b00*/  HMMA.16816.F32.BF16 R20, R172, R164.reuse, R20 ;  /* 0x000000a4ac14723c */ /* 0x082fec0000041814 */
[C---:B------:R-:W-:Y:S06]  /*4b10*/  HMMA.16816.F32.BF16 R24, R168.reuse, R164, R24 ;  /* 0x000000a4a818723c */ /* 0x040fec0000041818 */
[-C--:B------:R-:W-:Y:S01]  /*4b20*/  HMMA.16816.F32.BF16 R28, R168, R166.reuse, R28 ;  /* 0x000000a6a81c723c */ /* 0x080fe2000004181c */
[----:B------:R-:W-:Y:S05]  /*4b30*/  LDSM.16.M88.4 R168, [R3+0xa000] ;  /* 0x00a0000003a8783b */ /* 0x000fea0000000200 */
[----:B------:R-:W-:Y:S01]  /*4b40*/  HMMA.16816.F32.BF16 R32, R172, R166, R32 ;  /* 0x000000a6ac20723c */ /* 0x000fe20000041820 */
[----:B------:R-:W1:Y:S06]  /*4b50*/  LDSM.16.M88.4 R164, [R213+0xc000] ;  /* 0x00c00000d5a4783b */ /* 0x000e6c0000000200 */
[----:B------:R-:W2:Y:S01]  /*4b60*/  LDSM.16.M88.4 R172, [R3+0xb000] ;  /* 0x00b0000003ac783b */ /* 0x000ea20000000200 */
[-C--:B-1----:R-:W-:Y:S06]  /*4b70*/  HMMA.16816.F32.BF16 R4, R168, R164.reuse, R4 ;  /* 0x000000a4a804723c */ /* 0x082fec0000041804 */
[C---:B--2---:R-:W-:Y:S06]  /*4b80*/  HMMA.16816.F32.BF16 R8, R172.reuse, R164, R8 ;  /* 0x000000a4ac08723c */ /* 0x044fec0000041808 */
        /* <DEDUP_REMOVED lines=27> */
[C---:B------:R-:W-:Y:S01]  /*4d40*/  FADD.FTZ R4, -R179.reuse, R4 ;  /* 0x00000004b3047221 */ /* 0x040fe20000010100 */
[----:B------:R-:W-:Y:S01]  /*4d50*/  FADD.FTZ R5, -R179, R5 ;  /* 0x00000005b3057221 */ /* 0x000fe20000010100 */
[----:B---3--:R-:W-:Y:S03]  /*4d60*/  FADD.FTZ R6, -R178, R6 ;  /* 0x00000006b2067221 */ /* 0x008fe60000010100 */
[----:B----4-:R-:W-:Y:S01]  /*4d70*/  FMUL.FTZ R181, R207, R4 ;  /* 0x00000004cfb57220 */ /* 0x010fe20000410000 */
[----:B------:R-:W-:Y:S02]  /*4d80*/  IMAD.U32 R4, RZ, RZ, UR4 ;  /* 0x00000004ff047e24 */ /* 0x000fe4000f8e00ff */
[----:B------:R-:W-:Y:S01]  /*4d90*/  FMUL.FTZ R180, R206, R5 ;  /* 0x00000005ceb47220 */ /* 0x000fe20000410000 */
[----:B------:R-:W-:Y:S09]  /*4da0*/  FMUL.FTZ R182, R205, R6 ;  /* 0x00000006cdb67220 */ /* 0x000ff20000410000 */
[C---:B------:R-:W-:Y:S01]  /*4db0*/  FADD.FTZ R6, -R179.reuse, R16 ;  /* 0x00000010b3067221 */ /* 0x040fe20000010100 */
[----:B------:R-:W-:Y:S01]  /*4dc0*/  F2FP.BF16.F32.PACK_AB R16, R180, R181 ;  /* 0x000000b5b410723e */ /* 0x000fe200000010ff */
[----:B------:R-:W-:Y:S01]  /*4dd0*/  FADD.FTZ R5, -R179, R17 ;  /* 0x00000011b3057221 */ /* 0x000fe20000010100 */
[----:B------:R-:W-:Y:S01]  /*4de0*/  FADD.FTZ R19, -R178, R19 ;  /* 0x00000013b2137221 */ /* 0x000fe20000010100 */
[----:B------:R-:W-:Y:S02]  /*4df0*/  FMUL.FTZ R6, R233, R6 ;  /* 0x00000006e9067220 */ /* 0x000fe40000410000 */
[----:B------:R-:W-:Y:S01]  /*4e00*/  FMUL.FTZ R5, R232, R5 ;  /* 0x00000005e8057220 */ /* 0x000fe20000410000 */
[-C--:B-1----:R-:W-:Y:S06]  /*4e10*/  HMMA.16816.F32.BF16 R20, R164, R168.reuse, R20 ;  /* 0x000000a8a414723c */ /* 0x082fec0000041814 */
[C---:B------:R-:W-:Y:S06]  /*4e20*/  HMMA.16816.F32.BF16 R24, R172.reuse, R168, R24 ;  /* 0x000000a8ac18723c */ /* 0x040fec0000041818 */
[-C--:B------:R-:W-:Y:S06]  /*4e30*/  HMMA.16816.F32.BF16 R28, R172, R170.reuse, R28 ;  /* 0x000000aaac1c723c */ /* 0x080fec000004181c */
[----:B------:R-:W-:Y:S05]  /*4e40*/  HMMA.16816.F32.BF16 R32, R164, R170, R32 ;  /* 0x000000aaa420723c */ /* 0x000fea0000041820 */
[----:B------:R-:W-:Y:S02]  /*4e50*/  IMAD.SHL.U32 R172, R220, 0x2, RZ ;  /* 0x00000002dcac7824 */ /* 0x000fe400078e00ff */
[C---:B------:R-:W-:Y:S01]  /*4e60*/  FADD.FTZ R20, -R179.reuse, R20 ;  /* 0x00000014b3147221 */ /* 0x040fe20000010100 */
[----:B------:R-:W-:Y:S03]  /*4e70*/  FADD.FTZ R21, -R179, R21 ;  /* 0x00000015b3157221 */ /* 0x000fe60000010100 */
[----:B------:R-:W-:Y:S01]  /*4e80*/  FADD.FTZ R17, -R178, R23 ;  /* 0x00000017b2117221 */ /* 0x000fe20000010100 */
[----:B------:R-:W-:Y:S01]  /*4e90*/  IADD3 R4, R172, 0x8000, R4 ;  /* 0x00008000ac047810 */ /* 0x000fe20007ffe004 */
[----:B------:R-:W-:Y:S02]  /*4ea0*/  FMUL.FTZ R21, R203, R21 ;  /* 0x00000015cb157220 */ /* 0x000fe40000410000 */
[----:B------:R-:W-:Y:S02]  /*4eb0*/  FMUL.FTZ R17, R234, R17 ;  /* 0x00000011ea117220 */ /* 0x000fe40000410000 */
[C---:B------:R-:W-:Y:S02]  /*4ec0*/  VIADD R176, R4.reuse, 0x40 ;  /* 0x0000004004b07836 */ /* 0x040fe40000000000 */
[----:B------:R-:W-:Y:S02]  /*4ed0*/  @P1 VIADD R176, R4, 0xffffffc0 ;  /* 0xffffffc004b01836 */ /* 0x000fe40000000000 */
[----:B------:R-:W-:Y:S01]  /*4ee0*/  FMUL.FTZ R4, R204, R20 ;  /* 0x00000014cc047220 */ /* 0x000fe20000410000 */
[----:B------:R-:W-:Y:S01]  /*4ef0*/  F2FP.BF16.F32.PACK_AB R20, R5, R6 ;  /* 0x000000060514723e */ /* 0x000fe200000010ff */
[C---:B------:R-:W-:Y:S01]  /*4f00*/  FADD.FTZ R6, -R178.reuse, R7 ;  /* 0x00000007b2067221 */ /* 0x040fe20000010100 */
[----:B------:R-:W-:Y:S01]  /*4f10*/  FADD.FTZ R7, -R178, R22 ;  /* 0x00000016b2077221 */ /* 0x000fe20000010100 */
[C---:B------:R-:W-:Y:S01]  /*4f20*/  FADD.FTZ R5, -R179.reuse, R32 ;  /* 0x00000020b3057221 */ /* 0x040fe20000010100 */
[----:B------:R-:W-:Y:S01]  /*4f30*/  FADD.FTZ R33, -R179, R33 ;  /* 0x00000021b3217221 */ /* 0x000fe20000010100 */
[----:B------:R-:W-:Y:S01]  /*4f40*/  F2FP.BF16.F32.PACK_AB R21, R21, R4 ;  /* 0x000000041515723e */ /* 0x000fe200000010ff */
        /* <DEDUP_REMOVED lines=19> */
[----:B------:R-:W-:Y:S01]  /*5080*/  VIADD R221, R221, UR14 ;  /* 0x0000000edddd7c36 */ /* 0x000fe20008000000 */
[----:B------:R-:W-:Y:S01]  /*5090*/  IADD3 R212, R212, UR14, RZ ;  /* 0x0000000ed4d47c10 */ /* 0x000fe2000fffe0ff */
[C---:B-1----:R-:W-:Y:S05]  /*50a0*/  IMAD.U32 R4, R23.reuse, -0x40, RZ ;  /* 0xffffffc017047824 */ /* 0x042fea00078e00ff */
[C---:B------:R-:W-:Y:S04]  /*50b0*/  LEA R5, P2, R4.reuse, R224, 0x1 ;  /* 0x000000e004057211 */ /* 0x040fe800078408ff */
[----:B------:R-:W-:Y:S01]  /*50c0*/  LEA.HI.X.SX32 R4, R4, R225, 0x1, P2 ;  /* 0x000000e104047211 */ /* 0x000fe200010f0eff */
[----:B------:R-:W-:Y:S03]  /*50d0*/  IMAD.MOV.U32 R224, RZ, RZ, R5 ;  /* 0x000000ffffe07224 */ /* 0x000fe600078e0005 */
[----:B------:R-:W-:Y:S02]  /*50e0*/  MOV R225, R4 ;  /* 0x0000000400e17202 */ /* 0x000fe40000000f00 */
        /* <DEDUP_REMOVED lines=10> */
.L_x_275:
[----:B------:R2:W-:Y:S01]  /*5190*/  STS [R230+0x1c400], R6 ;  /* 0x01c40006e6007388 */ /* 0x0005e20000000800 */
[----:B-1----:R-:W-:Y:S01]  /*51a0*/  F2FP.BF16.F32.PACK_AB R4, R32, R33 ;  /* 0x000000212004723e */ /* 0x002fe200000010ff */
[C---:B-----5:R-:W-:Y:S01]  /*51b0*/  FADD.FTZ R8, -R177.reuse, R8 ;  /* 0x00000008b1087221 */ /* 0x060fe20000010100 */
[----:B------:R-:W-:Y:S01]  /*51c0*/  FADD.FTZ R9, -R177, R9 ;  /* 0x00000009b1097221 */ /* 0x000fe20000010100 */
[----:B------:R-:W-:Y:S01]  /*51d0*/  STS [R230+0x1c000], R16 ;  /* 0x01c00010e6007388 */ /* 0x000fe20000000800 */
[C---:B------:R-:W-:Y:S01]  /*51e0*/  FADD.FTZ R11, -R0.reuse, R11 ;  /* 0x0000000b000b7221 */ /* 0x040fe20000010100 */
[C---:B------:R-:W-:Y:S01]  /*51f0*/  FADD.FTZ R10, -R0.reuse, R10 ;  /* 0x0000000a000a7221 */ /* 0x040fe20000010100 */
[----:B------:R-:W-:Y:S01]  /*5200*/  FMUL.FTZ R5, R193, R9 ;  /* 0x00000009c1057220 */ /* 0x000fe20000410000 */
[----:B------:R1:W-:Y:S01]  /*5210*/  STS [R231+0x1c400], R4 ;  /* 0x01c40004e7007388 */ /* 0x0003e20000000800 */
[C---:B------:R-:W-:Y:S01]  /*5220*/  FADD.FTZ R12, -R177.reuse, R12 ;  /* 0x0000000cb10c7221 */ /* 0x040fe20000010100 */
[----:B------:R-:W-:Y:S01]  /*5230*/  FADD.FTZ R13, -R177, R13 ;  /* 0x0000000db10d7221 */ /* 0x000fe20000010100 */
[----:B------:R-:W-:Y:S01]  /*5240*/  FADD.FTZ R15, -R0, R15 ;  /* 0x0000000f000f7221 */ /* 0x000fe20000010100 */
[----:B------:R-:W-:Y:S01]  /*5250*/  STS [R231+0x1c000], R20 ;  /* 0x01c00014e7007388 */ /* 0x000fe20000000800 */
[----:B------:R-:W-:Y:S01]  /*5260*/  FMUL.FTZ R10, R198, R10 ;  /* 0x0000000ac60a7220 */ /* 0x000fe20000410000 */
[----:B------:R-:W-:Y:S01]  /*5270*/  FADD.FTZ R14, -R0, R14 ;  /* 0x0000000e000e7221 */ /* 0x000fe20000010100 */
[----:B------:R-:W-:Y:S01]  /*5280*/  FMUL.FTZ R12, R192, R12 ;  /* 0x0000000cc00c7220 */ /* 0x000fe20000410000 */
[----:B------:R-:W-:Y:S01]  /*5290*/  FMUL.FTZ R9, R191, R13 ;  /* 0x0000000dbf097220 */ /* 0x000fe20000410000 */
[C---:B------:R-:W-:Y:S01]  /*52a0*/  FADD.FTZ R24, -R177.reuse, R24 ;  /* 0x00000018b1187221 */ /* 0x040fe20000010100 */
[----:B------:R-:W-:Y:S01]  /*52b0*/  FMUL.FTZ R14, R196, R14 ;  /* 0x0000000ec40e7220 */ /* 0x000fe20000410000 */
[----:B------:R-:W-:Y:S01]  /*52c0*/  FADD.FTZ R25, -R177, R25 ;  /* 0x00000019b1197221 */ /* 0x000fe20000010100 */
[C---:B------:R-:W-:Y:S01]  /*52d0*/  FADD.FTZ R26, -R0.reuse, R26 ;  /* 0x0000001a001a7221 */ /* 0x040fe20000010100 */
[----:B------:R-:W-:Y:S01]  /*52e0*/  F2FP.BF16.F32.PACK_AB R9, R9, R12 ;  /* 0x0000000c0909723e */ /* 0x000fe200000010ff */
[----:B------:R-:W-:Y:S01]  /*52f0*/  FADD.FTZ R27, -R0, R27 ;  /* 0x0000001b001b7221 */ /* 0x000fe20000010100 */
[----:B------:R-:W-:Y:S01]  /*5300*/  F2FP.BF16.F32.PACK_AB R17, R17, R7 ;  /* 0x000000071111723e */ /* 0x000fe200000010ff */
[----:B------:R-:W-:Y:S01]  /*5310*/  FADD.FTZ R28, -R177, R28 ;  /* 0x0000001cb11c7221 */ /* 0x000fe20000010100 */
[----:B--2---:R-:W-:Y:S01]  /*5320*/  FMUL.FTZ R6, R195, R8 ;  /* 0x00000008c3067220 */ /* 0x004fe20000410000 */
[----:B------:R-:W-:Y:S01]  /*5330*/  FADD.FTZ R29, -R177, R29 ;  /* 0x0000001db11d7221 */ /* 0x000fe20000010100 */
[----:B------:R-:W-:Y:S01]  /*5340*/  FMUL.FTZ R24, R188, R24 ;  /* 0x00000018bc187220 */ /* 0x000fe20000410000 */
[----:B------:R-:W-:Y:S01]  /*5350*/  FMUL.FTZ R8, R187, R25 ;  /* 0x00000019bb087220 */ /* 0x000fe20000410000 */
[----:B------:R-:W-:Y:S01]  /*5360*/  FADD.FTZ R31, -R0, R31 ;  /* 0x0000001f001f7221 */ /* 0x000fe20000010100 */
[----:B------:R-:W-:Y:S01]  /*5370*/  FMUL.FTZ R26, R190, R26 ;  /* 0x0000001abe1a7220 */ /* 0x000fe20000410000 */
[----:B------:R-:W-:Y:S01]  /*5380*/  FMUL.FTZ R27, R189, R27 ;  /* 0x0000001bbd1b7220 */ /* 0x000fe20000410000 */
[----:B------:R-:W-:Y:S01]  /*5390*/  FADD.FTZ R30, -R0, R30 ;  /* 0x0000001e001e7221 */ /* 0x000fe20000010100 */
[----:B-1----:R-:W-:Y:S01]  /*53a0*/  F2FP.BF16.F32.PACK_AB R4, R5, R6 ;  /* 0x000000060504723e */ /* 0x002fe200000010ff */
[----:B------:R-:W-:Y:S01]  /*53b0*/  FMUL.FTZ R6, R197, R11 ;  /* 0x0000000bc5067220 */ /* 0x000fe20000410000 */
[----:B------:R-:W-:Y:S01]  /*53c0*/  FMUL.FTZ R5, R194, R15 ;  /* 0x0000000fc2057220 */ /* 0x000fe20000410000 */
[----:B------:R-:W-:Y:S01]  /*53d0*/  F2FP.BF16.F32.PACK_AB R16, R19, R22 ;  /* 0x000000161310723e */ /* 0x000fe200000010ff */
[----:B------:R-:W-:Y:S01]  /*53e0*/  FMUL.FTZ R28, R185, R28 ;  /* 0x0000001cb91c7220 */ /* 0x000fe20000410000 */
[----:B------:R1:W-:Y:S01]  /*53f0*/  STS [R230+0x1d000], R4 ;  /* 0x01d00004e6007388 */ /* 0x0003e20000000800 */
[----:B------:R-:W-:Y:S01]  /*5400*/  F2FP.BF16.F32.PACK_AB R6, R6, R10 ;  /* 0x0000000a0606723e */ /* 0x000fe200000010ff */
[----:B------:R-:W-:Y:S01]  /*5410*/  FMUL.FTZ R7, R183, R29 ;  /* 0x0000001db7077220 */ /* 0x000fe20000410000 */
[----:B------:R-:W-:Y:S01]  /*5420*/  F2FP.BF16.F32.PACK_AB R5, R5, R14 ;  /* 0x0000000e0505723e */ /* 0x000fe200000010ff */
[----:B------:R-:W-:Y:S01]  /*5430*/  FMUL.FTZ R30, R186, R30 ;  /* 0x0000001eba1e7220 */ /* 0x000fe20000410000 */
[----:B------:R-:W-:Y:S01]  /*5440*/  FMUL.FTZ R0, R184, R31 ;  /* 0x0000001fb8007220 */ /* 0x000fe20000410000 */
[----:B------:R-:W-:Y:S01]  /*5450*/  STS [R230+0x1d400], R6 ;  /* 0x01d40006e6007388 */ /* 0x000fe20000000800 */
[----:B------:R-:W-:Y:S02]  /*5460*/  F2FP.BF16.F32.PACK_AB R8, R8, R24 ;  /* 0x000000180808723e */ /* 0x000fe400000010ff */
[----:B------:R-:W-:Y:S01]  /*5470*/  F2FP.BF16.F32.PACK_AB R7, R7, R28 ;  /* 0x0000001c0707723e */ /* 0x000fe200000010ff */
[----:B------:R-:W-:Y:S01]  /*5480*/  STS [R231+0x1d000], R9 ;  /* 0x01d00009e7007388 */ /* 0x000fe20000000800 */
[----:B------:R-:W-:Y:S03]  /*5490*/  F2FP.BF16.F32.PACK_AB R0, R0, R30 ;  /* 0x0000001e0000723e */ /* 0x000fe600000010ff */
[----:B------:R-:W-:Y:S04]  /*54a0*/  STS [R231+0x1d400], R5 ;  /* 0x01d40005e7007388 */ /* 0x000fe80000000800 */
[----:B------:R-:W-:Y:S04]  /*54b0*/  STS [R228+0x1c000], R21 ;  /* 0x01c00015e4007388 */ /* 0x000fe80000000800 */
[----:B------:R-:W-:Y:S01]  /*54c0*/  STS [R228+0x1c400], R17 ;  /* 0x01c40011e4007388 */ /* 0x000fe20000000800 */
[----:B-1----:R-:W-:Y:S03]  /*54d0*/  F2FP.BF16.F32.PACK_AB R4, R27, R26 ;  /* 0x0000001a1b04723e */ /* 0x002fe600000010ff */
[----:B------:R-:W-:Y:S04]  /*54e0*/  STS [R229+0x1c000], R18 ;  /* 0x01c00012e5007388 */ /* 0x000fe80000000800 */
[----:B------:R-:W-:Y:S04]  /*54f0*/  STS [R229+0x1c400], R16 ;  /* 0x01c40010e5007388 */ /* 0x000fe80000000800 */
[----:B------:R-:W-:Y:S04]  /*5500*/  STS [R228+0x1d000], R8 ;  /* 0x01d00008e4007388 */ /* 0x000fe80000000800 */
[----:B------:R-:W-:Y:S04]  /*5510*/  STS [R228+0x1d400], R4 ;  /* 0x01d40004e4007388 */ /* 0x000fe80000000800 */
[----:B------:R-:W-:Y:S04]  /*5520*/  STS [R229+0x1d000], R7 ;  /* 0x01d00007e5007388 */ /* 0x000fe80000000800 */
[----:B------:R-:W-:Y:S01]  /*5530*/  STS [R229+0x1d400], R0 ;  /* 0x01d40000e5007388 */ /* 0x000fe20000000800 */
[----:B------:R-:W-:Y:S06]  /*5540*/  BAR.SYNC.DEFER_BLOCKING 0x0 ;  /* 0x0000000000007b1d */ /* 0x000fec0000010000 */
[----:B------:R-:W-:Y:S04]  /*5550*/  LDSM.16.MT88.4 R4, [R210+0x20000] ;  /* 0x02000000d204783b */ /* 0x000fe80000004200 */
[----:B------:R-:W1:Y:S04]  /*5560*/  LDSM.16.MT88.4 R8, [R172+UR4+0x8000] ;  /* 0x00800004ac08783b */ /* 0x000e680008004200 */
[----:B------:R-:W2:Y:S04]  /*5570*/  LDSM.16.MT88.4 R12, [R210+0x22000] ;  /* 0x02200000d20c783b */ /* 0x000ea80000004200 */
[----:B------:R-:W3:Y:S04]  /*5580*/  LDSM.16.MT88.4 R16, [R176] ;  /* 0x00000000b010783b */ /* 0x000ee80000004200 */
[----:B------:R-:W4:Y:S04]  /*5590*/  LDSM.16.MT88.4 R20, [R172+UR4+0xa000] ;  /* 0x00a00004ac14783b */ /* 0x000f280008004200 */
[----:B------:R-:W4:Y:S04]  /*55a0*/  LDSM.16.MT88.4 R24, [R176+0x2000] ;  /* 0x00200000b018783b */ /* 0x000f280000004200 */
[----:B------:R-:W-:Y:S04]  /*55b0*/  LDSM.16.MT88.4 R28, [R210+0x20800] ;  /* 0x02080000d21c783b */ /* 0x000fe80000004200 */
[----:B------:R-:W4:Y:S04]  /*55c0*/  LDSM.16.MT88.4 R32, [R172+UR4+0x8800] ;  /* 0x00880004ac20783b */ /* 0x000f280008004200 */
[----:B------:R-:W4:Y:S04]  /*55d0*/  LDSM.16.MT88.4 R164, [R210+0x22800] ;  /* 0x02280000d2a4783b */ /* 0x000f280000004200 */
[----:B------:R-:W-:Y:S01]  /*55e0*/  LDSM.16.MT88.4 R168, [R176+0x3000] ;  /* 0x00300000b0a8783b */ /* 0x000fe20000004200 */
[-C--:B-1----:R-:W-:Y:S06]  /*55f0*/  HMMA.16816.F32.BF16 R36, R4, R8.reuse, R36 ;  /* 0x000000080424723c */ /* 0x082fec0000041824 */
[C---:B--2---:R-:W-:Y:S06]  /*5600*/  HMMA.16816.F32.BF16 R40, R12.reuse, R8, R40 ;  /* 0x000000080c28723c */ /* 0x044fec0000041828 */
[-C--:B------:R-:W-:Y:S06]  /*5610*/  HMMA.16816.F32.BF16 R44, R12, R10.reuse, R44 ;  /* 0x0000000a0c2c723c */ /* 0x080fec000004182c */
[C---:B------:R-:W-:Y:S01]  /*5620*/  HMMA.16816.F32.BF16 R48, R4.reuse, R10, R48 ;  /* 0x0000000a0430723c */ /* 0x040fe20000041830 */
[----:B------:R-:W1:Y:S05]  /*5630*/  LDSM.16.MT88.4 R8, [R176+0x800] ;  /* 0x00080000b008783b */ /* 0x000e6a0000004200 */
[-C--:B---3--:R-:W-:Y:S06]  /*5640*/  HMMA.16816.F32.BF16 R52, R4, R16.reuse, R52 ;  /* 0x000000100434723c */ /* 0x088fec0000041834 */
[C---:B------:R-:W-:Y:S06]  /*5650*/  HMMA.16816.F32.BF16 R56, R12.reuse, R16, R56 ;  /* 0x000000100c38723c */ /* 0x040fec0000041838 */
[-C--:B------:R-:W-:Y:S06]  /*5660*/  HMMA.16816.F32.BF16 R60, R12, R18.reuse, R60 ;  /* 0x000000120c3c723c */ /* 0x080fec000004183c */
[C---:B------:R-:W-:Y:S01]  /*5670*/  HMMA.16816.F32.BF16 R64, R4.reuse, R18, R64 ;  /* 0x000000120440723c */ /* 0x040fe20000041840 */
[----:B------:R-:W2:Y:S05]  /*5680*/  LDSM.16.MT88.4 R16, [R172+UR4+0xa800] ;  /* 0x00a80004ac10783b */ /* 0x000eaa0008004200 */
[-C--:B----4-:R-:W-:Y:S06]  /*5690*/  HMMA.16816.F32.BF16 R68, R4, R20.reuse, R68 ;  /* 0x000000140444723c */ /* 0x090fec0000041844 */
[C---:B------:R-:W-:Y:S06]  /*56a0*/  HMMA.16816.F32.BF16 R72, R12.reuse, R20, R72 ;  /* 0x000000140c48723c */ /* 0x040fec0000041848 */
[-C--:B------:R-:W-:Y:S06]  /*56b0*/  HMMA.16816.F32.BF16 R76, R12, R22.reuse, R76 ;  /* 0x000000160c4c723c */ /* 0x080fec000004184c */
[C---:B------:R-:W-:Y:S01]  /*56c0*/  HMMA.16816.F32.BF16 R80, R4.reuse, R22, R80 ;  /* 0x000000160450723c */ /* 0x040fe20000041850 */
[----:B------:R-:W3:Y:S05]  /*56d0*/  LDSM.16.MT88.4 R20, [R176+0x2800] ;  /* 0x00280000b014783b */ /* 0x000eea0000004200 */
[-C--:B------:R-:W-:Y:S06]  /*56e0*/  HMMA.16816.F32.BF16 R84, R4, R24.reuse, R84 ;  /* 0x000000180454723c */ /* 0x080fec0000041854 */
[C---:B------:R-:W-:Y:S06]  /*56f0*/  HMMA.16816.F32.BF16 R88, R12.reuse, R24, R88 ;  /* 0x000000180c58723c */ /* 0x040fec0000041858 */
[-C--:B------:R-:W-:Y:S01]  /*5700*/  HMMA.16816.F32.BF16 R92, R12, R26.reuse, R92 ;  /* 0x0000001a0c5c723c */ /* 0x080fe2000004185c */
[----:B------:R-:W-:Y:S05]  /*5710*/  LDSM.16.MT88.4 R12, [R172+UR4+0x9000] ;  /* 0x00900004ac0c783b */ /* 0x000fea0008004200 */
[----:B------:R-:W-:Y:S01]  /*5720*/  HMMA.16816.F32.BF16 R96, R4, R26, R96 ;  /* 0x0000001a0460723c */ /* 0x000fe20000041860 */
[----:B------:R-:W4:Y:S04]  /*5730*/  LDSM.16.MT88.4 R4, [R210+0x21000] ;  /* 0x02100000d204783b */ /* 0x000f280000004200 */
[----:B------:R-:W4:Y:S01]  /*5740*/  LDSM.16.MT88.4 R24, [R210+0x23000] ;  /* 0x02300000d218783b */ /* 0x000f220000004200 */
[-C--:B------:R-:W-:Y:S06]  /*5750*/  HMMA.16816.F32.BF16 R36, R28, R32.reuse, R36 ;  /* 0x000000201c24723c */ /* 0x080fec0000041824 */
[C---:B------:R-:W-:Y:S06]  /*5760*/  HMMA.16816.F32.BF16 R40, R164.reuse, R32, R40 ;  /* 0x00000020a428723c */ /* 0x040fec0000041828 */
[-C--:B------:R-:W-:Y:S06]  /*5770*/  HMMA.16816.F32.BF16 R44, R164, R34.reuse, R44 ;  /* 0x00000022a42c723c */ /* 0x080fec000004182c */
[C---:B------:R-:W-:Y:S01]  /*5780*/  HMMA.16816.F32.BF16 R48, R28.reuse, R34, R48 ;  /* 0x000000221c30723c */ /* 0x040fe20000041830 */
[----:B------:R-:W-:Y:S05]  /*5790*/  LDSM.16.MT88.4 R32, [R172+UR4+0xb000] ;  /* 0x00b00004ac20783b */ /* 0x000fea0008004200 */
[-C--:B-1----:R-:W-:Y:S06]  /*57a0*/  HMMA.16816.F32.BF16 R52, R28, R8.reuse, R52 ;  /* 0x000000081c34723c */ /* 0x082fec0000041834 */
[C---:B------:R-:W-:Y:S06]  /*57b0*/  HMMA.16816.F32.BF16 R56, R164.reuse, R8, R56 ;  /* 0x00000008a438723c */ /* 0x040fec0000041838 */
[-C--:B------:R-:W-:Y:S06]  /*57c0*/  HMMA.16816.F32.BF16 R60, R164, R10.reuse, R60 ;  /* 0x0000000aa43c723c */ /* 0x080fec000004183c */
[C---:B------:R-:W-:Y:S01]  /*57d0*/  HMMA.16816.F32.BF16 R64, R28.reuse, R10, R64 ;  /* 0x0000000a1c40723c */ /* 0x040fe20000041840 */
[----:B------:R-:W1:Y:S05]  /*57e0*/  LDSM.16.MT88.4 R8, [R176+0x1000] ;  /* 0x00100000b008783b */ /* 0x000e6a0000004200 */
[-C--:B--2---:R-:W-:Y:S06]  /*57f0*/  HMMA.16816.F32.BF16 R68, R28, R16.reuse, R68 ;  /* 0x000000101c44723c */ /* 0x084fec0000041844 */
[C---:B------:R-:W-:Y:S06]  /*5800*/  HMMA.16816.F32.BF16 R72, R164.reuse, R16, R72 ;  /* 0x00000010a448723c */ /* 0x040fec0000041848 */
[-C--:B------:R-:W-:Y:S06]  /*5810*/  HMMA.16816.F32.BF16 R76, R164, R18.reuse, R76 ;  /* 0x00000012a44c723c */ /* 0x080fec000004184c */
[C---:B------:R-:W-:Y:S01]  /*5820*/  HMMA.16816.F32.BF16 R80, R28.reuse, R18, R80 ;  /* 0x000000121c50723c */ /* 0x040fe20000041850 */
[----:B------:R-:W-:Y:S05]  /*5830*/  LDSM.16.MT88.4 R16, [R210+0x21800] ;  /* 0x02180000d210783b */ /* 0x000fea0000004200 */
[-C--:B---3--:R-:W-:Y:S06]  /*5840*/  HMMA.16816.F32.BF16 R84, R28, R20.reuse, R84 ;  /* 0x000000141c54723c */ /* 0x088fec0000041854 */
[C---:B------:R-:W-:Y:S06]  /*5850*/  HMMA.16816.F32.BF16 R88, R164.reuse, R20, R88 ;  /* 0x00000014a458723c */ /* 0x040fec0000041858 */
[-C--:B------:R-:W-:Y:S01]  /*5860*/  HMMA.16816.F32.BF16 R92, R164, R22.reuse, R92 ;  /* 0x00000016a45c723c */ /* 0x080fe2000004185c */
[----:B------:R-:W-:Y:S04]  /*5870*/  LDSM.16.MT88.4 R164, [R176+0x1800] ;  /* 0x00180000b0a4783b */ /* 0x000fe80000004200 */
[----:B------:R-:W-:Y:S01]  /*5880*/  LDSM.16.MT88.4 R176, [R176+0x3800] ;  /* 0x00380000b0b0783b */ /* 0x000fe20000004200 */
[----:B------:R-:W-:Y:S03]  /*5890*/  HMMA.16816.F32.BF16 R96, R28, R22, R96 ;  /* 0x000000161c60723c */ /* 0x000fe60000041860 */
[----:B------:R-:W2:Y:S03]  /*58a0*/  LDSM.16.MT88.4 R20, [R172+UR4+0x9800] ;  /* 0x00980004ac14783b */ /* 0x000ea60008004200 */
[-C--:B----4-:R-:W-:Y:S01]  /*58b0*/  HMMA.16816.F32.BF16 R36, R4, R12.reuse, R36 ;  /* 0x0000000c0424723c */ /* 0x090fe20000041824 */
[----:B------:R-:W3:Y:S04]  /*58c0*/  LDSM.16.MT88.4 R28, [R210+0x23800] ;  /* 0x02380000d21c783b */ /* 0x000ee80000004200 */
[----:B------:R-:W4:Y:S01]  /*58d0*/  LDSM.16.MT88.4 R172, [R172+UR4+0xb800] ;  /* 0x00b80004acac783b */ /* 0x000f220008004200 */
[C---:B------:R-:W-:Y:S01]  /*58e0*/  HMMA.16816.F32.BF16 R40, R24.reuse, R12, R40 ;  /* 0x0000000c1828723c */ /* 0x040fe20000041828 */
[----:B------:R-:W-:Y:S05]  /*58f0*/  BAR.SYNC.DEFER_BLOCKING 0x0 ;  /* 0x0000000000007b1d */ /* 0x000fea0000010000 */
[-C--:B------:R-:W-:Y:S06]  /*5900*/  HMMA.16816.F32.BF16 R44, R24, R14.reuse, R44 ;  /* 0x0000000e182c723c */ /* 0x080fec000004182c */
[C---:B------:R-:W-:Y:S06]  /*5910*/  HMMA.16816.F32.BF16 R48, R4.reuse, R14, R48 ;  /* 0x0000000e0430723c */ /* 0x040fec0000041830 */
[-C--:B-1----:R-:W-:Y:S06]  /*5920*/  HMMA.16816.F32.BF16 R52, R4, R8.reuse, R52 ;  /* 0x000000080434723c */ /* 0x082fec0000041834 */
[C---:B------:R-:W-:Y:S06]  /*5930*/  HMMA.16816.F32.BF16 R56, R24.reuse, R8, R56 ;  /* 0x000000081838723c */ /* 0x040fec0000041838 */
[-C--:B------:R-:W-:Y:S06]  /*5940*/  HMMA.16816.F32.BF16 R60, R24, R10.reuse, R60 ;  /* 0x0000000a183c723c */ /* 0x080fec000004183c */
        /* <DEDUP_REMOVED lines=8> */
[----:B------:R-:W-:Y:S06]  /*59d0*/  HMMA.16816.F32.BF16 R96, R4, R170, R96 ;  /* 0x000000aa0460723c */ /* 0x000fec0000041860 */
[-C--:B--2---:R-:W-:Y:S06]  /*59e0*/  HMMA.16816.F32.BF16 R36, R16, R20.reuse, R36 ;  /* 0x000000141024723c */ /* 0x084fec0000041824 */
[C---:B---3--:R-:W-:Y:S06]  /*59f0*/  HMMA.16816.F32.BF16 R40, R28.reuse, R20, R40 ;  /* 0x000000141c28723c */ /* 0x048fec0000041828 */
[-C--:B------:R-:W-:Y:S06]  /*5a00*/  HMMA.16816.F32.BF16 R44, R28, R22.reuse, R44 ;  /* 0x000000161c2c723c */ /* 0x080fec000004182c */
[C---:B------:R-:W-:Y:S06]  /*5a10*/  HMMA.16816.F32.BF16 R48, R16.reuse, R22, R48 ;  /* 0x000000161030723c */ /* 0x040fec0000041830 */
[-C--:B------:R-:W-:Y:S06]  /*5a20*/  HMMA.16816.F32.BF16 R52, R16, R164.reuse, R52 ;  /* 0x000000a41034723c */ /* 0x080fec0000041834 */
[C---:B------:R-:W-:Y:S06]  /*5a30*/  HMMA.16816.F32.BF16 R56, R28.reuse, R164, R56 ;  /* 0x000000a41c38723c */ /* 0x040fec0000041838 */
[-C--:B------:R-:W-:Y:S06]  /*5a40*/  HMMA.16816.F32.BF16 R60, R28, R166.reuse, R60 ;  /* 0x000000a61c3c723c */ /* 0x080fec000004183c */
[C---:B------:R-:W-:Y:S06]  /*5a50*/  HMMA.16816.F32.BF16 R64, R16.reuse, R166, R64 ;  /* 0x000000a61040723c */ /* 0x040fec0000041840 */
[-C--:B----4-:R-:W-:Y:S06]  /*5a60*/  HMMA.16816.F32.BF16 R68, R16, R172.reuse, R68 ;  /* 0x000000ac1044723c */ /* 0x090fec0000041844 */
[C---:B------:R-:W-:Y:S06]  /*5a70*/  HMMA.16816.F32.BF16 R72, R28.reuse, R172, R72 ;  /* 0x000000ac1c48723c */ /* 0x040fec0000041848 */
        /* <DEDUP_REMOVED lines=11> */
[C---:B-1----:R-:W-:Y:S05]  /*5b30*/  IMAD.U32 R0, R5.reuse, -0x40, RZ ;  /* 0xffffffc005007824 */ /* 0x042fea00078e00ff */
[C---:B------:R-:W-:Y:S04]  /*5b40*/  LEA R4, P2, R0.reuse, R226, 0x1 ;  /* 0x000000e200047211 */ /* 0x040fe800078408ff */
[----:B------:R-:W-:Y:S01]  /*5b50*/  LEA.HI.X.SX32 R0, R0, R227, 0x1, P2 ;  /* 0x000000e300007211 */ /* 0x000fe200010f0eff */
[----:B------:R-:W-:Y:S04]  /*5b60*/  IMAD.MOV.U32 R226, RZ, RZ, R4 ;  /* 0x000000ffffe27224 */ /* 0x000fe800078e0004 */
[----:B------:R-:W-:Y:S01]  /*5b70*/  IMAD.MOV.U32 R227, RZ, RZ, R0 ;  /* 0x000000ffffe37224 */ /* 0x000fe200078e0000 */
[----:B------:R-:W-:Y:S02]  /*5b80*/  LEA R0, R246, UR4, 0x1 ;  /* 0x00000004f6007c11 */ /* 0x000fe4000f8e08ff */
        /* <DEDUP_REMOVED lines=10> */
.L_x_276:
[----:B-1----:R-:W-:Y:S01]  /*5c30*/  LEA R0, R218, UR4, 0x1 ;  /* 0x00000004da007c11 */ /* 0x002fe2000f8e08ff */
[----:B------:R-:W-:Y:S01]  /*5c40*/  LDSM.16.MT88.4 R16, [R209] ;  /* 0x00000000d110783b */ /* 0x000fe20000004200 */
[----:B------:R-:W-:Y:S03]  /*5c50*/  ULOP3.LUT UR14, UR8, 0x1, URZ, 0xc0, !UPT ;  /* 0x00000001080e7892 */ /* 0x000fe6000f8ec03f */
[----:B------:R-:W1:Y:S01]  /*5c60*/  LDSM.16.M88.4 R32, [R0+0x1c000] ;  /* 0x01c000000020783b */ /* 0x000e620000000200 */
[----:B------:R-:W-:Y:S02]  /*5c70*/  UISETP.NE.U32.AND UP1, UPT, UR14, 0x1, UPT ;  /* 0x000000010e00788c */ /* 0x000fe4000bf25070 */
[----:B------:R-:W-:Y:S01]  /*5c80*/  UIADD3 UR14, UR8, -0x1, URZ ;  /* 0xffffffff080e7890 */ /* 0x000fe2000fffe03f */
[----:B------:R-:W2:Y:S04]  /*5c90*/  LDSM.16.M88.4 R28, [R0+0x1d000] ;  /* 0x01d00000001c783b */ /* 0x000ea80000000200 */
[----:B------:R-:W3:Y:S04]  /*5ca0*/  LDSM.16.MT88.4 R164, [R209+0x4000] ;  /* 0x00400000d1a4783b */ /* 0x000ee80000004200 */
[----:B------:R-:W-:Y:S04]  /*5cb0*/  LDSM.16.M88.4 R168, [R3+0x1c000] ;  /* 0x01c0000003a8783b */ /* 0x000fe80000000200 */
[----:B------:R-:W4:Y:S04]  /*5cc0*/  LDSM.16.MT88.4 R172, [R209+0x800] ;  /* 0x00080000d1ac783b */ /* 0x000f280000004200 */
[----:B------:R-:W4:Y:S04]  /*5cd0*/  LDSM.16.M88.4 R176, [R3+0x1d000] ;  /* 0x01d0000003b0783b */ /* 0x000f280000000200 */
[----:B------:R-:W4:Y:S04]  /*5ce0*/  LDSM.16.MT88.4 R180, [R209+0x4800] ;  /* 0x00480000d1b4783b */ /* 0x000f280000004200 */
[----:B------:R-:W-:Y:S04]  /*5cf0*/  LDSM.16.M88.4 R184, [R208+0x1c000] ;  /* 0x01c00000d0b8783b */ /* 0x000fe80000000200 */
[----:B------:R-:W4:Y:S04]  /*5d00*/  LDSM.16.MT88.4 R188, [R209+0x1000] ;  /* 0x00100000d1bc783b */ /* 0x000f280000004200 */
[----:B------:R-:W4:Y:S01]  /*5d10*/  LDSM.16.M88.4 R192, [R208+0x1d000] ;  /* 0x01d00000d0c0783b */ /* 0x000f220000000200 */
[-C--:B-1----:R-:W-:Y:S03]  /*5d20*/  HMMA.16816.F32.BF16 R4, R32, R16.reuse, RZ ;  /* 0x000000102004723c */ /* 0x082fe600000418ff */
[----:B------:R-:W1:Y:S04]  /*5d30*/  LDSM.16.MT88.4 R196, [R209+0x5000] ;  /* 0x00500000d1c4783b */ /* 0x000e680000004200 */
[----:B------:R-:W-:Y:S01]  /*5d40*/  LDSM.16.M88.4 R200, [R2+0x1d000] ;  /* 0x01d0000002c8783b */ /* 0x000fe20000000200 */
[C---:B--2---:R-:W-:Y:S03]  /*5d50*/  HMMA.16816.F32.BF16 R8, R28.reuse, R16, RZ ;  /* 0x000000101c08723c */ /* 0x044fe600000418ff */
[----:B------:R-:W-:Y:S03]  /*5d60*/  LDSM.16.MT88.4 R204, [R209+0x5800] ;  /* 0x00580000d1cc783b */ /* 0x000fe60000004200 */
[-C--:B------:R-:W-:Y:S06]  /*5d70*/  HMMA.16816.F32.BF16 R12, R28, R18.reuse, RZ ;  /* 0x000000121c0c723c */ /* 0x080fec00000418ff */
[C---:B------:R-:W-:Y:S06]  /*5d80*/  HMMA.16816.F32.BF16 R16, R32.reuse, R18, RZ ;  /* 0x000000122010723c */ /* 0x040fec00000418ff */
[-C--:B---3--:R-:W-:Y:S06]  /*5d90*/  HMMA.16816.F32.BF16 R20, R32, R164.reuse, RZ ;  /* 0x000000a42014723c */ /* 0x088fec00000418ff */
[C---:B------:R-:W-:Y:S06]  /*5da0*/  HMMA.16816.F32.BF16 R24, R28.reuse, R164, RZ ;  /* 0x000000a41c18723c */ /* 0x040fec00000418ff */
[-C--:B------:R-:W-:Y:S06]  /*5db0*/  HMMA.16816.F32.BF16 R28, R28, R166.reuse, RZ ;  /* 0x000000a61c1c723c */ /* 0x080fec00000418ff */
[----:B------:R-:W-:Y:S01]  /*5dc0*/  HMMA.16816.F32.BF16 R32, R32, R166, RZ ;  /* 0x000000a62020723c */ /* 0x000fe200000418ff */
[----:B------:R-:W-:Y:S05]  /*5dd0*/  LDSM.16.M88.4 R164, [R2+0x1c000] ;  /* 0x01c0000002a4783b */ /* 0x000fea0000000200 */
[-C--:B----4-:R-:W-:Y:S06]  /*5de0*/  HMMA.16816.F32.BF16 R4, R168, R172.reuse, R4 ;  /* 0x000000aca804723c */ /* 0x090fec0000041804 */
[C---:B------:R-:W-:Y:S06]  /*5df0*/  HMMA.16816.F32.BF16 R8, R176.reuse, R172, R8 ;  /* 0x000000acb008723c */ /* 0x040fec0000041808 */
[-C--:B------:R-:W-:Y:S06]  /*5e00*/  HMMA.16816.F32.BF16 R12, R176, R174.reuse, R12 ;  /* 0x000000aeb00c723c */ /* 0x080fec000004180c */
[C---:B------:R-:W-:Y:S01]  /*5e10*/  HMMA.16816.F32.BF16 R16, R168.reuse, R174, R16 ;  /* 0x000000aea810723c */ /* 0x040fe20000041810 */
[----:B------:R-:W2:Y:S05]  /*5e20*/  LDSM.16.MT88.4 R172, [R209+0x1800] ;  /* 0x00180000d1ac783b */ /* 0x000eaa0000004200 */
[-C--:B------:R-:W-:Y:S06]  /*5e30*/  HMMA.16816.F32.BF16 R20, R168, R180.reuse, R20 ;  /* 0x000000b4a814723c */ /* 0x080fec0000041814 */
[C---:B------:R-:W-:Y:S06]  /*5e40*/  HMMA.16816.F32.BF16 R24, R176.reuse, R180, R24 ;  /* 0x000000b4b018723c */ /* 0x040fec0000041818 */
[-C--:B------:R-:W-:Y:S01]  /*5e50*/  HMMA.16816.F32.BF16 R28, R176, R182.reuse, R28 ;  /* 0x000000b6b01c723c */ /* 0x080fe2000004181c */
[----:B------:R-:W-:Y:S05]  /*5e60*/  LDSM.16.MT88.4 R176, [R209+0x2000] ;  /* 0x00200000d1b0783b */ /* 0x000fea0000004200 */
[----:B------:R-:W-:Y:S01]  /*5e70*/  HMMA.16816.F32.BF16 R32, R168, R182, R32 ;  /* 0x000000b6a820723c */ /* 0x000fe20000041820 */
[----:B------:R-:W3:Y:S04]  /*5e80*/  LDSM.16.M88.4 R168, [R0+0x1e000] ;  /* 0x01e0000000a8783b */ /* 0x000ee80000000200 */
[----:B------:R-:W4:Y:S01]  /*5e90*/  LDSM.16.M88.4 R180, [R0+0x1f000] ;  /* 0x01f0000000b4783b */ /* 0x000f220000000200 */
[-C--:B------:R-:W-:Y:S06]  /*5ea0*/  HMMA.16816.F32.BF16 R4, R184, R188.reuse, R4 ;  /* 0x000000bcb804723c */ /* 0x080fec0000041804 */
[C---:B------:R-:W-:Y:S06]  /*5eb0*/  HMMA.16816.F32.BF16 R8, R192.reuse, R188, R8 ;  /* 0x000000bcc008723c */ /* 0x040fec0000041808 */
[-C--:B------:R-:W-:Y:S06]  /*5ec0*/  HMMA.16816.F32.BF16 R12, R192, R190.reuse, R12 ;  /* 0x000000bec00c723c */ /* 0x080fec000004180c */
[C---:B------:R-:W-:Y:S01]  /*5ed0*/  HMMA.16816.F32.BF16 R16, R184.reuse, R190, R16 ;  /* 0x000000beb810723c */ /* 0x040fe20000041810 */
[----:B------:R-:W4:Y:S05]  /*5ee0*/  LDSM.16.MT88.4 R188, [R209+0x6000] ;  /* 0x00600000d1bc783b */ /* 0x000f2a0000004200 */
[-C--:B-1----:R-:W-:Y:S06]  /*5ef0*/  HMMA.16816.F32.BF16 R20, R184, R196.reuse, R20 ;  /* 0x000000c4b814723c */ /* 0x082fec0000041814 */
[C---:B------:R-:W-:Y:S06]  /*5f00*/  HMMA.16816.F32.BF16 R24, R192.reuse, R196, R24 ;  /* 0x000000c4c018723c */ /* 0x040fec0000041818 */
[-C--:B------:R-:W-:Y:S01]  /*5f10*/  HMMA.16816.F32.BF16 R28, R192, R198.reuse, R28 ;  /* 0x000000c6c01c723c */ /* 0x080fe2000004181c */
[----:B------:R-:W-:Y:S05]  /*5f20*/  LDSM.16.M88.4 R192, [R3+0x1f000] ;  /* 0x01f0000003c0783b */ /* 0x000fea0000000200 */
[----:B------:R-:W-:Y:S01]  /*5f30*/  HMMA.16816.F32.BF16 R32, R184, R198, R32 ;  /* 0x000000c6b820723c */ /* 0x000fe20000041820 */
[----:B------:R-:W-:Y:S04]  /*5f40*/  LDSM.16.MT88.4 R184, [R209+0x2800] ;  /* 0x00280000d1b8783b */ /* 0x000fe80000004200 */
[----:B------:R-:W-:Y:S01]  /*5f50*/  LDSM.16.MT88.4 R196, [R209+0x6800] ;  /* 0x00680000d1c4783b */ /* 0x000fe20000004200 */
[-C--:B--2---:R-:W-:Y:S06]  /*5f60*/  HMMA.16816.F32.BF16 R4, R164, R172.reuse, R4 ;  /* 0x000000aca404723c */ /* 0x084fec0000041804 */
[C---:B------:R-:W-:Y:S06]  /*5f70*/  HMMA.16816.F32.BF16 R8, R200.reuse, R172, R8 ;  /* 0x000000acc808723c */ /* 0x040fec0000041808 */
[-C--:B------:R-:W-:Y:S06]  /*5f80*/  HMMA.16816.F32.BF16 R12, R200, R174.reuse, R12 ;  /* 0x000000aec80c723c */ /* 0x080fec000004180c */
[C---:B------:R-:W-:Y:S01]  /*5f90*/  HMMA.16816.F32.BF16 R16, R164.reuse, R174, R16 ;  /* 0x000000aea410723c */ /* 0x040fe20000041810 */
[----:B------:R-:W1:Y:S05]  /*5fa0*/  LDSM.16.M88.4 R172, [R3+0x1e000] ;  /* 0x01e0000003ac783b */ /* 0x000e6a0000000200 */
[-C--:B------:R-:W-:Y:S06]  /*5fb0*/  HMMA.16816.F32.BF16 R20, R164, R204.reuse, R20 ;  /* 0x000000cca414723c */ /* 0x080fec0000041814 */
[C---:B------:R-:W-:Y:S06]  /*5fc0*/  HMMA.16816.F32.BF16 R24, R200.reuse, R204, R24 ;  /* 0x000000ccc818723c */ /* 0x040fec0000041818 */
[-C--:B------:R-:W-:Y:S01]  /*5fd0*/  HMMA.16816.F32.BF16 R28, R200, R206.reuse, R28 ;  /* 0x000000cec81c723c */ /* 0x080fe2000004181c */
[----:B------:R-:W-:Y:S05]  /*5fe0*/  LDSM.16.M88.4 R200, [R208+0x1f000] ;  /* 0x01f00000d0c8783b */ /* 0x000fea0000000200 */
[----:B------:R-:W-:Y:S01]  /*5ff0*/  HMMA.16816.F32.BF16 R32, R164, R206, R32 ;  /* 0x000000cea420723c */ /* 0x000fe20000041820 */
[----:B------:R-:W-:Y:S04]  /*6000*/  LDSM.16.M88.4 R164, [R208+0x1e000] ;  /* 0x01e00000d0a4783b */ /* 0x000fe80000000200 */
[----:B------:R-:W-:Y:S01]  /*6010*/  LDSM.16.MT88.4 R204, [R209+0x7000] ;  /* 0x00700000d1cc783b */ /* 0x000fe20000004200 */
[-C--:B---3--:R-:W-:Y:S06]  /*6020*/  HMMA.16816.F32.BF16 R4, R168, R176.reuse, R4 ;  /* 0x000000b0a804723c */ /* 0x088fec0000041804 */
[C---:B----4-:R-:W-:Y:S06]  /*6030*/  HMMA.16816.F32.BF16 R8, R180.reuse, R176, R8 ;  /* 0x000000b0b408723c */ /* 0x050fec0000041808 */
        /* <DEDUP_REMOVED lines=9> */
[----:B------:R-:W-:Y:S01]  /*60d0*/  LDSM.16.MT88.4 R188, [R209+0x7800] ;  /* 0x00780000d1bc783b */ /* 0x000fe20000004200 */
[-C--:B-1----:R-:W-:Y:S06]  /*60e0*/  HMMA.16816.F32.BF16 R4, R172, R184.reuse, R4 ;  /* 0x000000b8ac04723c */ /* 0x082fec0000041804 */
[C---:B------:R-:W-:Y:S06]  /*60f0*/  HMMA.16816.F32.BF16 R8, R192.reuse, R184, R8 ;  /* 0x000000b8c008723c */ /* 0x040fec0000041808 */
[-C--:B------:R-:W-:Y:S06]  /*6100*/  HMMA.16816.F32.BF16 R12, R192, R186.reuse, R12 ;  /* 0x000000bac00c723c */ /* 0x080fec000004180c */
[C---:B------:R-:W-:Y:S01]  /*6110*/  HMMA.16816.F32.BF16 R16, R172.reuse, R186, R16 ;  /* 0x000000baac10723c */ /* 0x040fe20000041810 */
[----:B------:R-:W1:Y:S05]  /*6120*/  LDSM.16.M88.4 R184, [R2+0x1f000] ;  /* 0x01f0000002b8783b */ /* 0x000e6a0000000200 */
[-C--:B------:R-:W-:Y:S06]  /*6130*/  HMMA.16816.F32.BF16 R20, R172, R196.reuse, R20 ;  /* 0x000000c4ac14723c */ /* 0x080fec0000041814 */
[C---:B------:R-:W-:Y:S06]  /*6140*/  HMMA.16816.F32.BF16 R24, R192.reuse, R196, R24 ;  /* 0x000000c4c018723c */ /* 0x040fec0000041818 */
[-C--:B------:R-:W-:Y:S06]  /*6150*/  HMMA.16816.F32.BF16 R28, R192, R198.reuse, R28 ;  /* 0x000000c6c01c723c */ /* 0x080fec000004181c */
[----:B------:R-:W-:Y:S01]  /*6160*/  HMMA.16816.F32.BF16 R32, R172, R198, R32 ;  /* 0x000000c6ac20723c */ /* 0x000fe20000041820 */
[----:B------:R-:W4:Y:S05]  /*6170*/  LDC R173, c[0x0][0x270] ;  /* 0x00009c00ffad7b82 */ /* 0x000f2a0000000800 */
[-C--:B--2---:R-:W-:Y:S06]  /*6180*/  HMMA.16816.F32.BF16 R4, R164, R176.reuse, R4 ;  /* 0x000000b0a404723c */ /* 0x084fec0000041804 */
[C---:B------:R-:W-:Y:S06]  /*6190*/  HMMA.16816.F32.BF16 R8, R200.reuse, R176, R8 ;  /* 0x000000b0c808723c */ /* 0x040fec0000041808 */
[-C--:B------:R-:W-:Y:S05]  /*61a0*/  HMMA.16816.F32.BF16 R12, R200, R178.reuse, R12 ;  /* 0x000000b2c80c723c */ /* 0x080fea000004180c */
[----:B------:R-:W-:Y:S01]  /*61b0*/  IMAD.IADD R176, R217, 0x1, R211 ;  /* 0x00000001d9b07824 */ /* 0x000fe200078e02d3 */
[C---:B------:R-:W-:Y:S05]  /*61c0*/  HMMA.16816.F32.BF16 R16, R164.reuse, R178, R16 ;  /* 0x000000b2a410723c */ /* 0x040fea0000041810 */
[----:B----4-:R-:W-:Y:S01]  /*61d0*/  IMAD R173, R173, UR16, RZ ;  /* 0x00000010adad7c24 */ /* 0x010fe2000f8e02ff */
[-C--:B------:R-:W-:Y:S05]  /*61e0*/  HMMA.16816.F32.BF16 R20, R164, R204.reuse, R20 ;  /* 0x000000cca414723c */ /* 0x080fea0000041814 */
[C---:B------:R-:W-:Y:S01]  /*61f0*/  IMAD.U32 R0, R173.reuse, -0x40, RZ ;  /* 0xffffffc0ad007824 */ /* 0x040fe200078e00ff */
[C---:B------:R-:W-:Y:S05]  /*6200*/  HMMA.16816.F32.BF16 R24, R200.reuse, R204, R24 ;  /* 0x000000ccc818723c */ /* 0x040fea0000041818 */
[----:B------:R-:W-:Y:S01]  /*6210*/  IMAD.SHL.U32 R172, R173, 0x10, RZ ;  /* 0x00000010adac7824 */ /* 0x000fe200078e00ff */
[-C--:B------:R-:W-:Y:S06]  /*6220*/  HMMA.16816.F32.BF16 R28, R200, R206.reuse, R28 ;  /* 0x000000cec81c723c */ /* 0x080fec000004181c */
[----:B------:R-:W-:Y:S06]  /*6230*/  HMMA.16816.F32.BF16 R32, R164, R206, R32 ;  /* 0x000000cea420723c */ /* 0x000fec0000041820 */
[-C--:B---3--:R-:W-:Y:S05]  /*6240*/  HMMA.16816.F32.BF16 R4, R168, R180.reuse, R4 ;  /* 0x000000b4a804723c */ /* 0x088fea0000041804 */
[----:B------:R-:W-:Y:S01]  /*6250*/  @P0 IADD3 R166, P2, R243, UR11, RZ ;  /* 0x0000000bf3a60c10 */ /* 0x000fe2000ff5e0ff */
[C---:B-1----:R-:W-:Y:S01]  /*6260*/  HMMA.16816.F32.BF16 R8, R184.reuse, R180, R8 ;  /* 0x000000b4b808723c */ /* 0x042fe20000041808 */
[----:B------:R-:W-:Y:S04]  /*6270*/  @UP3 UIADD3 UR11, UP2, UR11, -0x100, URZ ;  /* 0xffffff000b0b3890 */ /* 0x000fe8000ff5e03f */
[----:B------:R-:W-:Y:S01]  /*6280*/  @P0 IADD3.X R167, R249, UR10, RZ, P2, !PT ;  /* 0x0000000af9a70c10 */ /* 0x000fe200097fe4ff */
[-C--:B------:R-:W-:Y:S01]  /*6290*/  HMMA.16816.F32.BF16 R12, R184, R182.reuse, R12 ;  /* 0x000000b6b80c723c */ /* 0x080fe2000004180c */
[----:B------:R-:W-:Y:S03]  /*62a0*/  @UP3 UIADD3.X UR10, UR10, -0x1, URZ, UP2, !UPT ;  /* 0xffffffff0a0a3890 */ /* 0x000fe600097fe43f */
[----:B------:R-:W5:Y:S01]  /*62b0*/  @P0 LDG.E R241, desc[UR6][R166.64] ;  /* 0x00000006a6f10981 */ /* 0x000f62000c1e1900 */
[C---:B------:R-:W-:Y:S01]  /*62c0*/  LEA R222, P2, R0.reuse, R222, 0x2 ;  /* 0x000000de00de7211 */ /* 0x040fe200078410ff */
[C---:B------:R-:W-:Y:S02]  /*62d0*/  HMMA.16816.F32.BF16 R16, R168.reuse, R182, R16 ;  /* 0x000000b6a810723c */ /* 0x040fe40000041810 */
[----:B------:R-:W5:Y:S03]  /*62e0*/  @P0 LDG.E R242, desc[UR6][R166.64+0x20] ;  /* 0x00002006a6f20981 */ /* 0x000f66000c1e1900 */
[----:B------:R-:W-:Y:S01]  /*62f0*/  LEA.HI.X.SX32 R223, R0, R223, 0x2, P2 ;  /* 0x000000df00df7211 */ /* 0x000fe200010f16ff */
[-C--:B------:R-:W-:Y:S01]  /*6300*/  HMMA.16816.F32.BF16 R20, R168, R188.reuse, R20 ;  /* 0x000000bca814723c */ /* 0x080fe20000041814 */
[----:B------:R-:W5:Y:S04]  /*6310*/  @P0 LDG.E R239, desc[UR6][R166.64+0x80] ;  /* 0x00008006a6ef0981 */ /* 0x000f68000c1e1900 */
[----:B------:R1:W5:Y:S01]  /*6320*/  @P0 LDG.E R240, desc[UR6][R166.64+0xa0] ;  /* 0x0000a006a6f00981 */ /* 0x000362000c1e1900 */
[C---:B------:R-:W-:Y:S05]  /*6330*/  HMMA.16816.F32.BF16 R24, R184.reuse, R188, R24 ;  /* 0x000000bcb818723c */ /* 0x040fea0000041818 */
[C---:B------:R-:W-:Y:S01]  /*6340*/  IMAD.SHL.U32 R0, R173.reuse, 0x8, RZ ;  /* 0x00000008ad007824 */ /* 0x040fe200078e00ff */
[-C--:B------:R-:W-:Y:S05]  /*6350*/  HMMA.16816.F32.BF16 R28, R184, R190.reuse, R28 ;  /* 0x000000beb81c723c */ /* 0x080fea000004181c */
[----:B------:R-:W-:Y:S01]  /*6360*/  IMAD.MOV.U32 R2, RZ, RZ, R222 ;  /* 0x000000ffff027224 */ /* 0x000fe200078e00de */
[----:B------:R-:W-:Y:S05]  /*6370*/  HMMA.16816.F32.BF16 R32, R168, R190, R32 ;  /* 0x000000bea820723c */ /* 0x000fea0000041820 */
[----:B------:R-:W-:Y:S01]  /*6380*/  IMAD.MOV.U32 R3, RZ, RZ, R223 ;  /* 0x000000ffff037224 */ /* 0x000fe200078e00df */
[CC--:B------:R-:W-:Y:S01]  /*6390*/  LEA R164, P2, R0.reuse, R2.reuse, 0x2 ;  /* 0x0000000200a47211 */ /* 0x0c0fe200078410ff */
[C---:B------:R-:W-:Y:S03]  /*63a0*/  IMAD R170, R173.reuse, 0x18, RZ ;  /* 0x00000018adaa7824 */ /* 0x040fe600078e02ff */
[----:B------:R2:W-:Y:S01]  /*63b0*/  REDG.E.ADD.F32.FTZ.RN.STRONG.GPU desc[UR6][R2.64], R4 ;  /* 0x00000004020079a6 */ /* 0x0005e2000c10f386 */
[-C--:B------:R-:W-:Y:S01]  /*63c0*/  LEA.HI.X.SX32 R165, R0, R3.reuse, 0x2, P2 ;  /* 0x0000000300a57211 */ /* 0x080fe200010f16ff */
[C---:B------:R-:W-:Y:S01]  /*63d0*/  IMAD.SHL.U32 R169, R173.reuse, 0x20, RZ ;  /* 0x00000020ada97824 */ /* 0x040fe200078e00ff */
[CC--:B-1----:R-:W-:Y:S01]  /*63e0*/  LEA R166, P0, R172.reuse, R2.reuse, 0x2 ;  /* 0x00000002aca67211 */ /* 0x0c2fe200078010ff */
[----:B------:R-:W-:Y:S02]  /*63f0*/  IMAD R171, R173, 0x30, RZ ;  /* 0x00000030adab7824 */ /* 0x000fe400078e02ff */
[----:B------:R1:W-:Y:S01]  /*6400*/  REDG.E.ADD.F32.FTZ.RN.STRONG.GPU desc[UR6][R164.64], R5 ;  /* 0x00000005a40079a6 */ /* 0x0003e2000c10f386 */
[-C--:B------:R-:W-:Y:S02]  /*6410*/  LEA.HI.X.SX32 R167, R172, R3.reuse, 0x2, P0 ;  /* 0x00000003aca77211 */ /* 0x080fe400000f16ff */
[CC--:B------:R-:W-:Y:S03]  /*6420*/  LEA R168, P0, R169.reuse, R2.reuse, 0x2 ;  /* 0x00000002a9a87211 */ /* 0x0c0fe600078010ff */
[----:B------:R3:W-:Y:S01]  /*6430*/  REDG.E.ADD.F32.FTZ.RN.STRONG.GPU desc[UR6][R166.64], R6 ;  /* 0x00000006a60079a6 */ /* 0x0007e2000c10f386 */
[-C--:B------:R-:W-:Y:S02]  /*6440*/  LEA.HI.X.SX32 R169, R169, R3.reuse, 0x2, P0 ;  /* 0x00000003a9a97211 */ /* 0x080fe400000f16ff */
[CC--:B--2---:R-:W-:Y:S04]  /*6450*/  LEA R4, P2, R170.reuse, R2.reuse, 0x2 ;  /* 0x00000002aa047211 */ /* 0x0c4fe800078410ff */
[-C--:B-1----:R-:W-:Y:S01]  /*6460*/  LEA.HI.X.SX32 R5, R170, R3.reuse, 0x2, P2 ;  /* 0x00000003aa057211 */ /* 0x082fe200010f16ff */
[C---:B------:R-:W-:Y:S04]  /*6470*/  IMAD R170, R173.reuse, 0x38, RZ ;  /* 0x00000038adaa7824 */ /* 0x040fe800078e02ff */
[----:B------:R1:W-:Y:S01]  /*6480*/  REDG.E.ADD.F32.FTZ.RN.STRONG.GPU desc[UR6][R4.64], R7 ;  /* 0x00000007040079a6 */ /* 0x0003e2000c10f386 */
[----:B---3--:R-:W-:Y:S01]  /*6490*/  IMAD R167, R173, 0x28, RZ ;  /* 0x00000028ada77824 */ /* 0x008fe200078e02ff */
[-C--:B------:R-:W-:Y:S02]  /*64a0*/  LEA R6, P2, R171, R2.reuse, 0x2 ;  /* 0x00000002ab067211 */ /* 0x080fe400078410ff */
[----:B------:R2:W-:Y:S02]  /*64b0*/  REDG.E.ADD.F32.FTZ.RN.STRONG.GPU desc[UR6][R168.64], R8 ;  /* 0x00000008a80079a6 */ /* 0x0005e4000c10f386 */
[CC--:B------:R-:W-:Y:S04]  /*64c0*/  LEA R166, P3, R167.reuse, R2.reuse, 0x2 ;  /* 0x00000002a7a67211 */ /* 0x0c0fe800078610ff */
[-C--:B------:R-:W-:Y:S05]  /*64d0*/  LEA.HI.X.SX32 R167, R167, R3.reuse, 0x2, P3 ;  /* 0x00000003a7a77211 */ /* 0x080fea00018f16ff */
[----:B------:R-:W-:Y:S01]  /*64e0*/  REDG.E.ADD.F32.FTZ.RN.STRONG.GPU desc[UR6][R166.64], R9 ;  /* 0x00000009a60079a6 */ /* 0x000fe2000c10f386 */
[-C--:B-1----:R-:W-:Y:S02]  /*64f0*/  LEA.HI.X.SX32 R7, R171, R3.reuse, 0x2, P2 ;  /* 0x00000003ab077211 */ /* 0x082fe400010f16ff */
[-C--:B------:R-:W-:Y:S01]  /*6500*/  LEA R4, P0, R170, R2.reuse, 0x2 ;  /* 0x00000002aa047211 */ /* 0x080fe200078010ff */
[----:B--2---:R-:W-:Y:S02]  /*6510*/  VIADD R168, R172, 0x20 ;  /* 0x00000020aca87836 */ /* 0x004fe40000000000 */
[----:B------:R1:W-:Y:S01]  /*6520*/  REDG.E.ADD.F32.FTZ.RN.STRONG.GPU desc[UR6][R6.64], R10 ;  /* 0x0000000a060079a6 */ /* 0x0003e2000c10f386 */
[-C--:B------:R-:W-:Y:S01]  /*6530*/  LEA.HI.X.SX32 R5, R170, R3.reuse, 0x2, P0 ;  /* 0x00000003aa057211 */ /* 0x080fe200000f16ff */
[----:B------:R-:W-:Y:S04]  /*6540*/  IMAD.IADD R8, R0, 0x1, R168 ;  /* 0x0000000100087824 */ /* 0x000fe800078e02a8 */
[----:B------:R2:W-:Y:S04]  /*6550*/  REDG.E.ADD.F32.FTZ.RN.STRONG.GPU desc[UR6][R4.64], R11 ;  /* 0x0000000b040079a6 */ /* 0x0005e8000c10f386 */
[----:B------:R3:W-:Y:S04]  /*6560*/  REDG.E.ADD.F32.FTZ.RN.STRONG.GPU desc[UR6][R2.64+0x80], R16 ;  /* 0x00008010020079a6 */ /* 0x0007e8000c10f386 */
[----:B------:R4:W-:Y:S01]  /*6570*/  REDG.E.ADD.F32.FTZ.RN.STRONG.GPU desc[UR6][R164.64+0x80], R17 ;  /* 0x00008011a40079a6 */ /* 0x0009e2000c10f386 */
[CC--:B-1----:R-:W-:Y:S04]  /*6580*/  LEA R6, P0, R168.reuse, R2.reuse, 0x2 ;  /* 0x00000002a8067211 */ /* 0x0c2fe800078010ff */
[-C--:B------:R-:W-:Y:S01]  /*6590*/  LEA.HI.X.SX32 R7, R168, R3.reuse, 0x2, P0 ;  /* 0x00000003a8077211 */ /* 0x080fe200000f16ff */
[----:B--2---:R-:W-:Y:S01]  /*65a0*/  IMAD.IADD R4, R0, 0x1, R8 ;  /* 0x0000000100047824 */ /* 0x004fe200078e0208 */
[----:B------:R-:W-:Y:S01]  /*65b0*/  LDSM.16.MT88.4 R168, [R176+0x3000] ;  /* 0x00300000b0a8783b */ /* 0x000fe20000004200 */
[-C--:B---3--:R-:W-:Y:S03]  /*65c0*/  LEA R16, P2, R8, R2.reuse, 0x2 ;  /* 0x0000000208107211 */ /* 0x088fe600078410ff */
[----:B------:R1:W-:Y:S01]  /*65d0*/  REDG.E.ADD.F32.FTZ.RN.STRONG.GPU desc[UR6][R6.64], R18 ;  /* 0x00000012060079a6 */ /* 0x0003e2000c10f386 */
[-C--:B------:R-:W-:Y:S01]  /*65e0*/  LEA R10, P0, R4, R2.reuse, 0x2 ;  /* 0x00000002040a7211 */ /* 0x080fe200078010ff */
[----:B------:R-:W-:Y:S01]  /*65f0*/  IMAD.IADD R5, R0, 0x1, R4 ;  /* 0x0000000100057824 */ /* 0x000fe200078e0204 */
[-C--:B----4-:R-:W-:Y:S02]  /*6600*/  LEA.HI.X.SX32 R17, R8, R3.reuse, 0x2, P2 ;  /* 0x0000000308117211 */ /* 0x090fe400010f16ff */
[-C--:B------:R-:W-:Y:S01]  /*6610*/  LEA.HI.X.SX32 R11, R4, R3.reuse, 0x2, P0 ;  /* 0x00000003040b7211 */ /* 0x080fe200000f16ff */
[C---:B------:R-:W-:Y:S01]  /*6620*/  IMAD.IADD R4, R0.reuse, 0x1, R5 ;  /* 0x0000000100047824 */ /* 0x040fe200078e0205 */
[CC--:B------:R-:W-:Y:S01]  /*6630*/  LEA R8, P0, R5.reuse, R2.reuse, 0x2 ;  /* 0x0000000205087211 */ /* 0x0c0fe200078010ff */
[----:B------:R-:W-:Y:S03]  /*6640*/  REDG.E.ADD.F32.FTZ.RN.STRONG.GPU desc[UR6][R16.64], R19 ;  /* 0x00000013100079a6 */ /* 0x000fe6000c10f386 */
[-C--:B------:R-:W-:Y:S01]  /*6650*/  LEA.HI.X.SX32 R9, R5, R3.reuse, 0x2, P0 ;  /* 0x0000000305097211 */ /* 0x080fe200000f16ff */
[----:B------:R2:W-:Y:S01]  /*6660*/  REDG.E.ADD.F32.FTZ.RN.STRONG.GPU desc[UR6][R10.64], R12 ;  /* 0x0000000c0a0079a6 */ /* 0x0005e2000c10f386 */
[----:B------:R-:W-:Y:S03]  /*6670*/  IMAD.IADD R5, R0, 0x1, R4 ;  /* 0x0000000100057824 */ /* 0x000fe600078e0204 */
[----:B------:R3:W-:Y:S01]  /*6680*/  REDG.E.ADD.F32.FTZ.RN.STRONG.GPU desc[UR6][R8.64], R13 ;  /* 0x0000000d080079a6 */ /* 0x0007e2000c10f386 */
[CC--:B-1----:R-:W-:Y:S04]  /*6690*/  LEA R6, P0, R4.reuse, R2.reuse, 0x2 ;  /* 0x0000000204067211 */ /* 0x0c2fe800078010ff */
[-C--:B------:R-:W-:Y:S02]  /*66a0*/  LEA.HI.X.SX32 R7, R4, R3.reuse, 0x2, P0 ;  /* 0x0000000304077211 */ /* 0x080fe400000f16ff */
[CC--:B------:R-:W-:Y:S03]  /*66b0*/  LEA R4, P0, R5.reuse, R2.reuse, 0x2 ;  /* 0x0000000205047211 */ /* 0x0c0fe600078010ff */
[----:B------:R1:W-:Y:S01]  /*66c0*/  REDG.E.ADD.F32.FTZ.RN.STRONG.GPU desc[UR6][R6.64], R14 ;  /* 0x0000000e060079a6 */ /* 0x0003e2000c10f386 */
[-C--:B------:R-:W-:Y:S01]  /*66d0*/  LEA.HI.X.SX32 R5, R5, R3.reuse, 0x2, P0 ;  /* 0x0000000305057211 */ /* 0x080fe200000f16ff */
[----:B--2---:R-:W-:Y:S04]  /*66e0*/  VIADD R10, R172, 0x40 ;  /* 0x00000040ac0a7836 */ /* 0x004fe80000000000 */
[----:B------:R2:W-:Y:S01]  /*66f0*/  REDG.E.ADD.F32.FTZ.RN.STRONG.GPU desc[UR6][R4.64], R15 ;  /* 0x0000000f040079a6 */ /* 0x0005e2000c10f386 */
[----:B---3--:R-:W-:Y:S03]  /*6700*/  IMAD.IADD R9, R0, 0x1, R10 ;  /* 0x0000000100097824 */ /* 0x008fe600078e020a */
[----:B------:R-:W-:Y:S02]  /*6710*/  REDG.E.ADD.F32.FTZ.RN.STRONG.GPU desc[UR6][R2.64+0x100], R20 ;  /* 0x00010014020079a6 */ /* 0x000fe4000c10f386 */
[CC--:B------:R-:W-:Y:S02]  /*6720*/  LEA R8, P2, R9.reuse, R2.reuse, 0x2 ;  /* 0x0000000209087211 */ /* 0x0c0fe400078410ff */
[----:B------:R-:W-:Y:S01]  /*6730*/  REDG.E.ADD.F32.FTZ.RN.STRONG.GPU desc[UR6][R164.64+0x100], R21 ;  /* 0x00010015a40079a6 */ /* 0x000fe2000c10f386 */
[CC--:B-1----:R-:W-:Y:S04]  /*6740*/  LEA R6, P0, R10.reuse, R2.reuse, 0x2 ;  /* 0x000000020a067211 */ /* 0x0c2fe800078010ff */
[-C--:B------:R-:W-:Y:S01]  /*6750*/  LEA.HI.X.SX32 R7, R10, R3.reuse, 0x2, P0 ;  /* 0x000000030a077211 */ /* 0x080fe200000f16ff */
[----:B--2---:R-:W-:Y:S01]  /*6760*/  IMAD.IADD R5, R0, 0x1, R9 ;  /* 0x0000000100057824 */ /* 0x004fe200078e0209 */
[-C--:B------:R-:W-:Y:S01]  /*6770*/  LEA.HI.X.SX32 R9, R9, R3.reuse, 0x2, P2 ;  /* 0x0000000309097211 */ /* 0x080fe200010f16ff */
[----:B------:R-:W-:Y:S02]  /*6780*/  VIADD R4, R172, 0x60 ;  /* 0x00000060ac047836 */ /* 0x000fe40000000000 */
[----:B------:R1:W-:Y:S01]  /*6790*/  REDG.E.ADD.F32.FTZ.RN.STRONG.GPU desc[UR6][R6.64], R22 ;  /* 0x00000016060079a6 */ /* 0x0003e2000c10f386 */
[CC--:B------:R-:W-:Y:S01]  /*67a0*/  LEA R14, P0, R5.reuse, R2.reuse, 0x2 ;  /* 0x00000002050e7211 */ /* 0x0c0fe200078010ff */
[C---:B------:R-:W-:Y:S02]  /*67b0*/  IMAD.IADD R18, R0.reuse, 0x1, R4 ;  /* 0x0000000100127824 */ /* 0x040fe400078e0204 */
[----:B------:R2:W-:Y:S01]  /*67c0*/  REDG.E.ADD.F32.FTZ.RN.STRONG.GPU desc[UR6][R8.64], R23 ;  /* 0x00000017080079a6 */ /* 0x0005e2000c10f386 */
[-C--:B------:R-:W-:Y:S03]  /*67d0*/  LEA.HI.X.SX32 R15, R5, R3.reuse, 0x2, P0 ;  /* 0x00000003050f7211 */ /* 0x080fe600000f16ff */
[----:B------:R-:W-:Y:S04]  /*67e0*/  LDSM.16.MT88.4 R20, [R211+0x2000] ;  /* 0x00200000d314783b */ /* 0x000fe80000004200 */
[----:B------:R3:W-:Y:S04]  /*67f0*/  REDG.E.ADD.F32.FTZ.RN.STRONG.GPU desc[UR6][R14.64], R24 ;  /* 0x000000180e0079a6 */ /* 0x0007e8000c10f386 */
[----:B------:R-:W-:Y:S01]  /*6800*/  LDSM.16.MT88.4 R172, [R211+0x3800] ;  /* 0x00380000d3ac783b */ /* 0x000fe20000004200 */
[C---:B-1----:R-:W-:Y:S02]  /*6810*/  IMAD.IADD R6, R0.reuse, 0x1, R5 ;  /* 0x0000000100067824 */ /* 0x042fe400078e0205 */
[C---:B------:R-:W-:Y:S02]  /*6820*/  IMAD.IADD R7, R0.reuse, 0x1, R18 ;  /* 0x0000000100077824 */ /* 0x040fe400078e0212 */
[----:B------:R-:W-:Y:S01]  /*6830*/  IMAD.IADD R5, R0, 0x1, R6 ;  /* 0x0000000100057824 */ /* 0x000fe200078e0206 */
[-C--:B------:R-:W-:Y:S03]  /*6840*/  LEA R12, P0, R6, R2.reuse, 0x2 ;  /* 0x00000002060c7211 */ /* 0x080fe600078010ff */
[----:B--2---:R-:W-:Y:S01]  /*6850*/  IMAD.IADD R9, R0, 0x1, R5 ;  /* 0x0000000100097824 */ /* 0x004fe200078e0205 */
[-C--:B------:R-:W-:Y:S02]  /*6860*/  LEA R10, P2, R5, R2.reuse, 0x2 ;  /* 0x00000002050a7211 */ /* 0x080fe400078410ff */
[-C--:B------:R-:W-:Y:S01]  /*6870*/  LEA.HI.X.SX32 R13, R6, R3.reuse, 0x2, P0 ;  /* 0x00000003060d7211 */ /* 0x080fe200000f16ff */
[C---:B------:R-:W-:Y:S01]  /*6880*/  IMAD.IADD R6, R0.reuse, 0x1, R7 ;  /* 0x0000000100067824 */ /* 0x040fe200078e0207 */
[-C--:B------:R-:W-:Y:S02]  /*6890*/  LEA R8, P0, R9, R2.reuse, 0x2 ;  /* 0x0000000209087211 */ /* 0x080fe400078010ff */
[-C--:B------:R-:W-:Y:S01]  /*68a0*/  LEA.HI.X.SX32 R11, R5, R3.reuse, 0x2, P2 ;  /* 0x00000003050b7211 */ /* 0x080fe200010f16ff */
[----:B------:R1:W-:Y:S01]  /*68b0*/  REDG.E.ADD.F32.FTZ.RN.STRONG.GPU desc[UR6][R12.64], R25 ;  /* 0x000000190c0079a6 */ /* 0x0003e2000c10f386 */
[-C--:B------:R-:W-:Y:S01]  /*68c0*/  LEA.HI.X.SX32 R9, R9, R3.reuse, 0x2, P0 ;  /* 0x0000000309097211 */ /* 0x080fe200000f16ff */
[----:B------:R-:W-:Y:S01]  /*68d0*/  IMAD.IADD R5, R0, 0x1, R6 ;  /* 0x0000000100057824 */ /* 0x000fe200078e0206 */
[-C--:B------:R-:W-:Y:S01]  /*68e0*/  LEA R16, P2, R4, R2.reuse, 0x2 ;  /* 0x0000000204107211 */ /* 0x080fe200078410ff */
[----:B------:R2:W-:Y:S01]  /*68f0*/  REDG.E.ADD.F32.FTZ.RN.STRONG.GPU desc[UR6][R10.64], R26 ;  /* 0x0000001a0a0079a6 */ /* 0x0005e2000c10f386 */
[-C--:B---3--:R-:W-:Y:S01]  /*6900*/  LEA R14, P0, R18, R2.reuse, 0x2 ;  /* 0x00000002120e7211 */ /* 0x088fe200078010ff */
[----:B------:R-:W-:Y:S01]  /*6910*/  IMAD.IADD R0, R0, 0x1, R5 ;  /* 0x0000000100007824 */ /* 0x000fe200078e0205 */
[-C--:B------:R-:W-:Y:S01]  /*6920*/  LEA.HI.X.SX32 R17, R4, R3.reuse, 0x2, P2 ;  /* 0x0000000304117211 */ /* 0x080fe200010f16ff */
[----:B------:R3:W-:Y:S01]  /*6930*/  REDG.E.ADD.F32.FTZ.RN.STRONG.GPU desc[UR6][R8.64], R27 ;  /* 0x0000001b080079a6 */ /* 0x0007e2000c10f386 */
[-C--:B------:R-:W-:Y:S02]  /*6940*/  LEA.HI.X.SX32 R15, R18, R3.reuse, 0x2, P0 ;  /* 0x00000003120f7211 */ /* 0x080fe400000f16ff */
[-C--:B------:R-:W-:Y:S01]  /*6950*/  LEA R4, P0, R0, R2.reuse, 0x2 ;  /* 0x0000000200047211 */ /* 0x080fe200078010ff */
[----:B------:R-:W-:Y:S04]  /*6960*/  REDG.E.ADD.F32.FTZ.RN.STRONG.GPU desc[UR6][R2.64+0x180], R32 ;  /* 0x00018020020079a6 */ /* 0x000fe8000c10f386 */
[----:B------:R-:W-:Y:S04]  /*6970*/  REDG.E.ADD.F32.FTZ.RN.STRONG.GPU desc[UR6][R164.64+0x180], R33 ;  /* 0x00018021a40079a6 */ /* 0x000fe8000c10f386 */
[----:B------:R-:W-:Y:S04]  /*6980*/  REDG.E.ADD.F32.FTZ.RN.STRONG.GPU desc[UR6][R16.64], R34 ;  /* 0x00000022100079a6 */ /* 0x000fe8000c10f386 */
[----:B------:R-:W-:Y:S01]  /*6990*/  REDG.E.ADD.F32.FTZ.RN.STRONG.GPU desc[UR6][R14.64], R35 ;  /* 0x000000230e0079a6 */ /* 0x000fe2000c10f386 */
[CC--:B-1----:R-:W-:Y:S03]  /*69a0*/  LEA R12, P4, R7.reuse, R2.reuse, 0x2 ;  /* 0x00000002070c7211 */ /* 0x0c2fe600078810ff */
[----:B------:R-:W-:Y:S01]  /*69b0*/  LDSM.16.MT88.4 R16, [R176] ;  /* 0x00000000b010783b */ /* 0x000fe20000004200 */
[CC--:B--2---:R-:W-:Y:S03]  /*69c0*/  LEA R10, P3, R6.reuse, R2.reuse, 0x2 ;  /* 0x00000002060a7211 */ /* 0x0c4fe600078610ff */
[----:B------:R-:W-:Y:S01]  /*69d0*/  LDSM.16.MT88.4 R24, [R176+0x2000] ;  /* 0x00200000b018783b */ /* 0x000fe20000004200 */
[-C--:B------:R-:W-:Y:S02]  /*69e0*/  LEA.HI.X.SX32 R13, R7, R3.reuse, 0x2, P4 ;  /* 0x00000003070d7211 */ /* 0x080fe400020f16ff */
[C---:B---3--:R-:W-:Y:S01]  /*69f0*/  LEA R8, P2, R5.reuse, R2, 0x2 ;  /* 0x0000000205087211 */ /* 0x048fe200078410ff */
[----:B------:R-:W-:Y:S01]  /*6a00*/  LDSM.16.MT88.4 R32, [R210+0x1c800] ;  /* 0x01c80000d220783b */ /* 0x000fe20000004200 */
[-C--:B------:R-:W-:Y:S02]  /*6a10*/  LEA.HI.X.SX32 R11, R6, R3.reuse, 0x2, P3 ;  /* 0x00000003060b7211 */ /* 0x080fe400018f16ff */
[-C--:B------:R-:W-:Y:S01]  /*6a20*/  LEA.HI.X.SX32 R9, R5, R3.reuse, 0x2, P2 ;  /* 0x0000000305097211 */ /* 0x080fe200010f16ff */
[----:B------:R-:W-:Y:S01]  /*6a30*/  REDG.E.ADD.F32.FTZ.RN.STRONG.GPU desc[UR6][R12.64], R28 ;  /* 0x0000001c0c0079a6 */ /* 0x000fe2000c10f386 */
[----:B------:R-:W-:Y:S01]  /*6a40*/  LEA.HI.X.SX32 R5, R0, R3, 0x2, P0 ;  /* 0x0000000300057211 */ /* 0x000fe200000f16ff */
[C---:B------:R-:W-:Y:S01]  /*6a50*/  VIADD R0, R211.reuse, 0xffffc000 ;  /* 0xffffc000d3007836 */ /* 0x040fe20000000000 */
[----:B------:R-:W-:Y:S01]  /*6a60*/  PLOP3.LUT P0, PT, PT, PT, UP1, 0x80, 0x0 ;  /* 0x000000000000781c */ /* 0x000fe20003f0f018 */
[----:B------:R-:W-:Y:S01]  /*6a70*/  REDG.E.ADD.F32.FTZ.RN.STRONG.GPU desc[UR6][R10.64], R29 ;  /* 0x0000001d0a0079a6 */ /* 0x000fe2000c10f386 */
[----:B------:R-:W-:Y:S01]  /*6a80*/  ISETP.LT.AND P2, PT, RZ, UR8, PT ;  /* 0x00000008ff007c0c */ /* 0x000fe2000bf41270 */
[----:B------:R-:W-:Y:S02]  /*6a90*/  @UP3 UIADD3 UR13, UP1, UR13, -0x100, URZ ;  /* 0xffffff000d0d3890 */ /* 0x000fe4000ff3e03f */
[----:B------:R-:W-:Y:S01]  /*6aa0*/  REDG.E.ADD.F32.FTZ.RN.STRONG.GPU desc[UR6][R8.64], R30 ;  /* 0x0000001e080079a6 */ /* 0x000fe2000c10f386 */
[----:B------:R-:W-:Y:S01]  /*6ab0*/  UMOV UR8, UR14 ;  /* 0x0000000e00087c82 */ /* 0x000fe20008000000 */
[----:B------:R-:W-:Y:S02]  /*6ac0*/  @UP3 UIADD3.X UR12, UR12, -0x1, URZ, UP1, !UPT ;  /* 0xffffffff0c0c3890 */ /* 0x000fe40008ffe43f */
[----:B------:R-:W-:Y:S04]  /*6ad0*/  REDG.E.ADD.F32.FTZ.RN.STRONG.GPU desc[UR6][R4.64], R31 ;  /* 0x0000001f040079a6 */ /* 0x000fe8000c10f386 */
[----:B------:R-:W-:Y:S01]  /*6ae0*/  LDSM.16.MT88.4 R4, [R210+0x1c000] ;  /* 0x01c00000d204783b */ /* 0x000fe20000004200 */
[----:B------:R-:W-:Y:S03]  /*6af0*/  @P0 VIADD R0, R211, 0x4000 ;  /* 0x00004000d3000836 */ /* 0x000fe60000000000 */
[----:B------:R-:W1:Y:S04]  /*6b00*/  LDSM.16.MT88.4 R8, [R211] ;  /* 0x00000000d308783b */ /* 0x000e680000004200 */
[----:B------:R-:W2:Y:S04]  /*6b10*/  LDSM.16.MT88.4 R12, [R210+0x1e000] ;  /* 0x01e00000d20c783b */ /* 0x000ea80000004200 */
[----:B------:R-:W3:Y:S04]  /*6b20*/  LDSM.16.MT88.4 R28, [R211+0x800] ;  /* 0x00080000d31c783b */ /* 0x000ee80000004200 */
[----:B------:R-:W4:Y:S01]  /*6b30*/  LDSM.16.MT88.4 R164, [R210+0x1e800] ;  /* 0x01e80000d2a4783b */ /* 0x000f220000004200 */
[-C--:B-1----:R-:W-:Y:S06]  /*6b40*/  HMMA.16816.F32.BF16 R100, R4, R8.reuse, R100 ;  /* 0x000000080464723c */ /* 0x082fec0000041864 */
[C---:B--2---:R-:W-:Y:S06]  /*6b50*/  HMMA.16816.F32.BF16 R104, R12.reuse, R8, R104 ;  /* 0x000000080c68723c */ /* 0x044fec0000041868 */
[-C--:B------:R-:W-:Y:S06]  /*6b60*/  HMMA.16816.F32.BF16 R108, R12, R10.reuse, R108 ;  /* 0x0000000a0c6c723c */ /* 0x080fec000004186c */
[C---:B------:R-:W-:Y:S01]  /*6b70*/  HMMA.16816.F32.BF16 R112, R4.reuse, R10, R112 ;  /* 0x0000000a0470723c */ /* 0x040fe20000041870 */
[----:B------:R-:W1:Y:S05]  /*6b80*/  LDSM.16.MT88.4 R8, [R176+0x800] ;  /* 0x00080000b008783b */ /* 0x000e6a0000004200 */
[-C--:B------:R-:W-:Y:S06]  /*6b90*/  HMMA.16816.F32.BF16 R116, R4, R16.reuse, R116 ;  /* 0x000000100474723c */ /* 0x080fec0000041874 */
[C---:B------:R-:W-:Y:S06]  /*6ba0*/  HMMA.16816.F32.BF16 R120, R12.reuse, R16, R120 ;  /* 0x000000100c78723c */ /* 0x040fec0000041878 */
[-C--:B------:R-:W-:Y:S06]  /*6bb0*/  HMMA.16816.F32.BF16 R124, R12, R18.reuse, R124 ;  /* 0x000000120c7c723c */ /* 0x080fec000004187c */
[C---:B------:R-:W-:Y:S01]  /*6bc0*/  HMMA.16816.F32.BF16 R128, R4.reuse, R18, R128 ;  /* 0x000000120480723c */ /* 0x040fe20000041880 */
[----:B------:R-:W2:Y:S05]  /*6bd0*/  LDSM.16.MT88.4 R16, [R211+0x2800] ;  /* 0x00280000d310783b */ /* 0x000eaa0000004200 */
[-C--:B------:R-:W-:Y:S06]  /*6be0*/  HMMA.16816.F32.BF16 R132, R4, R20.reuse, R132 ;  /* 0x000000140484723c */ /* 0x080fec0000041884 */
        /* <DEDUP_REMOVED lines=9> */
[----:B------:R-:W2:Y:S04]  /*6c80*/  LDSM.16.MT88.4 R4, [R210+0x1d000] ;  /* 0x01d00000d204783b */ /* 0x000ea80000004200 */
[----:B------:R-:W2:Y:S01]  /*6c90*/  LDSM.16.MT88.4 R24, [R210+0x1f000] ;  /* 0x01f00000d218783b */ /* 0x000ea20000004200 */
[-C--:B---3--:R-:W-:Y:S06]  /*6ca0*/  HMMA.16816.F32.BF16 R100, R32, R28.reuse, R100 ;  /* 0x0000001c2064723c */ /* 0x088fec0000041864 */
[C---:B----4-:R-:W-:Y:S06]  /*6cb0*/  HMMA.16816.F32.BF16 R104, R164.reuse, R28, R104 ;  /* 0x0000001ca468723c */ /* 0x050fec0000041868 */
[-C--:B------:R-:W-:Y:S06]  /*6cc0*/  HMMA.16816.F32.BF16 R108, R164, R30.reuse, R108 ;  /* 0x0000001ea46c723c */ /* 0x080fec000004186c */
[C---:B------:R-:W-:Y:S01]  /*6cd0*/  HMMA.16816.F32.BF16 R112, R32.reuse, R30, R112 ;  /* 0x0000001e2070723c */ /* 0x040fe20000041870 */
[----:B------:R-:W-:Y:S05]  /*6ce0*/  LDSM.16.MT88.4 R28, [R211+0x3000] ;  /* 0x00300000d31c783b */ /* 0x000fea0000004200 */
        /* <DEDUP_REMOVED lines=13> */
[----:B------:R-:W-:Y:S04]  /*6dc0*/  LDSM.16.MT88.4 R164, [R176+0x1800] ;  /* 0x00180000b0a4783b */ /* 0x000fe80000004200 */
[----:B------:R-:W-:Y:S01]  /*6dd0*/  LDSM.16.MT88.4 R176, [R176+0x3800] ;  /* 0x00380000b0b0783b */ /* 0x000fe20000004200 */
[----:B------:R-:W-:Y:S03]  /*6de0*/  HMMA.16816.F32.BF16 R160, R32, R22, R160 ;  /* 0x0000001620a0723c */ /* 0x000fe600000418a0 */
[----:B------:R2:W3:Y:S03]  /*6df0*/  LDSM.16.MT88.4 R20, [R211+0x1800] ;  /* 0x00180000d314783b */ /* 0x0004e60000004200 */
[-C--:B------:R-:W-:Y:S01]  /*6e00*/  HMMA.16816.F32.BF16 R100, R4, R12.reuse, R100 ;  /* 0x0000000c0464723c */ /* 0x080fe20000041864 */
[----:B------:R-:W4:Y:S05]  /*6e10*/  LDSM.16.MT88.4 R32, [R210+0x1f800] ;  /* 0x01f80000d220783b */ /* 0x000f2a0000004200 */
[C---:B------:R-:W-:Y:S06]  /*6e20*/  HMMA.16816.F32.BF16 R104, R24.reuse, R12, R104 ;  /* 0x0000000c1868723c */ /* 0x040fec0000041868 */
[-C--:B------:R-:W-:Y:S06]  /*6e30*/  HMMA.16816.F32.BF16 R108, R24, R14.reuse, R108 ;  /* 0x0000000e186c723c */ /* 0x080fec000004186c */
[C---:B------:R-:W-:Y:S05]  /*6e40*/  HMMA.16816.F32.BF16 R112, R4.reuse, R14, R112 ;  /* 0x0000000e0470723c */ /* 0x040fea0000041870 */
[----:B--2---:R-:W-:Y:S01]  /*6e50*/  IMAD.MOV.U32 R211, RZ, RZ, R0 ;  /* 0x000000ffffd37224 */ /* 0x004fe200078e0000 */
        /* <DEDUP_REMOVED lines=33> */
[----:B------:R-:W3:Y:S01]  /*7070*/  LDL R232, [R1+0x4] ;  /* 0x0000040001e87983 */ /* 0x000ee20000100800 */
        /* <DEDUP_REMOVED lines=45> */
[----:B------:R-:W-:Y:S01]  /*7350*/  STS [R247], R32 ;  /* 0x00000020f7007388 */ /* 0x000fe20000000800 */
[----:B------:R-:W-:Y:S01]  /*7360*/  FMUL.FTZ R134, R134, UR8 ;  /* 0x0000000886867c20 */ /* 0x000fe20008410000 */
[----:B------:R-:W-:Y:S01]  /*7370*/  FMUL.FTZ R15, R135, UR8 ;  /* 0x00000008870f7c20 */ /* 0x000fe20008410000 */
[----:B------:R-:W-:Y:S01]  /*7380*/  F2FP.BF16.F32.PACK_AB R20, R20, R128 ;  /* 0x000000801414723e */ /* 0x000fe200000010ff */
[----:B------:R-:W-:Y:S01]  /*7390*/  STS [R247+0x400], R31 ;  /* 0x0004001ff7007388 */ /* 0x000fe20000000800 */
[----:B------:R-:W-:Y:S01]  /*73a0*/  FMUL.FTZ R144, R144, UR8 ;  /* 0x0000000890907c20 */ /* 0x000fe20008410000 */
[----:B------:R-:W-:Y:S01]  /*73b0*/  FMUL.FTZ R12, R145, UR8 ;  /* 0x00000008910c7c20 */ /* 0x000fe20008410000 */
[----:B------:R-:W-:Y:S01]  /*73c0*/  FMUL.FTZ R146, R146, UR8 ;  /* 0x0000000892927c20 */ /* 0x000fe20008410000 */
[----:B------:R-:W-:Y:S01]  /*73d0*/  STS [R251], R28 ;  /* 0x0000001cfb007388 */ /* 0x000fe20000000800 */
        /* <DEDUP_REMOVED lines=35> */
[----:B------:R-:W-:Y:S01]  /*7610*/  UISETP.NE.AND UP0, UPT, UR25, -0x1, UPT ;  /* 0xffffffff1900788c */ /* 0x000fe2000bf05270 */
[----:B------:R-:W-:-:S02]  /*7620*/  F2FP.BF16.F32.PACK_AB R13, R13, R138 ;  /* 0x0000008a0d0d723e */ /* 0x000fc400000010ff */
[----:B------:R-:W-:Y:S02]  /*7630*/  F2FP.BF16.F32.PACK_AB R10, R10, R140 ;  /* 0x0000008c0a0a723e */ /* 0x000fe400000010ff */
[----:B------:R-:W-:Y:S02]  /*7640*/  F2FP.BF16.F32.PACK_AB R9, R9, R142 ;  /* 0x0000008e0909723e */ /* 0x000fe400000010ff */
[----:B------:R-:W-:Y:S02]  /*7650*/  F2FP.BF16.F32.PACK_AB R8, R8, R148 ;  /* 0x000000940808723e */ /* 0x000fe400000010ff */
[----:B------:R-:W-:Y:S02]  /*7660*/  F2FP.BF16.F32.PACK_AB R7, R7, R150 ;  /* 0x000000960707723e */ /* 0x000fe400000010ff */
[----:B------:R-:W-:Y:S01]  /*7670*/  F2FP.BF16.F32.PACK_AB R4, R4, R160 ;  /* 0x000000a00404723e */ /* 0x000fe200000010ff */
[----:B------:R-:W-:Y:S01]  /*7680*/  @UP0 UIADD3 UR12, UR15, UR25, URZ ;  /* 0x000000190f0c0290 */ /* 0x000fe2000fffe03f */
[----:B------:R-:W-:Y:S01]  /*7690*/  F2FP.BF16.F32.PACK_AB R3, R3, R162 ;  /* 0x000000a20303723e */ /* 0x000fe200000010ff */
[----:B------:R-:W-:Y:S01]  /*76a0*/  @UP0 ULDC.64 UR8, c[0x0][0x450] ;  /* 0x0001140000080ab9 */ /* 0x000fe20000000a00 */
[----:B------:R-:W-:Y:S01]  /*76b0*/  F2FP.BF16.F32.PACK_AB R6, R6, R152 ;  /* 0x000000980606723e */ /* 0x000fe200000010ff */
[----:B------:R-:W-:Y:S01]  /*76c0*/  @UP0 UIMAD.WIDE.U32 UR10, UR12, UR8, URZ ;  /* 0x000000080c0a02a5 */ /* 0x000fe2000f8e003f */
[----:B------:R-:W-:Y:S01]  /*76d0*/  F2FP.BF16.F32.PACK_AB R5, R5, R154 ;  /* 0x0000009a0505723e */ /* 0x000fe200000010ff */
[----:B------:R-:W-:Y:S01]  /*76e0*/  @UP0 UIMAD UR12, UR12, UR9, URZ ;  /* 0x000000090c0c02a4 */ /* 0x000fe2000f8e023f */
[----:B------:R-:W-:-:S02]  /*76f0*/  F2FP.BF16.F32.PACK_AB R2, R2, R156 ;  /* 0x0000009c0202723e */ /* 0x000fc400000010ff */
[----:B------:R-:W-:Y:S01]  /*7700*/  F2FP.BF16.F32.PACK_AB R0, R0, R158 ;  /* 0x0000009e0000723e */ /* 0x000fe200000010ff */
[----:B------:R-:W-:Y:S01]  /*7710*/  @UP0 UIADD3 UR21, UR11, UR12, URZ ;  /* 0x0000000c0b150290 */ /* 0x000fe2000fffe03f */
[----:B------:R-:W-:Y:S01]  /*7720*/  F2FP.BF16.F32.PACK_AB R36, R37, R36 ;  /* 0x000000242524723e */ /* 0x000fe200000010ff */
[----:B------:R-:W-:Y:S01]  /*7730*/  @UP0 UMOV UR20, UR10 ;  /* 0x0000000a00140c82 */ /* 0x000fe20008000000 */
        /* <DEDUP_REMOVED lines=31> */
[----:B------:R-:W-:Y:S01]  /*7930*/  PLOP3.LUT P0, PT, PT, PT, UP0, 0x80, 0x0 ;  /* 0x000000000000781c */ /* 0x000fe20003f0f008 */
[----:B--2---:R-:W-:Y:S04]  /*7940*/  STS [R233], R27 ;  /* 0x0000001be9007388 */ /* 0x004fe80000000800 */
[----:B------:R-:W-:Y:S04]  /*7950*/  STS [R247+0x2000], R30 ;  /* 0x0020001ef7007388 */ /* 0x000fe80000000800 */
[----:B------:R-:W-:Y:S04]  /*7960*/  STS [R247+0x2400], R29 ;  /* 0x0024001df7007388 */ /* 0x000fe80000000800 */
[----:B------:R-:W-:Y:S04]  /*7970*/  STS [R251+0x2000], R26 ;  /* 0x0020001afb007388 */ /* 0x000fe80000000800 */
[----:B------:R-:W-:Y:S04]  /*7980*/  STS [R251+0x2400], R25 ;  /* 0x00240019fb007388 */ /* 0x000fe80000000800 */
[----:B------:R-:W-:Y:S04]  /*7990*/  STS [R248], R24 ;  /* 0x00000018f8007388 */ /* 0x000fe80000000800 */
[----:B------:R-:W-:Y:S04]  /*79a0*/  STS [R248+0x400], R23 ;  /* 0x00040017f8007388 */ /* 0x000fe80000000800 */
[----:B------:R-:W-:Y:S04]  /*79b0*/  STS [R252], R20 ;  /* 0x00000014fc007388 */ /* 0x000fe80000000800 */
[----:B---3--:R-:W-:Y:S04]  /*79c0*/  STS [R232], R19 ;  /* 0x00000013e8007388 */ /* 0x008fe80000000800 */
        /* <DEDUP_REMOVED lines=20> */
[----:B------:R2:W-:Y:S04]  /*7b10*/  STS [R247+0x8000], R36 ;  /* 0x00800024f7007388 */ /* 0x0005e80000000800 */
[----:B------:R2:W-:Y:S04]  /*7b20*/  STS [R247+0x8400], R38 ;  /* 0x00840026f7007388 */ /* 0x0005e80000000800 */
[----:B------:R2:W-:Y:S04]  /*7b30*/  STS [R251+0x8000], R48 ;  /* 0x00800030fb007388 */ /* 0x0005e80000000800 */
[----:B------:R2:W-:Y:S04]  /*7b40*/  STS [R233+0x8000], R50 ;  /* 0x00800032e9007388 */ /* 0x0005e80000000800 */
[----:B------:R2:W-:Y:S04]  /*7b50*/  STS [R247+0xa000], R40 ;  /* 0x00a00028f7007388 */ /* 0x0005e80000000800 */
[----:B------:R2:W-:Y:S01]  /*7b60*/  STS [R247+0xa400], R42 ;  /* 0x00a4002af7007388 */ /* 0x0005e20000000800 */
[----:B-1----:R-:W1:Y:S03]  /*7b70*/  S2R R0, SR_TID.X ;  /* 0x0000000000007919 */ /* 0x002e660000002100 */
        /* <DEDUP_REMOVED lines=8> */
[----:B-1----:R-:W-:-:S03]  /*7c00*/  SHF.R.S32.HI R2, RZ, 0x1f, R0 ;  /* 0x0000001fff027819 */ /* 0x002fc60000011400 */
[----:B------:R2:W-:Y:S01]  /*7c10*/  STS [R252+0xa000], R60 ;  /* 0x00a0003cfc007388 */ /* 0x0005e20000000800 */
[----:B------:R-:W-:-:S03]  /*7c20*/  LEA.HI R2, R2, R0, RZ, 0x3 ;  /* 0x0000000002027211 */ /* 0x000fc600078f18ff */
        /* <DEDUP_REMOVED lines=23> */
[----:B------:R-:W-:-:S03]  /*7da0*/  UIMAD UR14, UR15, UR9, UR12 ;  /* 0x000000090f0e72a4 */ /* 0x000fc6000f8e020c */
[----:B------:R-:W-:Y:S01]  /*7db0*/  ULDC.64 UR12, c[0x0][0x438] ;  /* 0x00010e00000c7ab9 */ /* 0x000fe20000000a00 */
[----:B------:R-:W-:Y:S02]  /*7dc0*/  UIADD3 UR11, UR11, UR14, URZ ;  /* 0x0000000e0b0b7290 */ /* 0x000fe4000fffe03f */
[----:B------:R-:W-:Y:S02]  /*7dd0*/  UIMAD UR14, UR16, UR12, URZ ;  /* 0x0000000c100e72a4 */ /* 0x000fe4000f8e023f */
[----:B------:R-:W-:Y:S02]  /*7de0*/  UIMAD.WIDE.U32 UR10, UR44, UR12, UR10 ;  /* 0x0000000c2c0a72a5 */ /* 0x000fe4000f8e000a */
[----:B------:R-:W-:-:S04]  /*7df0*/  UIMAD UR13, UR44, UR13, UR14 ;  /* 0x0000000d2c0d72a4 */ /* 0x000fc8000f8e020e */
[----:B------:R-:W-:Y:S01]  /*7e00*/  UIADD3 UR21, UR11, UR13, URZ ;  /* 0x0000000d0b157290 */ /* 0x000fe2000fffe03f */
[----:B------:R-:W-:-:S11]  /*7e10*/  UMOV UR20, UR10 ;  /* 0x0000000a00147c82 */ /* 0x000fd60008000000 */
.L_x_278:
[----:B------:R-:W-:Y:S01]  /*7e20*/  @UP0 UIADD3 UR13, UR15, UR25, URZ ;  /* 0x000000190f0d0290 */ /* 0x000fe2000fffe03f */
[----:B------:R-:W-:Y:S01]  /*7e30*/  LOP3.LUT R3, R2, 0xfffffff8, RZ, 0xc0, !PT ;  /* 0xfffffff802037812 */ /* 0x000fe200078ec0ff */
[----:B------:R-:W-:Y:S01]  /*7e40*/  @UP0 ULDC.64 UR10, c[0x0][0x458] ;  /* 0x00011600000a0ab9 */ /* 0x000fe20000000a00 */
[----:B------:R-:W-:Y:S02]  /*7e50*/  USHF.L.U32 UR12, UR24, 0x7, URZ ;  /* 0x00000007180c7899 */ /* 0x000fe4000800063f */
[----:B------:R-:W-:Y:S01]  /*7e60*/  @UP0 UIMAD.WIDE.U32 UR16, UR13, UR10, URZ ;  /* 0x0000000a0d1002a5 */ /* 0x000fe2000f8e003f */
[----:B------:R-:W-:Y:S01]  /*7e70*/  IMAD.IADD R3, R0, 0x1, -R3 ;  /* 0x0000000100037824 */ /* 0x000fe200078e0a03 */
[----:B------:R-:W-:Y:S01]  /*7e80*/  @UP0 UIMAD UR13, UR13, UR11, URZ ;  /* 0x0000000b0d0d02a4 */ /* 0x000fe2000f8e023f */
[----:B------:R-:W-:-:S03]  /*7e90*/  LEA R0, R246, UR4, 0x1 ;  /* 0x00000004f6007c11 */ /* 0x000fc6000f8e08ff */
[----:B------:R-:W-:-:S03]  /*7ea0*/  @UP0 UIADD3 UR18, UR17, UR13, URZ ;  /* 0x0000000d11120290 */ /* 0x000fc6000fffe03f */
[----:B------:R-:W-:Y:S01]  /*7eb0*/  @UP0 UMOV UR17, UR16 ;  /* 0x0000001000110c82 */ /* 0x000fe20008000000 */
[----:B------:R-:W-:Y:S08]  /*7ec0*/  @P0 BRA `(.L_x_279) ;  /* 0x0000000000380947 */ /* 0x000ff00003800000 */
[----:B------:R-:W-:Y:S01]  /*7ed0*/  USHF.R.S32.HI UR13, URZ, 0x1f, UR15 ;  /* 0x0000001f3f0d7899 */ /* 0x000fe2000801140f */
[----:B------:R-:W-:Y:S01]  /*7ee0*/  ULDC.64 UR10, c[0x0][0x458] ;  /* 0x00011600000a7ab9 */ /* 0x000fe20000000a00 */
[----:B------:R-:W-:Y:S02]  /*7ef0*/  USHF.R.S32.HI UR22, URZ, 0x1f, UR44 ;  /* 0x0000001f3f167899 */ /* 0x000fe4000801142c */
[----:B------:R-:W-:Y:S02]  /*7f00*/  UIMAD UR13, UR13, UR10, URZ ;  /* 0x0000000a0d0d72a4 */ /* 0x000fe4000f8e023f */
[----:B------:R-:W-:Y:S02]  /*7f10*/  UIMAD.WIDE.U32 UR16, UR15, UR10, URZ ;  /* 0x0000000a0f1072a5 */ /* 0x000fe4000f8e003f */
[----:B------:R-:W-:Y:S01]  /*7f20*/  UIMAD UR13, UR15, UR11, UR13 ;  /* 0x0000000b0f0d72a4 */ /* 0x000fe2000f8e020d */
[----:B------:R-:W-:-:S03]  /*7f30*/  ULDC.64 UR18, c[0x0][0x440] ;  /* 0x0001100000127ab9 */ /* 0x000fc60000000a00 */
[----:B------:R-:W-:Y:S01]  /*7f40*/  UIADD3 UR15, UR17, UR13, URZ ;  /* 0x0000000d110f7290 */ /* 0x000fe2000fffe03f */
[----:B------:R-:W-:Y:S01]  /*7f50*/  UMOV UR14, UR16 ;  /* 0x00000010000e7c82 */ /* 0x000fe20008000000 */
[----:B------:R-:W-:Y:S02]  /*7f60*/  UIMAD UR13, UR22, UR18, URZ ;  /* 0x00000012160d72a4 */ /* 0x000fe4000f8e023f */
[----:B------:R-:W-:Y:S02]  /*7f70*/  UIMAD.WIDE.U32 UR14, UR44, UR18, UR14 ;  /* 0x000000122c0e72a5 */ /* 0x000fe4000f8e000e */
[----:B------:R-:W-:-:S04]  /*7f80*/  UIMAD UR13, UR44, UR19, UR13 ;  /* 0x000000132c0d72a4 */ /* 0x000fc8000f8e020d */
[----:B------:R-:W-:Y:S01]  /*7f90*/  UIADD3 UR18, UR15, UR13, URZ ;  /* 0x0000000d0f127290 */ /* 0x000fe2000fffe03f */
[----:B------:R-:W-:-:S11]  /*7fa0*/  UMOV UR17, UR14 ;  /* 0x0000000e00117c82 */ /* 0x000fd60008000000 */
.L_x_279:
[----:B------:R-:W-:Y:S01]  /*7fb0*/  BAR.SYNC.DEFER_BLOCKING 0x0 ;  /* 0x0000000000007b1d */ /* 0x000fe20000010000 */
[----:B------:R-:W-:Y:S01]  /*7fc0*/  IMAD.SHL.U32 R10, R3, 0x8, RZ ;  /* 0x00000008030a7824 */ /* 0x000fe200078e00ff */
[----:B------:R-:W-:Y:S01]  /*7fd0*/  USHF.R.S32.HI UR13, URZ, 0x1f, UR12 ;  /* 0x0000001f3f0d7899 */ /* 0x000fe2000801140c */
[----:B------:R-:W-:Y:S01]  /*7fe0*/  IMAD.U32 R3, RZ, RZ, UR8 ;  /* 0x00000008ff037e24 */ /* 0x000fe2000f8e00ff */
[----:B------:R-:W-:Y:S01]  /*7ff0*/  UIMAD UR5, UR24, -0x80, UR5 ;  /* 0xffffff80180578a4 */ /* 0x000fe2000f8e0205 */
[----:B------:R-:W-:Y:S01]  /*8000*/  SHF.R.S32.HI R2, RZ, 0x3, R2 ;  /* 0x00000003ff027819 */ /* 0x000fe20000011402 */
[----:B------:R-:W-:Y:S01]  /*8010*/  UIMAD UR14, UR13, UR8, URZ ;  /* 0x000000080d0e72a4 */ /* 0x000fe2000f8e023f */
[--C-:B------:R-:W-:Y:S01]  /*8020*/  SHF.R.S32.HI R11, RZ, 0x1f, R10.reuse ;  /* 0x0000001fff0b7819 */ /* 0x100fe2000001140a */
[----:B------:R-:W-:Y:S01]  /*8030*/  USHF.R.S32.HI UR16, URZ, 0x1f, UR57 ;  /* 0x0000001f3f107899 */ /* 0x000fe20008011439 */
[----:B------:R-:W-:Y:S01]  /*8040*/  BSSY B0, `(.L_x_280) ;  /* 0x000002a000007945 */ /* 0x000fe20003800000 */
[----:B------:R-:W-:Y:S01]  /*8050*/  UIMAD UR14, UR12, UR9, UR14 ;  /* 0x000000090c0e72a4 */ /* 0x000fe2000f8e020e */
[----:B------:R-:W-:Y:S01]  /*8060*/  ISETP.GE.AND P4, PT, R2, UR5, PT ;  /* 0x0000000502007c0c */ /* 0x000fe2000bf86270 */
[----:B------:R-:W-:Y:S01]  /*8070*/  IMAD.WIDE.U32 R4, R3, UR12, R10 ;  /* 0x0000000c03047c25 */ /* 0x000fe2000f8e000a */
[----:B------:R-:W-:-:S03]  /*8080*/  SHF.R.S32.HI R21, RZ, 0x1f, R2 ;  /* 0x0000001fff157819 */ /* 0x000fc60000011402 */
[----:B------:R-:W-:Y:S01]  /*8090*/  MOV R3, UR14 ;  /* 0x0000000e00037c02 */ /* 0x000fe20008000f00 */
[----:B------:R-:W-:Y:S01]  /*80a0*/  ULDC.64 UR14, c[0x0][0x468] ;  /* 0x00011a00000e7ab9 */ /* 0x000fe20000000a00 */
[----:B------:R-:W-:Y:S01]  /*80b0*/  IADD3 R4, P0, R4, UR20, RZ ;  /* 0x0000001404047c10 */ /* 0x000fe2000ff1e0ff */
[----:B------:R-:W-:Y:S01]  /*80c0*/  UIMAD UR16, UR16, UR14, URZ ;  /* 0x0000000e101072a4 */ /* 0x000fe2000f8e023f */
[----:B------:R-:W-:Y:S02]  /*80d0*/  VIADD R6, R2, 0x20 ;  /* 0x0000002002067836 */ /* 0x000fe40000000000 */
[----:B------:R-:W-:Y:S01]  /*80e0*/  IADD3.X R5, R5, UR21, R3, P0, !PT ;  /* 0x0000001505057c10 */ /* 0x000fe200087fe403 */
[----:B------:R-:W-:Y:S01]  /*80f0*/  IMAD.U32 R3, RZ, RZ, UR14 ;  /* 0x0000000eff037e24 */ /* 0x000fe2000f8e00ff */
[----:B------:R1:W3:Y:S01]  /*8100*/  LDS.128 R28, [R0+0xd000] ;  /* 0x00d00000001c7984 */ /* 0x0002e20000000c00 */
[----:B------:R-:W-:Y:S01]  /*8110*/  UIMAD UR15, UR57, UR15, UR16 ;  /* 0x0000000f390f72a4 */ /* 0x000fe2000f8e0210 */
[----:B------:R-:W-:Y:S01]  /*8120*/  ISETP.GE.AND P3, PT, R6, UR5, PT ;  /* 0x0000000506007c0c */ /* 0x000fe2000bf66270 */
[----:B------:R-:W-:Y:S01]  /*8130*/  IMAD.WIDE.U32 R4, R3, UR57, R4 ;  /* 0x0000003903047c25 */ /* 0x000fe2000f8e0004 */
[----:B------:R1:W4:Y:S03]  /*8140*/  LDS.128 R24, [R0+0x11000] ;  /* 0x0110000000187984 */ /* 0x0003260000000c00 */
[C---:B------:R-:W-:Y:S01]  /*8150*/  VIADD R7, R2.reuse, 0x40 ;  /* 0x0000004002077836 */ /* 0x040fe20000000000 */
[----:B--2---:R1:W2:Y:S01]  /*8160*/  LDS.128 R36, [R0+0x15000] ;  /* 0x0150000000247984 */ /* 0x0042a20000000c00 */
[----:B------:R-:W-:Y:S01]  /*8170*/  VIADD R6, R2, 0x60 ;  /* 0x0000006002067836 */ /* 0x000fe20000000000 */
[----:B------:R-:W-:-:S02]  /*8180*/  IADD3 R20, R5, UR15, RZ ;  /* 0x0000000f05147c10 */ /* 0x000fc4000fffe0ff */
[----:B------:R1:W1:Y:S01]  /*8190*/  LDS.128 R44, [R0+0x16000] ;  /* 0x01600000002c7984 */ /* 0x0002620000000c00 */
[----:B------:R-:W-:Y:S02]  /*81a0*/  ISETP.GE.AND P2, PT, R7, UR5, PT ;  /* 0x0000000507007c0c */ /* 0x000fe4000bf46270 */
[----:B------:R-:W-:Y:S01]  /*81b0*/  ISETP.GE.AND P1, PT, R6, UR5, PT ;  /* 0x0000000506007c0c */ /* 0x000fe2000bf26270 */
[----:B------:R1:W1:Y:S04]  /*81c0*/  LDS.128 R52, [R0+0x17000] ;  /* 0x0170000000347984 */ /* 0x0002680000000c00 */
[----:B------:R1:W1:Y:S04]  /*81d0*/  LDS.128 R32, [R0+0x19000] ;  /* 0x0190000000207984 */ /* 0x0002680000000c00 */
[----:B------:R1:W1:Y:S04]  /*81e0*/  LDS.128 R40, [R0+0x1a000] ;  /* 0x01a0000000287984 */ /* 0x0002680000000c00 */
[----:B------:R1:W1:Y:S01]  /*81f0*/  LDS.128 R48, [R0+0x1b000] ;  /* 0x01b0000000307984 */ /* 0x0002620000000c00 */
[----:B------:R-:W-:Y:S05]  /*8200*/  @P4 BRA `(.L_x_281) ;  /* 0x0000000000344947 */ /* 0x000fea0003800000 */
[----:B------:R-:W3:Y:S01]  /*8210*/  LDS.128 R12, [R0+0xc000] ;  /* 0x00c00000000c7984 */ /* 0x000ee20000000c00 */
[----:B------:R-:W-:Y:S01]  /*8220*/  MOV R6, R4 ;  /* 0x0000000400067202 */ /* 0x000fe20000000f00 */
[----:B------:R-:W-:Y:S01]  /*8230*/  IMAD R3, R21, UR8, RZ ;  /* 0x0000000815037c24 */ /* 0x000fe2000f8e02ff */
[----:B------:R-:W-:Y:S01]  /*8240*/  MOV R7, R20 ;  /* 0x0000001400077202 */ /* 0x000fe20000000f00 */
[----:B------:R-:W4:Y:S01]  /*8250*/  LDS.128 R16, [R0+0x10000] ;  /* 0x0100000000107984 */ /* 0x000f220000000c00 */
[----:B------:R-:W-:Y:S01]  /*8260*/  ULDC.64 UR14, c[0x0][0x3f0] ;  /* 0x0000fc00000e7ab9 */ /* 0x000fe20000000a00 */
[C---:B------:R-:W-:Y:S02]  /*8270*/  IMAD R3, R2.reuse, UR9, R3 ;  /* 0x0000000902037c24 */ /* 0x040fe4000f8e0203 */
[----:B------:R-:W-:-:S05]  /*8280*/  IMAD.WIDE.U32 R6, R2, UR8, R6 ;  /* 0x0000000802067c25 */ /* 0x000fca000f8e0006 */
[----:B------:R-:W-:Y:S02]  /*8290*/  IADD3 R3, R7, R3, RZ ;  /* 0x0000000307037210 */ /* 0x000fe40007ffe0ff */
[----:B------:R-:W-:-:S04]  /*82a0*/  LEA R8, P0, R6, UR14, 0x1 ;  /* 0x0000000e06087c11 */ /* 0x000fc8000f8008ff */
[----:B------:R-:W-:-:S05]  /*82b0*/  LEA.HI.X R9, R6, UR15, R3, 0x1, P0 ;  /* 0x0000000f06097c11 */ /* 0x000fca00080f0c03 */
[----:B---3--:R3:W-:Y:S04]  /*82c0*/  STG.E.128 desc[UR6][R8.64], R12 ;  /* 0x0000000c08007986 */ /* 0x0087e8000c101d06 */
[----:B----4-:R3:W-:Y:S02]  /*82d0*/  STG.E.128 desc[UR6][R8.64+0x80], R16 ;  /* 0x0000801008007986 */ /* 0x0107e4000c101d06 */
.L_x_281:
[----:B------:R-:W-:Y:S05]  /*82e0*/  BSYNC B0 ;  /* 0x0000000000007941 */ /* 0x000fea0003800000 */
.L_x_280:
[----:B------:R-:W-:Y:S04]  /*82f0*/  BSSY B0, `(.L_x_282) ;  /* 0x000000f000007945 */ /* 0x000fe80003800000 */
[----:B------:R-:W-:Y:S05]  /*8300*/  @P3 BRA `(.L_x_283) ;  /* 0x0000000000343947 */ /* 0x000fea0003800000 */
[----:B------:R-:W-:Y:S01]  /*8310*/  IADD3 R3, P0, R2, 0x20, RZ ;  /* 0x0000002002037810 */ /* 0x000fe20007f1e0ff */
[----:B------:R-:W-:Y:S01]  /*8320*/  ULDC.64 UR14, c[0x0][0x3f0] ;  /* 0x0000fc00000e7ab9 */ /* 0x000fe20000000a00 */
[----:B------:R-:W-:-:S03]  /*8330*/  MOV R7, R20 ;  /* 0x0000001400077202 */ /* 0x000fc60000000f00 */
[----:B------:R-:W-:-:S04]  /*8340*/  IMAD.X R6, RZ, RZ, R21, P0 ;  /* 0x000000ffff067224 */ /* 0x000fc800000e0615 */
[----:B---3--:R-:W-:Y:S02]  /*8350*/  IMAD R8, R6, UR8, RZ ;  /* 0x0000000806087c24 */ /* 0x008fe4000f8e02ff */
[----:B------:R-:W-:-:S04]  /*8360*/  IMAD.MOV.U32 R6, RZ, RZ, R4 ;  /* 0x000000ffff067224 */ /* 0x000fc800078e0004 */
[----:B------:R-:W-:-:S04]  /*8370*/  IMAD.WIDE.U32 R6, R3, UR8, R6 ;  /* 0x0000000803067c25 */ /* 0x000fc8000f8e0006 */
[----:B------:R-:W-:Y:S01]  /*8380*/  IMAD R3, R3, UR9, R8 ;  /* 0x0000000903037c24 */ /* 0x000fe2000f8e0208 */
[----:B------:R-:W-:-:S04]  /*8390*/  LEA R8, P0, R6, UR14, 0x1 ;  /* 0x0000000e06087c11 */ /* 0x000fc8000f8008ff */
[----:B------:R-:W-:-:S04]  /*83a0*/  IADD3 R3, R7, R3, RZ ;  /* 0x0000000307037210 */ /* 0x000fc80007ffe0ff */
[----:B------:R-:W-:-:S05]  /*83b0*/  LEA.HI.X R9, R6, UR15, R3, 0x1, P0 ;  /* 0x0000000f06097c11 */ /* 0x000fca00080f0c03 */
[----:B------:R3:W-:Y:S04]  /*83c0*/  STG.E.128 desc[UR6][R8.64], R28 ;  /* 0x0000001c08007986 */ /* 0x0007e8000c101d06 */
[----:B----4-:R3:W-:Y:S02]  /*83d0*/  STG.E.128 desc[UR6][R8.64+0x80], R24 ;  /* 0x0000801808007986 */ /* 0x0107e4000c101d06 */
.L_x_283:
[----:B------:R-:W-:Y:S05]  /*83e0*/  BSYNC B0 ;  /* 0x0000000000007941 */ /* 0x000fea0003800000 */
.L_x_282:
[----:B---3--:R3:W1:Y:S01]  /*83f0*/  LDS.128 R16, [R0+0xe000] ;  /* 0x00e0000000107984 */ /* 0x0086620000000c00 */
[----:B------:R-:W-:Y:S03]  /*8400*/  BSSY B0, `(.L_x_284) ;  /* 0x0000010000007945 */ /* 0x000fe60003800000 */
[----:B------:R3:W1:Y:S01]  /*8410*/  LDS.128 R12, [R0+0x12000] ;  /* 0x01200000000c7984 */ /* 0x0006620000000c00 */
[----:B------:R-:W-:Y:S05]  /*8420*/  @P2 BRA `(.L_x_285) ;  /* 0x0000000000342947 */ /* 0x000fea0003800000 */
[----:B------:R-:W-:Y:S01]  /*8430*/  IADD3 R3, P0, R2, 0x40, RZ ;  /* 0x0000004002037810 */ /* 0x000fe20007f1e0ff */
[----:B------:R-:W-:Y:S01]  /*8440*/  ULDC.64 UR14, c[0x0][0x3f0] ;  /* 0x0000fc00000e7ab9 */ /* 0x000fe20000000a00 */
[----:B------:R-:W-:-:S03]  /*8450*/  MOV R7, R20 ;  /* 0x0000001400077202 */ /* 0x000fc60000000f00 */
[----:B------:R-:W-:-:S04]  /*8460*/  IMAD.X R6, RZ, RZ, R21, P0 ;  /* 0x000000ffff067224 */ /* 0x000fc800000e0615 */
[----:B------:R-:W-:Y:S02]  /*8470*/  IMAD R8, R6, UR8, RZ ;  /* 0x0000000806087c24 */ /* 0x000fe4000f8e02ff */
[----:B------:R-:W-:-:S04]  /*8480*/  IMAD.MOV.U32 R6, RZ, RZ, R4 ;  /* 0x000000ffff067224 */ /* 0x000fc800078e0004 */
[----:B------:R-:W-:-:S04]  /*8490*/  IMAD.WIDE.U32 R6, R3, UR8, R6 ;  /* 0x0000000803067c25 */ /* 0x000fc8000f8e0006 */
[----:B------:R-:W-:Y:S01]  /*84a0*/  IMAD R3, R3, UR9, R8 ;  /* 0x0000000903037c24 */ /* 0x000fe2000f8e0208 */
[----:B------:R-:W-:-:S04]  /*84b0*/  LEA R8, P0, R6, UR14, 0x1 ;  /* 0x0000000e06087c11 */ /* 0x000fc8000f8008ff */
[----:B------:R-:W-:-:S04]  /*84c0*/  IADD3 R3, R7, R3, RZ ;  /* 0x0000000307037210 */ /* 0x000fc80007ffe0ff */
[----:B------:R-:W-:-:S05]  /*84d0*/  LEA.HI.X R9, R6, UR15, R3, 0x1, P0 ;  /* 0x0000000f06097c11 */ /* 0x000fca00080f0c03 */
[----:B-1----:R1:W-:Y:S04]  /*84e0*/  STG.E.128 desc[UR6][R8.64], R16 ;  /* 0x0000001008007986 */ /* 0x0023e8000c101d06 */
[----:B------:R1:W-:Y:S02]  /*84f0*/  STG.E.128 desc[UR6][R8.64+0x80], R12 ;  /* 0x0000800c08007986 */ /* 0x0003e4000c101d06 */
.L_x_285:
[----:B------:R-:W-:Y:S05]  /*8500*/  BSYNC B0 ;  /* 0x0000000000007941 */ /* 0x000fea0003800000 */
.L_x_284:
[----:B-1----:R1:W1:Y:S01]  /*8510*/  LDS.128 R16, [R0+0xf000] ;  /* 0x00f0000000107984 */ /* 0x0022620000000c00 */
[----:B------:R-:W-:Y:S03]  /*8520*/  BSSY B0, `(.L_x_286) ;  /* 0x0000010000007945 */ /* 0x000fe60003800000 */
[----:B------:R1:W1:Y:S01]  /*8530*/  LDS.128 R12, [R0+0x13000] ;  /* 0x01300000000c7984 */ /* 0x0002620000000c00 */
[----:B------:R-:W-:Y:S05]  /*8540*/  @P1 BRA `(.L_x_287) ;  /* 0x0000000000341947 */ /* 0x000fea0003800000 */
[----:B------:R-:W-:Y:S01]  /*8550*/  IADD3 R3, P0, R2, 0x60, RZ ;  /* 0x0000006002037810 */ /* 0x000fe20007f1e0ff */
[----:B------:R-:W-:Y:S01]  /*8560*/  IMAD.MOV.U32 R6, RZ, RZ, R4 ;  /* 0x000000ffff067224 */ /* 0x000fe200078e0004 */
[----:B------:R-:W-:Y:S01]  /*8570*/  MOV R7, R20 ;  /* 0x0000001400077202 */ /* 0x000fe20000000f00 */
[----:B------:R-:W-:Y:S02]  /*8580*/  ULDC.64 UR14, c[0x0][0x3f0] ;  /* 0x0000fc00000e7ab9 */ /* 0x000fe40000000a00 */
[----:B------:R-:W-:Y:S02]  /*8590*/  IMAD.X R5, RZ, RZ, R21, P0 ;  /* 0x000000ffff057224 */ /* 0x000fe400000e0615 */
[----:B------:R-:W-:-:S04]  /*85a0*/  IMAD.WIDE.U32 R6, R3, UR8, R6 ;  /* 0x0000000803067c25 */ /* 0x000fc8000f8e0006 */
[----:B------:R-:W-:Y:S01]  /*85b0*/  IMAD R5, R5, UR8, RZ ;  /* 0x0000000805057c24 */ /* 0x000fe2000f8e02ff */
[----:B------:R-:W-:-:S03]  /*85c0*/  LEA R4, P0, R6, UR14, 0x1 ;  /* 0x0000000e06047c11 */ /* 0x000fc6000f8008ff */
[----:B------:R-:W-:-:S05]  /*85d0*/  IMAD R3, R3, UR9, R5 ;  /* 0x0000000903037c24 */ /* 0x000fca000f8e0205 */
[----:B------:R-:W-:-:S04]  /*85e0*/  IADD3 R3, R7, R3, RZ ;  /* 0x0000000307037210 */ /* 0x000fc80007ffe0ff */
[----:B------:R-:W-:-:S05]  /*85f0*/  LEA.HI.X R5, R6, UR15, R3, 0x1, P0 ;  /* 0x0000000f06057c11 */ /* 0x000fca00080f0c03 */
[----:B-1----:R1:W-:Y:S04]  /*8600*/  STG.E.128 desc[UR6][R4.64], R16 ;  /* 0x0000001004007986 */ /* 0x0023e8000c101d06 */
[----:B------:R1:W-:Y:S02]  /*8610*/  STG.E.128 desc[UR6][R4.64+0x80], R12 ;  /* 0x0000800c04007986 */ /* 0x0003e4000c101d06 */
.L_x_287:
[----:B------:R-:W-:Y:S05]  /*8620*/  BSYNC B0 ;  /* 0x0000000000007941 */ /* 0x000fea0003800000 */
.L_x_286:
[----:B------:R-:W-:Y:S01]  /*8630*/  IMAD.U32 R3, RZ, RZ, UR10 ;  /* 0x0000000aff037e24 */ /* 0x000fe2000f8e00ff */
[----:B------:R-:W-:Y:S01]  /*8640*/  UIMAD UR13, UR13, UR10, URZ ;  /* 0x0000000a0d0d72a4 */ /* 0x000fe2000f8e023f */
[----:B-1----:R-:W1:Y:S01]  /*8650*/  LDS.128 R16, [R0+0x14000] ;  /* 0x0140000000107984 */ /* 0x002e620000000c00 */
[----:B------:R-:W-:Y:S01]  /*8660*/  USHF.R.S32.HI UR5, URZ, 0x1f, UR57 ;  /* 0x0000001f3f057899 */ /* 0x000fe20008011439 */
[----:B------:R-:W-:Y:S01]  /*8670*/  IMAD.WIDE.U32 R4, R3, UR12, R10 ;  /* 0x0000000c03047c25 */ /* 0x000fe2000f8e000a */
[----:B------:R-:W-:Y:S01]  /*8680*/  UIMAD UR12, UR12, UR11, UR13 ;  /* 0x0000000b0c0c72a4 */ /* 0x000fe2000f8e020d */
[----:B------:R3:W1:Y:S01]  /*8690*/  LDS.128 R12, [R0+0x18000] ;  /* 0x01800000000c7984 */ /* 0x0006620000000c00 */
[----:B------:R-:W-:Y:S01]  /*86a0*/  ULDC.64 UR8, c[0x0][0x470] ;  /* 0x00011c0000087ab9 */ /* 0x000fe20000000a00 */
[----:B------:R-:W-:Y:S01]  /*86b0*/  BSSY B0, `(.L_x_288) ;  /* 0x0000015000007945 */ /* 0x000fe20003800000 */
[----:B------:R-:W-:Y:S01]  /*86c0*/  IADD3 R4, P0, R4, UR17, RZ ;  /* 0x0000001104047c10 */ /* 0x000fe2000ff1e0ff */
[----:B------:R-:W-:Y:S01]  /*86d0*/  UIMAD UR5, UR5, UR8, URZ ;  /* 0x00000008050572a4 */ /* 0x000fe2000f8e023f */
[----:B------:R-:W-:-:S03]  /*86e0*/  IMAD.U32 R3, RZ, RZ, UR12 ;  /* 0x0000000cff037e24 */ /* 0x000fc6000f8e00ff */
[----:B------:R-:W-:Y:S02]  /*86f0*/  UIMAD UR9, UR57, UR9, UR5 ;  /* 0x00000009390972a4 */ /* 0x000fe4000f8e0205 */
[----:B------:R-:W-:Y:S02]  /*8700*/  IADD3.X R5, R5, UR18, R3, P0, !PT ;  /* 0x0000001205057c10 */ /* 0x000fe400087fe403 */
[----:B---3--:R-:W-:-:S05]  /*8710*/  MOV R0, UR8 ;  /* 0x0000000800007c02 */ /* 0x008fca0008000f00 */
[----:B------:R-:W-:-:S05]  /*8720*/  IMAD.WIDE.U32 R4, R0, UR57, R4 ;  /* 0x0000003900047c25 */ /* 0x000fca000f8e0004 */
[----:B------:R-:W-:Y:S01]  /*8730*/  IADD3 R3, R5, UR9, RZ ;  /* 0x0000000905037c10 */ /* 0x000fe2000fffe0ff */
[----:B------:R-:W-:Y:S06]  /*8740*/  @P4 BRA `(.L_x_289) ;  /* 0x00000000002c4947 */ /* 0x000fec0003800000 */
[----:B------:R-:W-:Y:S01]  /*8750*/  MOV R6, R4 ;  /* 0x0000000400067202 */ /* 0x000fe20000000f00 */
[----:B------:R-:W-:Y:S01]  /*8760*/  IMAD R0, R21, UR10, RZ ;  /* 0x0000000a15007c24 */ /* 0x000fe2000f8e02ff */
[----:B------:R-:W-:Y:S01]  /*8770*/  MOV R7, R3 ;  /* 0x0000000300077202 */ /* 0x000fe20000000f00 */
[----:B------:R-:W-:Y:S02]  /*8780*/  ULDC.64 UR8, c[0x0][0x3f8] ;  /* 0x0000fe0000087ab9 */ /* 0x000fe40000000a00 */
[C---:B------:R-:W-:Y:S02]  /*8790*/  IMAD R0, R2.reuse, UR11, R0 ;  /* 0x0000000b02007c24 */ /* 0x040fe4000f8e0200 */
[----:B------:R-:W-:-:S05]  /*87a0*/  IMAD.WIDE.U32 R6, R2, UR10, R6 ;  /* 0x0000000a02067c25 */ /* 0x000fca000f8e0006 */
[----:B------:R-:W-:Y:S02]  /*87b0*/  IADD3 R0, R7, R0, RZ ;  /* 0x0000000007007210 */ /* 0x000fe40007ffe0ff */
[----:B------:R-:W-:-:S04]  /*87c0*/  LEA R8, P0, R6, UR8, 0x1 ;  /* 0x0000000806087c11 */ /* 0x000fc8000f8008ff */
[----:B------:R-:W-:-:S05]  /*87d0*/  LEA.HI.X R9, R6, UR9, R0, 0x1, P0 ;  /* 0x0000000906097c11 */ /* 0x000fca00080f0c00 */
[----:B-1----:R3:W-:Y:S04]  /*87e0*/  STG.E.128 desc[UR6][R8.64], R16 ;  /* 0x0000001008007986 */ /* 0x0027e8000c101d06 */
[----:B------:R3:W-:Y:S02]  /*87f0*/  STG.E.128 desc[UR6][R8.64+0x80], R12 ;  /* 0x0000800c08007986 */ /* 0x0007e4000c101d06 */
.L_x_289:
[----:B------:R-:W-:Y:S05]  /*8800*/  BSYNC B0 ;  /* 0x0000000000007941 */ /* 0x000fea0003800000 */
.L_x_288:
        /* <DEDUP_REMOVED lines=13> */
[----:B--2---:R2:W-:Y:S04]  /*88e0*/  STG.E.128 desc[UR6][R8.64], R36 ;  /* 0x0000002408007986 */ /* 0x0045e8000c101d06 */
[----:B------:R2:W-:Y:S02]  /*88f0*/  STG.E.128 desc[UR6][R8.64+0x80], R32 ;  /* 0x0000802008007986 */ /* 0x0005e4000c101d06 */
.L_x_291:
[----:B------:R-:W-:Y:S05]  /*8900*/  BSYNC B0 ;  /* 0x0000000000007941 */ /* 0x000fea0003800000 */
.L_x_290:
[----:B------:R-:W-:Y:S04]  /*8910*/  BSSY B0, `(.L_x_292) ;  /* 0x000000f000007945 */ /* 0x000fe80003800000 */
[----:B------:R-:W-:Y:S05]  /*8920*/  @P2 BRA `(.L_x_293) ;  /* 0x0000000000342947 */ /* 0x000fea0003800000 */
[----:B------:R-:W-:Y:S01]  /*8930*/  IADD3 R0, P0, R2, 0x40, RZ ;  /* 0x0000004002007810 */ /* 0x000fe20007f1e0ff */
[----:B------:R-:W-:Y:S01]  /*8940*/  ULDC.64 UR8, c[0x0][0x3f8] ;  /* 0x0000fe0000087ab9 */ /* 0x000fe20000000a00 */
[----:B------:R-:W-:-:S03]  /*8950*/  MOV R7, R3 ;  /* 0x0000000300077202 */ /* 0x000fc60000000f00 */
[----:B------:R-:W-:-:S04]  /*8960*/  IMAD.X R6, RZ, RZ, R21, P0 ;  /* 0x000000ffff067224 */ /* 0x000fc800000e0615 */
[----:B--23--:R-:W-:Y:S02]  /*8970*/  IMAD R8, R6, UR10, RZ ;  /* 0x0000000a06087c24 */ /* 0x00cfe4000f8e02ff */
[----:B------:R-:W-:-:S04]  /*8980*/  IMAD.MOV.U32 R6, RZ, RZ, R4 ;  /* 0x000000ffff067224 */ /* 0x000fc800078e0004 */
[----:B------:R-:W-:-:S04]  /*8990*/  IMAD.WIDE.U32 R6, R0, UR10, R6 ;  /* 0x0000000a00067c25 */ /* 0x000fc8000f8e0006 */
[----:B------:R-:W-:Y:S01]  /*89a0*/  IMAD R0, R0, UR11, R8 ;  /* 0x0000000b00007c24 */ /* 0x000fe2000f8e0208 */
[----:B------:R-:W-:-:S04]  /*89b0*/  LEA R8, P0, R6, UR8, 0x1 ;  /* 0x0000000806087c11 */ /* 0x000fc8000f8008ff */
[----:B------:R-:W-:-:S04]  /*89c0*/  IADD3 R0, R7, R0, RZ ;  /* 0x0000000007007210 */ /* 0x000fc80007ffe0ff */
[----:B------:R-:W-:-:S05]  /*89d0*/  LEA.HI.X R9, R6, UR9, R0, 0x1, P0 ;  /* 0x0000000906097c11 */ /* 0x000fca00080f0c00 */
[----:B------:R2:W-:Y:S04]  /*89e0*/  STG.E.128 desc[UR6][R8.64], R44 ;  /* 0x0000002c08007986 */ /* 0x0005e8000c101d06 */
[----:B------:R2:W-:Y:S02]  /*89f0*/  STG.E.128 desc[UR6][R8.64+0x80], R40 ;  /* 0x0000802808007986 */ /* 0x0005e4000c101d06 */
.L_x_293:
[----:B------:R-:W-:Y:S05]  /*8a00*/  BSYNC B0 ;  /* 0x0000000000007941 */ /* 0x000fea0003800000 */
.L_x_292:
[----:B------:R-:W-:Y:S05]  /*8a10*/  @P1 BRA `(.L_x_294) ;  /* 0x0000000c00701947 */ /* 0x000fea0003800000 */
[----:B------:R-:W-:Y:S01]  /*8a20*/  IADD3 R0, P0, R2, 0x60, RZ ;  /* 0x0000006002007810 */ /* 0x000fe20007f1e0ff */
[----:B------:R-:W-:-:S03]  /*8a30*/  ULDC.64 UR8, c[0x0][0x3f8] ;  /* 0x0000fe0000087ab9 */ /* 0x000fc60000000a00 */
[----:B------:R-:W-:-:S05]  /*8a40*/  IADD3.X R2, RZ, R21, RZ, P0, !PT ;  /* 0x00000015ff027210 */ /* 0x000fca00007fe4ff */
[----:B------:R-:W-:Y:S01]  /*8a50*/  IMAD R6, R2, UR10, RZ ;  /* 0x0000000a02067c24 */ /* 0x000fe2000f8e02ff */
[----:B------:R-:W-:-:S05]  /*8a60*/  MOV R2, R4 ;  /* 0x0000000400027202 */ /* 0x000fca0000000f00 */
[----:B------:R-:W-:-:S04]  /*8a70*/  IMAD.WIDE.U32 R4, R0, UR10, R2 ;  /* 0x0000000a00047c25 */ /* 0x000fc8000f8e0002 */
[----:B------:R-:W-:Y:S01]  /*8a80*/  IMAD R0, R0, UR11, R6 ;  /* 0x0000000b00007c24 */ /* 0x000fe2000f8e0206 */
[----:B------:R-:W-:-:S04]  /*8a90*/  LEA R2, P0, R4, UR8, 0x1 ;  /* 0x0000000804027c11 */ /* 0x000fc8000f8008ff */
[----:B------:R-:W-:-:S04]  /*8aa0*/  IADD3 R0, R5, R0, RZ ;  /* 0x0000000005007210 */ /* 0x000fc80007ffe0ff */
[----:B------:R-:W-:-:S05]  /*8ab0*/  LEA.HI.X R3, R4, UR9, R0, 0x1, P0 ;  /* 0x0000000904037c11 */ /* 0x000fca00080f0c00 */
[----:B------:R1:W-:Y:S04]  /*8ac0*/  STG.E.128 desc[UR6][R2.64], R52 ;  /* 0x0000003402007986 */ /* 0x0003e8000c101d06 */
[----:B------:R1:W-:Y:S01]  /*8ad0*/  STG.E.128 desc[UR6][R2.64+0x80], R48 ;  /* 0x0000803002007986 */ /* 0x0003e2000c101d06 */
[----:B------:R-:W-:Y:S05]  /*8ae0*/  BRA `(.L_x_294) ;  /* 0x0000000c003c7947 */ /* 0x000fea0003800000 */
.L_x_274:
[----:B------:R-:W-:Y:S01]  /*8af0*/  UISETP.NE.AND UP0, UPT, UR25, -0x1, UPT ;  /* 0xffffffff1900788c */ /* 0x000fe2000bf05270 */
[----:B------:R-:W1:Y:S01]  /*8b00*/  S2R R0, SR_TID.X ;  /* 0x0000000000007919 */ /* 0x000e620000002100 */
[----:B------:R-:W-:-:S04]  /*8b10*/  USHF.L.U32 UR17, UR24, 0x7, URZ ;  /* 0x0000000718117899 */ /* 0x000fc8000800063f */
[----:B------:R-:W-:Y:S01]  /*8b20*/  PLOP3.LUT P0, PT, PT, PT, UP0, 0x80, 0x0 ;  /* 0x000000000000781c */ /* 0x000fe20003f0f008 */
[----:B------:R-:W-:-:S04]  /*8b30*/  USHF.R.S32.HI UR21, URZ, 0x1f, UR17 ;  /* 0x0000001f3f157899 */ /* 0x000fc80008011411 */
        /* <DEDUP_REMOVED lines=20> */
.L_x_295:
[----:B------:R-:W-:Y:S01]  /*8c80*/  @UP0 UIADD3 UR14, UR15, UR25, URZ ;  /* 0x000000190f0e0290 */ /* 0x000fe2000fffe03f */
[----:B-1----:R-:W-:Y:S01]  /*8c90*/  SHF.R.S32.HI R2, RZ, 0x1f, R0 ;  /* 0x0000001fff027819 */ /* 0x002fe20000011400 */
[----:B------:R-:W-:Y:S02]  /*8ca0*/  @UP0 ULDC.64 UR10, c[0x0][0x458] ;  /* 0x00011600000a0ab9 */ /* 0x000fe40000000a00 */
[----:B------:R-:W-:Y:S01]  /*8cb0*/  @UP0 UIMAD.WIDE.U32 UR12, UR14, UR10, URZ ;  /* 0x0000000a0e0c02a5 */ /* 0x000fe2000f8e003f */
[----:B------:R-:W-:Y:S01]  /*8cc0*/  LEA.HI R0, R2, R0, RZ, 0x3 ;  /* 0x0000000002007211 */ /* 0x000fe200078f18ff */
[----:B------:R-:W-:-:S03]  /*8cd0*/  @UP0 UIMAD UR14, UR14, UR11, URZ ;  /* 0x0000000b0e0e02a4 */ /* 0x000fc6000f8e023f */
[----:B------:R-:W-:Y:S01]  /*8ce0*/  SHF.R.S32.HI R0, RZ, 0x3, R0 ;  /* 0x00000003ff007819 */ /* 0x000fe20000011400 */
        /* <DEDUP_REMOVED lines=16> */
.L_x_296:
[----:B------:R-:W-:Y:S01]  /*8df0*/  UIMAD UR12, UR21, UR8, URZ ;  /* 0x00000008150c72a4 */ /* 0x000fe2000f8e023f */
[----:B------:R-:W-:Y:S01]  /*8e00*/  IMAD.U32 R2, RZ, RZ, UR8 ;  /* 0x00000008ff027e24 */ /* 0x000fe2000f8e00ff */
[----:B------:R-:W-:Y:S01]  /*8e10*/  UIMAD UR5, UR24, -0x80, UR5 ;  /* 0xffffff80180578a4 */ /* 0x000fe2000f8e0205 */
[----:B------:R-:W-:Y:S01]  /*8e20*/  VIADD R6, R0, 0x20 ;  /* 0x0000002000067836 */ /* 0x000fe20000000000 */
[----:B------:R-:W-:Y:S01]  /*8e30*/  UIMAD UR12, UR17, UR9, UR12 ;  /* 0x00000009110c72a4 */ /* 0x000fe2000f8e020c */
[----:B------:R-:W-:Y:S01]  /*8e40*/  IMAD.WIDE.U32 R2, R2, UR17, R4 ;  /* 0x0000001102027c25 */ /* 0x000fe2000f8e0004 */
[----:B------:R-:W-:Y:S01]  /*8e50*/  USHF.R.S32.HI UR14, URZ, 0x1f, UR57 ;  /* 0x0000001f3f0e7899 */ /* 0x000fe20008011439 */
[----:B------:R-:W-:Y:S01]  /*8e60*/  BSSY B0, `(.L_x_297) ;  /* 0x000001d000007945 */ /* 0x000fe20003800000 */
[----:B------:R-:W-:Y:S01]  /*8e70*/  ISETP.GE.AND P3, PT, R6, UR5, PT ;  /* 0x0000000506007c0c */ /* 0x000fe2000bf66270 */
[----:B------:R-:W-:Y:S01]  /*8e80*/  VIADD R7, R0, 0x40 ;  /* 0x0000004000077836 */ /* 0x000fe20000000000 */
[----:B------:R-:W-:Y:S01]  /*8e90*/  MOV R6, UR12 ;  /* 0x0000000c00067c02 */ /* 0x000fe20008000f00 */
[----:B------:R-:W-:Y:S01]  /*8ea0*/  ULDC.64 UR12, c[0x0][0x468] ;  /* 0x00011a00000c7ab9 */ /* 0x000fe20000000a00 */
[----:B------:R-:W-:Y:S01]  /*8eb0*/  IADD3 R2, P0, R2, UR19, RZ ;  /* 0x0000001302027c10 */ /* 0x000fe2000ff1e0ff */
[----:B------:R-:W-:Y:S01]  /*8ec0*/  UIMAD UR14, UR14, UR12, URZ ;  /* 0x0000000c0e0e72a4 */ /* 0x000fe2000f8e023f */
[----:B------:R-:W-:-:S02]  /*8ed0*/  ISETP.GE.AND P4, PT, R0, UR5, PT ;  /* 0x0000000500007c0c */ /* 0x000fc4000bf86270 */
[----:B------:R-:W-:Y:S01]  /*8ee0*/  IADD3.X R3, R3, UR20, R6, P0, !PT ;  /* 0x0000001403037c10 */ /* 0x000fe200087fe406 */
[----:B------:R-:W-:Y:S01]  /*8ef0*/  IMAD.U32 R6, RZ, RZ, UR12 ;  /* 0x0000000cff067e24 */ /* 0x000fe2000f8e00ff */
[----:B------:R-:W-:Y:S01]  /*8f00*/  UIMAD UR13, UR57, UR13, UR14 ;  /* 0x0000000d390d72a4 */ /* 0x000fe2000f8e020e */
[----:B------:R-:W-:Y:S01]  /*8f10*/  ISETP.GE.AND P2, PT, R7, UR5, PT ;  /* 0x0000000507007c0c */ /* 0x000fe2000bf46270 */
[----:B------:R-:W-:Y:S01]  /*8f20*/  VIADD R7, R0, 0x60 ;  /* 0x0000006000077836 */ /* 0x000fe20000000000 */
[----:B------:R-:W-:Y:S01]  /*8f30*/  SHF.R.S32.HI R11, RZ, 0x1f, R0 ;  /* 0x0000001fff0b7819 */ /* 0x000fe20000011400 */
[----:B------:R-:W-:-:S03]  /*8f40*/  IMAD.WIDE.U32 R2, R6, UR57, R2 ;  /* 0x0000003906027c25 */ /* 0x000fc6000f8e0002 */
[----:B------:R-:W-:Y:S02]  /*8f50*/  ISETP.GE.AND P1, PT, R7, UR5, PT ;  /* 0x0000000507007c0c */ /* 0x000fe4000bf26270 */
[----:B------:R-:W-:Y:S01]  /*8f60*/  IADD3 R10, R3, UR13, RZ ;  /* 0x0000000d030a7c10 */ /* 0x000fe2000fffe0ff */
[----:B------:R-:W-:Y:S10]  /*8f70*/  @P4 BRA `(.L_x_298) ;  /* 0x00000000002c4947 */ /* 0x000ff40003800000 */
        /* <DEDUP_REMOVED lines=9> */
[----:B------:R1:W-:Y:S04]  /*9010*/  STG.E.128 desc[UR6][R8.64], RZ ;  /* 0x000000ff08007986 */ /* 0x0003e8000c101d06 */
[----:B------:R1:W-:Y:S02]  /*9020*/  STG.E.128 desc[UR6][R8.64+0x80], RZ ;  /* 0x000080ff08007986 */ /* 0x0003e4000c101d06 */
.L_x_298:
[----:B------:R-:W-:Y:S05]  /*9030*/  BSYNC B0 ;  /* 0x0000000000007941 */ /* 0x000fea0003800000 */
.L_x_297:
[----:B------:R-:W-:Y:S04]  /*9040*/  BSSY B0, `(.L_x_299) ;  /* 0x000000f000007945 */ /* 0x000fe80003800000 */
[----:B------:R-:W-:Y:S05]  /*9050*/  @P3 BRA `(.L_x_300) ;  /* 0x0000000000343947 */ /* 0x000fea0003800000 */
[----:B-1----:R-:W-:Y:S01]  /*9060*/  IADD3 R8, P0, R0, 0x20, RZ ;  /* 0x0000002000087810 */ /* 0x002fe20007f1e0ff */
[----:B------:R-:W-:Y:S01]  /*9070*/  ULDC.64 UR12, c[0x0][0x3f0] ;  /* 0x0000fc00000c7ab9 */ /* 0x000fe20000000a00 */
[----:B------:R-:W-:-:S03]  /*9080*/  MOV R7, R10 ;  /* 0x0000000a00077202 */ /* 0x000fc60000000f00 */
[----:B------:R-:W-:-:S04]  /*9090*/  IMAD.X R6, RZ, RZ, R11, P0 ;  /* 0x000000ffff067224 */ /* 0x000fc800000e060b */
[----:B------:R-:W-:Y:S02]  /*90a0*/  IMAD R9, R6, UR8, RZ ;  /* 0x0000000806097c24 */ /* 0x000fe4000f8e02ff */
[----:B------:R-:W-:Y:S02]  /*90b0*/  IMAD.MOV.U32 R6, RZ, RZ, R2 ;  /* 0x000000ffff067224 */ /* 0x000fe400078e0002 */
[C---:B------:R-:W-:Y:S02]  /*90c0*/  IMAD R9, R8.reuse, UR9, R9 ;  /* 0x0000000908097c24 */ /* 0x040fe4000f8e0209 */
[----:B------:R-:W-:-:S03]  /*90d0*/  IMAD.WIDE.U32 R6, R8, UR8, R6 ;  /* 0x0000000808067c25 */ /* 0x000fc6000f8e0006 */
[----:B------:R-:W-:Y:S02]  /*90e0*/  LEA R8, P0, R6, UR12, 0x1 ;  /* 0x0000000c06087c11 */ /* 0x000fe4000f8008ff */
[----:B------:R-:W-:-:S04]  /*90f0*/  IADD3 R9, R9, R7, RZ ;  /* 0x0000000709097210 */ /* 0x000fc80007ffe0ff */
[----:B------:R-:W-:-:S05]  /*9100*/  LEA.HI.X R9, R6, UR13, R9, 0x1, P0 ;  /* 0x0000000d06097c11 */ /* 0x000fca00080f0c09 */
[----:B------:R2:W-:Y:S04]  /*9110*/  STG.E.128 desc[UR6][R8.64], RZ ;  /* 0x000000ff08007986 */ /* 0x0005e8000c101d06 */
[----:B------:R2:W-:Y:S02]  /*9120*/  STG.E.128 desc[UR6][R8.64+0x80], RZ ;  /* 0x000080ff08007986 */ /* 0x0005e4000c101d06 */
.L_x_300:
[----:B------:R-:W-:Y:S05]  /*9130*/  BSYNC B0 ;  /* 0x0000000000007941 */ /* 0x000fea0003800000 */
.L_x_299:
[----:B------:R-:W-:Y:S04]  /*9140*/  BSSY B0, `(.L_x_301) ;  /* 0x000000f000007945 */ /* 0x000fe80003800000 */
[----:B------:R-:W-:Y:S05]  /*9150*/  @P2 BRA `(.L_x_302) ;  /* 0x0000000000342947 */ /* 0x000fea0003800000 */
[----:B-12---:R-:W-:Y:S01]  /*9160*/  IADD3 R8, P0, R0, 0x40, RZ ;  /* 0x0000004000087810 */ /* 0x006fe20007f1e0ff */
        /* <DEDUP_REMOVED lines=12> */
.L_x_302:
[----:B------:R-:W-:Y:S05]  /*9230*/  BSYNC B0 ;  /* 0x0000000000007941 */ /* 0x000fea0003800000 */
.L_x_301:
[----:B------:R-:W-:Y:S04]  /*9240*/  BSSY B0, `(.L_x_303) ;  /* 0x000000f000007945 */ /* 0x000fe80003800000 */
[----:B------:R-:W-:Y:S05]  /*9250*/  @P1 BRA `(.L_x_304) ;  /* 0x0000000000341947 */ /* 0x000fea0003800000 */
[----:B------:R-:W-:Y:S01]  /*9260*/  IADD3 R3, P0, R0, 0x60, RZ ;  /* 0x0000006000037810 */ /* 0x000fe20007f1e0ff */
[----:B------:R-:W-:Y:S01]  /*9270*/  ULDC.64 UR12, c[0x0][0x3f0] ;  /* 0x0000fc00000c7ab9 */ /* 0x000fe20000000a00 */
[----:B------:R-:W-:-:S03]  /*9280*/  MOV R7, R10 ;  /* 0x0000000a00077202 */ /* 0x000fc60000000f00 */
[----:B------:R-:W-:-:S04]  /*9290*/  IMAD.X R6, RZ, RZ, R11, P0 ;  /* 0x000000ffff067224 */ /* 0x000fc800000e060b */
[----:B-123--:R-:W-:Y:S02]  /*92a0*/  IMAD R8, R6, UR8, RZ ;  /* 0x0000000806087c24 */ /* 0x00efe4000f8e02ff */
[----:B------:R-:W-:-:S04]  /*92b0*/  IMAD.MOV.U32 R6, RZ, RZ, R2 ;  /* 0x000000ffff067224 */ /* 0x000fc800078e0002 */
[----:B------:R-:W-:-:S04]  /*92c0*/  IMAD.WIDE.U32 R6, R3, UR8, R6 ;  /* 0x0000000803067c25 */ /* 0x000fc8000f8e0006 */
[----:B------:R-:W-:Y:S01]  /*92d0*/  IMAD R3, R3, UR9, R8 ;  /* 0x0000000903037c24 */ /* 0x000fe2000f8e0208 */
[----:B------:R-:W-:-:S04]  /*92e0*/  LEA R2, P0, R6, UR12, 0x1 ;  /* 0x0000000c06027c11 */ /* 0x000fc8000f8008ff */
[----:B------:R-:W-:-:S04]  /*92f0*/  IADD3 R3, R3, R7, RZ ;  /* 0x0000000703037210 */ /* 0x000fc80007ffe0ff */
[----:B------:R-:W-:-:S05]  /*9300*/  LEA.HI.X R3, R6, UR13, R3, 0x1, P0 ;  /* 0x0000000d06037c11 */ /* 0x000fca00080f0c03 */
[----:B------:R4:W-:Y:S04]  /*9310*/  STG.E.128 desc[UR6][R2.64], RZ ;  /* 0x000000ff02007986 */ /* 0x0009e8000c101d06 */
[----:B------:R4:W-:Y:S02]  /*9320*/  STG.E.128 desc[UR6][R2.64+0x80], RZ ;  /* 0x000080ff02007986 */ /* 0x0009e4000c101d06 */
.L_x_304:
[----:B------:R-:W-:Y:S05]  /*9330*/  BSYNC B0 ;  /* 0x0000000000007941 */ /* 0x000fea0003800000 */
.L_x_303:
[----:B------:R-:W-:Y:S01]  /*9340*/  UIMAD UR5, UR21, UR10, URZ ;  /* 0x0000000a150572a4 */ /* 0x000fe2000f8e023f */
[----:B----4-:R-:W-:Y:S01]  /*9350*/  IMAD.U32 R2, RZ, RZ, UR10 ;  /* 0x0000000aff027e24 */ /* 0x010fe2000f8e00ff */
[----:B------:R-:W-:Y:S01]  /*9360*/  USHF.R.S32.HI UR12, URZ, 0x1f, UR57 ;  /* 0x0000001f3f0c7899 */ /* 0x000fe20008011439 */
[----:B------:R-:W-:Y:S01]  /*9370*/  BSSY B0, `(.L_x_305) ;  /* 0x0000018000007945 */ /* 0x000fe20003800000 */
[----:B------:R-:W-:Y:S01]  /*9380*/  UIMAD UR5, UR17, UR11, UR5 ;  /* 0x0000000b110572a4 */ /* 0x000fe2000f8e0205 */
[----:B------:R-:W-:Y:S01]  /*9390*/  IMAD.WIDE.U32 R4, R2, UR17, R4 ;  /* 0x0000001102047c25 */ /* 0x000fe2000f8e0004 */
[----:B------:R-:W-:-:S04]  /*93a0*/  ULDC.64 UR8, c[0x0][0x470] ;  /* 0x00011c0000087ab9 */ /* 0x000fc80000000a00 */
[----:B------:R-:W-:Y:S01]  /*93b0*/  IMAD.U32 R3, RZ, RZ, UR5 ;  /* 0x00000005ff037e24 */ /* 0x000fe2000f8e00ff */
[----:B------:R-:W-:Y:S01]  /*93c0*/  IADD3 R2, P0, R4, UR16, RZ ;  /* 0x0000001004027c10 */ /* 0x000fe2000ff1e0ff */
[----:B------:R-:W-:Y:S01]  /*93d0*/  UIMAD UR5, UR12, UR8, URZ ;  /* 0x000000080c0572a4 */ /* 0x000fe2000f8e023f */
[----:B------:R-:W-:Y:S02]  /*93e0*/  MOV R4, UR8 ;  /* 0x0000000800047c02 */ /* 0x000fe40008000f00 */
[----:B------:R-:W-:Y:S01]  /*93f0*/  IADD3.X R3, R5, UR18, R3, P0, !PT ;  /* 0x0000001205037c10 */ /* 0x000fe200087fe403 */
[----:B------:R-:W-:Y:S02]  /*9400*/  UIMAD UR9, UR57, UR9, UR5 ;  /* 0x00000009390972a4 */ /* 0x000fe4000f8e0205 */
[----:B------:R-:W-:-:S05]  /*9410*/  IMAD.WIDE.U32 R2, R4, UR57, R2 ;  /* 0x0000003904027c25 */ /* 0x000fca000f8e0002 */
[----:B-123--:R-:W-:Y:S01]  /*9420*/  IADD3 R8, R3, UR9, RZ ;  /* 0x0000000903087c10 */ /* 0x00efe2000fffe0ff */
        /* <DEDUP_REMOVED lines=12> */
.L_x_306:
[----:B------:R-:W-:Y:S05]  /*94f0*/  BSYNC B0 ;  /* 0x0000000000007941 */ /* 0x000fea0003800000 */
.L_x_305:
        /* <DEDUP_REMOVED lines=15> */
.L_x_308:
[----:B------:R-:W-:Y:S05]  /*95f0*/  BSYNC B0 ;  /* 0x0000000000007941 */ /* 0x000fea0003800000 */
.L_x_307:
        /* <DEDUP_REMOVED lines=15> */
.L_x_310:
[----:B------:R-:W-:Y:S05]  /*96f0*/  BSYNC B0 ;  /* 0x0000000000007941 */ /* 0x000fea0003800000 */
.L_x_309:
        /* <DEDUP_REMOVED lines=14> */
.L_x_294:
[----:B------:R-:W-:Y:S05]  /*97e0*/  BSYNC B1 ;  /* 0x0000000000017941 */ /* 0x000fea0003800000 */
.L_x_269:
[----:B-1--4-:R-:W4:Y:S01]  /*97f0*/  LDL R2, [R1+0xc] ;  /* 0x00000c0001027983 */ /* 0x012f220000100800 */
[----:B------:R-:W-:Y:S02]  /*9800*/  ULDC UR5, c[0x0][0xc] ;  /* 0x0000030000057ab9 */ /* 0x000fe40000000800 */
[----:B------:R-:W-:Y:S01]  /*9810*/  UIADD3 UR24, UR5, UR24, URZ ;  /* 0x0000001805187290 */ /* 0x000fe2000fffe03f */
[----:B----4-:R-:W-:-:S13]  /*9820*/  R2UR UR8, R2 ;  /* 0x00000000020872ca */ /* 0x010fda00000e0000 */
[----:B------:R-:W-:-:S06]  /*9830*/  UISETP.GE.AND UP0, UPT, UR24, UR8, UPT ;  /* 0x000000081800728c */ /* 0x000fcc000bf06270 */
[----:B------:R-:W-:-:S13]  /*9840*/  PLOP3.LUT P0, PT, PT, PT, UP0, 0x80, 0x0 ;  /* 0x000000000000781c */ /* 0x000fda0003f0f008 */
[----:B------:R-:W-:Y:S05]  /*9850*/  @P0 BRA `(.L_x_311) ;  /* 0x0000000000040947 */ /* 0x000fea0003800000 */
[----:B------:R-:W-:Y:S05]  /*9860*/  BRA `(.L_x_312) ;  /* 0xffffff7000887947 */ /* 0x000fea000383ffff */
.L_x_311:
[----:B------:R-:W-:Y:S05]  /*9870*/  EXIT ;  /* 0x000000000000794d */ /* 0x000fea0003800000 */
.L_x_313:
        /* <DEDUP_REMOVED lines=16> */
.L_x_2057:


//--------------------- .text._ZN5flash44flash_bwd_dq_dk_dv_loop_seqk_parallel_kernelI23Flash_bwd_kernel_traitsILi128ELi64ELi128ELi8ELi2ELi4ELi2ELb0ELb0EN7cutlass10bfloat16_tE19Flash_kernel_traitsILi128ELi64ELi128ELi8ES3_EELb0ELb0ELb0ELb0ELb0ELb0ELb0EEEvNS_16Flash_bwd_paramsE --------------------------
	.section	.text._ZN5flash44flash_bwd_dq_dk_dv_loop_seqk_parallel_kernelI23Flash_bwd_kernel_traitsILi128ELi64ELi128ELi8ELi2ELi4ELi2ELb0ELb0EN7cutlass10bfloat16_tE19Flash_kernel_traitsILi128ELi64ELi128ELi8ES3_EELb0ELb0ELb0ELb0ELb0ELb0ELb0EEEvNS_16Flash_bwd_paramsE,"ax",@progbits
	.align	128
        .global         _ZN5flash44flash_bwd_dq_dk_dv_loop_seqk_parallel_kernelI23Flash_bwd_kernel_traitsILi128ELi64ELi128ELi8ELi2ELi4ELi2ELb0ELb0EN7cutlass10bfloat16_tE19Flash_kernel_traitsILi128ELi64ELi128ELi8ES3_EELb0ELb0ELb0ELb0ELb0ELb0ELb0EEEvNS_16Flash_bwd_paramsE
        .type           _ZN5flash44flash_bwd_dq_dk_dv_loop_seqk_parallel_kernelI23Flash_bwd_kernel_traitsILi128ELi64ELi128ELi8ELi2ELi4ELi2ELb0ELb0EN7cutlass10bfloat16_tE19Flash_kernel_traitsILi128ELi64ELi128ELi8ES3_EELb0ELb0ELb0ELb0ELb0ELb0ELb0EEEvNS_16Flash_bwd_paramsE,@function
        .size           _ZN5flash44flash_bwd_dq_dk_dv_loop_seqk_parallel_kernelI23Flash_bwd_kernel_traitsILi128ELi64ELi128ELi8ELi2ELi4ELi2ELb0ELb0EN7cutlass10bfloat16_tE19Flash_kernel_traitsILi128ELi64ELi128ELi8ES3_EELb0ELb0ELb0ELb0ELb0ELb0ELb0EEEvNS_16Flash_bwd_paramsE,(.L_x_2058 - _ZN5flash44flash_bwd_dq_dk_dv_loop_seqk_parallel_kernelI23Flash_bwd_kernel_traitsILi128ELi64ELi128ELi8ELi2ELi4ELi2ELb0ELb0EN7cutlass10bfloat16_tE19Flash_kernel_traitsILi128ELi64ELi128ELi8ES3_EELb0ELb0ELb0ELb0ELb0ELb0ELb0EEEvNS_16Flash_bwd_paramsE)
        .other          _ZN5flash44flash_bwd_dq_dk_dv_loop_seqk_parallel_kernelI23Flash_bwd_kernel_traitsILi128ELi64ELi128ELi8ELi2ELi4ELi2ELb0ELb0EN7cutlass10bfloat16_tE19Flash_kernel_traitsILi128ELi64ELi128ELi8ES3_EELb0ELb0ELb0ELb0ELb0ELb0ELb0EEEvNS_16Flash_bwd_paramsE,@"STO_CUDA_ENTRY STV_DEFAULT"
_ZN5flash44flash_bwd_dq_dk_dv_loop_seqk_parallel_kernelI23Flash_bwd_kernel_traitsILi128ELi64ELi128ELi8ELi2ELi4ELi2ELb0ELb0EN7cutlass10bfloat16_tE19Flash_kernel_traitsILi128ELi64ELi128ELi8ES3_EELb0ELb0ELb0ELb0ELb0ELb0ELb0EEEvNS_16Flash_bwd_paramsE:
.text._ZN5flash44flash_bwd_dq_dk_dv_loop_seqk_parallel_kernelI23Flash_bwd_kernel_traitsILi128ELi64ELi128ELi8ELi2ELi4ELi2ELb0ELb0EN7cutlass10bfloat16_tE19Flash_kernel_traitsILi128ELi64ELi128ELi8ES3_EELb0ELb0ELb0ELb0ELb0ELb0ELb0EEEvNS_16Flash_bwd_paramsE:
[----:B------:R-:W1:Y:S08]  /*0000*/  LDC R1, c[0x0][0x28] ;  /* 0x00000a00ff017b82 */ /* 0x000e700000000800 */
[----:B------:R-:W2:Y:S01]  /*0010*/  S2UR UR29, SR_CTAID.X ;  /* 0x00000000001d79c3 */ /* 0x000ea20000002500 */
[----:B------:R-:W-:Y:S01]  /*0020*/  ULDC UR4, c[0x0][0x2c8] ;  /* 0x0000b20000047ab9 */ /* 0x000fe20000000800 */
[----:B-1----:R-:W-:Y:S01]  /*0030*/  IADD3 R1, R1, -0x8, RZ ;  /* 0xfffffff801017810 */ /* 0x002fe20007ffe0ff */
[----:B------:R-:W-:-:S04]  /*0040*/  UIADD3 UR5, UR4, 0x7f, URZ ;  /* 0x0000007f04057890 */ /* 0x000fc8000fffe03f */
[----:B------:R-:W-:-:S04]  /*0050*/  USHF.R.S32.HI UR4, URZ, 0x1f, UR5 ;  /* 0x0000001f3f047899 */ /* 0x000fc80008011405 */
[----:B------:R-:W-:-:S04]  /*0060*/  ULEA.HI UR4, UR4, UR5, URZ, 0x7 ;  /* 0x0000000504047291 */ /* 0x000fc8000f8f383f */
[----:B------:R-:W-:-:S04]  /*0070*/  USHF.R.S32.HI UR4, URZ, 0x7, UR4 ;  /* 0x000000073f047899 */ /* 0x000fc80008011404 */
[----:B--2---:R-:W-:-:S06]  /*0080*/  UISETP.GE.AND UP0, UPT, UR29, UR4, UPT ;  /* 0x000000041d00728c */ /* 0x004fcc000bf06270 */
[----:B------:R-:W-:-:S13]  /*0090*/  PLOP3.LUT P0, PT, PT, PT, UP0, 0x80, 0x0 ;  /* 0x000000000000781c */ /* 0x000fda0003f0f008 */
[----:B------:R-:W-:Y:S05]  /*00a0*/  @P0 EXIT ;  /* 0x000000000000094d */ /* 0x000fea0003800000 */
[----:B------:R-:W1:Y:S01]  /*00b0*/  S2R R13, SR_TID.X ;  /* 0x00000000000d7919 */ /* 0x000e620000002100 */
[----:B------:R-:W2:Y:S01]  /*00c0*/  S2UR UR4, SR_CgaCtaId ;  /* 0x00000000000479c3 */ /* 0x000ea20000008800 */
[----:B------:R-:W-:Y:S01]  /*00d0*/  UMOV UR5, 0x400 ;  /* 0x0000040000057882 */ /* 0x000fe20000000000 */
[----:B------:R-:W-:Y:S01]  /*00e0*/  IMAD.MOV.U32 R250, RZ, RZ, 0x20 ;  /* 0x00000020fffa7424 */ /* 0x000fe200078e00ff */
[----:B------:R-:W-:Y:S01]  /*00f0*/  UMOV UR60, 0xffffc000 ;  /* 0xffffc000003c7882 */ /* 0x000fe20000000000 */
[----:B------:R-:W-:-:S04]  /*0100*/  IMAD.MOV.U32 R228, RZ, RZ, -0x10 ;  /* 0xfffffff0ffe47424 */ /* 0x000fc800078e00ff */
[----:B------:R-:W3:Y:S08]  /*0110*/  S2UR UR47, SR_CTAID.Y ;  /* 0x00000000002f79c3 */ /* 0x000ef00000002600 */
[----:B------:R-:W4:Y:S01]  /*0120*/  S2UR UR58, SR_CTAID.Z ;  /* 0x00000000003a79c3 */ /* 0x000f220000002700 */
[----:B--2---:R-:W-:Y:S01]  /*0130*/  ULEA UR4, UR4, UR5, 0x18 ;  /* 0x0000000504047291 */ /* 0x004fe2000f8ec03f */
[----:B-1----:R-:W-:Y:S01]  /*0140*/  SHF.R.S32.HI R16, RZ, 0x1f, R13 ;  /* 0x0000001fff107819 */ /* 0x002fe2000001140d */
[----:B------:R-:W-:Y:S01]  /*0150*/  IMAD.SHL.U32 R249, R13, 0x2, RZ ;  /* 0x000000020df97824 */ /* 0x000fe200078e00ff */
[----:B---3--:R-:W-:-:S02]  /*0160*/  USHF.L.U32 UR5, UR47, 0x7, URZ ;  /* 0x000000072f057899 */ /* 0x008fc4000800063f */
[CC--:B------:R-:W-:Y:S02]  /*0170*/  LEA.HI R4, R16.reuse, R13.reuse, RZ, 0x5 ;  /* 0x0000000d10047211 */ /* 0x0c0fe400078f28ff */
[----:B------:R-:W-:Y:S02]  /*0180*/  LEA.HI R10, R16, R13, RZ, 0x4 ;  /* 0x0000000d100a7211 */ /* 0x000fe400078f20ff */
[--C-:B------:R-:W-:Y:S01]  /*0190*/  SHF.R.S32.HI R5, RZ, 0x5, R4.reuse ;  /* 0x00000005ff057819 */ /* 0x100fe20000011404 */
[----:B----4-:R-:W-:Y:S01]  /*01a0*/  USHF.R.S32.HI UR6, URZ, 0x1f, UR58 ;  /* 0x0000001f3f067899 */ /* 0x010fe2000801143a */
        /* <DEDUP_REMOVED lines=9> */
[----:B------:R-:W-:Y:S01]  /*0240*/  SHF.R.S32.HI R8, RZ, 0x2, R18 ;  /* 0x00000002ff087819 */ /* 0x000fe20000011412 */
[----:B------:R-:W-:Y:S01]  /*0250*/  IMAD.IADD R12, R5, 0x1, -R0 ;  /* 0x00000001050c7824 */ /* 0x000fe200078e0a00 */
[----:B------:R-:W-:-:S02]  /*0260*/  SHF.R.S32.HI R6, RZ, 0x1f, R18 ;  /* 0x0000001fff067819 */ /* 0x000fc40000011412 */
[----:B------:R-:W-:Y:S02]  /*0270*/  LOP3.LUT R2, R3, 0xfffffffe, RZ, 0xc0, !PT ;  /* 0xfffffffe03027812 */ /* 0x000fe400078ec0ff */
[----:B------:R-:W-:Y:S02]  /*0280*/  LEA.HI R0, R6, R8, RZ, 0x3 ;  /* 0x0000000806007211 */ /* 0x000fe400078f18ff */
[----:B------:R-:W-:Y:S01]  /*0290*/  LOP3.LUT R3, R4, 0xffffffe0, RZ, 0xc0, !PT ;  /* 0xffffffe004037812 */ /* 0x000fe200078ec0ff */
[----:B------:R-:W-:Y:S01]  /*02a0*/  IMAD.IADD R9, R7, 0x1, -R2 ;  /* 0x0000000107097824 */ /* 0x000fe200078e0a02 */
[----:B------:R-:W-:Y:S02]  /*02b0*/  LEA.HI R14, R16, R13, RZ, 0x3 ;  /* 0x0000000d100e7211 */ /* 0x000fe400078f18ff */
[----:B------:R-:W-:Y:S01]  /*02c0*/  LOP3.LUT R0, R0, 0xfffffff8, RZ, 0xc0, !PT ;  /* 0xfffffff800007812 */ /* 0x000fe200078ec0ff */
[----:B------:R-:W-:Y:S01]  /*02d0*/  IMAD.IADD R2, R13, 0x1, -R3 ;  /* 0x000000010d027824 */ /* 0x000fe200078e0a03 */
[----:B------:R-:W-:-:S02]  /*02e0*/  LOP3.LUT R4, R14, 0xfffffff8, RZ, 0xc0, !PT ;  /* 0xfffffff80e047812 */ /* 0x000fc400078ec0ff */
[----:B------:R-:W-:Y:S01]  /*02f0*/  SHF.R.S32.HI R3, RZ, 0x3, R14 ;  /* 0x00000003ff037819 */ /* 0x000fe2000001140e */
[----:B------:R-:W-:Y:S01]  /*0300*/  IMAD.IADD R8, R8, 0x1, -R0 ;  /* 0x0000000108087824 */ /* 0x000fe200078e0a00 */
[----:B------:R-:W-:Y:S01]  /*0310*/  SHF.R.S32.HI R5, RZ, 0x1f, R2 ;  /* 0x0000001fff057819 */ /* 0x000fe20000011402 */
[----:B------:R-:W-:Y:S01]  /*0320*/  IMAD.IADD R0, R13, 0x1, -R4 ;  /* 0x000000010d007824 */ /* 0x000fe200078e0a04 */
[----:B------:R-:W-:Y:S01]  /*0330*/  LOP3.LUT R4, R10, 0xfffffff0, RZ, 0xc0, !PT ;  /* 0xfffffff00a047812 */ /* 0x000fe200078ec0ff */
[----:B------:R-:W-:Y:S01]  /*0340*/  IMAD.SHL.U32 R3, R3, 0x40, RZ ;  /* 0x0000004003037824 */ /* 0x000fe200078e00ff */
[----:B------:R-:W-:Y:S01]  /*0350*/  LEA.HI R19, R5, R2, RZ, 0x2 ;  /* 0x0000000205137211 */ /* 0x000fe200078f10ff */
[C---:B------:R-:W-:Y:S01]  /*0360*/  IMAD.SHL.U32 R226, R0.reuse, 0x8, RZ ;  /* 0x0000000800e27824 */ /* 0x040fe200078e00ff */
[C---:B------:R-:W-:Y:S01]  /*0370*/  LOP3.LUT P4, RZ, R0.reuse, 0x2, RZ, 0xc0, !PT ;  /* 0x0000000200ff7812 */ /* 0x040fe2000788c0ff */
[----:B------:R-:W-:Y:S01]  /*0380*/  IMAD.IADD R2, R13, 0x1, -R4 ;  /* 0x000000010d027824 */ /* 0x000fe200078e0a04 */
[----:B------:R-:W-:Y:S01]  /*0390*/  LOP3.LUT R3, R3, 0x1c0, RZ, 0xc0, !PT ;  /* 0x000001c003037812 */ /* 0x000fe200078ec0ff */
[----:B------:R-:W-:Y:S01]  /*03a0*/  IMAD.SHL.U32 R10, R9, 0x200, RZ ;  /* 0x00000200090a7824 */ /* 0x000fe200078e00ff */
[C---:B------:R-:W-:Y:S01]  /*03b0*/  LOP3.LUT P3, RZ, R0.reuse, 0x4, RZ, 0xc0, !PT ;  /* 0x0000000400ff7812 */ /* 0x040fe2000786c0ff */
[----:B------:R-:W-:Y:S01]  /*03c0*/  IMAD.SHL.U32 R0, R0, 0x40, RZ ;  /* 0x0000004000007824 */ /* 0x000fe200078e00ff */
[----:B------:R-:W-:-:S02]  /*03d0*/  SHF.R.U32.HI R4, RZ, 0x3, R3 ;  /* 0x00000003ff047819 */ /* 0x000fc40000011603 */
[----:B------:R-:W-:Y:S02]  /*03e0*/  LOP3.LUT R3, R3, 0x38, R226, 0xf8, !PT ;  /* 0x0000003803037812 */ /* 0x000fe400078ef8e2 */
[----:B------:R-:W-:Y:S02]  /*03f0*/  SHF.R.S32.HI R5, RZ, 0x1f, R2 ;  /* 0x0000001fff057819 */ /* 0x000fe40000011402 */
[----:B------:R-:W-:Y:S01]  /*0400*/  LOP3.LUT R242, R3, R4, RZ, 0x3c, !PT ;  /* 0x0000000403f27212 */ /* 0x000fe200078e3cff */
[----:B------:R-:W-:Y:S01]  /*0410*/  IMAD.SHL.U32 R3, R12, 0x10, RZ ;  /* 0x000000100c037824 */ /* 0x000fe200078e00ff */
[----:B------:R-:W-:Y:S02]  /*0420*/  LEA.HI R11, R5, R2, RZ, 0x3 ;  /* 0x00000002050b7211 */ /* 0x000fe400078f18ff */
[----:B------:R-:W-:Y:S02]  /*0430*/  LEA.HI R4, R16, R13, RZ, 0x6 ;  /* 0x0000000d10047211 */ /* 0x000fe400078f30ff */
[----:B------:R-:W-:-:S02]  /*0440*/  LOP3.LUT R0, R0, 0x1c0, RZ, 0xc0, !PT ;  /* 0x000001c000007812 */ /* 0x000fc400078ec0ff */
[----:B------:R-:W-:Y:S02]  /*0450*/  LOP3.LUT R5, R11, 0xfffffff8, RZ, 0xc0, !PT ;  /* 0xfffffff80b057812 */ /* 0x000fe400078ec0ff */
[----:B------:R-:W-:Y:S02]  /*0460*/  SHF.R.S32.HI R4, RZ, 0x6, R4 ;  /* 0x00000006ff047819 */ /* 0x000fe40000011404 */
[----:B------:R-:W-:Y:S01]  /*0470*/  LOP3.LUT R215, R0, 0x8, R14, 0xf8, !PT ;  /* 0x0000000800d77812 */ /* 0x000fe200078ef80e */
[----:B------:R-:W-:Y:S01]  /*0480*/  IMAD.IADD R17, R2, 0x1, -R5 ;  /* 0x0000000102117824 */ /* 0x000fe200078e0a05 */
[----:B------:R-:W-:Y:S01]  /*0490*/  SHF.R.U32.HI R211, RZ, 0x3, R0 ;  /* 0x00000003ffd37819 */ /* 0x000fe20000011600 */
[----:B------:R-:W-:Y:S01]  /*04a0*/  IMAD R2, R4, 0x800, R10 ;  /* 0x0000080004027824 */ /* 0x000fe200078e020a */
[----:B------:R-:W-:Y:S01]  /*04b0*/  LOP3.LUT R6, R0, 0x30, R3, 0xf8, !PT ;  /* 0x0000003000067812 */ /* 0x000fe200078ef803 */
[----:B------:R-:W-:Y:S01]  /*04c0*/  IMAD R242, R4, 0x200, R242 ;  /* 0x0000020004f27824 */ /* 0x000fe200078e02f2 */
[----:B------:R-:W-:-:S02]  /*04d0*/  LOP3.LUT R0, R8, 0x1, RZ, 0xc0, !PT ;  /* 0x0000000108007812 */ /* 0x000fc400078ec0ff */
[----:B------:R-:W-:Y:S02]  /*04e0*/  LOP3.LUT R215, R215, R211, RZ, 0x3c, !PT ;  /* 0x000000d3d7d77212 */ /* 0x000fe400078e3cff */
[----:B------:R-:W-:Y:S02]  /*04f0*/  LOP3.LUT R3, R18, 0x7ffffffc, RZ, 0xc0, !PT ;  /* 0x7ffffffc12037812 */ /* 0x000fe400078ec0ff */
[----:B------:R-:W-:Y:S01]  /*0500*/  ISETP.NE.U32.AND P0, PT, R0, 0x1, PT ;  /* 0x000000010000780c */ /* 0x000fe20003f05070 */
[----:B------:R-:W-:Y:S01]  /*0510*/  IMAD.IADD R215, R2, 0x1, R215 ;  /* 0x0000000102d77824 */ /* 0x000fe200078e02d7 */
[----:B------:R-:W-:Y:S01]  /*0520*/  LEA.HI R0, R16, R13, RZ, 0x7 ;  /* 0x0000000d10007211 */ /* 0x000fe200078f38ff */
[----:B------:R-:W-:Y:S01]  /*0530*/  IMAD.IADD R2, R13, 0x1, -R3 ;  /* 0x000000010d027824 */ /* 0x000fe200078e0a03 */
[----:B------:R-:W-:Y:S01]  /*0540*/  R2P PR, R8, 0x6 ;  /* 0x0000000608007804 */ /* 0x000fe20000000000 */
[----:B------:R-:W-:Y:S01]  /*0550*/  IMAD.SHL.U32 R215, R215, 0x2, RZ ;  /* 0x00000002d7d77824 */ /* 0x000fe200078e00ff */
[----:B------:R-:W-:Y:S01]  /*0560*/  SHF.R.S32.HI R0, RZ, 0x7, R0 ;  /* 0x00000007ff007819 */ /* 0x000fe20000011400 */
[----:B------:R-:W-:Y:S01]  /*0570*/  IMAD.SHL.U32 R2, R2, 0x2, RZ ;  /* 0x0000000202027824 */ /* 0x000fe200078e00ff */
[----:B------:R-:W-:Y:S01]  /*0580*/  LOP3.LUT R14, R6, 0x8, R14, 0xf8, !PT ;  /* 0x00000008060e7812 */ /* 0x000fe200078ef80e */
[----:B------:R-:W-:Y:S01]  /*0590*/  IMAD.SHL.U32 R6, R9, 0x10, RZ ;  /* 0x0000001009067824 */ /* 0x000fe200078e00ff */
[----:B------:R-:W-:Y:S01]  /*05a0*/  SEL R214, R250, 0xffffffe0, !P4 ;  /* 0xffffffe0fad67807 */ /* 0x000fe20006000000 */
[--C-:B------:R-:W-:Y:S01]  /*05b0*/  IMAD R7, R0, 0x1000, R2.reuse ;  /* 0x0000100000077824 */ /* 0x100fe200078e0202 */
[----:B------:R-:W-:Y:S01]  /*05c0*/  SEL R250, R250, 0xffffffe0, !P1 ;  /* 0xffffffe0fafa7807 */ /* 0x000fe20004800000 */
[----:B------:R-:W-:Y:S01]  /*05d0*/  IMAD.SHL.U32 R3, R0, 0x8, RZ ;  /* 0x0000000800037824 */ /* 0x000fe200078e00ff */
[----:B------:R-:W-:Y:S01]  /*05e0*/  SEL R228, R228, 0x10, !P0 ;  /* 0x00000010e4e47807 */ /* 0x000fe20004000000 */
[----:B------:R-:W-:Y:S01]  /*05f0*/  IMAD.SHL.U32 R0, R8, 0x40, RZ ;  /* 0x0000004008007824 */ /* 0x000fe200078e00ff */
[----:B------:R-:W-:Y:S01]  /*0600*/  LOP3.LUT R211, R10, R14, R211, 0xf6, !PT ;  /* 0x0000000e0ad37212 */ /* 0x000fe200078ef6d3 */
[----:B------:R-:W-:Y:S01]  /*0610*/  IMAD R12, R12, 0x400, R2 ;  /* 0x000004000c0c7824 */ /* 0x000fe200078e0202 */
[----:B------:R-:W-:Y:S01]  /*0620*/  LOP3.LUT R3, R3, 0x8, RZ, 0xc0, !PT ;  /* 0x0000000803037812 */ /* 0x000fe200078ec0ff */
[----:B------:R-:W-:Y:S01]  /*0630*/  IMAD.SHL.U32 R2, R4, 0x20, RZ ;  /* 0x0000002004027824 */ /* 0x000fe200078e00ff */
[----:B------:R-:W-:Y:S01]  /*0640*/  LOP3.LUT R0, R0, 0x1c0, RZ, 0xc0, !PT ;  /* 0x000001c000007812 */ /* 0x000fe200078ec0ff */
[----:B------:R-:W-:Y:S01]  /*0650*/  IMAD R7, R15, 0x400, R7 ;  /* 0x000004000f077824 */ /* 0x000fe200078e0207 */
[----:B------:R-:W-:Y:S01]  /*0660*/  LOP3.LUT R13, R3, 0x10, R6, 0xf8, !PT ;  /* 0x00000010030d7812 */ /* 0x000fe200078ef806 */
[----:B------:R-:W-:Y:S01]  /*0670*/  IMAD.SHL.U32 R8, R4, 0x8, RZ ;  /* 0x0000000804087824 */ /* 0x000fe200078e00ff */
[----:B------:R-:W-:Y:S01]  /*0680*/  LOP3.LUT R249, R2, 0x6, R249, 0xf8, !PT ;  /* 0x0000000602f97812 */ /* 0x000fe200078ef8f9 */
[----:B------:R-:W-:Y:S01]  /*0690*/  IMAD.SHL.U32 R4, R9, 0x20, RZ ;  /* 0x0000002009047824 */ /* 0x000fe200078e00ff */
[----:B------:R-:W-:-:S02]  /*06a0*/  LOP3.LUT R5, R0, 0x20, R2, 0xf8, !PT ;  /* 0x0000002000057812 */ /* 0x000fc400078ef802 */
[----:B------:R-:W-:Y:S02]  /*06b0*/  SHF.R.U32.HI R2, RZ, 0x3, R0 ;  /* 0x00000003ff027819 */ /* 0x000fe40000011600 */
[----:B------:R-:W-:Y:S02]  /*06c0*/  LOP3.LUT R4, R4, 0x20, RZ, 0xc0, !PT ;  /* 0x0000002004047812 */ /* 0x000fe400078ec0ff */
[----:B------:R-:W-:Y:S02]  /*06d0*/  LOP3.LUT R5, R5, R2, RZ, 0x3c, !PT ;  /* 0x0000000205057212 */ /* 0x000fe400078e3cff */
[----:B------:R-:W-:Y:S01]  /*06e0*/  LOP3.LUT R0, R2, R0, R3, 0x1e, !PT ;  /* 0x0000000002007212 */ /* 0x000fe200078e1e03 */
[----:B------:R-:W-:Y:S01]  /*06f0*/  IMAD.SHL.U32 R2, R9, 0x8, RZ ;  /* 0x0000000809027824 */ /* 0x000fe200078e00ff */
[----:B------:R-:W-:Y:S01]  /*0700*/  LOP3.LUT R8, R4, 0x18, R8, 0xf8, !PT ;  /* 0x0000001804087812 */ /* 0x000fe200078ef808 */
[----:B------:R-:W-:Y:S01]  /*0710*/  IMAD.IADD R7, R5, 0x1, R7 ;  /* 0x0000000105077824 */ /* 0x000fe200078e0207 */
[----:B------:R-:W-:Y:S01]  /*0720*/  SHF.R.S32.HI R3, RZ, 0x2, R19 ;  /* 0x00000002ff037819 */ /* 0x000fe20000011413 */
[----:B------:R-:W-:Y:S01]  /*0730*/  IMAD.SHL.U32 R5, R17, 0x40, RZ ;  /* 0x0000004011057824 */ /* 0x000fe200078e00ff */
[----:B------:R-:W-:Y:S01]  /*0740*/  LEA R211, R211, UR4, 0x1 ;  /* 0x00000004d3d37c11 */ /* 0x000fe2000f8e08ff */
[----:B------:R-:W-:Y:S01]  /*0750*/  IMAD.IADD R12, R12, 0x1, R0 ;  /* 0x000000010c0c7824 */ /* 0x000fe200078e0200 */
[----:B------:R-:W-:Y:S01]  /*0760*/  LEA R229, R7, UR4, 0x1 ;  /* 0x0000000407e57c11 */ /* 0x000fe2000f8e08ff */
[----:B------:R-:W-:Y:S01]  /*0770*/  IMAD.SHL.U32 R0, R11, 0x40, RZ ;  /* 0x000000400b007824 */ /* 0x000fe200078e00ff */
[----:B------:R-:W-:Y:S01]  /*0780*/  LOP3.LUT R5, R5, 0x1c0, RZ, 0xc0, !PT ;  /* 0x000001c005057812 */ /* 0x000fe200078ec0ff */
[----:B------:R-:W-:-:S02]  /*0790*/  IMAD R252, R15, 0x10, R3 ;  /* 0x000000100ffc7824 */ /* 0x000fc400078e0203 */
[C---:B------:R-:W-:Y:S01]  /*07a0*/  IMAD.IADD R223, R229.reuse, 0x1, R250 ;  /* 0x00000001e5df7824 */ /* 0x040fe200078e02fa */
[----:B------:R-:W-:Y:S01]  /*07b0*/  SHF.R.U32.HI R6, RZ, 0x3, R5 ;  /* 0x00000003ff067819 */ /* 0x000fe20000011605 */
[----:B------:R-:W-:Y:S01]  /*07c0*/  IMAD.IADD R230, R229, 0x1, R228 ;  /* 0x00000001e5e67824 */ /* 0x000fe200078e02e4 */
[----:B------:R-:W-:Y:S01]  /*07d0*/  LOP3.LUT R0, R0, 0xfffffe00, RZ, 0xc0, !PT ;  /* 0xfffffe0000007812 */ /* 0x000fe200078ec0ff */
[----:B------:R-:W-:Y:S01]  /*07e0*/  IMAD.IADD R228, R228, 0x1, R223 ;  /* 0x00000001e4e47824 */ /* 0x000fe200078e02df */
[----:B------:R-:W-:Y:S02]  /*07f0*/  LOP3.LUT R2, R5, 0x8, R2, 0xf8, !PT ;  /* 0x0000000805027812 */ /* 0x000fe400078ef802 */
[C-C-:B------:R-:W-:Y:S01]  /*0800*/  LOP3.LUT R4, R6.reuse, R13, R5.reuse, 0x1e, !PT ;  /* 0x0000000d06047212 */ /* 0x140fe200078e1e05 */
[----:B------:R-:W-:Y:S01]  /*0810*/  IMAD R3, R15, 0x400, R0 ;  /* 0x000004000f037824 */ /* 0x000fe200078e0200 */
[----:B------:R-:W-:Y:S02]  /*0820*/  LOP3.LUT R210, R6, R8, R5, 0x1e, !PT ;  /* 0x0000000806d27212 */ /* 0x000fe400078e1e05 */
[----:B------:R-:W-:-:S02]  /*0830*/  LOP3.LUT R2, R2, R6, RZ, 0x3c, !PT ;  /* 0x0000000602027212 */ /* 0x000fc400078e3cff */
[-C--:B------:R-:W-:Y:S02]  /*0840*/  LOP3.LUT R221, R4, R0.reuse, RZ, 0xfc, !PT ;  /* 0x0000000004dd7212 */ /* 0x080fe400078efcff */
[----:B------:R-:W-:Y:S01]  /*0850*/  LOP3.LUT R210, R210, R0, RZ, 0xfc, !PT ;  /* 0x00000000d2d27212 */ /* 0x000fe200078efcff */
[----:B------:R-:W-:Y:S01]  /*0860*/  IMAD.U32 R0, RZ, RZ, UR5 ;  /* 0x00000005ff007e24 */ /* 0x000fe2000f8e00ff */
[----:B------:R-:W-:Y:S01]  /*0870*/  USHF.R.S32.HI UR5, URZ, 0x1f, UR58 ;  /* 0x0000001f3f057899 */ /* 0x000fe2000801143a */
[----:B------:R-:W-:Y:S02]  /*0880*/  IMAD.IADD R220, R3, 0x1, R2 ;  /* 0x0000000103dc7824 */ /* 0x000fe400078e0202 */
[----:B------:R-:W-:Y:S01]  /*0890*/  IMAD.U32 R2, RZ, RZ, UR6 ;  /* 0x00000006ff027e24 */ /* 0x000fe2000f8e00ff */
[----:B------:R-:W-:Y:S02]  /*08a0*/  USHF.R.S32.HI UR6, URZ, 0x1f, UR47 ;  /* 0x0000001f3f067899 */ /* 0x000fe4000801142f */
[----:B------:R-:W-:Y:S01]  /*08b0*/  IMAD.U32 R2, RZ, RZ, UR5 ;  /* 0x00000005ff027e24 */ /* 0x000fe2000f8e00ff */
[----:B------:R-:W-:-:S03]  /*08c0*/  UIADD3 UR5, UR4, 0xc000, URZ ;  /* 0x0000c00004057890 */ /* 0x000fc6000fffe03f */
        /* <DEDUP_REMOVED lines=20> */
[----:B------:R1:W-:Y:S01]  /*0a10*/  STL [R1], R0 ;  /* 0x0000000001007387 */ /* 0x0003e20000100800 */
[----:B------:R-:W-:-:S07]  /*0a20*/  IMAD.IADD R216, R214, 0x1, R216 ;  /* 0x00000001d6d87824 */ /* 0x000fce00078e02d8 */
.L_x_384:
        /* <DEDUP_REMOVED lines=16> */
[----:B-12-4-:R-:W-:Y:S01]  /*0b30*/  IMAD.U32 R2, RZ, RZ, UR8 ;  /* 0x00000008ff027e24 */ /* 0x016fe2000f8e00ff */
[----:B------:R-:W-:Y:S01]  /*0b40*/  UISETP.NE.U32.AND UP0, UPT, UR12, URZ, UPT ;  /* 0x0000003f0c00728c */ /* 0x000fe2000bf05070 */
[----:B---3--:R-:W-:Y:S01]  /*0b50*/  IMAD.U32 R4, RZ, RZ, UR10 ;  /* 0x0000000aff047e24 */ /* 0x008fe2000f8e00ff */
        /* <DEDUP_REMOVED lines=11> */
[----:B------:R-:W2:Y:S01]  /*0c10*/  @P1 LDG.E R7, desc[UR6][R4.64] ;  /* 0x0000000604071981 */ /* 0x000ea2000c1e1900 */
        /* <DEDUP_REMOVED lines=36> */
.L_x_314:
        /* <DEDUP_REMOVED lines=14> */
[----:B------:R-:W-:Y:S01]  /*0f40*/  ULDC UR59, c[0x0][0x2d4] ;  /* 0x0000b500003b7ab9 */ /* 0x000fe20000000800 */
[----:B------:R-:W-:-:S02]  /*0f50*/  USHF.L.U32 UR16, UR47, 0x7, URZ ;  /* 0x000000072f107899 */ /* 0x000fc4000800063f */
[----:B------:R-:W-:Y:S02]  /*0f60*/  UIMAD UR23, UR47, UR11, UR10 ;  /* 0x0000000b2f1772a4 */ /* 0x000fe4000f8e020a */
[----:B------:R-:W-:Y:S01]  /*0f70*/  USHF.R.S32.HI UR36, URZ, 0x1f, UR59 ;  /* 0x0000001f3f247899 */ /* 0x000fe2000801143b */
[----:B------:R-:W-:Y:S01]  /*0f80*/  @!UP1 ULDC.64 UR10, c[0x0][0x418] ;  /* 0x00010600000a9ab9 */ /* 0x000fe20000000a00 */
[----:B------:R-:W-:Y:S01]  /*0f90*/  ULDC UR41, c[0x0][0x2dc] ;  /* 0x0000b70000297ab9 */ /* 0x000fe20000000800 */
[----:B------:R-:W-:Y:S01]  /*0fa0*/  ULDC UR61, c[0x0][0x270] ;  /* 0x00009c00003d7ab9 */ /* 0x000fe20000000800 */
[----:B------:R-:W-:Y:S02]  /*0fb0*/  @!UP1 UIMAD.WIDE.U32 UR38, UR47, UR10, URZ ;  /* 0x0000000a2f2692a5 */ /* 0x000fe4000f8e003f */
[----:B------:R-:W-:Y:S02]  /*0fc0*/  USHF.L.U64.HI UR14, UR47, 0x7, UR57 ;  /* 0x000000072f0e7899 */ /* 0x000fe40008010239 */
[----:B------:R-:W-:Y:S01]  /*0fd0*/  USEL UR33, UR16, URZ, UP2 ;  /* 0x0000003f10217287 */ /* 0x000fe20009000000 */
[----:B-1----:R-:W-:Y:S01]  /*0fe0*/  IABS R5, R6 ;  /* 0x0000000600057213 */ /* 0x002fe20000000000 */
[----:B------:R-:W-:Y:S01]  /*0ff0*/  UIADD3 UR46, UR19, UR23, URZ ;  /* 0x00000017132e7290 */ /* 0x000fe2000fffe03f */
[----:B------:R-:W-:Y:S01]  /*1000*/  ISETP.NE.AND P3, PT, R6, RZ, PT ;  /* 0x000000ff0600720c */ /* 0x000fe20003f65270 */
[----:B------:R-:W-:Y:S01]  /*1010*/  ULDC.U8 UR16, c[0x0][0x3d8] ;  /* 0x0000f60000107ab9 */ /* 0x000fe20000000000 */
[----:B------:R-:W1:Y:S01]  /*1020*/  I2F.RP R2, R5 ;  /* 0x0000000500027306 */ /* 0x000e620000209400 */
[----:B------:R-:W-:Y:S01]  /*1030*/  UISETP.NE.AND UP3, UPT, UR16, URZ, UPT ;  /* 0x0000003f1000728c */ /* 0x000fe2000bf65270 */
[----:B------:R-:W-:Y:S01]  /*1040*/  ULDC.64 UR20, c[0x0][0x240] ;  /* 0x0000900000147ab9 */ /* 0x000fe20000000a00 */
[----:B--2---:R-:W-:Y:S01]  /*1050*/  UIMAD.WIDE.U32 UR34, UR9, UR12, URZ ;  /* 0x0000000c092272a5 */ /* 0x004fe2000f8e003f */
[----:B------:R-:W-:Y:S01]  /*1060*/  ULDC UR40, c[0x0][0x2c4] ;  /* 0x0000b10000287ab9 */ /* 0x000fe20000000800 */
[----:B------:R-:W-:-:S02]  /*1070*/  UIMAD.WIDE.U32 UR24, UR8, UR20, URZ ;  /* 0x00000014081872a5 */ /* 0x000fc4000f8e003f */
[----:B------:R-:W-:Y:S02]  /*1080*/  UIMAD UR50, UR9, UR13, UR35 ;  /* 0x0000000d093272a4 */ /* 0x000fe4000f8e0223 */
[----:B------:R-:W-:Y:S01]  /*1090*/  @!UP1 UIMAD UR9, UR57, UR10, URZ ;  /* 0x0000000a390992a4 */ /* 0x000fe2000f8e023f */
[----:B------:R-:W-:Y:S01]  /*10a0*/  @UP1 ULDC.64 UR12, c[0x0][0x420] ;  /* 0x00010800000c1ab9 */ /* 0x000fe20000000a00 */
[----:B------:R-:W-:Y:S01]  /*10b0*/  USEL UR35, UR14, URZ, UP2 ;  /* 0x0000003f0e237287 */ /* 0x000fe20009000000 */
[----:B-1----:R-:W1:Y:S01]  /*10c0*/  MUFU.RCP R2, R2 ;  /* 0x0000000200027308 */ /* 0x002e620000001000 */
[----:B------:R-:W-:Y:S02]  /*10d0*/  @!UP1 UIMAD UR28, UR47, UR11, UR9 ;  /* 0x0000000b2f1c92a4 */ /* 0x000fe4000f8e0209 */
[----:B------:R-:W-:Y:S02]  /*10e0*/  UIADD3 UR9, UR37, 0x3f, URZ ;  /* 0x0000003f25097890 */ /* 0x000fe4000fffe03f */
[----:B------:R-:W-:-:S02]  /*10f0*/  @UP1 UIMAD.WIDE.U32 UR42, UR8, UR12, URZ ;  /* 0x0000000c082a12a5 */ /* 0x000fc4000f8e003f */
[----:B------:R-:W-:Y:S02]  /*1100*/  USHF.R.S32.HI UR22, URZ, 0x1f, UR9 ;  /* 0x0000001f3f167899 */ /* 0x000fe40008011409 */
[----:B------:R-:W-:Y:S02]  /*1110*/  @UP1 UIMAD UR48, UR8, UR13, UR43 ;  /* 0x0000000d083012a4 */ /* 0x000fe4000f8e022b */
[----:B------:R-:W-:Y:S02]  /*1120*/  ULEA.HI UR45, UR22, UR9, URZ, 0x6 ;  /* 0x00000009162d7291 */ /* 0x000fe4000f8f303f */
[----:B------:R-:W-:Y:S02]  /*1130*/  UIMAD UR9, UR36, UR47, URZ ;  /* 0x0000002f240972a4 */ /* 0x000fe4000f8e023f */
[----:B------:R-:W-:Y:S01]  /*1140*/  UIMAD.WIDE UR10, UR41, UR61, URZ ;  /* 0x0000003d290a72a5 */ /* 0x000fe2000f8e023f */
[----:B-1----:R-:W-:Y:S01]  /*1150*/  VIADD R2, R2, 0xffffffe ;  /* 0x0ffffffe02027836 */ /* 0x002fe20000000000 */
[----:B------:R-:W-:-:S02]  /*1160*/  UIMAD.WIDE.U32 UR12, UR47, UR59, URZ ;  /* 0x0000003b2f0c72a5 */ /* 0x000fc4000f8e003f */
[----:B------:R-:W-:Y:S01]  /*1170*/  UIMAD UR9, UR57, UR59, UR9 ;  /* 0x0000003b390972a4 */ /* 0x000fe2000f8e0209 */
[----:B------:R-:W1:Y:S01]  /*1180*/  F2I.FTZ.U32.TRUNC.NTZ R3, R2 ;  /* 0x0000000200037305 */ /* 0x000e62000021f000 */
[----:B------:R-:W-:Y:S02]  /*1190*/  UIMAD UR14, UR11, UR12, URZ ;  /* 0x0000000c0b0e72a4 */ /* 0x000fe4000f8e023f */
[----:B------:R-:W-:Y:S02]  /*11a0*/  UIADD3 UR9, UR13, UR9, URZ ;  /* 0x000000090d097290 */ /* 0x000fe4000fffe03f */
[----:B------:R-:W-:Y:S02]  /*11b0*/  UIMAD.WIDE.U32 UR22, UR10, UR12, URZ ;  /* 0x0000000c0a1672a5 */ /* 0x000fe4000f8e003f */
[----:B------:R-:W-:Y:S02]  /*11c0*/  UIMAD UR9, UR10, UR9, UR14 ;  /* 0x000000090a0972a4 */ /* 0x000fe4000f8e020e */
[----:B------:R-:W-:-:S02]  /*11d0*/  UIMAD.WIDE.U32 UR12, UR10, UR8, URZ ;  /* 0x000000080a0c72a5 */ /* 0x000fc4000f8e003f */
[----:B------:R-:W-:Y:S02]  /*11e0*/  UIMAD UR14, UR11, UR8, URZ ;  /* 0x000000080b0e72a4 */ /* 0x000fe4000f8e023f */
[----:B------:R-:W-:Y:S01]  /*11f0*/  UIADD3 UR49, UR23, UR9, URZ ;  /* 0x0000000917317290 */ /* 0x000fe2000fffe03f */
[--C-:B-1----:R-:W-:Y:S01]  /*1200*/  IMAD.MOV R0, RZ, RZ, -R3.reuse ;  /* 0x000000ffff007224 */ /* 0x102fe200078e0a03 */
[----:B------:R-:W-:Y:S01]  /*1210*/  USEL UR56, UR22, UR12, !UP1 ;  /* 0x0000000c16387287 */ /* 0x000fe2000c800000 */
[----:B------:R-:W-:Y:S01]  /*1220*/  IMAD.MOV.U32 R2, RZ, RZ, RZ ;  /* 0x000000ffff027224 */ /* 0x000fe200078e00ff */
[----:B------:R-:W-:Y:S01]  /*1230*/  @UP3 UIMAD UR9, UR47, UR40, URZ ;  /* 0x000000282f0932a4 */ /* 0x000fe2000f8e023f */
[----:B------:R-:W-:Y:S01]  /*1240*/  IMAD R0, R0, R5, RZ ;  /* 0x0000000500007224 */ /* 0x000fe200078e02ff */
[----:B------:R-:W-:Y:S02]  /*1250*/  ULOP3.LUT UR12, UR45, 0xffffffc0, URZ, 0xc0, !UPT ;  /* 0xffffffc02d0c7892 */ /* 0x000fe4000f8ec03f */
[----:B------:R-:W-:Y:S01]  /*1260*/  UISETP.NE.AND UP0, UPT, UR31, -0x1, UPT ;  /* 0xffffffff1f00788c */ /* 0x000fe2000bf05270 */
[----:B------:R-:W-:Y:S01]  /*1270*/  IMAD.HI.U32 R0, R3, R0, R2 ;  /* 0x0000000003007227 */ /* 0x000fe200078e0002 */
[----:B------:R-:W-:Y:S01]  /*1280*/  MOV R2, R4 ;  /* 0x0000000400027202 */ /* 0x000fe20000000f00 */
[----:B------:R-:W-:-:S02]  /*1290*/  UIMAD UR26, UR8, UR21, URZ ;  /* 0x00000015081a72a4 */ /* 0x000fc4000f8e023f */
[----:B------:R-:W-:Y:S02]  /*12a0*/  @UP1 UIADD3 UR49, UR13, UR14, URZ ;  /* 0x0000000e0d311290 */ /* 0x000fe4000fffe03f */
[----:B------:R-:W-:Y:S01]  /*12b0*/  IMAD.HI.U32 R0, R0, R2, RZ ;  /* 0x0000000200007227 */ /* 0x000fe200078e00ff */
[----:B------:R-:W-:Y:S02]  /*12c0*/  @UP3 USEL UR14, UR9, UR8, !UP1 ;  /* 0x00000008090e3287 */ /* 0x000fe4000c800000 */
[----:B------:R-:W-:Y:S01]  /*12d0*/  USEL UR55, UR18, UR24, !UP1 ;  /* 0x0000001812377287 */ /* 0x000fe2000c800000 */
[----:B------:R-:W-:Y:S01]  /*12e0*/  IMAD.MOV R3, RZ, RZ, -R0 ;  /* 0x000000ffff037224 */ /* 0x000fe200078e0a00 */
[----:B------:R-:W-:Y:S01]  /*12f0*/  UIADD3 UR9, UR12, -0x40, URZ ;  /* 0xffffffc00c097890 */ /* 0x000fe2000fffe03f */
[----:B------:R-:W-:Y:S02]  /*1300*/  @UP3 ULDC UR24, c[0x0][0x2e4] ;  /* 0x0000b90000183ab9 */ /* 0x000fe40000000800 */
[----:B------:R-:W-:Y:S01]  /*1310*/  IMAD R2, R5, R3, R2 ;  /* 0x0000000305027224 */ /* 0x000fe200078e0202 */
[----:B------:R-:W-:-:S02]  /*1320*/  @UP1 UIADD3 UR46, UR25, UR26, URZ ;  /* 0x0000001a192e1290 */ /* 0x000fc4000fffe03f */
[----:B------:R-:W-:Y:S02]  /*1330*/  @!UP3 UIMAD UR13, UR47, UR61, UR58 ;  /* 0x0000003d2f0db2a4 */ /* 0x000fe4000f8e023a */
[----:B------:R-:W-:Y:S01]  /*1340*/  ISETP.GT.U32.AND P1, PT, R5, R2, PT ;  /* 0x000000020500720c */ /* 0x000fe20003f24070 */
[----:B------:R-:W-:Y:S02]  /*1350*/  @UP3 UIMAD UR26, UR58, UR24, UR14 ;  /* 0x000000183a1a32a4 */ /* 0x000fe4000f8e020e */
[----:B------:R-:W-:Y:S02]  /*1360*/  USHF.R.S32.HI UR24, URZ, 0x1f, UR9 ;  /* 0x0000001f3f187899 */ /* 0x000fe40008011409 */
[----:B------:R-:W-:Y:S02]  /*1370*/  UIADD3 UR12, UP2, UR9, UR33, URZ ;  /* 0x00000021090c7290 */ /* 0x000fe4000ff5e03f */
[----:B------:R-:W-:Y:S01]  /*1380*/  @!UP3 UIMAD UR26, UR13, UR40, URZ ;  /* 0x000000280d1ab2a4 */ /* 0x000fe2000f8e023f */
[----:B------:R-:W-:Y:S01]  /*1390*/  ULDC.U8 UR17, c[0x0][0x480] ;  /* 0x0001200000117ab9 */ /* 0x000fe20000000000 */
[----:B------:R-:W-:-:S02]  /*13a0*/  UIADD3.X UR13, UR24, UR35, URZ, UP2, !UPT ;  /* 0x00000023180d7290 */ /* 0x000fc400097fe43f */
[----:B------:R-:W-:Y:S02]  /*13b0*/  UIMAD UR11, UR11, UR12, URZ ;  /* 0x0000000c0b0b72a4 */ /* 0x000fe4000f8e023f */
[----:B------:R-:W-:Y:S01]  /*13c0*/  @!P1 IMAD.IADD R2, R2, 0x1, -R5 ;  /* 0x0000000102029824 */ /* 0x000fe200078e0a05 */
[----:B------:R-:W-:Y:S01]  /*13d0*/  @!P1 IADD3 R0, R0, 0x1, RZ ;  /* 0x0000000100009810 */ /* 0x000fe20007ffe0ff */
[----:B------:R-:W-:Y:S01]  /*13e0*/  @UP0 UIADD3 UR30, UR15, UR31, URZ ;  /* 0x0000001f0f1e0290 */ /* 0x000fe2000fffe03f */
[----:B------:R-:W-:Y:S01]  /*13f0*/  PLOP3.LUT P1, PT, PT, PT, UP0, 0x80, 0x0 ;  /* 0x000000000000781c */ /* 0x000fe20003f2f008 */
[----:B------:R-:W-:Y:S01]  /*1400*/  @UP0 UIADD3 UR27, UR15, UR31, URZ ;  /* 0x0000001f0f1b0290 */ /* 0x000fe2000fffe03f */
[----:B------:R-:W-:Y:S01]  /*1410*/  ISETP.GE.U32.AND P0, PT, R2, R5, PT ;  /* 0x000000050200720c */ /* 0x000fe20003f06070 */
[----:B------:R-:W-:Y:S01]  /*1420*/  UIMAD UR51, UR58, UR41, URZ ;  /* 0x000000293a3372a4 */ /* 0x000fe2000f8e023f */
[----:B------:R-:W-:Y:S01]  /*1430*/  LOP3.LUT R2, R6, UR58, RZ, 0x3c, !PT ;  /* 0x0000003a06027c12 */ /* 0x000fe2000f8e3cff */
[----:B------:R-:W-:Y:S01]  /*1440*/  UISETP.NE.AND UP4, UPT, UR17, URZ, UPT ;  /* 0x0000003f1100728c */ /* 0x000fe2000bf85270 */
[----:B------:R-:W-:-:S02]  /*1450*/  @UP0 ULDC.64 UR18, c[0x0][0x250] ;  /* 0x0000940000120ab9 */ /* 0x000fc40000000a00 */
[----:B------:R-:W-:Y:S01]  /*1460*/  ISETP.GE.AND P2, PT, R2, RZ, PT ;  /* 0x000000ff0200720c */ /* 0x000fe20003f46270 */
[----:B------:R-:W-:Y:S01]  /*1470*/  @UP0 ULDC.64 UR16, c[0x0][0x248] ;  /* 0x0000920000100ab9 */ /* 0x000fe20000000a00 */
[----:B------:R-:W-:Y:S02]  /*1480*/  UIMAD.WIDE.U32 UR40, UR10, UR12, URZ ;  /* 0x0000000c0a2872a5 */ /* 0x000fe4000f8e003f */
[----:B------:R-:W-:Y:S02]  /*1490*/  UIMAD UR12, UR10, UR13, UR11 ;  /* 0x0000000d0a0c72a4 */ /* 0x000fe4000f8e020b */
[----:B------:R-:W-:Y:S01]  /*14a0*/  @UP0 UIMAD.WIDE.U32 UR22, UR30, UR16, URZ ;  /* 0x000000101e1602a5 */ /* 0x000fe2000f8e003f */
[----:B------:R-:W-:Y:S01]  /*14b0*/  @P0 VIADD R0, R0, 0x1 ;  /* 0x0000000100000836 */ /* 0x000fe20000000000 */
[----:B------:R-:W-:Y:S01]  /*14c0*/  @UP0 UIMAD.WIDE.U32 UR10, UR27, UR18, URZ ;  /* 0x000000121b0a02a5 */ /* 0x000fe2000f8e003f */
[----:B------:R-:W-:Y:S01]  /*14d0*/  PLOP3.LUT P0, PT, PT, PT, UP3, 0x80, 0x0 ;  /* 0x000000000000781c */ /* 0x000fe20003f0f038 */
[----:B------:R-:W-:Y:S01]  /*14e0*/  @UP0 UIMAD UR30, UR30, UR17, URZ ;  /* 0x000000111e1e02a4 */ /* 0x000fe2000f8e023f */
[----:B------:R-:W-:Y:S01]  /*14f0*/  IMAD.MOV.U32 R16, RZ, RZ, R0 ;  /* 0x000000ffff107224 */ /* 0x000fe200078e0000 */
[----:B------:R-:W-:-:S02]  /*1500*/  @UP0 UIMAD UR13, UR27, UR19, URZ ;  /* 0x000000131b0d02a4 */ /* 0x000fc4000f8e023f */
[----:B------:R-:W-:Y:S02]  /*1510*/  @!UP1 UIADD3 UR48, UR39, UR28, URZ ;  /* 0x0000001c27309290 */ /* 0x000fe4000fffe03f */
[----:B------:R-:W-:Y:S01]  /*1520*/  USEL UR53, UR50, URZ, UP4 ;  /* 0x0000003f32357287 */ /* 0x000fe2000a000000 */
[----:B------:R-:W-:Y:S01]  /*1530*/  @!P2 IADD3 R16, -R16, RZ, RZ ;  /* 0x000000ff1010a210 */ /* 0x000fe20007ffe1ff */
[----:B------:R-:W-:Y:S01]  /*1540*/  USHF.R.S32.HI UR44, URZ, 0x1f, UR32 ;  /* 0x0000001f3f2c7899 */ /* 0x000fe20008011420 */
[----:B------:R-:W-:Y:S01]  /*1550*/  @!P3 LOP3.LUT R16, RZ, R6, RZ, 0x33, !PT ;  /* 0x00000006ff10b212 */ /* 0x000fe200078e33ff */
[----:B------:R-:W-:Y:S02]  /*1560*/  USHF.R.S32.HI UR54, URZ, 0x1f, UR51 ;  /* 0x0000001f3f367899 */ /* 0x000fe40008011433 */
[----:B------:R-:W-:Y:S02]  /*1570*/  USEL UR52, UR34, URZ, UP4 ;  /* 0x0000003f22347287 */ /* 0x000fe4000a000000 */
[----:B------:R-:W-:-:S02]  /*1580*/  @UP0 UIADD3 UR36, UR11, UR13, URZ ;  /* 0x0000000d0b240290 */ /* 0x000fc4000fffe03f */
[----:B------:R-:W-:Y:S02]  /*1590*/  UIADD3 UR50, UR41, UR12, URZ ;  /* 0x0000000c29327290 */ /* 0x000fe4000fffe03f */
        /* <DEDUP_REMOVED lines=16> */
.L_x_316:
[----:B------:R-:W-:Y:S05]  /*16a0*/  @P1 BRA `(.L_x_317) ;  /* 0x0000000000301947 */ /* 0x000fea0003800000 */
[----:B------:R-:W-:Y:S01]  /*16b0*/  USHF.R.S32.HI UR10, URZ, 0x1f, UR15 ;  /* 0x0000001f3f0a7899 */ /* 0x000fe2000801140f */
[----:B------:R-:W-:-:S03]  /*16c0*/  ULDC.64 UR18, c[0x0][0x250] ;  /* 0x0000940000127ab9 */ /* 0x000fc60000000a00 */
        /* <DEDUP_REMOVED lines=10> */
.L_x_317:
        /* <DEDUP_REMOVED lines=11> */
.L_x_318:
[----:B------:R-:W-:-:S04]  /*1820*/  UIMAD UR8, UR47, UR61, UR58 ;  /* 0x0000003d2f0872a4 */ /* 0x000fc8000f8e023a */
[----:B------:R-:W-:-:S12]  /*1830*/  UIMAD UR8, UR8, UR59, URZ ;  /* 0x0000003b080872a4 */ /* 0x000fd8000f8e023f */
.L_x_319:
[----:B------:R-:W1:Y:S01]  /*1840*/  S2R R27, SR_TID.X ;  /* 0x00000000001b7919 */ /* 0x000e620000002100 */
[----:B------:R-:W2:Y:S01]  /*1850*/  LDC.64 R4, c[0x0][0x420] ;  /* 0x00010800ff047b82 */ /* 0x000ea20000000a00 */
[----:B------:R-:W-:Y:S01]  /*1860*/  SHF.R.S32.HI R227, RZ, 0x1f, R226 ;  /* 0x0000001fffe37819 */ /* 0x000fe200000114e2 */
[----:B------:R-:W-:Y:S01]  /*1870*/  ULDC UR11, c[0x0][0x2dc] ;  /* 0x0000b700000b7ab9 */ /* 0x000fe20000000800 */
[----:B------:R-:W-:Y:S01]  /*1880*/  USHF.R.S32.HI UR14, URZ, 0x1f, UR58 ;  /* 0x0000001f3f0e7899 */ /* 0x000fe2000801143a */
[----:B------:R-:W-:Y:S01]  /*1890*/  BSSY B1, `(.L_x_315) ;  /* 0x000092a000017945 */ /* 0x000fe20003800000 */
[----:B------:R-:W-:Y:S02]  /*18a0*/  UIMAD UR12, UR11, UR61, URZ ;  /* 0x0000003d0b0c72a4 */ /* 0x000fe4000f8e023f */
[----:B------:R-:W-:Y:S02]  /*18b0*/  UIADD3 UR27, UR9, UR8, URZ ;  /* 0x00000008091b7290 */ /* 0x000fe4000fffe03f */
[----:B------:R-:W-:-:S02]  /*18c0*/  UIADD3 UR26, UR9, UR26, URZ ;  /* 0x0000001a091a7290 */ /* 0x000fc4000fffe03f */
[----:B------:R-:W-:Y:S01]  /*18d0*/  UISETP.GE.AND UP2, UPT, UR37, 0x1, UPT ;  /* 0x000000012500788c */ /* 0x000fe2000bf46270 */
[----:B------:R-:W-:Y:S01]  /*18e0*/  ULDC.64 UR34, c[0x0][0x400] ;  /* 0x0001000000227ab9 */ /* 0x000fe20000000a00 */
[----:B------:R-:W-:Y:S01]  /*18f0*/  ULDC.64 UR42, c[0x0][0x2b0] ;  /* 0x0000ac00002a7ab9 */ /* 0x000fe20000000a00 */
[----:B------:R-:W-:Y:S01]  /*1900*/  ULDC.64 UR22, c[0x0][0x210] ;  /* 0x0000840000167ab9 */ /* 0x000fe20000000a00 */
[----:B------:R-:W-:Y:S01]  /*1910*/  ULEA.HI.SX32 UR38, UR45, 0xffffffff, 0x1a ;  /* 0xffffffff2d267891 */ /* 0x000fe2000f8fd23f */
[----:B-1----:R-:W-:-:S04]  /*1920*/  SHF.R.S32.HI R28, RZ, 0x1f, R27 ;  /* 0x0000001fff1c7819 */ /* 0x002fc8000001141b */
[----:B------:R-:W-:-:S04]  /*1930*/  LEA.HI R2, R28, R27, RZ, 0x3 ;  /* 0x0000001b1c027211 */ /* 0x000fc800078f18ff */
[----:B------:R-:W-:-:S04]  /*1940*/  SHF.R.S32.HI R2, RZ, 0x3, R2 ;  /* 0x00000003ff027819 */ /* 0x000fc80000011402 */
[----:B------:R-:W-:Y:S02]  /*1950*/  SHF.R.S32.HI R26, RZ, 0x1f, R2 ;  /* 0x0000001fff1a7819 */ /* 0x000fe40000011402 */
[----:B------:R-:W-:-:S04]  /*1960*/  IADD3 R8, P0, R2, UR9, RZ ;  /* 0x0000000902087c10 */ /* 0x000fc8000ff1e0ff */
[----:B------:R-:W-:Y:S02]  /*1970*/  IADD3.X R0, R26, UR24, RZ, P0, !PT ;  /* 0x000000181a007c10 */ /* 0x000fe400087fe4ff */
[----:B------:R-:W-:Y:S01]  /*1980*/  IADD3 R6, P0, R226, UR10, RZ ;  /* 0x0000000ae2067c10 */ /* 0x000fe2000ff1e0ff */
[----:B------:R-:W-:Y:S02]  /*1990*/  ULDC.64 UR10, c[0x0][0x428] ;  /* 0x00010a00000a7ab9 */ /* 0x000fe40000000a00 */
[----:B------:R-:W-:Y:S01]  /*19a0*/  IMAD R0, R0, UR20, RZ ;  /* 0x0000001400007c24 */ /* 0x000fe2000f8e02ff */
[----:B------:R-:W-:Y:S01]  /*19b0*/  IADD3.X R7, R227, UR48, RZ, P0, !PT ;  /* 0x00000030e3077c10 */ /* 0x000fe200087fe4ff */
[----:B------:R-:W-:Y:S02]  /*19c0*/  UIMAD UR8, UR14, UR10, URZ ;  /* 0x0000000a0e0872a4 */ /* 0x000fe4000f8e023f */
[C---:B------:R-:W-:Y:S02]  /*19d0*/  IMAD R10, R8.reuse, UR21, R0 ;  /* 0x00000015080a7c24 */ /* 0x040fe4000f8e0200 */
[----:B------:R-:W-:Y:S01]  /*19e0*/  IMAD.WIDE.U32 R8, R8, UR20, R226 ;  /* 0x0000001408087c25 */ /* 0x000fe2000f8e00e2 */
[----:B------:R-:W-:-:S02]  /*19f0*/  UIMAD UR13, UR58, UR11, UR8 ;  /* 0x0000000b3a0d72a4 */ /* 0x000fc4000f8e0208 */
[----:B------:R-:W-:Y:S01]  /*1a00*/  USHF.L.U32 UR8, UR12, 0x6, URZ ;  /* 0x000000060c087899 */ /* 0x000fe2000800063f */
[----:B--2---:R-:W-:Y:S01]  /*1a10*/  IMAD R0, R4, UR24, RZ ;  /* 0x0000001804007c24 */ /* 0x004fe2000f8e02ff */
[----:B------:R-:W-:Y:S01]  /*1a20*/  IADD3 R8, P0, R8, UR55, RZ ;  /* 0x0000003708087c10 */ /* 0x000fe2000ff1e0ff */
[----:B------:R-:W-:Y:S01]  /*1a30*/  IMAD.WIDE.U32 R6, R4, UR9, R6 ;  /* 0x0000000904067c25 */ /* 0x000fe2000f8e0006 */
[----:B------:R-:W-:Y:S02]  /*1a40*/  ULDC.64 UR24, c[0x0][0x3e0] ;  /* 0x0000f80000187ab9 */ /* 0x000fe40000000a00 */
[----:B------:R-:W-:Y:S01]  /*1a50*/  IADD3.X R9, R9, UR46, R10, P0, !PT ;  /* 0x0000002e09097c10 */ /* 0x000fe200087fe40a */
[----:B------:R-:W-:Y:S01]  /*1a60*/  IMAD R3, R5, UR9, R0 ;  /* 0x0000000905037c24 */ /* 0x000fe2000f8e0200 */
[----:B------:R-:W-:Y:S01]  /*1a70*/  LEA.HI R10, R28, R27, RZ, 0x5 ;  /* 0x0000001b1c0a7211 */ /* 0x000fe200078f28ff */
[----:B------:R-:W-:Y:S01]  /*1a80*/  IMAD.U32 R0, RZ, RZ, UR10 ;  /* 0x0000000aff007e24 */ /* 0x000fe2000f8e00ff */
[----:B------:R-:W-:Y:S01]  /*1a90*/  ULDC.64 UR10, c[0x0][0x258] ;  /* 0x00009600000a7ab9 */ /* 0x000fe20000000a00 */
[----:B------:R-:W-:Y:S01]  /*1aa0*/  IMAD.IADD R7, R7, 0x1, R3 ;  /* 0x0000000107077824 */ /* 0x000fe200078e0203 */
[----:B------:R-:W-:Y:S01]  /*1ab0*/  UIMAD UR9, UR14, UR10, URZ ;  /* 0x0000000a0e0972a4 */ /* 0x000fe2000f8e023f */
[----:B------:R-:W-:Y:S01]  /*1ac0*/  LOP3.LUT R3, R10, 0xffffffe0, RZ, 0xc0, !PT ;  /* 0xffffffe00a037812 */ /* 0x000fe200078ec0ff */
[----:B------:R-:W-:-:S02]  /*1ad0*/  IMAD.WIDE.U32 R6, R0, UR58, R6 ;  /* 0x0000003a00067c25 */ /* 0x000fc4000f8e0006 */
[----:B------:R-:W-:Y:S01]  /*1ae0*/  UIMAD UR14, UR58, UR11, UR9 ;  /* 0x0000000b3a0e72a4 */ /* 0x000fe2000f8e0209 */
[----:B------:R-:W-:Y:S01]  /*1af0*/  SHF.R.S32.HI R0, RZ, 0x5, R10 ;  /* 0x00000005ff007819 */ /* 0x000fe2000001140a */
[----:B------:R-:W-:Y:S01]  /*1b00*/  USHF.R.S32.HI UR9, URZ, 0x1f, UR8 ;  /* 0x0000001f3f097899 */ /* 0x000fe20008011408 */
[----:B------:R-:W-:Y:S01]  /*1b10*/  IMAD.IADD R3, R27, 0x1, -R3 ;  /* 0x000000011b037824 */ /* 0x000fe200078e0a03 */
[----:B------:R-:W-:Y:S01]  /*1b20*/  UIADD3 UR8, UP1, UP0, UR40, UR8, UR51 ;  /* 0x0000000828087290 */ /* 0x000fe2000f83e033 */
[----:B------:R-:W-:Y:S01]  /*1b30*/  PLOP3.LUT P0, PT, PT, PT, UP2, 0x80, 0x0 ;  /* 0x000000000000781c */ /* 0x000fe20003f0f028 */
[----:B------:R-:W-:Y:S01]  /*1b40*/  IMAD.U32 R10, RZ, RZ, UR10 ;  /* 0x0000000aff0a7e24 */ /* 0x000fe2000f8e00ff */
[----:B------:R-:W-:Y:S01]  /*1b50*/  ULDC.64 UR40, c[0x0][0x478] ;  /* 0x00011e0000287ab9 */ /* 0x000fe20000000a00 */
[----:B------:R-:W-:Y:S01]  /*1b60*/  IMAD R11, R0, UR12, R3 ;  /* 0x0000000c000b7c24 */ /* 0x000fe2000f8e0203 */
[----:B------:R-:W-:Y:S01]  /*1b70*/  UIADD3.X UR9, UR50, UR9, UR54, UP1, UP0 ;  /* 0x0000000932097290 */ /* 0x000fe20008fe0436 */
[----:B------:R-:W-:Y:S01]  /*1b80*/  IMAD R0, R26, R4, RZ ;  /* 0x000000041a007224 */ /* 0x000fe200078e02ff */
[----:B------:R-:W-:Y:S01]  /*1b90*/  UIADD3 UR12, UP1, UP0, UR52, UR8, UR56 ;  /* 0x00000008340c7290 */ /* 0x000fe2000f83e038 */
[----:B------:R-:W-:Y:S01]  /*1ba0*/  VIADD R7, R7, UR13 ;  /* 0x0000000d07077c36 */ /* 0x000fe20008000000 */
[----:B------:R-:W-:Y:S01]  /*1bb0*/  UIMAD.WIDE UR10, UR26, 0x4, UR42 ;  /* 0x000000041a0a78a5 */ /* 0x000fe2000f8e022a */
[----:B------:R-:W-:Y:S01]  /*1bc0*/  IMAD R3, R2, R5, R0 ;  /* 0x0000000502037224 */ /* 0x000fe200078e0200 */
[----:B------:R-:W-:Y:S01]  /*1bd0*/  UIADD3.X UR8, UR53, UR9, UR49, UP1, UP0 ;  /* 0x0000000935087290 */ /* 0x000fe20008fe0431 */
[----:B------:R-:W-:Y:S01]  /*1be0*/  IMAD.WIDE.U32 R8, R10, UR58, R8 ;  /* 0x0000003a0a087c25 */ /* 0x000fe2000f8e0008 */
[----:B------:R-:W-:Y:S01]  /*1bf0*/  IADD3 R0, P2, R11, UR12, RZ ;  /* 0x0000000c0b007c10 */ /* 0x000fe2000ff5e0ff */
[----:B------:R-:W-:-:S02]  /*1c00*/  UIMAD.WIDE UR26, UR27, 0x4, UR40 ;  /* 0x000000041b1a78a5 */ /* 0x000fc4000f8e0228 */
[----:B------:R-:W-:Y:S01]  /*1c10*/  IMAD.WIDE.U32 R6, R2, R4, R6 ;  /* 0x0000000402067225 */ /* 0x000fe200078e0006 */
[----:B------:R-:W-:Y:S02]  /*1c20*/  LEA R224, P1, R0, UR34, 0x2 ;  /* 0x0000002200e07c11 */ /* 0x000fe4000f8210ff */
[----:B------:R-:W-:Y:S01]  /*1c30*/  LEA.HI.X.SX32 R14, R11, UR8, 0x1, P2 ;  /* 0x000000080b0e7c11 */ /* 0x000fe200090f0eff */
[----:B------:R-:W-:Y:S01]  /*1c40*/  IMAD.IADD R3, R7, 0x1, R3 ;  /* 0x0000000107037824 */ /* 0x000fe200078e0203 */
[----:B------:R-:W-:Y:S01]  /*1c50*/  LEA R10, P3, R6, UR24, 0x1 ;  /* 0x00000018060a7c11 */ /* 0x000fe2000f8608ff */
[----:B------:R-:W-:Y:S01]  /*1c60*/  VIADD R15, R9, UR14 ;  /* 0x0000000e090f7c36 */ /* 0x000fe20008000000 */
[----:B------:R-:W-:Y:S02]  /*1c70*/  LEA R12, P4, R8, UR22, 0x1 ;  /* 0x00000016080c7c11 */ /* 0x000fe4000f8808ff */
[----:B------:R-:W-:Y:S02]  /*1c80*/  LEA.HI.X R225, R0, UR35, R14, 0x2, P1 ;  /* 0x0000002300e17c11 */ /* 0x000fe400088f140e */
[----:B------:R-:W-:-:S02]  /*1c90*/  LEA.HI.X R11, R6, UR25, R3, 0x1, P3 ;  /* 0x00000019060b7c11 */ /* 0x000fc400098f0c03 */
[----:B------:R-:W-:Y:S01]  /*1ca0*/  LEA.HI.X R13, R8, UR23, R15, 0x1, P4 ;  /* 0x00000017080d7c11 */ /* 0x000fe2000a0f0c0f */
[----:B------:R-:W-:Y:S06]  /*1cb0*/  @!P0 BRA `(.L_x_320) ;  /* 0x0000007c00fc8947 */ /* 0x000fec0003800000 */
[----:B------:R-:W-:Y:S01]  /*1cc0*/  PLOP3.LUT P0, PT, PT, PT, UP4, 0x80, 0x0 ;  /* 0x000000000000781c */ /* 0x000fe20003f0f048 */
[----:B------:R-:W-:Y:S01]  /*1cd0*/  UMOV UR8, UR38 ;  /* 0x0000002600087c82 */ /* 0x000fe20008000000 */
[----:B------:R-:W-:Y:S01]  /*1ce0*/  LEA R0, R242, UR4, 0x1 ;  /* 0x00000004f2007c11 */ /* 0x000fe2000f8e08ff */
[----:B------:R-:W-:Y:S01]  /*1cf0*/  UIMAD UR9, UR8, -0x40, UR37 ;  /* 0xffffffc0080978a4 */ /* 0x000fe2000f8e0225 */
[----:B------:R-:W-:Y:S01]  /*1d00*/  VIADD R23, R2, 0x20 ;  /* 0x0000002002177836 */ /* 0x000fe20000000000 */
[----:B------:R-:W-:Y:S01]  /*1d10*/  UMOV UR12, UR10 ;  /* 0x0000000a000c7c82 */ /* 0x000fe20008000000 */
[----:B------:R-:W-:Y:S01]  /*1d20*/  ULEA.HI UR10, UR8, UR8, URZ, 0x1 ;  /* 0x00000008080a7291 */ /* 0x000fe2000f8f083f */
[----:B------:R-:W-:Y:S01]  /*1d30*/  BSSY B0, `(.L_x_321) ;  /* 0x000001d000007945 */ /* 0x000fe20003800000 */
[----:B------:R-:W-:-:S05]  /*1d40*/  UMOV UR14, UR26 ;  /* 0x0000001a000e7c82 */ /* 0x000fca0008000000 */
[----:B------:R-:W-:Y:S01]  /*1d50*/  @P0 BAR.SYNC.DEFER_BLOCKING 0x0 ;  /* 0x0000000000000b1d */ /* 0x000fe20000010000 */
[----:B------:R-:W-:Y:S01]  /*1d60*/  ISETP.GE.AND P4, PT, R2, UR9, PT ;  /* 0x0000000902007c0c */ /* 0x000fe2000bf86270 */
[----:B------:R-:W-:Y:S01]  /*1d70*/  ULOP3.LUT UR10, UR10, 0xfffffffe, URZ, 0xc0, !UPT ;  /* 0xfffffffe0a0a7892 */ /* 0x000fe2000f8ec03f */
[----:B------:R-:W-:Y:S01]  /*1d80*/  ISETP.GE.AND P3, PT, R23, UR9, PT ;  /* 0x0000000917007c0c */ /* 0x000fe2000bf66270 */
[----:B------:R-:W-:Y:S02]  /*1d90*/  IMAD.MOV.U32 R234, RZ, RZ, R10 ;  /* 0x000000ffffea7224 */ /* 0x000fe400078e000a */
[----:B------:R-:W-:Y:S01]  /*1da0*/  UIADD3 UR10, UR8, -UR10, URZ ;  /* 0x8000000a080a7290 */ /* 0x000fe2000fffe03f */
[----:B------:R-:W-:Y:S01]  /*1db0*/  IMAD.MOV.U32 R235, RZ, RZ, R11 ;  /* 0x000000ffffeb7224 */ /* 0x000fe200078e000b */
[----:B------:R-:W-:Y:S01]  /*1dc0*/  UMOV UR13, UR27 ;  /* 0x0000001b000d7c82 */ /* 0x000fe20008000000 */
[----:B------:R-:W-:Y:S01]  /*1dd0*/  VIADD R14, R226, 0x40 ;  /* 0x00000040e20e7836 */ /* 0x000fe20000000000 */
[----:B------:R-:W-:-:S04]  /*1de0*/  UISETP.NE.AND UP0, UPT, UR10, 0x1, UPT ;  /* 0x000000010a00788c */ /* 0x000fc8000bf05270 */
        /* <DEDUP_REMOVED lines=17> */
.L_x_322:
[----:B------:R-:W-:Y:S05]  /*1f00*/  BSYNC B0 ;  /* 0x0000000000007941 */ /* 0x000fea0003800000 */
.L_x_321:
[----:B------:R4:W-:Y:S01]  /*1f10*/  @P3 STS.128 [R0+0x9000], RZ ;  /* 0x009000ff00003388 */ /* 0x0009e20000000c00 */
[----:B------:R-:W-:Y:S01]  /*1f20*/  VIADD R10, R242, 0x2000 ;  /* 0x00002000f20a7836 */ /* 0x000fe20000000000 */
[----:B------:R-:W-:Y:S01]  /*1f30*/  PLOP3.LUT P1, PT, PT, PT, UP0, 0x80, 0x0 ;  /* 0x000000000000781c */ /* 0x000fe20003f2f008 */
[----:B------:R-:W-:Y:S01]  /*1f40*/  BSSY B0, `(.L_x_323) ;  /* 0x000001a000007945 */ /* 0x000fe20003800000 */
[----:B------:R4:W-:Y:S01]  /*1f50*/  @P3 STS.128 [R0+0xb000], RZ ;  /* 0x00b000ff00003388 */ /* 0x0009e20000000c00 */
[----:B------:R-:W-:Y:S01]  /*1f60*/  MOV R232, R12 ;  /* 0x0000000c00e87202 */ /* 0x000fe20000000f00 */
[----:B------:R-:W-:Y:S01]  /*1f70*/  IMAD.MOV.U32 R233, RZ, RZ, R13 ;  /* 0x000000ffffe97224 */ /* 0x000fe200078e000d */
[----:B------:R-:W-:Y:S01]  /*1f80*/  SEL R222, R10, R242, !P1 ;  /* 0x000000f20ade7207 */ /* 0x000fe20004800000 */
[----:B------:R-:W-:Y:S07]  /*1f90*/  @P3 BRA `(.L_x_324) ;  /* 0x0000000000503947 */ /* 0x000fee0003800000 */
[----:B------:R-:W-:Y:S02]  /*1fa0*/  ULDC UR10, c[0x0][0x2d0] ;  /* 0x0000b400000a7ab9 */ /* 0x000fe40000000800 */
[----:B------:R-:W-:Y:S02]  /*1fb0*/  ISETP.GE.AND P2, PT, R226, UR10, PT ;  /* 0x0000000ae2007c0c */ /* 0x000fe4000bf46270 */
[----:B------:R-:W-:-:S11]  /*1fc0*/  ISETP.GE.AND P0, PT, R14, UR10, PT ;  /* 0x0000000a0e007c0c */ /* 0x000fd6000bf06270 */
[C---:B------:R-:W-:Y:S01]  /*1fd0*/  @!P2 LEA R10, P5, R4.reuse, R234, 0x6 ;  /* 0x000000ea040aa211 */ /* 0x040fe200078a30ff */
[----:B------:R1:W-:Y:S03]  /*1fe0*/  @P2 STS.128 [R0+0x9000], RZ ;  /* 0x009000ff00002388 */ /* 0x0003e60000000c00 */
[----:B------:R-:W-:-:S05]  /*1ff0*/  @!P2 LEA.HI.X R11, R4, R235, R5, 0x6, P5 ;  /* 0x000000eb040ba211 */ /* 0x000fca00028f3405 */
[----:B------:R-:W-:Y:S01]  /*2000*/  @!PT LDS RZ, [RZ] ;  /* 0x00000000fffff984 */ /* 0x000fe20000000800 */
[----:B------:R-:W-:Y:S01]  /*2010*/  @!PT LDS RZ, [RZ] ;  /* 0x00000000fffff984 */ /* 0x000fe20000000800 */
[----:B------:R-:W-:Y:S01]  /*2020*/  @!PT LDS RZ, [RZ] ;  /* 0x00000000fffff984 */ /* 0x000fe20000000800 */
[----:B------:R1:W-:Y:S04]  /*2030*/  @!P2 LDGSTS.E.BYPASS.LTC128B.128 [R0+0x9000], desc[UR6][R10.64] ;  /* 0x090000000a00afae */ /* 0x0003e8000b901d46 */
[----:B------:R1:W-:Y:S01]  /*2040*/  @P0 STS.128 [R0+0xb000], RZ ;  /* 0x00b000ff00000388 */ /* 0x0003e20000000c00 */
[----:B------:R-:W-:Y:S05]  /*2050*/  @P0 BRA `(.L_x_324) ;  /* 0x0000000000200947 */ /* 0x000fea0003800000 */
[----:B------:R-:W-:-:S04]  /*2060*/  LEA R6, P0, R4, R6, 0x5 ;  /* 0x0000000604067211 */ /* 0x000fc800078028ff */
[----:B------:R-:W-:Y:S02]  /*2070*/  LEA.HI.X R5, R4, R3, R5, 0x5, P0 ;  /* 0x0000000304057211 */ /* 0x000fe400000f2c05 */
[----:B------:R-:W-:-:S04]  /*2080*/  LEA R4, P0, R6, UR24, 0x1 ;  /* 0x0000001806047c11 */ /* 0x000fc8000f8008ff */
[----:B------:R-:W-:-:S05]  /*2090*/  LEA.HI.X R5, R6, UR25, R5, 0x1, P0 ;  /* 0x0000001906057c11 */ /* 0x000fca00080f0c05 */
[----:B------:R-:W-:Y:S01]  /*20a0*/  @!PT LDS RZ, [RZ] ;  /* 0x00000000fffff984 */ /* 0x000fe20000000800 */
[----:B------:R-:W-:Y:S01]  /*20b0*/  @!PT LDS RZ, [RZ] ;  /* 0x00000000fffff984 */ /* 0x000fe20000000800 */
[----:B------:R-:W-:Y:S01]  /*20c0*/  @!PT LDS RZ, [RZ] ;  /* 0x00000000fffff984 */ /* 0x000fe20000000800 */
[----:B------:R1:W-:Y:S04]  /*20d0*/  LDGSTS.E.BYPASS.LTC128B.128 [R0+0xb000], desc[UR6][R4.64+0x80] ;  /* 0x0b00008004007fae */ /* 0x0003e8000b901d46 */
.L_x_324:
[----:B------:R-:W-:Y:S05]  /*20e0*/  BSYNC B0 ;  /* 0x0000000000007941 */ /* 0x000fea0003800000 */
.L_x_323:
        /* <DEDUP_REMOVED lines=12> */
.L_x_326:
        /* <DEDUP_REMOVED lines=20> */
.L_x_327:
[----:B------:R-:W-:Y:S05]  /*22f0*/  BSYNC B0 ;  /* 0x0000000000007941 */ /* 0x000fea0003800000 */
.L_x_325:
[----:B------:R-:W-:Y:S01]  /*2300*/  UIMAD.WIDE.U32 UR24, UR20, 0x20, URZ ;  /* 0x00000020141878a5 */ /* 0x000fe2000f8e003f */
[----:B------:R-:W-:Y:S01]  /*2310*/  BSSY B0, `(.L_x_328) ;  /* 0x0000029000007945 */ /* 0x000fe20003800000 */
[----:B------:R-:W-:-:S03]  /*2320*/  USHF.L.U32 UR10, UR21, 0x5, URZ ;  /* 0x00000005150a7899 */ /* 0x000fc6000800063f */
[----:B------:R-:W-:Y:S09]  /*2330*/  @!P3 BRA `(.L_x_329) ;  /* 0x000000000024b947 */ /* 0x000ff20003800000 */
        /* <DEDUP_REMOVED lines=9> */
.L_x_329:
[----:B------:R-:W-:Y:S01]  /*23d0*/  ULDC UR26, c[0x0][0x2d0] ;  /* 0x0000b400001a7ab9 */ /* 0x000fe20000000800 */
[----:B------:R-:W-:Y:S01]  /*23e0*/  IMAD.U32 R3, RZ, RZ, UR20 ;  /* 0x00000014ff037e24 */ /* 0x000fe2000f8e00ff */
[----:B------:R-:W-:Y:S01]  /*23f0*/  ISETP.GE.AND P2, PT, R226, UR26, PT ;  /* 0x0000001ae2007c0c */ /* 0x000fe2000bf46270 */
[----:B-1----:R-:W-:Y:S01]  /*2400*/  IMAD.U32 R5, RZ, RZ, UR21 ;  /* 0x00000015ff057e24 */ /* 0x002fe2000f8e00ff */
[----:B------:R-:W-:-:S11]  /*2410*/  ISETP.GE.AND P0, PT, R14, UR26, PT ;  /* 0x0000001a0e007c0c */ /* 0x000fd6000bf06270 */
[C---:B------:R-:W-:Y:S01]  /*2420*/  @!P2 LEA R4, P3, R3.reuse, R232, 0x6 ;  /* 0x000000e80304a211 */ /* 0x040fe200078630ff */
[----:B------:R1:W-:Y:S03]  /*2430*/  @P2 STS [R222+0x1000], RZ ;  /* 0x001000ffde002388 */ /* 0x0003e60000000800 */
[----:B------:R-:W-:Y:S01]  /*2440*/  @!P2 LEA.HI.X R5, R3, R233, R5, 0x6, P3 ;  /* 0x000000e90305a211 */ /* 0x000fe200018f3405 */
[----:B------:R1:W-:Y:S01]  /*2450*/  @P2 STS [R222+0x1004], RZ ;  /* 0x001004ffde002388 */ /* 0x0003e20000000800 */
[----:B------:R-:W-:-:S03]  /*2460*/  IMAD.U32 R3, RZ, RZ, UR10 ;  /* 0x0000000aff037e24 */ /* 0x000fc6000f8e00ff */
[----:B------:R1:W-:Y:S04]  /*2470*/  @P2 STS [R222+0x1008], RZ ;  /* 0x001008ffde002388 */ /* 0x0003e80000000800 */
[----:B------:R1:W-:Y:S04]  /*2480*/  @P2 STS [R222+0x100c], RZ ;  /* 0x00100cffde002388 */ /* 0x0003e80000000800 */
[----:B------:R-:W-:Y:S01]  /*2490*/  @!PT LDS RZ, [RZ] ;  /* 0x00000000fffff984 */ /* 0x000fe20000000800 */
[----:B------:R-:W-:Y:S01]  /*24a0*/  @!PT LDS RZ, [RZ] ;  /* 0x00000000fffff984 */ /* 0x000fe20000000800 */
[----:B------:R-:W-:Y:S01]  /*24b0*/  @!PT LDS RZ, [RZ] ;  /* 0x00000000fffff984 */ /* 0x000fe20000000800 */
[----:B------:R1:W-:Y:S01]  /*24c0*/  @!P2 LDGSTS.E.BYPASS.LTC128B.128 [R222+0x1000], desc[UR6][R4.64] ;  /* 0x0100000004deafae */ /* 0x0003e2000b901d46 */
[----:B------:R-:W-:-:S03]  /*24d0*/  IADD3 R8, P2, R8, UR24, RZ ;  /* 0x0000001808087c10 */ /* 0x000fc6000ff5e0ff */
[----:B------:R1:W-:Y:S01]  /*24e0*/  @P0 STS [R222+0x3000], RZ ;  /* 0x003000ffde000388 */ /* 0x0003e20000000800 */
[----:B------:R-:W-:-:S03]  /*24f0*/  IADD3.X R3, R15, UR25, R3, P2, !PT ;  /* 0x000000190f037c10 */ /* 0x000fc600097fe403 */
[----:B------:R1:W-:Y:S04]  /*2500*/  @P0 STS [R222+0x3004], RZ ;  /* 0x003004ffde000388 */ /* 0x0003e80000000800 */
[----:B------:R1:W-:Y:S04]  /*2510*/  @P0 STS [R222+0x3008], RZ ;  /* 0x003008ffde000388 */ /* 0x0003e80000000800 */
[----:B------:R1:W-:Y:S01]  /*2520*/  @P0 STS [R222+0x300c], RZ ;  /* 0x00300cffde000388 */ /* 0x0003e20000000800 */
[----:B------:R-:W-:Y:S05]  /*2530*/  @P0 BRA `(.L_x_330) ;  /* 0x0000000000180947 */ /* 0x000fea0003800000 */
[----:B-1----:R-:W-:-:S04]  /*2540*/  LEA R4, P0, R8, UR22, 0x1 ;  /* 0x0000001608047c11 */ /* 0x002fc8000f8008ff */
[----:B------:R-:W-:-:S05]  /*2550*/  LEA.HI.X R5, R8, UR23, R3, 0x1, P0 ;  /* 0x0000001708057c11 */ /* 0x000fca00080f0c03 */
[----:B------:R-:W-:Y:S01]  /*2560*/  @!PT LDS RZ, [RZ] ;  /* 0x00000000fffff984 */ /* 0x000fe20000000800 */
[----:B------:R-:W-:Y:S01]  /*2570*/  @!PT LDS RZ, [RZ] ;  /* 0x00000000fffff984 */ /* 0x000fe20000000800 */
[----:B------:R-:W-:Y:S01]  /*2580*/  @!PT LDS RZ, [RZ] ;  /* 0x00000000fffff984 */ /* 0x000fe20000000800 */
[----:B------:R1:W-:Y:S04]  /*2590*/  LDGSTS.E.BYPASS.LTC128B.128 [R222+0x3000], desc[UR6][R4.64+0x80] ;  /* 0x0300008004de7fae */ /* 0x0003e8000b901d46 */
.L_x_330:
[----:B------:R-:W-:Y:S05]  /*25a0*/  BSYNC B0 ;  /* 0x0000000000007941 */ /* 0x000fea0003800000 */
.L_x_328:
[----:B------:R-:W-:Y:S01]  /*25b0*/  UIMAD UR10, UR44, UR16, URZ ;  /* 0x000000102c0a72a4 */ /* 0x000fe2000f8e023f */
[C---:B------:R-:W-:Y:S01]  /*25c0*/  VIADD R3, R252.reuse, 0x28 ;  /* 0x00000028fc037836 */ /* 0x040fe20000000000 */
[----:B------:R-:W-:Y:S01]  /*25d0*/  SHF.R.S32.HI R25, RZ, 0x1f, R252 ;  /* 0x0000001fff197819 */ /* 0x000fe200000114fc */
[----:B-1----:R-:W-:Y:S01]  /*25e0*/  IMAD.U32 R4, RZ, RZ, UR16 ;  /* 0x00000010ff047e24 */ /* 0x002fe2000f8e00ff */
[----:B------:R-:W-:Y:S01]  /*25f0*/  UIMAD UR20, UR32, UR17, UR10 ;  /* 0x00000011201472a4 */ /* 0x000fe2000f8e020a */
[----:B------:R-:W-:Y:S01]  /*2600*/  VIADD R7, R252, 0x20 ;  /* 0x00000020fc077836 */ /* 0x000fe20000000000 */
[----:B------:R-:W-:Y:S01]  /*2610*/  UIMAD UR10, UR29, -0x80, UR5 ;  /* 0xffffff801d0a78a4 */ /* 0x000fe2000f8e0205 */
[----:B------:R-:W-:Y:S01]  /*2620*/  ISETP.GE.AND P2, PT, R3, UR9, PT ;  /* 0x0000000903007c0c */ /* 0x000fe2000bf46270 */
[----:B------:R-:W-:Y:S01]  /*2630*/  IMAD.WIDE.U32 R4, R4, UR32, R226 ;  /* 0x0000002004047c25 */ /* 0x000fe2000f8e00e2 */
[----:B------:R-:W-:Y:S01]  /*2640*/  BSSY B0, `(.L_x_331) ;  /* 0x0000036000007945 */ /* 0x000fe20003800000 */
[----:B------:R-:W-:-:S02]  /*2650*/  ISETP.GE.AND P3, PT, R7, UR9, PT ;  /* 0x0000000907007c0c */ /* 0x000fc4000bf66270 */
[----:B------:R-:W-:Y:S01]  /*2660*/  ISETP.GE.AND P5, PT, R2, UR10, PT ;  /* 0x0000000a02007c0c */ /* 0x000fe2000bfa6270 */
[----:B------:R-:W-:Y:S01]  /*2670*/  VIADD R8, R252, 0x8 ;  /* 0x00000008fc087836 */ /* 0x000fe20000000000 */
[----:B------:R-:W-:Y:S01]  /*2680*/  IADD3 R6, P0, R4, UR28, RZ ;  /* 0x0000001c04067c10 */ /* 0x000fe2000ff1e0ff */
[----:B------:R-:W-:Y:S01]  /*2690*/  IMAD.U32 R9, RZ, RZ, UR20 ;  /* 0x00000014ff097e24 */ /* 0x000fe2000f8e00ff */
[----:B------:R-:W-:Y:S01]  /*26a0*/  SHF.R.S32.HI R4, RZ, 0x1f, R3 ;  /* 0x0000001fff047819 */ /* 0x000fe20000011403 */
[----:B------:R-:W-:Y:S01]  /*26b0*/  ULDC.64 UR20, c[0x0][0x260] ;  /* 0x0000980000147ab9 */ /* 0x000fe20000000a00 */
[----:B------:R-:W-:Y:S01]  /*26c0*/  ISETP.GE.AND P4, PT, R8, UR9, PT ;  /* 0x0000000908007c0c */ /* 0x000fe2000bf86270 */
[----:B------:R-:W-:Y:S01]  /*26d0*/  IMAD.SHL.U32 R8, R252, 0x4, RZ ;  /* 0x00000004fc087824 */ /* 0x000fe200078e00ff */
[----:B------:R-:W-:Y:S01]  /*26e0*/  IADD3.X R7, R5, UR30, R9, P0, !PT ;  /* 0x0000001e05077c10 */ /* 0x000fe200087fe409 */
[----:B------:R-:W-:Y:S01]  /*26f0*/  IMAD R5, R17, UR20, RZ ;  /* 0x0000001411057c24 */ /* 0x000fe2000f8e02ff */
[----:B------:R-:W-:-:S02]  /*2700*/  @!P2 LEA R20, P0, R3, UR12, 0x2 ;  /* 0x0000000c0314ac11 */ /* 0x000fc4000f8010ff */
[----:B------:R-:W-:Y:S01]  /*2710*/  P2R R24, PR, RZ, 0x4 ;  /* 0x00000004ff187803 */ /* 0x000fe20000000000 */
[----:B------:R1:W-:Y:S01]  /*2720*/  @P5 STS.128 [R0+0xc000], RZ ;  /* 0x00c000ff00005388 */ /* 0x0003e20000000c00 */
[----:B------:R-:W-:Y:S01]  /*2730*/  @!P2 LEA.HI.X R21, R3, UR11, R4, 0x2, P0 ;  /* 0x0000000b0315ac11 */ /* 0x000fe200080f1404 */
[----:B------:R-:W-:Y:S01]  /*2740*/  IMAD R3, R16, UR21, R5 ;  /* 0x0000001510037c24 */ /* 0x000fe2000f8e0205 */
[----:B------:R-:W-:Y:S01]  /*2750*/  IADD3 R18, P0, R8, UR12, RZ ;  /* 0x0000000c08127c10 */ /* 0x000fe2000ff1e0ff */
[----:B------:R1:W-:Y:S01]  /*2760*/  @P5 STS.128 [R0+0x10000], RZ ;  /* 0x010000ff00005388 */ /* 0x0003e20000000c00 */
[----:B------:R-:W-:Y:S01]  /*2770*/  SHF.L.U64.HI R4, R252, 0x2, R25 ;  /* 0x00000002fc047819 */ /* 0x000fe20000010219 */
[----:B------:R-:W-:Y:S01]  /*2780*/  IMAD.WIDE.U32 R6, R16, UR20, R6 ;  /* 0x0000001410067c25 */ /* 0x000fe2000f8e0006 */
[----:B------:R-:W-:Y:S02]  /*2790*/  P2R R22, PR, RZ, 0x10 ;  /* 0x00000010ff167803 */ /* 0x000fe40000000000 */
[----:B------:R-:W-:Y:S01]  /*27a0*/  IADD3.X R19, R4, UR11, RZ, P0, !PT ;  /* 0x0000000b04137c10 */ /* 0x000fe200087fe4ff */
[----:B------:R-:W-:Y:S01]  /*27b0*/  IMAD.IADD R10, R7, 0x1, R3 ;  /* 0x00000001070a7824 */ /* 0x000fe200078e0203 */
[----:B------:R-:W-:-:S02]  /*27c0*/  ISETP.GE.AND P0, PT, R252, UR9, PT ;  /* 0x00000009fc007c0c */ /* 0x000fc4000bf06270 */
[----:B------:R-:W-:Y:S02]  /*27d0*/  P2R R15, PR, RZ, 0x8 ;  /* 0x00000008ff0f7803 */ /* 0x000fe40000000000 */
[----:B------:R-:W-:Y:S01]  /*27e0*/  P2R R11, PR, RZ, 0x1 ;  /* 0x00000001ff0b7803 */ /* 0x000fe20000000000 */
[----:B------:R-:W-:Y:S08]  /*27f0*/  @P5 BRA `(.L_x_332) ;  /* 0x0000000000685947 */ /* 0x000ff00003800000 */
[----:B------:R-:W-:Y:S01]  /*2800*/  ULDC UR9, c[0x0][0x2d0] ;  /* 0x0000b40000097ab9 */ /* 0x000fe20000000800 */
[----:B------:R-:W-:Y:S01]  /*2810*/  MOV R5, R10 ;  /* 0x0000000a00057202 */ /* 0x000fe20000000f00 */
[----:B------:R-:W-:Y:S01]  /*2820*/  IMAD R3, R26, UR16, RZ ;  /* 0x000000101a037c24 */ /* 0x000fe2000f8e02ff */
[----:B------:R-:W-:Y:S01]  /*2830*/  ISETP.GE.AND P0, PT, R226, UR9, PT ;  /* 0x00000009e2007c0c */ /* 0x000fe2000bf06270 */
[----:B------:R-:W-:Y:S02]  /*2840*/  IMAD.MOV.U32 R4, RZ, RZ, R6 ;  /* 0x000000ffff047224 */ /* 0x000fe400078e0006 */
[C---:B------:R-:W-:Y:S02]  /*2850*/  IMAD R3, R2.reuse, UR17, R3 ;  /* 0x0000001102037c24 */ /* 0x040fe4000f8e0203 */
[----:B------:R-:W-:-:S04]  /*2860*/  IMAD.WIDE.U32 R4, R2, UR16, R4 ;  /* 0x0000001002047c25 */ /* 0x000fc8000f8e0004 */
[----:B------:R-:W-:-:S04]  /*2870*/  IMAD.IADD R3, R5, 0x1, R3 ;  /* 0x0000000105037824 */ /* 0x000fc800078e0203 */
[----:B------:R-:W5:Y:S01]  /*2880*/  @!P0 LDC.64 R8, c[0x0][0x218] ;  /* 0x00008600ff088b82 */ /* 0x000f620000000a00 */
[----:B------:R1:W-:Y:S01]  /*2890*/  @P0 STS.128 [R0+0xc000], RZ ;  /* 0x00c000ff00000388 */ /* 0x0003e20000000c00 */
[----:B-----5:R-:W-:-:S04]  /*28a0*/  @!P0 LEA R8, P2, R4, R8, 0x1 ;  /* 0x0000000804088211 */ /* 0x020fc800078408ff */
[----:B------:R-:W-:-:S05]  /*28b0*/  @!P0 LEA.HI.X R9, R4, R9, R3, 0x1, P2 ;  /* 0x0000000904098211 */ /* 0x000fca00010f0c03 */
[----:B------:R-:W-:Y:S01]  /*28c0*/  @!PT LDS RZ, [RZ] ;  /* 0x00000000fffff984 */ /* 0x000fe20000000800 */
[----:B------:R-:W-:Y:S01]  /*28d0*/  @!PT LDS RZ, [RZ] ;  /* 0x00000000fffff984 */ /* 0x000fe20000000800 */
[----:B------:R-:W-:Y:S01]  /*28e0*/  @!PT LDS RZ, [RZ] ;  /* 0x00000000fffff984 */ /* 0x000fe20000000800 */
[----:B------:R1:W-:Y:S01]  /*28f0*/  @!P0 LDGSTS.E.BYPASS.LTC128B.128 [R0+0xc000], desc[UR6][R8.64] ;  /* 0x0c00000008008fae */ /* 0x0003e2000b901d46 */
[----:B------:R-:W-:-:S13]  /*2900*/  ISETP.GE.AND P0, PT, R14, UR9, PT ;  /* 0x000000090e007c0c */ /* 0x000fda000bf06270 */
[----:B------:R1:W-:Y:S01]  /*2910*/  @P0 STS.128 [R0+0x10000], RZ ;  /* 0x010000ff00000388 */ /* 0x0003e20000000c00 */
[----:B------:R-:W-:Y:S05]  /*2920*/  @P0 BRA `(.L_x_332) ;  /* 0x00000000001c0947 */ /* 0x000fea0003800000 */
[----:B------:R-:W-:Y:S02]  /*2930*/  ULDC.64 UR20, c[0x0][0x218] ;  /* 0x0000860000147ab9 */ /* 0x000fe40000000a00 */
[----:B-1----:R-:W-:-:S04]  /*2940*/  LEA R8, P0, R4, UR20, 0x1 ;  /* 0x0000001404087c11 */ /* 0x002fc8000f8008ff */
[----:B------:R-:W-:-:S05]  /*2950*/  LEA.HI.X R9, R4, UR21, R3, 0x1, P0 ;  /* 0x0000001504097c11 */ /* 0x000fca00080f0c03 */
[----:B------:R-:W-:Y:S01]  /*2960*/  @!PT LDS RZ, [RZ] ;  /* 0x00000000fffff984 */ /* 0x000fe20000000800 */
[----:B------:R-:W-:Y:S01]  /*2970*/  @!PT LDS RZ, [RZ] ;  /* 0x00000000fffff984 */ /* 0x000fe20000000800 */
[----:B------:R-:W-:Y:S01]  /*2980*/  @!PT LDS RZ, [RZ] ;  /* 0x00000000fffff984 */ /* 0x000fe20000000800 */
[----:B------:R1:W-:Y:S04]  /*2990*/  LDGSTS.E.BYPASS.LTC128B.128 [R0+0x10000], desc[UR6][R8.64+0x80] ;  /* 0x1000008008007fae */ /* 0x0003e8000b901d46 */
.L_x_332:
[----:B------:R-:W-:Y:S05]  /*29a0*/  BSYNC B0 ;  /* 0x0000000000007941 */ /* 0x000fea0003800000 */
.L_x_331:
[----:B------:R-:W-:Y:S01]  /*29b0*/  ISETP.GE.AND P4, PT, R23, UR10, PT ;  /* 0x0000000a17007c0c */ /* 0x000fe2000bf86270 */
[----:B------:R-:W-:-:S12]  /*29c0*/  BSSY B0, `(.L_x_333) ;  /* 0x0000020000007945 */ /* 0x000fd80003800000 */
[----:B------:R1:W-:Y:S04]  /*29d0*/  @P4 STS.128 [R0+0xd000], RZ ;  /* 0x00d000ff00004388 */ /* 0x0003e80000000c00 */
[----:B------:R1:W-:Y:S01]  /*29e0*/  @P4 STS.128 [R0+0x11000], RZ ;  /* 0x011000ff00004388 */ /* 0x0003e20000000c00 */
[----:B------:R-:W-:Y:S05]  /*29f0*/  @P4 BRA `(.L_x_334) ;  /* 0x0000000000704947 */ /* 0x000fea0003800000 */
[----:B------:R-:W-:Y:S01]  /*2a00*/  IADD3 R3, P0, R2, 0x20, RZ ;  /* 0x0000002002037810 */ /* 0x000fe20007f1e0ff */
[----:B------:R-:W-:Y:S01]  /*2a10*/  ULDC UR9, c[0x0][0x2d0] ;  /* 0x0000b40000097ab9 */ /* 0x000fe20000000800 */
[----:B------:R-:W-:-:S03]  /*2a20*/  MOV R5, R10 ;  /* 0x0000000a00057202 */ /* 0x000fc60000000f00 */
[----:B------:R-:W-:Y:S01]  /*2a30*/  IMAD.X R4, RZ, RZ, R26, P0 ;  /* 0x000000ffff047224 */ /* 0x000fe200000e061a */
[----:B------:R-:W-:-:S03]  /*2a40*/  ISETP.GE.AND P0, PT, R226, UR9, PT ;  /* 0x00000009e2007c0c */ /* 0x000fc6000bf06270 */
[----:B-1----:R-:W-:Y:S02]  /*2a50*/  IMAD R8, R4, UR16, RZ ;  /* 0x0000001004087c24 */ /* 0x002fe4000f8e02ff */
[----:B------:R-:W-:-:S04]  /*2a60*/  IMAD.MOV.U32 R4, RZ, RZ, R6 ;  /* 0x000000ffff047224 */ /* 0x000fc800078e0006 */
[----:B------:R-:W-:-:S04]  /*2a70*/  IMAD.WIDE.U32 R4, R3, UR16, R4 ;  /* 0x0000001003047c25 */ /* 0x000fc8000f8e0004 */
[----:B------:R-:W1:Y:S01]  /*2a80*/  @!P0 LDC.64 R12, c[0x0][0x218] ;  /* 0x00008600ff0c8b82 */ /* 0x000e620000000a00 */
[----:B------:R-:W-:Y:S01]  /*2a90*/  IMAD R3, R3, UR17, R8 ;  /* 0x0000001103037c24 */ /* 0x000fe2000f8e0208 */
[----:B------:R1:W-:Y:S03]  /*2aa0*/  @P0 STS.128 [R0+0xd000], RZ ;  /* 0x00d000ff00000388 */ /* 0x0003e60000000c00 */
[----:B------:R-:W-:Y:S01]  /*2ab0*/  IMAD.IADD R3, R5, 0x1, R3 ;  /* 0x0000000105037824 */ /* 0x000fe200078e0203 */
[----:B-1----:R-:W-:-:S04]  /*2ac0*/  @!P0 LEA R8, P2, R4, R12, 0x1 ;  /* 0x0000000c04088211 */ /* 0x002fc800078408ff */
        /* <DEDUP_REMOVED lines=15> */
.L_x_334:
[----:B------:R-:W-:Y:S05]  /*2bc0*/  BSYNC B0 ;  /* 0x0000000000007941 */ /* 0x000fea0003800000 */
.L_x_333:
[----:B------:R-:W-:Y:S01]  /*2bd0*/  IADD3 R3, R2, 0x40, RZ ;  /* 0x0000004002037810 */ /* 0x000fe20007ffe0ff */
[----:B------:R-:W-:Y:S03]  /*2be0*/  BSSY B0, `(.L_x_335) ;  /* 0x0000021000007945 */ /* 0x000fe60003800000 */
[----:B------:R-:W-:-:S13]  /*2bf0*/  ISETP.GE.AND P3, PT, R3, UR10, PT ;  /* 0x0000000a03007c0c */ /* 0x000fda000bf66270 */
        /* <DEDUP_REMOVED lines=31> */
.L_x_336:
[----:B------:R-:W-:Y:S05]  /*2df0*/  BSYNC B0 ;  /* 0x0000000000007941 */ /* 0x000fea0003800000 */
.L_x_335:
        /* <DEDUP_REMOVED lines=10> */
[----:B------:R-:W-:Y:S01]  /*2ea0*/  ISETP.GE.AND P0, PT, R226, UR9, PT ;  /* 0x00000009e2007c0c */ /* 0x000fe2000bf06270 */
[----:B------:R-:W-:-:S04]  /*2eb0*/  IMAD.WIDE.U32 R6, R3, UR16, R6 ;  /* 0x0000001003067c25 */ /* 0x000fc8000f8e0006 */
[----:B------:R-:W-:-:S04]  /*2ec0*/  IMAD R4, R4, UR16, RZ ;  /* 0x0000001004047c24 */ /* 0x000fc8000f8e02ff */
[----:B------:R-:W-:-:S04]  /*2ed0*/  IMAD R3, R3, UR17, R4 ;  /* 0x0000001103037c24 */ /* 0x000fc8000f8e0204 */
[----:B-1----:R-:W1:Y:S01]  /*2ee0*/  @!P0 LDC.64 R8, c[0x0][0x218] ;  /* 0x00008600ff088b82 */ /* 0x002e620000000a00 */
[----:B------:R-:W-:Y:S01]  /*2ef0*/  IMAD.IADD R3, R7, 0x1, R3 ;  /* 0x0000000107037824 */ /* 0x000fe200078e0203 */
[----:B------:R1:W-:Y:S02]  /*2f00*/  @P0 STS.128 [R0+0xf000], RZ ;  /* 0x00f000ff00000388 */ /* 0x0003e40000000c00 */
        /* <DEDUP_REMOVED lines=16> */
.L_x_338:
[----:B------:R-:W-:Y:S05]  /*3010*/  BSYNC B0 ;  /* 0x0000000000007941 */ /* 0x000fea0003800000 */
.L_x_337:
[----:B------:R-:W-:Y:S01]  /*3020*/  UIMAD UR9, UR44, UR18, URZ ;  /* 0x000000122c0972a4 */ /* 0x000fe2000f8e023f */
[----:B-1----:R-:W-:Y:S01]  /*3030*/  MOV R4, UR18 ;  /* 0x0000001200047c02 */ /* 0x002fe20008000f00 */
[----:B------:R1:W-:Y:S01]  /*3040*/  @P5 STS.128 [R0+0x14000], RZ ;  /* 0x014000ff00005388 */ /* 0x0003e20000000c00 */
[----:B------:R-:W-:Y:S01]  /*3050*/  ULDC.64 UR16, c[0x0][0x268] ;  /* 0x00009a0000107ab9 */ /* 0x000fe20000000a00 */
[----:B------:R-:W-:Y:S01]  /*3060*/  UIMAD UR9, UR32, UR19, UR9 ;  /* 0x00000013200972a4 */ /* 0x000fe2000f8e0209 */
[----:B------:R-:W-:Y:S01]  /*3070*/  BSSY B0, `(.L_x_339) ;  /* 0x0000025000007945 */ /* 0x000fe20003800000 */
[----:B------:R1:W-:Y:S01]  /*3080*/  @P5 STS.128 [R0+0x18000], RZ ;  /* 0x018000ff00005388 */ /* 0x0003e20000000c00 */
[----:B------:R-:W-:-:S03]  /*3090*/  IMAD.WIDE.U32 R4, R4, UR32, R226 ;  /* 0x0000002004047c25 */ /* 0x000fc6000f8e00e2 */
[----:B------:R-:W-:Y:S02]  /*30a0*/  MOV R3, UR9 ;  /* 0x0000000900037c02 */ /* 0x000fe40008000f00 */
[----:B------:R-:W-:-:S04]  /*30b0*/  IADD3 R6, P0, R4, UR33, RZ ;  /* 0x0000002104067c10 */ /* 0x000fc8000ff1e0ff */
[----:B------:R-:W-:Y:S01]  /*30c0*/  IADD3.X R7, R5, UR36, R3, P0, !PT ;  /* 0x0000002405077c10 */ /* 0x000fe200087fe403 */
[----:B------:R-:W-:-:S04]  /*30d0*/  IMAD R3, R17, UR16, RZ ;  /* 0x0000001011037c24 */ /* 0x000fc8000f8e02ff */
[C---:B------:R-:W-:Y:S02]  /*30e0*/  IMAD R3, R16.reuse, UR17, R3 ;  /* 0x0000001110037c24 */ /* 0x040fe4000f8e0203 */
[----:B------:R-:W-:-:S05]  /*30f0*/  IMAD.WIDE.U32 R6, R16, UR16, R6 ;  /* 0x0000001010067c25 */ /* 0x000fca000f8e0006 */
[----:B------:R-:W-:Y:S01]  /*3100*/  IADD3 R10, R7, R3, RZ ;  /* 0x00000003070a7210 */ /* 0x000fe20007ffe0ff */
[----:B-1----:R-:W-:Y:S06]  /*3110*/  @P5 BRA `(.L_x_340) ;  /* 0x0000000000685947 */ /* 0x002fec0003800000 */
        /* <DEDUP_REMOVED lines=8> */
[----:B------:R-:W1:Y:S01]  /*31a0*/  @!P0 LDC.64 R8, c[0x0][0x220] ;  /* 0x00008800ff088b82 */ /* 0x000e620000000a00 */
        /* <DEDUP_REMOVED lines=17> */
.L_x_340:
[----:B------:R-:W-:Y:S05]  /*32c0*/  BSYNC B0 ;  /* 0x0000000000007941 */ /* 0x000fea0003800000 */
.L_x_339:
[----:B------:R1:W-:Y:S01]  /*32d0*/  @P4 STS.128 [R0+0x15000], RZ ;  /* 0x015000ff00004388 */ /* 0x0003e20000000c00 */
[----:B------:R-:W-:Y:S03]  /*32e0*/  BSSY B0, `(.L_x_341) ;  /* 0x000001f000007945 */ /* 0x000fe60003800000 */
        /* <DEDUP_REMOVED lines=30> */
.L_x_342:
[----:B------:R-:W-:Y:S05]  /*34d0*/  BSYNC B0 ;  /* 0x0000000000007941 */ /* 0x000fea0003800000 */
.L_x_341:
        /* <DEDUP_REMOVED lines=32> */
.L_x_344:
[----:B------:R-:W-:Y:S05]  /*36e0*/  BSYNC B0 ;  /* 0x0000000000007941 */ /* 0x000fea0003800000 */
.L_x_343:
[----:B------:R1:W-:Y:S01]  /*36f0*/  @P2 STS.128 [R0+0x17000], RZ ;  /* 0x017000ff00002388 */ /* 0x0003e20000000c00 */
[----:B------:R-:W-:Y:S03]  /*3700*/  BSSY B0, `(.L_x_345) ;  /* 0x000001f000007945 */ /* 0x000fe60003800000 */
[----:B------:R1:W-:Y:S01]  /*3710*/  @P2 STS.128 [R0+0x1b000], RZ ;  /* 0x01b000ff00002388 */ /* 0x0003e20000000c00 */
[----:B------:R-:W-:Y:S05]  /*3720*/  @P2 BRA `(.L_x_346) ;  /* 0x0000000000702947 */ /* 0x000fea0003800000 */
[----:B------:R-:W-:Y:S01]  /*3730*/  ULDC UR9, c[0x0][0x2d0] ;  /* 0x0000b40000097ab9 */ /* 0x000fe20000000800 */
[----:B------:R-:W-:Y:S01]  /*3740*/  IADD3 R2, P0, R2, 0x60, RZ ;  /* 0x0000006002027810 */ /* 0x000fe20007f1e0ff */
[----:B------:R-:W-:Y:S01]  /*3750*/  IMAD.MOV.U32 R4, RZ, RZ, R6 ;  /* 0x000000ffff047224 */ /* 0x000fe200078e0006 */
[----:B------:R-:W-:Y:S02]  /*3760*/  ISETP.GE.AND P2, PT, R226, UR9, PT ;  /* 0x00000009e2007c0c */ /* 0x000fe4000bf46270 */
[----:B------:R-:W-:Y:S01]  /*3770*/  MOV R5, R10 ;  /* 0x0000000a00057202 */ /* 0x000fe20000000f00 */
[----:B------:R-:W-:-:S04]  /*3780*/  IMAD.X R3, RZ, RZ, R26, P0 ;  /* 0x000000ffff037224 */ /* 0x000fc800000e061a */
[----:B------:R-:W-:Y:S02]  /*3790*/  IMAD R3, R3, UR18, RZ ;  /* 0x0000001203037c24 */ /* 0x000fe4000f8e02ff */
[----:B------:R-:W-:-:S04]  /*37a0*/  IMAD.WIDE.U32 R4, R2, UR18, R4 ;  /* 0x0000001202047c25 */ /* 0x000fc8000f8e0004 */
[----:B-1----:R-:W1:Y:S01]  /*37b0*/  @!P2 LDC.64 R8, c[0x0][0x220] ;  /* 0x00008800ff08ab82 */ /* 0x002e620000000a00 */
[----:B------:R-:W-:Y:S01]  /*37c0*/  IMAD R3, R2, UR19, R3 ;  /* 0x0000001302037c24 */ /* 0x000fe2000f8e0203 */
[----:B------:R1:W-:Y:S03]  /*37d0*/  @P2 STS.128 [R0+0x17000], RZ ;  /* 0x017000ff00002388 */ /* 0x0003e60000000c00 */
[----:B------:R-:W-:Y:S01]  /*37e0*/  IMAD.IADD R6, R5, 0x1, R3 ;  /* 0x0000000105067824 */ /* 0x000fe200078e0203 */
[----:B-1----:R-:W-:-:S04]  /*37f0*/  @!P2 LEA R2, P0, R4, R8, 0x1 ;  /* 0x000000080402a211 */ /* 0x002fc800078008ff */
        /* <DEDUP_REMOVED lines=15> */
.L_x_346:
[----:B------:R-:W-:Y:S05]  /*38f0*/  BSYNC B0 ;  /* 0x0000000000007941 */ /* 0x000fea0003800000 */
.L_x_345:
[----:B------:R-:W-:Y:S01]  /*3900*/  ISETP.NE.AND P4, PT, R11, RZ, PT ;  /* 0x000000ff0b00720c */ /* 0x000fe20003f85270 */
[----:B------:R-:W-:Y:S01]  /*3910*/  IMAD.MOV.U32 R240, RZ, RZ, 0x7f800000 ;  /* 0x7f800000fff07424 */ /* 0x000fe200078e00ff */
[----:B------:R-:W-:Y:S01]  /*3920*/  ISETP.NE.AND P3, PT, R22, RZ, PT ;  /* 0x000000ff1600720c */ /* 0x000fe20003f65270 */
[----:B------:R-:W-:Y:S01]  /*3930*/  IMAD.MOV.U32 R241, RZ, RZ, 0x7f800000 ;  /* 0x7f800000fff17424 */ /* 0x000fe200078e00ff */
[----:B-1234-:R-:W-:Y:S01]  /*3940*/  LEA.HI R0, R28, R27, RZ, 0x4 ;  /* 0x0000001b1c007211 */ /* 0x01efe200078f20ff */
[----:B------:R-:W0:Y:S01]  /*3950*/  LDGDEPBAR ;  /* 0x00000000000079af */ /* 0x000e220000000000 */
[----:B------:R-:W-:Y:S01]  /*3960*/  ISETP.NE.AND P2, PT, R15, RZ, PT ;  /* 0x000000ff0f00720c */ /* 0x000fe20003f45270 */
[----:B------:R-:W-:Y:S01]  /*3970*/  IMAD.MOV.U32 R238, RZ, RZ, 0x7f800000 ;  /* 0x7f800000ffee7424 */ /* 0x000fe200078e00ff */
[----:B------:R-:W-:Y:S01]  /*3980*/  ISETP.NE.AND P0, PT, R24, RZ, PT ;  /* 0x000000ff1800720c */ /* 0x000fe20003f05270 */
[----:B------:R-:W-:Y:S01]  /*3990*/  IMAD.MOV.U32 R239, RZ, RZ, 0x7f800000 ;  /* 0x7f800000ffef7424 */ /* 0x000fe200078e00ff */
[----:B------:R-:W-:Y:S01]  /*39a0*/  ULDC UR16, c[0x0][0x2d0] ;  /* 0x0000b40000107ab9 */ /* 0x000fe20000000800 */
[----:B------:R-:W-:Y:S01]  /*39b0*/  VIADD R3, R221, 0x2000 ;  /* 0x00002000dd037836 */ /* 0x000fe20000000000 */
[----:B------:R-:W-:Y:S01]  /*39c0*/  UIADD3 UR9, UR32, 0x80, URZ ;  /* 0x0000008020097890 */ /* 0x000fe2000fffe03f */
[----:B------:R1:W5:Y:S01]  /*39d0*/  @!P4 LDG.E R240, desc[UR6][R18.64] ;  /* 0x0000000612f0c981 */ /* 0x000362000c1e1900 */
[----:B------:R-:W-:-:S02]  /*39e0*/  IMAD.MOV.U32 R219, RZ, RZ, 0x20 ;  /* 0x00000020ffdb7424 */ /* 0x000fc400078e00ff */
[----:B------:R-:W-:Y:S01]  /*39f0*/  IMAD.MOV.U32 R218, RZ, RZ, 0x40 ;  /* 0x00000040ffda7424 */ /* 0x000fe200078e00ff */
[----:B------:R1:W5:Y:S01]  /*3a00*/  @!P3 LDG.E R241, desc[UR6][R18.64+0x20] ;  /* 0x0000200612f1b981 */ /* 0x000362000c1e1900 */
[----:B------:R-:W-:Y:S01]  /*3a10*/  LOP3.LUT R0, R0, 0xfffffff0, RZ, 0xc0, !PT ;  /* 0xfffffff000007812 */ /* 0x000fe200078ec0ff */
[----:B------:R-:W-:Y:S01]  /*3a20*/  IMAD.MOV.U32 R231, RZ, RZ, R222 ;  /* 0x000000ffffe77224 */ /* 0x000fe200078e00de */
[----:B------:R-:W-:Y:S01]  /*3a30*/  CS2R R158, SRZ ;  /* 0x00000000009e7805 */ /* 0x000fe2000001ff00 */
[----:B------:R1:W5:Y:S01]  /*3a40*/  @!P2 LDG.E R238, desc[UR6][R18.64+0x80] ;  /* 0x0000800612eea981 */ /* 0x000362000c1e1900 */
[----:B------:R-:W-:Y:S01]  /*3a50*/  IMAD.SHL.U32 R246, R252, 0x4, RZ ;  /* 0x00000004fcf67824 */ /* 0x000fe200078e00ff */
[----:B------:R-:W-:Y:S01]  /*3a60*/  CS2R R156, SRZ ;  /* 0x00000000009c7805 */ /* 0x000fe2000001ff00 */
[----:B------:R-:W-:Y:S01]  /*3a70*/  IMAD.IADD R0, R27, 0x1, -R0 ;  /* 0x000000011b007824 */ /* 0x000fe200078e0a00 */
[----:B------:R1:W5:Y:S01]  /*3a80*/  @!P0 LDG.E R239, desc[UR6][R20.64] ;  /* 0x0000000614ef8981 */ /* 0x000362000c1e1900 */
[----:B------:R-:W-:-:S02]  /*3a90*/  SEL R3, R3, R221, !P1 ;  /* 0x000000dd03037207 */ /* 0x000fc40004800000 */
[----:B------:R-:W-:Y:S02]  /*3aa0*/  CS2R R162, SRZ ;  /* 0x0000000000a27805 */ /* 0x000fe4000001ff00 */
[----:B------:R-:W-:Y:S02]  /*3ab0*/  CS2R R160, SRZ ;  /* 0x0000000000a07805 */ /* 0x000fe4000001ff00 */
[----:B------:R-:W-:Y:S02]  /*3ac0*/  SHF.R.S32.HI R2, RZ, 0x1f, R0 ;  /* 0x0000001fff027819 */ /* 0x000fe40000011400 */
[----:B------:R-:W-:Y:S02]  /*3ad0*/  CS2R R154, SRZ ;  /* 0x00000000009a7805 */ /* 0x000fe4000001ff00 */
[----:B------:R-:W-:Y:S02]  /*3ae0*/  CS2R R152, SRZ ;  /* 0x0000000000987805 */ /* 0x000fe4000001ff00 */
[----:B------:R-:W-:-:S02]  /*3af0*/  CS2R R150, SRZ ;  /* 0x0000000000967805 */ /* 0x000fc4000001ff00 */
[----:B------:R-:W-:Y:S02]  /*3b00*/  LEA.HI R2, R2, R0, RZ, 0x3 ;  /* 0x0000000002027211 */ /* 0x000fe400078f18ff */
[----:B------:R-:W-:Y:S02]  /*3b10*/  CS2R R148, SRZ ;  /* 0x0000000000947805 */ /* 0x000fe4000001ff00 */
[----:B------:R-:W-:Y:S02]  /*3b20*/  CS2R R142, SRZ ;  /* 0x00000000008e7805 */ /* 0x000fe4000001ff00 */
[----:B------:R-:W-:Y:S02]  /*3b30*/  CS2R R140, SRZ ;  /* 0x00000000008c7805 */ /* 0x000fe4000001ff00 */
[----:B------:R-:W-:Y:S02]  /*3b40*/  LOP3.LUT R2, R2, 0xfffffff8, RZ, 0xc0, !PT ;  /* 0xfffffff802027812 */ /* 0x000fe400078ec0ff */
[----:B------:R-:W-:-:S02]  /*3b50*/  CS2R R146, SRZ ;  /* 0x0000000000927805 */ /* 0x000fc4000001ff00 */
[----:B------:R-:W-:Y:S02]  /*3b60*/  CS2R R144, SRZ ;  /* 0x0000000000907805 */ /* 0x000fe4000001ff00 */
[----:B------:R-:W-:Y:S02]  /*3b70*/  CS2R R138, SRZ ;  /* 0x00000000008a7805 */ /* 0x000fe4000001ff00 */
[----:B------:R-:W-:Y:S01]  /*3b80*/  CS2R R136, SRZ ;  /* 0x0000000000887805 */ /* 0x000fe2000001ff00 */
[----:B------:R-:W-:Y:S01]  /*3b90*/  IMAD.IADD R0, R0, 0x1, -R2 ;  /* 0x0000000100007824 */ /* 0x000fe200078e0a02 */
[----:B------:R-:W-:Y:S01]  /*3ba0*/  CS2R R134, SRZ ;  /* 0x0000000000867805 */ /* 0x000fe2000001ff00 */
[----:B------:R-:W-:Y:S01]  /*3bb0*/  VIADD R2, R220, 0x2000 ;  /* 0x00002000dc027836 */ /* 0x000fe20000000000 */
[----:B------:R-:W-:Y:S02]  /*3bc0*/  CS2R R132, SRZ ;  /* 0x0000000000847805 */ /* 0x000fe4000001ff00 */
[----:B------:R-:W-:-:S02]  /*3bd0*/  CS2R R126, SRZ ;  /* 0x00000000007e7805 */ /* 0x000fc4000001ff00 */
[C---:B------:R-:W-:Y:S02]  /*3be0*/  LOP3.LUT P0, RZ, R0.reuse, 0x2, RZ, 0xc0, !PT ;  /* 0x0000000200ff7812 */ /* 0x040fe4000780c0ff */
[----:B------:R-:W-:Y:S02]  /*3bf0*/  CS2R R124, SRZ ;  /* 0x00000000007c7805 */ /* 0x000fe4000001ff00 */
[----:B------:R-:W-:Y:S01]  /*3c00*/  LOP3.LUT P2, RZ, R0, 0x4, RZ, 0xc0, !PT ;  /* 0x0000000400ff7812 */ /* 0x000fe2000784c0ff */
[----:B------:R-:W-:Y:S01]  /*3c10*/  VIADD R0, R252, 0xffffffc0 ;  /* 0xffffffc0fc007836 */ /* 0x000fe20000000000 */
[----:B------:R-:W-:Y:S02]  /*3c20*/  SEL R213, R2, R220, !P1 ;  /* 0x000000dc02d57207 */ /* 0x000fe40004800000 */
[----:B------:R-:W-:Y:S02]  /*3c30*/  CS2R R130, SRZ ;  /* 0x0000000000827805 */ /* 0x000fe4000001ff00 */
[----:B------:R-:W-:-:S02]  /*3c40*/  CS2R R128, SRZ ;  /* 0x0000000000807805 */ /* 0x000fc4000001ff00 */
[----:B------:R-:W-:Y:S02]  /*3c50*/  CS2R R122, SRZ ;  /* 0x00000000007a7805 */ /* 0x000fe4000001ff00 */
[----:B------:R-:W-:Y:S02]  /*3c60*/  SHF.R.S32.HI R2, RZ, 0x1f, R0 ;  /* 0x0000001fff027819 */ /* 0x000fe40000011400 */
        /* <DEDUP_REMOVED lines=43> */
[----:B------:R-:W-:Y:S01]  /*3f20*/  SHF.L.U64.HI R245, R252, 0x2, R25 ;  /* 0x00000002fcf57819 */ /* 0x000fe20000010219 */
[C---:B------:R-:W-:Y:S01]  /*3f30*/  IMAD.SHL.U32 R243, R0.reuse, 0x4, RZ ;  /* 0x0000000400f37824 */ /* 0x040fe200078e00ff */
[----:B------:R-:W-:Y:S01]  /*3f40*/  SHF.L.U64.HI R244, R0, 0x2, R2 ;  /* 0x0000000200f47819 */ /* 0x000fe20000010202 */
[----:B------:R-:W-:Y:S01]  /*3f50*/  UISETP.GE.AND UP0, UPT, UR9, UR5, UPT ;  /* 0x000000050900728c */ /* 0x000fe2000bf06270 */
[----:B------:R-:W-:Y:S01]  /*3f60*/  LEA R213, R213, UR4, 0x1 ;  /* 0x00000004d5d57c11 */ /* 0x000fe2000f8e08ff */
[----:B------:R-:W-:Y:S01]  /*3f70*/  ULDC UR17, c[0x0][0x2dc] ;  /* 0x0000b70000117ab9 */ /* 0x000fe20000000800 */
[----:B------:R-:W-:Y:S01]  /*3f80*/  LEA R212, R3, UR4, 0x1 ;  /* 0x0000000403d47c11 */ /* 0x000fe2000f8e08ff */
[----:B------:R-:W-:Y:S01]  /*3f90*/  ULDC UR9, c[0x0][0x2ec] ;  /* 0x0000bb0000097ab9 */ /* 0x000fe20000000800 */
[----:B------:R-:W-:-:S02]  /*3fa0*/  SEL R219, R219, 0xffffffe0, !P0 ;  /* 0xffffffe0dbdb7807 */ /* 0x000fc40004000000 */
[----:B-1----:R-:W-:-:S07]  /*3fb0*/  SEL R218, R218, 0xffffffc0, !P2 ;  /* 0xffffffc0dada7807 */ /* 0x002fce0005000000 */
.L_x_349:
        /* <DEDUP_REMOVED lines=108> */
[C---:B------:R-:W-:Y:S01]  /*4680*/  @P4 VIADD R0, R165.reuse, 0x1 ;  /* 0x00000001a5004836 */ /* 0x040fe20000000000 */
        /* <DEDUP_REMOVED lines=163> */
[--C-:B------:R-:W-:Y:S01]  /*50c0*/  FFMA.FTZ R30, R30, UR9, -R0.reuse ;  /* 0x000000091e1e7c23 */ /* 0x100fe20008010800 */
[----:B------:R-:W-:Y:S03]  /*50d0*/  PLOP3.LUT P1, PT, PT, PT, UP3, 0x80, 0x0 ;  /* 0x000000000000781c */ /* 0x000fe60003f2f038 */
[----:B------:R2:W-:Y:S01]  /*50e0*/  MUFU.EX2 R197, R3 ;  /* 0x0000000300c57308 */ /* 0x0005e20000000800 */
[----:B------:R-:W-:Y:S01]  /*50f0*/  FFMA.FTZ R0, R31, UR9, -R0 ;  /* 0x000000091f007c23 */ /* 0x000fe20008010800 */
[----:B------:R-:W-:Y:S08]  /*5100*/  IADD3.X R177, R245, UR13, RZ, P0, !PT ;  /* 0x0000000df5b17c10 */ /* 0x000ff000087fe4ff */
        /* <DEDUP_REMOVED lines=34> */
[----:B------:R2:W-:Y:S01]  /*5330*/  STS [R228+0x21000], R3 ;  /* 0x02100003e4007388 */ /* 0x0005e20000000800 */
[C---:B-1----:R-:W-:Y:S05]  /*5340*/  LEA R0, R220.reuse, UR4, 0x1 ;  /* 0x00000004dc007c11 */ /* 0x042fea000f8e08ff */
[----:B------:R1:W-:Y:S06]  /*5350*/  STS [R228+0x21400], R2 ;  /* 0x02140002e4007388 */ /* 0x0003ec0000000800 */
[----:B------:R-:W-:Y:S06]  /*5360*/  LDSM.16.M88.4 R32, [R0+0x8000] ;  /* 0x008000000020783b */ /* 0x000fec0000000200 */
[----:B------:R-:W3:Y:S06]  /*5370*/  LDSM.16.M88.4 R16, [R215+UR4+0x14000] ;  /* 0x01400004d710783b */ /* 0x000eec0008000200 */
[----:B------:R-:W4:Y:S01]  /*5380*/  LDSM.16.M88.4 R28, [R0+0x9000] ;  /* 0x00900000001c783b */ /* 0x000f220000000200 */
[C---:B--2---:R-:W-:Y:S05]  /*5390*/  IMAD.IADD R3, R219.reuse, 0x1, R0 ;  /* 0x00000001db037824 */ /* 0x044fea00078e0200 */
[----:B------:R-:W2:Y:S01]  /*53a0*/  LDSM.16.M88.4 R164, [R215+UR4+0x14800] ;  /* 0x01480004d7a4783b */ /* 0x000ea20008000200 */
[----:B-1----:R-:W-:Y:S05]  /*53b0*/  LEA R2, R220, UR4, 0x1 ;  /* 0x00000004dc027c11 */ /* 0x002fea000f8e08ff */
[----:B------:R-:W-:Y:S01]  /*53c0*/  LDSM.16.M88.4 R168, [R3+0x8000] ;  /* 0x0080000003a8783b */ /* 0x000fe20000000200 */
[C-C-:B------:R-:W-:Y:S02]  /*53d0*/  IMAD.IADD R209, R218.reuse, 0x1, R2.reuse ;  /* 0x00000001dad17824 */ /* 0x140fe400078e0202 */
[----:B------:R-:W-:Y:S03]  /*53e0*/  IMAD.IADD R2, R219, 0x1, R2 ;  /* 0x00000001db027824 */ /* 0x000fe600078e0202 */
[----:B------:R-:W1:Y:S01]  /*53f0*/  LDSM.16.M88.4 R172, [R214+0x8000] ;  /* 0x00800000d6ac783b */ /* 0x000e620000000200 */
[----:B------:R-:W-:Y:S05]  /*5400*/  IMAD.IADD R208, R218, 0x1, R2 ;  /* 0x00000001dad07824 */ /* 0x000fea00078e0202 */
[----:B------:R-:W2:Y:S01]  /*5410*/  LDG.E R2, desc[UR6][R176.64+0x20] ;  /* 0x00002006b0027981 */ /* 0x000ea2000c1e1900 */
[-C--:B---3--:R-:W-:Y:S06]  /*5420*/  HMMA.16816.F32.BF16 R4, R32, R16.reuse, RZ ;  /* 0x000000102004723c */ /* 0x088fec00000418ff */
[C---:B----4-:R-:W-:Y:S06]  /*5430*/  HMMA.16816.F32.BF16 R8, R28.reuse, R16, RZ ;  /* 0x000000101c08723c */ /* 0x050fec00000418ff */
[-C--:B------:R-:W-:Y:S06]  /*5440*/  HMMA.16816.F32.BF16 R12, R28, R18.reuse, RZ ;  /* 0x000000121c0c723c */ /* 0x080fec00000418ff */
[C---:B------:R-:W-:Y:S06]  /*5450*/  HMMA.16816.F32.BF16 R16, R32.reuse, R18, RZ ;  /* 0x000000122010723c */ /* 0x040fec00000418ff */
[-C--:B--2---:R-:W-:Y:S06]  /*5460*/  HMMA.16816.F32.BF16 R20, R32, R164.reuse, RZ ;  /* 0x000000a42014723c */ /* 0x084fec00000418ff */
[C---:B------:R-:W-:Y:S06]  /*5470*/  HMMA.16816.F32.BF16 R24, R28.reuse, R164, RZ ;  /* 0x000000a41c18723c */ /* 0x040fec00000418ff */
[-C--:B------:R-:W-:Y:S06]  /*5480*/  HMMA.16816.F32.BF16 R28, R28, R166.reuse, RZ ;  /* 0x000000a61c1c723c */ /* 0x080fec00000418ff */
[----:B------:R-:W-:Y:S01]  /*5490*/  HMMA.16816.F32.BF16 R32, R32, R166, RZ ;  /* 0x000000a62020723c */ /* 0x000fe200000418ff */
[----:B------:R-:W2:Y:S05]  /*54a0*/  LDSM.16.M88.4 R164, [R3+0x9000] ;  /* 0x0090000003a4783b */ /* 0x000eaa0000000200 */
        /* <DEDUP_REMOVED lines=35> */
[----:B------:R2:W3:Y:S06]  /*56e0*/  LDSM.16.M88.4 R172, [R0+0xb000] ;  /* 0x00b0000000ac783b */ /* 0x0004ec0000000200 */
[----:B--2---:R-:W5:Y:S01]  /*56f0*/  LDG.E R0, desc[UR6][R176.64+0xa0] ;  /* 0x0000a006b0007981 */ /* 0x004f62000c1e1900 */
[-C--:B-1----:R-:W-:Y:S06]  /*5700*/  HMMA.16816.F32.BF16 R4, R168, R164.reuse, R4 ;  /* 0x000000a4a804723c */ /* 0x082fec0000041804 */
[C---:B---3--:R-:W-:Y:S06]  /*5710*/  HMMA.16816.F32.BF16 R8, R172.reuse, R164, R8 ;  /* 0x000000a4ac08723c */ /* 0x048fec0000041808 */
        /* <DEDUP_REMOVED lines=9> */
[----:B------:R2:W3:Y:S06]  /*57b0*/  LDSM.16.M88.4 R168, [R3+0xb000] ;  /* 0x00b0000003a8783b */ /* 0x0004ec0000000200 */
[----:B--2---:R-:W2:Y:S01]  /*57c0*/  LDG.E R3, desc[UR6][R176.64] ;  /* 0x00000006b0037981 */ /* 0x004ea2000c1e1900 */
[-C--:B-1----:R-:W-:Y:S06]  /*57d0*/  HMMA.16816.F32.BF16 R4, R172, R164.reuse, R4 ;  /* 0x000000a4ac04723c */ /* 0x082fec0000041804 */
[C---:B---3--:R-:W-:Y:S06]  /*57e0*/  HMMA.16816.F32.BF16 R8, R168.reuse, R164, R8 ;  /* 0x000000a4a808723c */ /* 0x048fec0000041808 */
        /* <DEDUP_REMOVED lines=9> */
[----:B------:R-:W3:Y:S01]  /*5880*/  LDSM.16.M88.4 R172, [R209+0xb000] ;  /* 0x00b00000d1ac783b */ /* 0x000ee20000000200 */
        /* <DEDUP_REMOVED lines=8> */
[----:B------:R1:W5:Y:S05]  /*5910*/  LDG.E R173, desc[UR6][R176.64+0x80] ;  /* 0x00008006b0ad7981 */ /* 0x00036a000c1e1900 */
[----:B------:R-:W-:Y:S01]  /*5920*/  HMMA.16816.F32.BF16 R32, R168, R166, R32 ;  /* 0x000000a6a820723c */ /* 0x000fe20000041820 */
[----:B------:R-:W-:Y:S04]  /*5930*/  LDSM.16.M88.4 R164, [R208+0xa000] ;  /* 0x00a00000d0a4783b */ /* 0x000fe80000000200 */
[----:B------:R-:W-:Y:S02]  /*5940*/  IMAD.SHL.U32 R172, R221, 0x2, RZ ;  /* 0x00000002ddac7824 */ /* 0x000fe400078e00ff */
[----:B------:R-:W3:Y:S02]  /*5950*/  LDSM.16.M88.4 R168, [R216+0xc000] ;  /* 0x00c00000d8a8783b */ /* 0x000ee40000000200 */
[-C--:B---3--:R-:W-:Y:S11]  /*5960*/  HMMA.16816.F32.BF16 R4, R164, R168.reuse, R4 ;  /* 0x000000a8a404723c */ /* 0x088ff60000041804 */
[----:B------:R-:W-:Y:S11]  /*5970*/  @!UPT UIADD3 URZ, URZ, URZ, URZ ;  /* 0x0000003f3f3ff290 */ /* 0x000ff6000fffe03f */
[----:B------:R-:W-:Y:S02]  /*5980*/  @!UPT UIADD3 URZ, URZ, URZ, URZ ;  /* 0x0000003f3f3ff290 */ /* 0x000fe4000fffe03f */
[C---:B------:R-:W-:Y:S01]  /*5990*/  FADD.FTZ R6, -R2.reuse, R6 ;  /* 0x0000000602067221 */ /* 0x040fe20000010100 */
[----:B------:R-:W-:Y:S03]  /*59a0*/  FADD.FTZ R7, -R2, R7 ;  /* 0x0000000702077221 */ /* 0x000fe60000010100 */
[----:B-1----:R-:W-:Y:S01]  /*59b0*/  FMUL.FTZ R177, R202, R6 ;  /* 0x00000006cab17220 */ /* 0x002fe20000410000 */
[----:B------:R-:W-:Y:S01]  /*59c0*/  FMUL.FTZ R175, R201, R7 ;  /* 0x00000007c9af7220 */ /* 0x000fe20000410000 */
[C---:B--2---:R-:W-:Y:S01]  /*59d0*/  FADD.FTZ R4, -R3.reuse, R4 ;  /* 0x0000000403047221 */ /* 0x044fe20000010100 */
[----:B------:R-:W-:Y:S03]  /*59e0*/  FADD.FTZ R5, -R3, R5 ;  /* 0x0000000503057221 */ /* 0x000fe60000010100 */
[----:B------:R-:W-:Y:S01]  /*59f0*/  FMUL.FTZ R178, R178, R4 ;  /* 0x00000004b2b27220 */ /* 0x000fe20000410000 */
[----:B------:R-:W-:Y:S02]  /*5a00*/  FMUL.FTZ R174, R203, R5 ;  /* 0x00000005cbae7220 */ /* 0x000fe40000410000 */
[----:B------:R-:W1:Y:S02]  /*5a10*/  LDSM.16.M88.4 R4, [R208+0xb000] ;  /* 0x00b00000d004783b */ /* 0x000e640000000200 */
[C---:B-1----:R-:W-:Y:S06]  /*5a20*/  HMMA.16816.F32.BF16 R8, R4.reuse, R168, R8 ;  /* 0x000000a80408723c */ /* 0x042fec0000041808 */
[-C--:B------:R-:W-:Y:S06]  /*5a30*/  HMMA.16816.F32.BF16 R12, R4, R170.reuse, R12 ;  /* 0x000000aa040c723c */ /* 0x080fec000004180c */
[C---:B------:R-:W-:Y:S01]  /*5a40*/  HMMA.16816.F32.BF16 R16, R164.reuse, R170, R16 ;  /* 0x000000aaa410723c */ /* 0x040fe20000041810 */
[----:B------:R-:W1:Y:S11]  /*5a50*/  LDSM.16.M88.4 R168, [R216+0xc800] ;  /* 0x00c80000d8a8783b */ /* 0x000e760000000200 */
[----:B------:R-:W-:Y:S11]  /*5a60*/  @!UPT UIADD3 URZ, URZ, URZ, URZ ;  /* 0x0000003f3f3ff290 */ /* 0x000ff6000fffe03f */
[----:B------:R-:W-:Y:S01]  /*5a70*/  @!UPT UIADD3 URZ, URZ, URZ, URZ ;  /* 0x0000003f3f3ff290 */ /* 0x000fe2000fffe03f */
[C---:B------:R-:W-:Y:S01]  /*5a80*/  FADD.FTZ R17, -R3.reuse, R17 ;  /* 0x0000001103117221 */ /* 0x040fe20000010100 */
[-C--:B-1----:R-:W-:Y:S06]  /*5a90*/  HMMA.16816.F32.BF16 R20, R164, R168.reuse, R20 ;  /* 0x000000a8a414723c */ /* 0x082fec0000041814 */
[C---:B------:R-:W-:Y:S06]  /*5aa0*/  HMMA.16816.F32.BF16 R24, R4.reuse, R168, R24 ;  /* 0x000000a80418723c */ /* 0x040fec0000041818 */
[-C--:B------:R-:W-:Y:S06]  /*5ab0*/  HMMA.16816.F32.BF16 R28, R4, R170.reuse, R28 ;  /* 0x000000aa041c723c */ /* 0x080fec000004181c */
[----:B------:R-:W-:Y:S01]  /*5ac0*/  HMMA.16816.F32.BF16 R32, R164, R170, R32 ;  /* 0x000000aaa420723c */ /* 0x000fe20000041820 */
[----:B------:R-:W-:Y:S05]  /*5ad0*/  IMAD.U32 R4, RZ, RZ, UR4 ;  /* 0x00000004ff047e24 */ /* 0x000fea000f8e00ff */
[----:B------:R-:W-:Y:S01]  /*5ae0*/  IADD3 R4, R172, 0x8000, R4 ;  /* 0x00008000ac047810 */ /* 0x000fe20007ffe004 */
[C---:B------:R-:W-:Y:S01]  /*5af0*/  FADD.FTZ R5, -R3.reuse, R20 ;  /* 0x0000001403057221 */ /* 0x040fe20000010100 */
[----:B------:R-:W-:Y:S03]  /*5b00*/  FMUL.FTZ R20, R204, R17 ;  /* 0x00000011cc147220 */ /* 0x000fe60000410000 */
[C---:B------:R-:W-:Y:S02]  /*5b10*/  VIADD R176, R4.reuse, 0x40 ;  /* 0x0000004004b07836 */ /* 0x040fe40000000000 */
[C---:B------:R-:W-:Y:S01]  /*5b20*/  FADD.FTZ R21, -R3.reuse, R21 ;  /* 0x0000001503157221 */ /* 0x040fe20000010100 */
[----:B------:R-:W-:Y:S02]  /*5b30*/  @P2 VIADD R176, R4, 0xffffffc0 ;  /* 0xffffffc004b02836 */ /* 0x000fe40000000000 */
[----:B------:R-:W-:Y:S01]  /*5b40*/  FADD.FTZ R4, -R3, R16 ;  /* 0x0000001003047221 */ /* 0x000fe20000010100 */
[----:B------:R-:W-:Y:S01]  /*5b50*/  FMUL.FTZ R5, R200, R5 ;  /* 0x00000005c8057220 */ /* 0x000fe20000410000 */
[----:B------:R-:W-:Y:S01]  /*5b60*/  FMUL.FTZ R21, R199, R21 ;  /* 0x00000015c7157220 */ /* 0x000fe20000410000 */
[----:B------:R-:W-:Y:S01]  /*5b70*/  FADD.FTZ R17, -R2, R23 ;  /* 0x0000001702117221 */ /* 0x000fe20000010100 */
[----:B------:R-:W-:Y:S01]  /*5b80*/  FMUL.FTZ R4, R206, R4 ;  /* 0x00000004ce047220 */ /* 0x000fe20000410000 */
[C---:B------:R-:W-:Y:S01]  /*5b90*/  FADD.FTZ R164, -R2.reuse, R18 ;  /* 0x0000001202a47221 */ /* 0x040fe20000010100 */
[----:B------:R-:W-:Y:S01]  /*5ba0*/  FADD.FTZ R22, -R2, R22 ;  /* 0x0000001602167221 */ /* 0x000fe20000010100 */
[----:B------:R-:W-:Y:S01]  /*5bb0*/  F2FP.BF16.F32.PACK_AB R16, R174, R178 ;  /* 0x000000b2ae10723e */ /* 0x000fe200000010ff */
[----:B------:R-:W-:Y:S01]  /*5bc0*/  FMUL.FTZ R17, R205, R17 ;  /* 0x00000011cd117220 */ /* 0x000fe20000410000 */
[----:B------:R-:W-:Y:S01]  /*5bd0*/  F2FP.BF16.F32.PACK_AB R20, R20, R4 ;  /* 0x000000041414723e */ /* 0x000fe200000010ff */
[C---:B------:R-:W-:Y:S01]  /*5be0*/  FADD.FTZ R32, -R3.reuse, R32 ;  /* 0x0000002003207221 */ /* 0x040fe20000010100 */
[----:B------:R-:W-:Y:S01]  /*5bf0*/  FADD.FTZ R3, -R3, R33 ;  /* 0x0000002103037221 */ /* 0x000fe20000010100 */
[C---:B------:R-:W-:Y:S01]  /*5c00*/  FADD.FTZ R33, -R2.reuse, R19 ;  /* 0x0000001302217221 */ /* 0x040fe20000010100 */
[----:B------:R-:W-:Y:S01]  /*5c10*/  FADD.FTZ R23, -R2, R35 ;  /* 0x0000002302177221 */ /* 0x000fe20000010100 */
[----:B------:R-:W-:Y:S01]  /*5c20*/  FMUL.FTZ R4, R196, R32 ;  /* 0x00000020c4047220 */ /* 0x000fe20000410000 */
[----:B------:R-:W-:Y:S01]  /*5c30*/  FMUL.FTZ R3, R195, R3 ;  /* 0x00000003c3037220 */ /* 0x000fe20000410000 */
        /* <DEDUP_REMOVED lines=11> */
[C---:B------:R-:W-:Y:S01]  /*5cf0*/  ISETP.GE.AND P4, PT, R226.reuse, UR16, PT ;  /* 0x00000010e2007c0c */ /* 0x040fe2000bf86270 */
[----:B------:R-:W-:Y:S01]  /*5d00*/  VIADD R2, R226, 0x40 ;  /* 0x00000040e2027836 */ /* 0x000fe20000000000 */
[----:B------:R-:W-:Y:S04]  /*5d10*/  ULOP3.LUT UR10, UR8, 0x1, URZ, 0xc0, !UPT ;  /* 0x00000001080a7892 */ /* 0x000fe8000f8ec03f */
[----:B------:R-:W-:Y:S01]  /*5d20*/  ISETP.GE.AND P3, PT, R2, UR16, PT ;  /* 0x0000001002007c0c */ /* 0x000fe2000bf66270 */
[----:B------:R-:W2:Y:S01]  /*5d30*/  LDC R34, c[0x0][0x244] ;  /* 0x00009100ff227b82 */ /* 0x000ea20000000800 */
[----:B------:R-:W-:Y:S04]  /*5d40*/  UISETP.NE.U32.AND UP1, UPT, UR10, 0x1, UPT ;  /* 0x000000010a00788c */ /* 0x000fe8000bf25070 */
[----:B------:R-:W-:Y:S06]  /*5d50*/  USEL UR10, UR60, 0x4000, !UP1 ;  /* 0x000040003c0a7887 */ /* 0x000fec000c800000 */
[----:B------:R-:W-:Y:S02]  /*5d60*/  VIADD R222, R222, UR10 ;  /* 0x0000000adede7c36 */ /* 0x000fe40008000000 */
[----:B------:R-:W-:Y:S02]  /*5d70*/  VIADD R231, R231, UR10 ;  /* 0x0000000ae7e77c36 */ /* 0x000fe40008000000 */
[----:B------:R-:W-:Y:S01]  /*5d80*/  VIADD R213, R213, UR10 ;  /* 0x0000000ad5d57c36 */ /* 0x000fe20008000000 */
        /* <DEDUP_REMOVED lines=45> */
.L_x_347:
[----:B---3--:R-:W-:Y:S01]  /*6060*/  F2FP.BF16.F32.PACK_AB R2, R33, R164 ;  /* 0x000000a42102723e */ /* 0x008fe200000010ff */
[----:B------:R-:W-:Y:S01]  /*6070*/  STS [R229+0x1c000], R16 ;  /* 0x01c00010e5007388 */ /* 0x000fe20000000800 */
[C---:B-----5:R-:W-:Y:S01]  /*6080*/  FADD.FTZ R8, -R173.reuse, R8 ;  /* 0x00000008ad087221 */ /* 0x060fe20000010100 */
[----:B------:R-:W-:Y:S01]  /*6090*/  FADD.FTZ R9, -R173, R9 ;  /* 0x00000009ad097221 */ /* 0x000fe20000010100 */
[C---:B------:R-:W-:Y:S01]  /*60a0*/  FADD.FTZ R11, -R0.reuse, R11 ;  /* 0x0000000b000b7221 */ /* 0x040fe20000010100 */
[----:B------:R-:W-:Y:S01]  /*60b0*/  STS [R229+0x1c400], R18 ;  /* 0x01c40012e5007388 */ /* 0x000fe20000000800 */
[----:B------:R-:W-:Y:S01]  /*60c0*/  FMUL.FTZ R8, R191, R8 ;  /* 0x00000008bf087220 */ /* 0x000fe20000410000 */
[----:B------:R-:W-:Y:S01]  /*60d0*/  FMUL.FTZ R9, R189, R9 ;  /* 0x00000009bd097220 */ /* 0x000fe20000410000 */
[C---:B------:R-:W-:Y:S01]  /*60e0*/  FADD.FTZ R10, -R0.reuse, R10 ;  /* 0x0000000a000a7221 */ /* 0x040fe20000010100 */
[----:B------:R1:W-:Y:S01]  /*60f0*/  STS [R230+0x1c400], R2 ;  /* 0x01c40002e6007388 */ /* 0x0003e20000000800 */
[C---:B------:R-:W-:Y:S01]  /*6100*/  FADD.FTZ R12, -R173.reuse, R12 ;  /* 0x0000000cad0c7221 */ /* 0x040fe20000010100 */
[----:B------:R-:W-:Y:S01]  /*6110*/  FADD.FTZ R13, -R173, R13 ;  /* 0x0000000dad0d7221 */ /* 0x000fe20000010100 */
[----:B------:R-:W-:Y:S01]  /*6120*/  FADD.FTZ R15, -R0, R15 ;  /* 0x0000000f000f7221 */ /* 0x000fe20000010100 */
[----:B------:R-:W-:Y:S01]  /*6130*/  STS [R230+0x1c000], R20 ;  /* 0x01c00014e6007388 */ /* 0x000fe20000000800 */
[----:B------:R-:W-:Y:S01]  /*6140*/  FMUL.FTZ R10, R194, R10 ;  /* 0x0000000ac20a7220 */ /* 0x000fe20000410000 */
[----:B------:R-:W-:Y:S01]  /*6150*/  FMUL.FTZ R4, R193, R11 ;  /* 0x0000000bc1047220 */ /* 0x000fe20000410000 */
[----:B------:R-:W-:Y:S01]  /*6160*/  FADD.FTZ R14, -R0, R14 ;  /* 0x0000000e000e7221 */ /* 0x000fe20000010100 */
[----:B------:R-:W-:Y:S01]  /*6170*/  FMUL.FTZ R12, R188, R12 ;  /* 0x0000000cbc0c7220 */ /* 0x000fe20000410000 */
[----:B------:R-:W-:Y:S01]  /*6180*/  FMUL.FTZ R7, R187, R13 ;  /* 0x0000000dbb077220 */ /* 0x000fe20000410000 */
[----:B------:R-:W-:Y:S01]  /*6190*/  FMUL.FTZ R3, R190, R15 ;  /* 0x0000000fbe037220 */ /* 0x000fe20000410000 */
[----:B------:R-:W-:Y:S01]  /*61a0*/  FMUL.FTZ R14, R192, R14 ;  /* 0x0000000ec00e7220 */ /* 0x000fe20000410000 */
[----:B------:R-:W-:Y:S01]  /*61b0*/  F2FP.BF16.F32.PACK_AB R4, R4, R10 ;  /* 0x0000000a0404723e */ /* 0x000fe200000010ff */
[----:B------:R-:W-:Y:S01]  /*61c0*/  FADD.FTZ R24, -R173, R24 ;  /* 0x00000018ad187221 */ /* 0x000fe20000010100 */
[----:B------:R-:W-:Y:S01]  /*61d0*/  F2FP.BF16.F32.PACK_AB R7, R7, R12 ;  /* 0x0000000c0707723e */ /* 0x000fe200000010ff */
[----:B------:R-:W-:Y:S01]  /*61e0*/  FADD.FTZ R25, -R173, R25 ;  /* 0x00000019ad197221 */ /* 0x000fe20000010100 */
[----:B------:R-:W-:Y:S01]  /*61f0*/  F2FP.BF16.F32.PACK_AB R3, R3, R14 ;  /* 0x0000000e0303723e */ /* 0x000fe200000010ff */
[----:B------:R-:W-:Y:S01]  /*6200*/  STS [R229+0x1d400], R4 ;  /* 0x01d40004e5007388 */ /* 0x000fe20000000800 */
[C---:B------:R-:W-:Y:S01]  /*6210*/  FADD.FTZ R26, -R0.reuse, R26 ;  /* 0x0000001a001a7221 */ /* 0x040fe20000010100 */
[----:B------:R-:W-:Y:S01]  /*6220*/  FADD.FTZ R27, -R0, R27 ;  /* 0x0000001b001b7221 */ /* 0x000fe20000010100 */
[----:B------:R-:W-:Y:S01]  /*6230*/  F2FP.BF16.F32.PACK_AB R17, R17, R22 ;  /* 0x000000161111723e */ /* 0x000fe200000010ff */
[C---:B------:R-:W-:Y:S01]  /*6240*/  FADD.FTZ R28, -R173.reuse, R28 ;  /* 0x0000001cad1c7221 */ /* 0x040fe20000010100 */
[----:B------:R-:W-:Y:S01]  /*6250*/  FADD.FTZ R29, -R173, R29 ;  /* 0x0000001dad1d7221 */ /* 0x000fe20000010100 */
[----:B------:R-:W-:Y:S01]  /*6260*/  FMUL.FTZ R24, R185, R24 ;  /* 0x00000018b9187220 */ /* 0x000fe20000410000 */
[----:B------:R-:W-:Y:S01]  /*6270*/  FMUL.FTZ R6, R184, R25 ;  /* 0x00000019b8067220 */ /* 0x000fe20000410000 */
[----:B-1----:R-:W-:Y:S01]  /*6280*/  F2FP.BF16.F32.PACK_AB R2, R9, R8 ;  /* 0x000000080902723e */ /* 0x002fe200000010ff */
[----:B------:R-:W-:Y:S01]  /*6290*/  FADD.FTZ R31, -R0, R31 ;  /* 0x0000001f001f7221 */ /* 0x000fe20000010100 */
[----:B------:R-:W-:Y:S01]  /*62a0*/  FMUL.FTZ R26, R186, R26 ;  /* 0x0000001aba1a7220 */ /* 0x000fe20000410000 */
[----:B------:R-:W-:Y:S01]  /*62b0*/  FMUL.FTZ R27, R183, R27 ;  /* 0x0000001bb71b7220 */ /* 0x000fe20000410000 */
[----:B------:R-:W-:Y:S01]  /*62c0*/  FADD.FTZ R30, -R0, R30 ;  /* 0x0000001e001e7221 */ /* 0x000fe20000010100 */
[----:B------:R1:W-:Y:S01]  /*62d0*/  STS [R229+0x1d000], R2 ;  /* 0x01d00002e5007388 */ /* 0x0003e20000000800 */
[----:B------:R-:W-:Y:S01]  /*62e0*/  F2FP.BF16.F32.PACK_AB R16, R23, R32 ;  /* 0x000000201710723e */ /* 0x000fe200000010ff */
[----:B------:R-:W-:Y:S01]  /*62f0*/  FMUL.FTZ R28, R181, R28 ;  /* 0x0000001cb51c7220 */ /* 0x000fe20000410000 */
[----:B------:R-:W-:Y:S01]  /*6300*/  FMUL.FTZ R5, R179, R29 ;  /* 0x0000001db3057220 */ /* 0x000fe20000410000 */
[----:B------:R-:W-:Y:S01]  /*6310*/  STS [R230+0x1d000], R7 ;  /* 0x01d00007e6007388 */ /* 0x000fe20000000800 */
[----:B------:R-:W-:Y:S01]  /*6320*/  FMUL.FTZ R30, R182, R30 ;  /* 0x0000001eb61e7220 */ /* 0x000fe20000410000 */
[----:B------:R-:W-:Y:S01]  /*6330*/  FMUL.FTZ R0, R180, R31 ;  /* 0x0000001fb4007220 */ /* 0x000fe20000410000 */
[----:B------:R-:W-:Y:S01]  /*6340*/  F2FP.BF16.F32.PACK_AB R6, R6, R24 ;  /* 0x000000180606723e */ /* 0x000fe200000010ff */
[----:B------:R-:W-:Y:S01]  /*6350*/  STS [R230+0x1d400], R3 ;  /* 0x01d40003e6007388 */ /* 0x000fe20000000800 */
[----:B------:R-:W-:Y:S02]  /*6360*/  F2FP.BF16.F32.PACK_AB R5, R5, R28 ;  /* 0x0000001c0505723e */ /* 0x000fe400000010ff */
[----:B------:R-:W-:Y:S01]  /*6370*/  F2FP.BF16.F32.PACK_AB R0, R0, R30 ;  /* 0x0000001e0000723e */ /* 0x000fe200000010ff */
[----:B------:R-:W-:Y:S04]  /*6380*/  STS [R223+0x1c000], R21 ;  /* 0x01c00015df007388 */ /* 0x000fe80000000800 */
[----:B------:R-:W-:Y:S04]  /*6390*/  STS [R223+0x1c400], R17 ;  /* 0x01c40011df007388 */ /* 0x000fe80000000800 */
[----:B------:R-:W-:Y:S04]  /*63a0*/  STS [R228+0x1c000], R19 ;  /* 0x01c00013e4007388 */ /* 0x000fe80000000800 */
[----:B------:R-:W-:Y:S01]  /*63b0*/  STS [R228+0x1c400], R16 ;  /* 0x01c40010e4007388 */ /* 0x000fe20000000800 */
[----:B-1----:R-:W-:Y:S03]  /*63c0*/  F2FP.BF16.F32.PACK_AB R2, R27, R26 ;  /* 0x0000001a1b02723e */ /* 0x002fe600000010ff */
        /* <DEDUP_REMOVED lines=97> */
[C---:B------:R-:W-:Y:S01]  /*69e0*/  VIADD R0, R226.reuse, 0x40 ;  /* 0x00000040e2007836 */ /* 0x040fe20000000000 */
[----:B------:R-:W1:Y:S01]  /*69f0*/  LDC R9, c[0x0][0x420] ;  /* 0x00010800ff097b82 */ /* 0x000e620000000800 */
[----:B------:R-:W-:Y:S03]  /*6a00*/  ISETP.GE.AND P4, PT, R226, UR16, PT ;  /* 0x00000010e2007c0c */ /* 0x000fe6000bf86270 */
[----:B------:R-:W-:Y:S10]  /*6a10*/  ISETP.GE.AND P3, PT, R0, UR16, PT ;  /* 0x0000001000007c0c */ /* 0x000ff4000bf66270 */
[----:B------:R-:W2:Y:S08]  /*6a20*/  @!P4 LDC R8, c[0x0][0x424] ;  /* 0x00010900ff08cb82 */ /* 0x000eb00000000800 */
[----:B------:R-:W3:Y:S01]  /*6a30*/  @!P3 LDC R0, c[0x0][0x424] ;  /* 0x00010900ff00bb82 */ /* 0x000ee20000000800 */
[C---:B-1----:R-:W-:Y:S05]  /*6a40*/  IMAD.U32 R3, R9.reuse, -0x40, RZ ;  /* 0xffffffc009037824 */ /* 0x042fea00078e00ff */
[----:B------:R-:W-:Y:S02]  /*6a50*/  SHF.R.S32.HI R7, RZ, 0x1f, R3 ;  /* 0x0000001fff077819 */ /* 0x000fe40000011403 */
[----:B------:R-:W-:Y:S02]  /*6a60*/  @!P3 LEA R5, P5, R9, R3, 0x5 ;  /* 0x000000030905b211 */ /* 0x000fe400078a28ff */
[CC--:B------:R-:W-:Y:S04]  /*6a70*/  LEA R2, P0, R3.reuse, R234.reuse, 0x1 ;  /* 0x000000ea03027211 */ /* 0x0c0fe800078008ff */
[----:B------:R-:W-:Y:S02]  /*6a80*/  LEA.HI.X.SX32 R3, R3, R235, 0x1, P0 ;  /* 0x000000eb03037211 */ /* 0x000fe400000f0eff */
[----:B------:R-:W-:Y:S01]  /*6a90*/  @!P3 LEA R4, P0, R5, R234, 0x1 ;  /* 0x000000ea0504b211 */ /* 0x000fe200078008ff */
[----:B------:R-:W-:Y:S01]  /*6aa0*/  IMAD.MOV.U32 R234, RZ, RZ, R2 ;  /* 0x000000ffffea7224 */ /* 0x000fe200078e0002 */
[C---:B---3--:R-:W-:Y:S02]  /*6ab0*/  @!P3 LEA.HI.X R7, R9.reuse, R7, R0, 0x5, P5 ;  /* 0x000000070907b211 */ /* 0x048fe400028f2c00 */
[----:B------:R-:W-:Y:S02]  /*6ac0*/  LEA R0, R242, UR4, 0x1 ;  /* 0x00000004f2007c11 */ /* 0x000fe4000f8e08ff */
[----:B------:R-:W-:Y:S02]  /*6ad0*/  @!P4 LEA R6, P5, R9, R2, 0x6 ;  /* 0x000000020906c211 */ /* 0x000fe400078a30ff */
[----:B------:R-:W-:Y:S01]  /*6ae0*/  @!P3 LEA.HI.X R5, R5, R235, R7, 0x1, P0 ;  /* 0x000000eb0505b211 */ /* 0x000fe200000f0c07 */
[----:B------:R1:W-:Y:S01]  /*6af0*/  @P4 STS.128 [R0+0x8000], RZ ;  /* 0x008000ff00004388 */ /* 0x0003e20000000c00 */
[----:B--2---:R-:W-:Y:S01]  /*6b00*/  @!P4 LEA.HI.X R7, R9, R3, R8, 0x6, P5 ;  /* 0x000000030907c211 */ /* 0x004fe200028f3408 */
[----:B------:R-:W-:Y:S02]  /*6b10*/  IMAD.MOV.U32 R235, RZ, RZ, R3 ;  /* 0x000000ffffeb7224 */ /* 0x000fe400078e0003 */
        /* <DEDUP_REMOVED lines=20> */
.L_x_348:
[----:B-1----:R-:W-:Y:S01]  /*6c60*/  LEA R0, R220, UR4, 0x1 ;  /* 0x00000004dc007c11 */ /* 0x002fe2000f8e08ff */
[----:B------:R-:W-:Y:S01]  /*6c70*/  LDSM.16.MT88.4 R16, [R210] ;  /* 0x00000000d210783b */ /* 0x000fe20000004200 */
[----:B------:R-:W-:Y:S03]  /*6c80*/  ULOP3.LUT UR10, UR8, 0x1, URZ, 0xc0, !UPT ;  /* 0x00000001080a7892 */ /* 0x000fe6000f8ec03f */
[----:B------:R-:W1:Y:S01]  /*6c90*/  LDSM.16.M88.4 R32, [R0+0x1c000] ;  /* 0x01c000000020783b */ /* 0x000e620000000200 */
[----:B------:R-:W-:Y:S01]  /*6ca0*/  IMAD.IADD R2, R219, 0x1, R0 ;  /* 0x00000001db027824 */ /* 0x000fe200078e0200 */
[----:B------:R-:W-:Y:S02]  /*6cb0*/  UISETP.NE.U32.AND UP1, UPT, UR10, 0x1, UPT ;  /* 0x000000010a00788c */ /* 0x000fe4000bf25070 */
[----:B------:R-:W2:Y:S01]  /*6cc0*/  LDSM.16.M88.4 R28, [R0+0x1d000] ;  /* 0x01d00000001c783b */ /* 0x000ea20000000200 */
[----:B------:R-:W-:Y:S03]  /*6cd0*/  UIADD3 UR10, UR8, -0x1, URZ ;  /* 0xffffffff080a7890 */ /* 0x000fe6000fffe03f */
[----:B------:R-:W3:Y:S04]  /*6ce0*/  LDSM.16.MT88.4 R164, [R210+0x4000] ;  /* 0x00400000d2a4783b */ /* 0x000ee80000004200 */
[----:B------:R-:W-:Y:S04]  /*6cf0*/  LDSM.16.MT88.4 R172, [R210+0x800] ;  /* 0x00080000d2ac783b */ /* 0x000fe80000004200 */
[----:B------:R-:W4:Y:S04]  /*6d00*/  LDSM.16.M88.4 R168, [R2+0x1c000] ;  /* 0x01c0000002a8783b */ /* 0x000f280000000200 */
        /* <DEDUP_REMOVED lines=314> */
[----:B------:R-:W3:Y:S01]  /*80b0*/  LDL R236, [R1] ;  /* 0x0000000001ec7983 */ /* 0x000ee20000100800 */
        /* <DEDUP_REMOVED lines=216> */
.L_x_350:
[----:B------:R-:W-:Y:S01]  /*8e40*/  @UP0 UIADD3 UR13, UR15, UR31, URZ ;  /* 0x0000001f0f0d0290 */ /* 0x000fe2000fffe03f */
[----:B--2---:R-:W-:Y:S01]  /*8e50*/  LEA R2, R242, UR4, 0x1 ;  /* 0x00000004f2027c11 */ /* 0x004fe2000f8e08ff */
[----:B------:R-:W-:Y:S01]  /*8e60*/  @UP0 ULDC.64 UR8, c[0x0][0x458] ;  /* 0x0001160000080ab9 */ /* 0x000fe20000000a00 */
[----:B------:R-:W-:Y:S01]  /*8e70*/  USHF.L.U32 UR12, UR29, 0x7, URZ ;  /* 0x000000071d0c7899 */ /* 0x000fe2000800063f */
[----:B-1----:R-:W-:Y:S01]  /*8e80*/  SHF.R.S32.HI R0, RZ, 0x1f, R3 ;  /* 0x0000001fff007819 */ /* 0x002fe20000011403 */
[----:B------:R-:W-:Y:S02]  /*8e90*/  @UP0 UIMAD.WIDE.U32 UR16, UR13, UR8, URZ ;  /* 0x000000080d1002a5 */ /* 0x000fe4000f8e003f */
[----:B------:R-:W-:-:S04]  /*8ea0*/  @UP0 UIMAD UR13, UR13, UR9, URZ ;  /* 0x000000090d0d02a4 */ /* 0x000fc8000f8e023f */
        /* <DEDUP_REMOVED lines=17> */
.L_x_351:
[----:B------:R-:W-:Y:S01]  /*8fc0*/  BAR.SYNC.DEFER_BLOCKING 0x0 ;  /* 0x0000000000007b1d */ /* 0x000fe20000010000 */
[----:B------:R-:W-:Y:S01]  /*8fd0*/  USHF.R.S32.HI UR13, URZ, 0x1f, UR12 ;  /* 0x0000001f3f0d7899 */ /* 0x000fe2000801140c */
[----:B------:R-:W-:Y:S01]  /*8fe0*/  LEA.HI R0, R0, R3, RZ, 0x3 ;  /* 0x0000000300007211 */ /* 0x000fe200078f18ff */
[----:B------:R-:W-:Y:S01]  /*8ff0*/  IMAD.U32 R3, RZ, RZ, UR10 ;  /* 0x0000000aff037e24 */ /* 0x000fe2000f8e00ff */
[--C-:B------:R-:W-:Y:S01]  /*9000*/  SHF.R.S32.HI R11, RZ, 0x1f, R226.reuse ;  /* 0x0000001fff0b7819 */ /* 0x100fe200000114e2 */
[----:B------:R-:W-:Y:S01]  /*9010*/  UIMAD UR14, UR13, UR10, URZ ;  /* 0x0000000a0d0e72a4 */ /* 0x000fe2000f8e023f */
[----:B------:R-:W-:Y:S01]  /*9020*/  IMAD.MOV.U32 R10, RZ, RZ, R226 ;  /* 0x000000ffff0a7224 */ /* 0x000fe200078e00e2 */
[----:B------:R-:W-:Y:S01]  /*9030*/  UIMAD UR5, UR29, -0x80, UR5 ;  /* 0xffffff801d0578a4 */ /* 0x000fe2000f8e0205 */
[----:B------:R-:W-:Y:S01]  /*9040*/  SHF.R.S32.HI R0, RZ, 0x3, R0 ;  /* 0x00000003ff007819 */ /* 0x000fe20000011400 */
[----:B------:R-:W-:Y:S01]  /*9050*/  UIMAD UR14, UR12, UR11, UR14 ;  /* 0x0000000b0c0e72a4 */ /* 0x000fe2000f8e020e */
[----:B------:R-:W-:Y:S01]  /*9060*/  IMAD.WIDE.U32 R4, R3, UR12, R10 ;  /* 0x0000000c03047c25 */ /* 0x000fe2000f8e000a */
[----:B------:R-:W-:Y:S01]  /*9070*/  USHF.R.S32.HI UR16, URZ, 0x1f, UR58 ;  /* 0x0000001f3f107899 */ /* 0x000fe2000801143a */
[----:B------:R-:W-:Y:S01]  /*9080*/  BSSY B0, `(.L_x_352) ;  /* 0x000002c000007945 */ /* 0x000fe20003800000 */
[C---:B------:R-:W-:Y:S01]  /*9090*/  ISETP.GE.AND P5, PT, R0.reuse, UR5, PT ;  /* 0x0000000500007c0c */ /* 0x040fe2000bfa6270 */
[----:B------:R-:W-:Y:S01]  /*90a0*/  VIADD R6, R0, 0x20 ;  /* 0x0000002000067836 */ /* 0x000fe20000000000 */
[----:B------:R-:W-:Y:S01]  /*90b0*/  MOV R3, UR14 ;  /* 0x0000000e00037c02 */ /* 0x000fe20008000f00 */
[----:B------:R-:W-:Y:S01]  /*90c0*/  ULDC.64 UR14, c[0x0][0x468] ;  /* 0x00011a00000e7ab9 */ /* 0x000fe20000000a00 */
[----:B------:R-:W-:Y:S01]  /*90d0*/  IADD3 R4, P0, R4, UR20, RZ ;  /* 0x0000001404047c10 */ /* 0x000fe2000ff1e0ff */
[----:B------:R-:W-:Y:S01]  /*90e0*/  UIMAD UR16, UR16, UR14, URZ ;  /* 0x0000000e101072a4 */ /* 0x000fe2000f8e023f */
[----:B------:R-:W-:Y:S01]  /*90f0*/  ISETP.GE.AND P4, PT, R6, UR5, PT ;  /* 0x0000000506007c0c */ /* 0x000fe2000bf86270 */
[C---:B------:R-:W-:Y:S01]  /*9100*/  VIADD R7, R0.reuse, 0x40 ;  /* 0x0000004000077836 */ /* 0x040fe20000000000 */
[----:B------:R-:W-:Y:S01]  /*9110*/  IADD3.X R5, R5, UR21, R3, P0, !PT ;  /* 0x0000001505057c10 */ /* 0x000fe200087fe403 */
[----:B------:R-:W-:Y:S01]  /*9120*/  IMAD.U32 R3, RZ, RZ, UR14 ;  /* 0x0000000eff037e24 */ /* 0x000fe2000f8e00ff */
[----:B------:R-:W-:Y:S01]  /*9130*/  UIMAD UR15, UR58, UR15, UR16 ;  /* 0x0000000f3a0f72a4 */ /* 0x000fe2000f8e0210 */
[----:B------:R1:W2:Y:S01]  /*9140*/  LDS.128 R28, [R2+0xd000] ;  /* 0x00d00000021c7984 */ /* 0x0002a20000000c00 */
[----:B------:R-:W-:Y:S01]  /*9150*/  VIADD R6, R0, 0x60 ;  /* 0x0000006000067836 */ /* 0x000fe20000000000 */
[----:B------:R-:W-:Y:S01]  /*9160*/  ISETP.GE.AND P3, PT, R7, UR5, PT ;  /* 0x0000000507007c0c */ /* 0x000fe2000bf66270 */
[----:B------:R-:W-:Y:S01]  /*9170*/  IMAD.WIDE.U32 R4, R3, UR58, R4 ;  /* 0x0000003a03047c25 */ /* 0x000fe2000f8e0004 */
[----:B------:R1:W3:Y:S01]  /*9180*/  LDS.128 R24, [R2+0x11000] ;  /* 0x0110000002187984 */ /* 0x0002e20000000c00 */
[----:B------:R-:W-:-:S02]  /*9190*/  IADD3 R22, R226, 0x40, RZ ;  /* 0x00000040e2167810 */ /* 0x000fc40007ffe0ff */
[----:B------:R-:W-:Y:S01]  /*91a0*/  VIADD R20, R5, UR15 ;  /* 0x0000000f05147c36 */ /* 0x000fe20008000000 */
[----:B------:R1:W4:Y:S01]  /*91b0*/  LDS.128 R36, [R2+0x15000] ;  /* 0x0150000002247984 */ /* 0x0003220000000c00 */
[----:B------:R-:W-:Y:S02]  /*91c0*/  ISETP.GE.AND P2, PT, R6, UR5, PT ;  /* 0x0000000506007c0c */ /* 0x000fe4000bf46270 */
[----:B------:R-:W-:Y:S01]  /*91d0*/  SHF.R.S32.HI R23, RZ, 0x1f, R0 ;  /* 0x0000001fff177819 */ /* 0x000fe20000011400 */
[----:B------:R1:W1:Y:S04]  /*91e0*/  LDS.128 R44, [R2+0x16000] ;  /* 0x01600000022c7984 */ /* 0x0002680000000c00 */
[----:B------:R1:W1:Y:S04]  /*91f0*/  LDS.128 R52, [R2+0x17000] ;  /* 0x0170000002347984 */ /* 0x0002680000000c00 */
[----:B------:R1:W1:Y:S04]  /*9200*/  LDS.128 R32, [R2+0x19000] ;  /* 0x0190000002207984 */ /* 0x0002680000000c00 */
[----:B------:R1:W1:Y:S04]  /*9210*/  LDS.128 R40, [R2+0x1a000] ;  /* 0x01a0000002287984 */ /* 0x0002680000000c00 */
[----:B------:R1:W1:Y:S01]  /*9220*/  LDS.128 R48, [R2+0x1b000] ;  /* 0x01b0000002307984 */ /* 0x0002620000000c00 */
[----:B------:R-:W-:Y:S05]  /*9230*/  @P5 BRA `(.L_x_353) ;  /* 0x0000000000405947 */ /* 0x000fea0003800000 */
[----:B------:R-:W-:Y:S01]  /*9240*/  ULDC UR16, c[0x0][0x2d0] ;  /* 0x0000b40000107ab9 */ /* 0x000fe20000000800 */
[----:B------:R-:W2:Y:S01]  /*9250*/  LDS.128 R16, [R2+0x10000] ;  /* 0x0100000002107984 */ /* 0x000ea20000000c00 */
[----:B------:R-:W-:Y:S01]  /*9260*/  ISETP.GE.AND P6, PT, R226, UR16, PT ;  /* 0x00000010e2007c0c */ /* 0x000fe2000bfc6270 */
[----:B------:R-:W-:Y:S01]  /*9270*/  IMAD R3, R23, UR10, RZ ;  /* 0x0000000a17037c24 */ /* 0x000fe2000f8e02ff */
[----:B------:R-:W-:Y:S01]  /*9280*/  MOV R7, R20 ;  /* 0x0000001400077202 */ /* 0x000fe20000000f00 */
[----:B------:R-:W-:Y:S01]  /*9290*/  IMAD.MOV.U32 R6, RZ, RZ, R4 ;  /* 0x000000ffff067224 */ /* 0x000fe200078e0004 */
[----:B------:R-:W-:Y:S01]  /*92a0*/  ISETP.GE.AND P1, PT, R22, UR16, PT ;  /* 0x0000001016007c0c */ /* 0x000fe2000bf26270 */
[C---:B------:R-:W-:Y:S01]  /*92b0*/  IMAD R3, R0.reuse, UR11, R3 ;  /* 0x0000000b00037c24 */ /* 0x040fe2000f8e0203 */
[----:B------:R-:W-:Y:S01]  /*92c0*/  ULDC.64 UR14, c[0x0][0x3f0] ;  /* 0x0000fc00000e7ab9 */ /* 0x000fe20000000a00 */
[----:B------:R-:W-:-:S04]  /*92d0*/  IMAD.WIDE.U32 R8, R0, UR10, R6 ;  /* 0x0000000a00087c25 */ /* 0x000fc8000f8e0006 */
[----:B------:R-:W-:Y:S01]  /*92e0*/  IMAD.IADD R3, R9, 0x1, R3 ;  /* 0x0000000109037824 */ /* 0x000fe200078e0203 */
[C---:B------:R-:W-:Y:S01]  /*92f0*/  LEA R6, P0, R8.reuse, UR14, 0x1 ;  /* 0x0000000e08067c11 */ /* 0x040fe2000f8008ff */
[----:B------:R-:W3:Y:S03]  /*9300*/  @!P6 LDS.128 R12, [R2+0xc000] ;  /* 0x00c00000020ce984 */ /* 0x000ee60000000c00 */
[----:B------:R-:W-:-:S05]  /*9310*/  LEA.HI.X R7, R8, UR15, R3, 0x1, P0 ;  /* 0x0000000f08077c11 */ /* 0x000fca00080f0c03 */
[----:B--2---:R2:W-:Y:S04]  /*9320*/  @!P1 STG.E.128 desc[UR6][R6.64+0x80], R16 ;  /* 0x0000801006009986 */ /* 0x0045e8000c101d06 */
[----:B---3--:R2:W-:Y:S02]  /*9330*/  @!P6 STG.E.128 desc[UR6][R6.64], R12 ;  /* 0x0000000c0600e986 */ /* 0x0085e4000c101d06 */
.L_x_353:
[----:B------:R-:W-:Y:S05]  /*9340*/  BSYNC B0 ;  /* 0x0000000000007941 */ /* 0x000fea0003800000 */
.L_x_352:
[----:B------:R-:W-:Y:S04]  /*9350*/  BSSY B0, `(.L_x_354) ;  /* 0x0000012000007945 */ /* 0x000fe80003800000 */
[----:B------:R-:W-:Y:S05]  /*9360*/  @P4 BRA `(.L_x_355) ;  /* 0x0000000000404947 */ /* 0x000fea0003800000 */
[----:B------:R-:W-:Y:S01]  /*9370*/  IADD3 R3, P0, R0, 0x20, RZ ;  /* 0x0000002000037810 */ /* 0x000fe20007f1e0ff */
[----:B------:R-:W-:Y:S01]  /*9380*/  ULDC UR16, c[0x0][0x2d0] ;  /* 0x0000b40000107ab9 */ /* 0x000fe20000000800 */
[----:B--2---:R-:W-:Y:S01]  /*9390*/  MOV R7, R20 ;  /* 0x0000001400077202 */ /* 0x004fe20000000f00 */
[----:B------:R-:W-:Y:S01]  /*93a0*/  ULDC.64 UR14, c[0x0][0x3f0] ;  /* 0x0000fc00000e7ab9 */ /* 0x000fe20000000a00 */
[----:B------:R-:W-:Y:S01]  /*93b0*/  ISETP.GE.AND P1, PT, R226, UR16, PT ;  /* 0x00000010e2007c0c */ /* 0x000fe2000bf26270 */
[----:B------:R-:W-:Y:S01]  /*93c0*/  IMAD.X R6, RZ, RZ, R23, P0 ;  /* 0x000000ffff067224 */ /* 0x000fe200000e0617 */
[----:B------:R-:W-:-:S03]  /*93d0*/  ISETP.GE.AND P0, PT, R22, UR16, PT ;  /* 0x0000001016007c0c */ /* 0x000fc6000bf06270 */
[----:B------:R-:W-:Y:S02]  /*93e0*/  IMAD R12, R6, UR10, RZ ;  /* 0x0000000a060c7c24 */ /* 0x000fe4000f8e02ff */
[----:B------:R-:W-:-:S04]  /*93f0*/  IMAD.MOV.U32 R6, RZ, RZ, R4 ;  /* 0x000000ffff067224 */ /* 0x000fc800078e0004 */
[----:B------:R-:W-:-:S04]  /*9400*/  IMAD.WIDE.U32 R8, R3, UR10, R6 ;  /* 0x0000000a03087c25 */ /* 0x000fc8000f8e0006 */
[----:B------:R-:W-:Y:S01]  /*9410*/  IMAD R3, R3, UR11, R12 ;  /* 0x0000000b03037c24 */ /* 0x000fe2000f8e020c */
[----:B------:R-:W-:-:S03]  /*9420*/  LEA R6, P6, R8, UR14, 0x1 ;  /* 0x0000000e08067c11 */ /* 0x000fc6000f8c08ff */
[----:B------:R-:W-:-:S05]  /*9430*/  IMAD.IADD R3, R9, 0x1, R3 ;  /* 0x0000000109037824 */ /* 0x000fca00078e0203 */
[----:B------:R-:W-:-:S05]  /*9440*/  LEA.HI.X R7, R8, UR15, R3, 0x1, P6 ;  /* 0x0000000f08077c11 */ /* 0x000fca000b0f0c03 */
[----:B------:R2:W-:Y:S04]  /*9450*/  @!P1 STG.E.128 desc[UR6][R6.64], R28 ;  /* 0x0000001c06009986 */ /* 0x0005e8000c101d06 */
[----:B---3--:R2:W-:Y:S02]  /*9460*/  @!P0 STG.E.128 desc[UR6][R6.64+0x80], R24 ;  /* 0x0000801806008986 */ /* 0x0085e4000c101d06 */
.L_x_355:
[----:B------:R-:W-:Y:S05]  /*9470*/  BSYNC B0 ;  /* 0x0000000000007941 */ /* 0x000fea0003800000 */
.L_x_354:
[----:B--2---:R2:W1:Y:S01]  /*9480*/  LDS.128 R16, [R2+0xe000] ;  /* 0x00e0000002107984 */ /* 0x0044620000000c00 */
[----:B------:R-:W-:Y:S03]  /*9490*/  BSSY B0, `(.L_x_356) ;  /* 0x0000013000007945 */ /* 0x000fe60003800000 */
[----:B------:R2:W1:Y:S01]  /*94a0*/  LDS.128 R12, [R2+0x12000] ;  /* 0x01200000020c7984 */ /* 0x0004620000000c00 */
[----:B------:R-:W-:Y:S05]  /*94b0*/  @P3 BRA `(.L_x_357) ;  /* 0x0000000000403947 */ /* 0x000fea0003800000 */
[----:B------:R-:W-:Y:S01]  /*94c0*/  IADD3 R3, P0, R0, 0x40, RZ ;  /* 0x0000004000037810 */ /* 0x000fe20007f1e0ff */
[----:B------:R-:W-:Y:S01]  /*94d0*/  ULDC UR16, c[0x0][0x2d0] ;  /* 0x0000b40000107ab9 */ /* 0x000fe20000000800 */
[----:B------:R-:W-:Y:S01]  /*94e0*/  MOV R7, R20 ;  /* 0x0000001400077202 */ /* 0x000fe20000000f00 */
        /* <DEDUP_REMOVED lines=11> */
[----:B-1----:R1:W-:Y:S04]  /*95a0*/  @!P1 STG.E.128 desc[UR6][R6.64], R16 ;  /* 0x0000001006009986 */ /* 0x0023e8000c101d06 */
[----:B------:R1:W-:Y:S02]  /*95b0*/  @!P0 STG.E.128 desc[UR6][R6.64+0x80], R12 ;  /* 0x0000800c06008986 */ /* 0x0003e4000c101d06 */
.L_x_357:
[----:B------:R-:W-:Y:S05]  /*95c0*/  BSYNC B0 ;  /* 0x0000000000007941 */ /* 0x000fea0003800000 */
.L_x_356:
[----:B-1----:R1:W1:Y:S01]  /*95d0*/  LDS.128 R16, [R2+0xf000] ;  /* 0x00f0000002107984 */ /* 0x0022620000000c00 */
[----:B------:R-:W-:Y:S03]  /*95e0*/  BSSY B0, `(.L_x_358) ;  /* 0x0000013000007945 */ /* 0x000fe60003800000 */
[----:B------:R1:W1:Y:S01]  /*95f0*/  LDS.128 R12, [R2+0x13000] ;  /* 0x01300000020c7984 */ /* 0x0002620000000c00 */
[----:B------:R-:W-:Y:S05]  /*9600*/  @P2 BRA `(.L_x_359) ;  /* 0x0000000000402947 */ /* 0x000fea0003800000 */
[----:B------:R-:W-:Y:S01]  /*9610*/  IADD3 R3, P0, R0, 0x60, RZ ;  /* 0x0000006000037810 */ /* 0x000fe20007f1e0ff */
[----:B------:R-:W-:Y:S01]  /*9620*/  IMAD.MOV.U32 R6, RZ, RZ, R4 ;  /* 0x000000ffff067224 */ /* 0x000fe200078e0004 */
[----:B------:R-:W-:Y:S01]  /*9630*/  MOV R7, R20 ;  /* 0x0000001400077202 */ /* 0x000fe20000000f00 */
[----:B------:R-:W-:Y:S01]  /*9640*/  ULDC UR5, c[0x0][0x2d0] ;  /* 0x0000b40000057ab9 */ /* 0x000fe20000000800 */
[----:B------:R-:W-:Y:S01]  /*9650*/  ULDC.64 UR14, c[0x0][0x3f0] ;  /* 0x0000fc00000e7ab9 */ /* 0x000fe20000000a00 */
[----:B------:R-:W-:Y:S01]  /*9660*/  IMAD.X R5, RZ, RZ, R23, P0 ;  /* 0x000000ffff057224 */ /* 0x000fe200000e0617 */
[----:B------:R-:W-:Y:S01]  /*9670*/  ISETP.GE.AND P1, PT, R226, UR5, PT ;  /* 0x00000005e2007c0c */ /* 0x000fe2000bf26270 */
[----:B------:R-:W-:Y:S01]  /*9680*/  IMAD.WIDE.U32 R6, R3, UR10, R6 ;  /* 0x0000000a03067c25 */ /* 0x000fe2000f8e0006 */
[----:B------:R-:W-:-:S03]  /*9690*/  ISETP.GE.AND P0, PT, R22, UR5, PT ;  /* 0x0000000516007c0c */ /* 0x000fc6000bf06270 */
[----:B------:R-:W-:Y:S01]  /*96a0*/  IMAD R5, R5, UR10, RZ ;  /* 0x0000000a05057c24 */ /* 0x000fe2000f8e02ff */
[----:B------:R-:W-:-:S03]  /*96b0*/  LEA R4, P6, R6, UR14, 0x1 ;  /* 0x0000000e06047c11 */ /* 0x000fc6000f8c08ff */
[----:B------:R-:W-:-:S04]  /*96c0*/  IMAD R3, R3, UR11, R5 ;  /* 0x0000000b03037c24 */ /* 0x000fc8000f8e0205 */
[----:B------:R-:W-:-:S05]  /*96d0*/  IMAD.IADD R3, R7, 0x1, R3 ;  /* 0x0000000107037824 */ /* 0x000fca00078e0203 */
[----:B------:R-:W-:-:S05]  /*96e0*/  LEA.HI.X R5, R6, UR15, R3, 0x1, P6 ;  /* 0x0000000f06057c11 */ /* 0x000fca000b0f0c03 */
[----:B-1----:R1:W-:Y:S04]  /*96f0*/  @!P1 STG.E.128 desc[UR6][R4.64], R16 ;  /* 0x0000001004009986 */ /* 0x0023e8000c101d06 */
[----:B------:R1:W-:Y:S02]  /*9700*/  @!P0 STG.E.128 desc[UR6][R4.64+0x80], R12 ;  /* 0x0000800c04008986 */ /* 0x0003e4000c101d06 */
.L_x_359:
[----:B------:R-:W-:Y:S05]  /*9710*/  BSYNC B0 ;  /* 0x0000000000007941 */ /* 0x000fea0003800000 */
.L_x_358:
        /* <DEDUP_REMOVED lines=14> */
[----:B--2---:R-:W-:-:S05]  /*9800*/  MOV R2, UR10 ;  /* 0x0000000a00027c02 */ /* 0x004fca0008000f00 */
[----:B------:R-:W-:-:S05]  /*9810*/  IMAD.WIDE.U32 R2, R2, UR58, R4 ;  /* 0x0000003a02027c25 */ /* 0x000fca000f8e0004 */
[----:B------:R-:W-:Y:S01]  /*9820*/  IADD3 R8, R3, UR11, RZ ;  /* 0x0000000b03087c10 */ /* 0x000fe2000fffe0ff */
[----:B------:R-:W-:Y:S06]  /*9830*/  @P5 BRA `(.L_x_361) ;  /* 0x0000000000385947 */ /* 0x000fec0003800000 */
[----:B------:R-:W-:Y:S01]  /*9840*/  MOV R5, R8 ;  /* 0x0000000800057202 */ /* 0x000fe20000000f00 */
[----:B------:R-:W-:Y:S01]  /*9850*/  IMAD.MOV.U32 R4, RZ, RZ, R2 ;  /* 0x000000ffff047224 */ /* 0x000fe200078e0002 */
[----:B------:R-:W-:Y:S01]  /*9860*/  ULDC UR5, c[0x0][0x2d0] ;  /* 0x0000b40000057ab9 */ /* 0x000fe20000000800 */
[----:B------:R-:W-:Y:S01]  /*9870*/  IMAD R9, R23, UR8, RZ ;  /* 0x0000000817097c24 */ /* 0x000fe2000f8e02ff */
[----:B------:R-:W-:Y:S01]  /*9880*/  ISETP.GE.AND P1, PT, R226, UR5, PT ;  /* 0x00000005e2007c0c */ /* 0x000fe2000bf26270 */
[----:B------:R-:W-:Y:S01]  /*9890*/  IMAD.WIDE.U32 R6, R0, UR8, R4 ;  /* 0x0000000800067c25 */ /* 0x000fe2000f8e0004 */
[----:B------:R-:W-:Y:S01]  /*98a0*/  ISETP.GE.AND P0, PT, R22, UR5, PT ;  /* 0x0000000516007c0c */ /* 0x000fe2000bf06270 */
[----:B------:R-:W-:Y:S02]  /*98b0*/  ULDC.64 UR10, c[0x0][0x3f8] ;  /* 0x0000fe00000a7ab9 */ /* 0x000fe40000000a00 */
[----:B------:R-:W-:-:S04]  /*98c0*/  IMAD R4, R0, UR9, R9 ;  /* 0x0000000900047c24 */ /* 0x000fc8000f8e0209 */
[----:B------:R-:W-:Y:S01]  /*98d0*/  IMAD.IADD R5, R7, 0x1, R4 ;  /* 0x0000000107057824 */ /* 0x000fe200078e0204 */
[----:B------:R-:W-:-:S04]  /*98e0*/  LEA R4, P5, R6, UR10, 0x1 ;  /* 0x0000000a06047c11 */ /* 0x000fc8000f8a08ff */
[----:B------:R-:W-:-:S05]  /*98f0*/  LEA.HI.X R5, R6, UR11, R5, 0x1, P5 ;  /* 0x0000000b06057c11 */ /* 0x000fca000a8f0c05 */
[----:B-1----:R2:W-:Y:S04]  /*9900*/  @!P1 STG.E.128 desc[UR6][R4.64], R16 ;  /* 0x0000001004009986 */ /* 0x0025e8000c101d06 */
[----:B------:R2:W-:Y:S02]  /*9910*/  @!P0 STG.E.128 desc[UR6][R4.64+0x80], R12 ;  /* 0x0000800c04008986 */ /* 0x0005e4000c101d06 */
.L_x_361:
[----:B------:R-:W-:Y:S05]  /*9920*/  BSYNC B0 ;  /* 0x0000000000007941 */ /* 0x000fea0003800000 */
.L_x_360:
[----:B------:R-:W-:Y:S04]  /*9930*/  BSSY B0, `(.L_x_362) ;  /* 0x0000012000007945 */ /* 0x000fe80003800000 */
[----:B------:R-:W-:Y:S05]  /*9940*/  @P4 BRA `(.L_x_363) ;  /* 0x0000000000404947 */ /* 0x000fea0003800000 */
[----:B--2---:R-:W-:Y:S01]  /*9950*/  IADD3 R4, P0, R0, 0x20, RZ ;  /* 0x0000002000047810 */ /* 0x004fe20007f1e0ff */
        /* <DEDUP_REMOVED lines=8> */
[----:B------:R-:W-:-:S04]  /*99e0*/  IMAD R5, R5, UR8, RZ ;  /* 0x0000000805057c24 */ /* 0x000fc8000f8e02ff */
[----:B------:R-:W-:Y:S01]  /*99f0*/  IMAD R5, R4, UR9, R5 ;  /* 0x0000000904057c24 */ /* 0x000fe2000f8e0205 */
[----:B------:R-:W-:-:S03]  /*9a00*/  LEA R4, P4, R6, UR10, 0x1 ;  /* 0x0000000a06047c11 */ /* 0x000fc6000f8808ff */
[----:B------:R-:W-:-:S05]  /*9a10*/  IMAD.IADD R5, R7, 0x1, R5 ;  /* 0x0000000107057824 */ /* 0x000fca00078e0205 */
[----:B------:R-:W-:-:S05]  /*9a20*/  LEA.HI.X R5, R6, UR11, R5, 0x1, P4 ;  /* 0x0000000b06057c11 */ /* 0x000fca000a0f0c05 */
[----:B----4-:R2:W-:Y:S04]  /*9a30*/  @!P1 STG.E.128 desc[UR6][R4.64], R36 ;  /* 0x0000002404009986 */ /* 0x0105e8000c101d06 */
[----:B------:R2:W-:Y:S02]  /*9a40*/  @!P0 STG.E.128 desc[UR6][R4.64+0x80], R32 ;  /* 0x0000802004008986 */ /* 0x0005e4000c101d06 */
.L_x_363:
[----:B------:R-:W-:Y:S05]  /*9a50*/  BSYNC B0 ;  /* 0x0000000000007941 */ /* 0x000fea0003800000 */
.L_x_362:
        /* <DEDUP_REMOVED lines=16> */
[----:B------:R2:W-:Y:S04]  /*9b60*/  @!P1 STG.E.128 desc[UR6][R4.64], R44 ;  /* 0x0000002c04009986 */ /* 0x0005e8000c101d06 */
[----:B------:R2:W-:Y:S02]  /*9b70*/  @!P0 STG.E.128 desc[UR6][R4.64+0x80], R40 ;  /* 0x0000802804008986 */ /* 0x0005e4000c101d06 */
.L_x_365:
[----:B------:R-:W-:Y:S05]  /*9b80*/  BSYNC B0 ;  /* 0x0000000000007941 */ /* 0x000fea0003800000 */
.L_x_364:
[----:B------:R-:W-:Y:S05]  /*9b90*/  @P2 BRA `(.L_x_366) ;  /* 0x0000000c00e42947 */ /* 0x000fea0003800000 */
[----:B------:R-:W-:Y:S01]  /*9ba0*/  IADD3 R0, P0, R0, 0x60, RZ ;  /* 0x0000006000007810 */ /* 0x000fe20007f1e0ff */
[----:B------:R-:W-:Y:S01]  /*9bb0*/  ULDC UR5, c[0x0][0x2d0] ;  /* 0x0000b40000057ab9 */ /* 0x000fe20000000800 */
[----:B------:R-:W-:-:S03]  /*9bc0*/  ULDC.64 UR10, c[0x0][0x3f8] ;  /* 0x0000fe00000a7ab9 */ /* 0x000fc60000000a00 */
[----:B------:R-:W-:Y:S01]  /*9bd0*/  IMAD.X R3, RZ, RZ, R23, P0 ;  /* 0x000000ffff037224 */ /* 0x000fe200000e0617 */
[----:B------:R-:W-:-:S03]  /*9be0*/  ISETP.GE.AND P0, PT, R226, UR5, PT ;  /* 0x00000005e2007c0c */ /* 0x000fc6000bf06270 */
[----:B------:R-:W-:Y:S01]  /*9bf0*/  IMAD R6, R3, UR8, RZ ;  /* 0x0000000803067c24 */ /* 0x000fe2000f8e02ff */
[----:B------:R-:W-:-:S03]  /*9c00*/  MOV R3, R8 ;  /* 0x0000000800037202 */ /* 0x000fc60000000f00 */
[----:B--2---:R-:W-:-:S04]  /*9c10*/  IMAD.WIDE.U32 R4, R0, UR8, R2 ;  /* 0x0000000800047c25 */ /* 0x004fc8000f8e0002 */
[----:B------:R-:W-:Y:S01]  /*9c20*/  IMAD R0, R0, UR9, R6 ;  /* 0x0000000900007c24 */ /* 0x000fe2000f8e0206 */
        /* <DEDUP_REMOVED lines=8> */
.L_x_320:
        /* <DEDUP_REMOVED lines=25> */
.L_x_367:
        /* <DEDUP_REMOVED lines=23> */
.L_x_368:
[----:B------:R-:W-:Y:S01]  /*9fb0*/  UIMAD UR12, UR21, UR8, URZ ;  /* 0x00000008150c72a4 */ /* 0x000fe2000f8e023f */
[----:B------:R-:W-:Y:S01]  /*9fc0*/  IMAD.U32 R2, RZ, RZ, UR8 ;  /* 0x00000008ff027e24 */ /* 0x000fe2000f8e00ff */
[----:B------:R-:W-:Y:S01]  /*9fd0*/  UIMAD UR5, UR29, -0x80, UR5 ;  /* 0xffffff801d0578a4 */ /* 0x000fe2000f8e0205 */
[----:B------:R-:W-:Y:S01]  /*9fe0*/  VIADD R4, R0, 0x20 ;  /* 0x0000002000047836 */ /* 0x000fe20000000000 */
[----:B------:R-:W-:Y:S01]  /*9ff0*/  UIMAD UR12, UR17, UR9, UR12 ;  /* 0x00000009110c72a4 */ /* 0x000fe2000f8e020c */
[----:B------:R-:W-:Y:S01]  /*a000*/  IMAD.WIDE.U32 R2, R2, UR17, R226 ;  /* 0x0000001102027c25 */ /* 0x000fe2000f8e00e2 */
[----:B------:R-:W-:Y:S01]  /*a010*/  USHF.R.S32.HI UR14, URZ, 0x1f, UR58 ;  /* 0x0000001f3f0e7899 */ /* 0x000fe2000801143a */
[----:B------:R-:W-:Y:S01]  /*a020*/  IADD3 R5, R0, 0x40, RZ ;  /* 0x0000004000057810 */ /* 0x000fe20007ffe0ff */
[----:B------:R-:W-:Y:S01]  /*a030*/  BSSY B0, `(.L_x_369) ;  /* 0x0000020000007945 */ /* 0x000fe20003800000 */
[----:B------:R-:W-:Y:S01]  /*a040*/  ISETP.GE.AND P4, PT, R4, UR5, PT ;  /* 0x0000000504007c0c */ /* 0x000fe2000bf86270 */
[----:B------:R-:W-:Y:S01]  /*a050*/  IMAD.U32 R4, RZ, RZ, UR12 ;  /* 0x0000000cff047e24 */ /* 0x000fe2000f8e00ff */
[----:B------:R-:W-:Y:S01]  /*a060*/  IADD3 R2, P0, R2, UR19, RZ ;  /* 0x0000001302027c10 */ /* 0x000fe2000ff1e0ff */
[----:B------:R-:W-:Y:S01]  /*a070*/  ULDC.64 UR12, c[0x0][0x468] ;  /* 0x00011a00000c7ab9 */ /* 0x000fe20000000a00 */
[----:B------:R-:W-:Y:S01]  /*a080*/  ISETP.GE.AND P5, PT, R0, UR5, PT ;  /* 0x0000000500007c0c */ /* 0x000fe2000bfa6270 */
[----:B------:R-:W-:Y:S01]  /*a090*/  UIMAD UR14, UR14, UR12, URZ ;  /* 0x0000000c0e0e72a4 */ /* 0x000fe2000f8e023f */
[----:B------:R-:W-:Y:S01]  /*a0a0*/  IADD3.X R3, R3, UR20, R4, P0, !PT ;  /* 0x0000001403037c10 */ /* 0x000fe200087fe404 */
[----:B------:R-:W-:Y:S01]  /*a0b0*/  VIADD R10, R226, 0x40 ;  /* 0x00000040e20a7836 */ /* 0x000fe20000000000 */
[----:B------:R-:W-:Y:S01]  /*a0c0*/  MOV R4, UR12 ;  /* 0x0000000c00047c02 */ /* 0x000fe20008000f00 */
        /* <DEDUP_REMOVED lines=20> */
[----:B------:R1:W-:Y:S04]  /*a210*/  @!P1 STG.E.128 desc[UR6][R4.64], RZ ;  /* 0x000000ff04009986 */ /* 0x0003e8000c101d06 */
[----:B------:R1:W-:Y:S02]  /*a220*/  @!P0 STG.E.128 desc[UR6][R4.64+0x80], RZ ;  /* 0x000080ff04008986 */ /* 0x0003e4000c101d06 */
.L_x_370:
[----:B------:R-:W-:Y:S05]  /*a230*/  BSYNC B0 ;  /* 0x0000000000007941 */ /* 0x000fea0003800000 */
.L_x_369:
[----:B------:R-:W-:Y:S04]  /*a240*/  BSSY B0, `(.L_x_371) ;  /* 0x0000012000007945 */ /* 0x000fe80003800000 */
[----:B------:R-:W-:Y:S05]  /*a250*/  @P4 BRA `(.L_x_372) ;  /* 0x0000000000404947 */ /* 0x000fea0003800000 */
[----:B-1----:R-:W-:Y:S01]  /*a260*/  IADD3 R4, P0, R0, 0x20, RZ ;  /* 0x0000002000047810 */ /* 0x002fe20007f1e0ff */
        /* <DEDUP_REMOVED lines=13> */
[----:B------:R2:W-:Y:S04]  /*a340*/  @!P1 STG.E.128 desc[UR6][R4.64], RZ ;  /* 0x000000ff04009986 */ /* 0x0005e8000c101d06 */
[----:B------:R2:W-:Y:S02]  /*a350*/  @!P0 STG.E.128 desc[UR6][R4.64+0x80], RZ ;  /* 0x000080ff04008986 */ /* 0x0005e4000c101d06 */
.L_x_372:
[----:B------:R-:W-:Y:S05]  /*a360*/  BSYNC B0 ;  /* 0x0000000000007941 */ /* 0x000fea0003800000 */
.L_x_371:
[----:B------:R-:W-:Y:S04]  /*a370*/  BSSY B0, `(.L_x_373) ;  /* 0x0000012000007945 */ /* 0x000fe80003800000 */
[----:B------:R-:W-:Y:S05]  /*a380*/  @P3 BRA `(.L_x_374) ;  /* 0x0000000000403947 */ /* 0x000fea0003800000 */
[----:B-12---:R-:W-:Y:S01]  /*a390*/  IADD3 R4, P0, R0, 0x40, RZ ;  /* 0x0000004000047810 */ /* 0x006fe20007f1e0ff */
        /* <DEDUP_REMOVED lines=15> */
.L_x_374:
[----:B------:R-:W-:Y:S05]  /*a490*/  BSYNC B0 ;  /* 0x0000000000007941 */ /* 0x000fea0003800000 */
.L_x_373:
[----:B------:R-:W-:Y:S04]  /*a4a0*/  BSSY B0, `(.L_x_375) ;  /* 0x0000012000007945 */ /* 0x000fe80003800000 */
[----:B------:R-:W-:Y:S05]  /*a4b0*/  @P2 BRA `(.L_x_376) ;  /* 0x0000000000402947 */ /* 0x000fea0003800000 */
[----:B------:R-:W-:Y:S01]  /*a4c0*/  IADD3 R3, P0, R0, 0x60, RZ ;  /* 0x0000006000037810 */ /* 0x000fe20007f1e0ff */
[----:B------:R-:W-:Y:S01]  /*a4d0*/  ULDC UR5, c[0x0][0x2d0] ;  /* 0x0000b40000057ab9 */ /* 0x000fe20000000800 */
[----:B-123--:R-:W-:Y:S01]  /*a4e0*/  MOV R5, R8 ;  /* 0x0000000800057202 */ /* 0x00efe20000000f00 */
        /* <DEDUP_REMOVED lines=11> */
[----:B------:R4:W-:Y:S04]  /*a5a0*/  @!P1 STG.E.128 desc[UR6][R2.64], RZ ;  /* 0x000000ff02009986 */ /* 0x0009e8000c101d06 */
[----:B------:R4:W-:Y:S02]  /*a5b0*/  @!P0 STG.E.128 desc[UR6][R2.64+0x80], RZ ;  /* 0x000080ff02008986 */ /* 0x0009e4000c101d06 */
.L_x_376:
[----:B------:R-:W-:Y:S05]  /*a5c0*/  BSYNC B0 ;  /* 0x0000000000007941 */ /* 0x000fea0003800000 */
.L_x_375:
[----:B------:R-:W-:Y:S01]  /*a5d0*/  UIMAD UR5, UR21, UR10, URZ ;  /* 0x0000000a150572a4 */ /* 0x000fe2000f8e023f */
[----:B----4-:R-:W-:Y:S01]  /*a5e0*/  IMAD.U32 R2, RZ, RZ, UR10 ;  /* 0x0000000aff027e24 */ /* 0x010fe2000f8e00ff */
[----:B------:R-:W-:Y:S01]  /*a5f0*/  USHF.R.S32.HI UR12, URZ, 0x1f, UR58 ;  /* 0x0000001f3f0c7899 */ /* 0x000fe2000801143a */
[----:B------:R-:W-:Y:S01]  /*a600*/  BSSY B0, `(.L_x_377) ;  /* 0x000001b000007945 */ /* 0x000fe20003800000 */
[----:B------:R-:W-:Y:S01]  /*a610*/  UIMAD UR5, UR17, UR11, UR5 ;  /* 0x0000000b110572a4 */ /* 0x000fe2000f8e0205 */
[----:B------:R-:W-:Y:S01]  /*a620*/  IMAD.WIDE.U32 R2, R2, UR17, R226 ;  /* 0x0000001102027c25 */ /* 0x000fe2000f8e00e2 */
[----:B------:R-:W-:-:S04]  /*a630*/  ULDC.64 UR8, c[0x0][0x470] ;  /* 0x00011c0000087ab9 */ /* 0x000fc80000000a00 */
[----:B-123--:R-:W-:Y:S01]  /*a640*/  IMAD.U32 R4, RZ, RZ, UR5 ;  /* 0x00000005ff047e24 */ /* 0x00efe2000f8e00ff */
[----:B------:R-:W-:Y:S01]  /*a650*/  IADD3 R2, P0, R2, UR16, RZ ;  /* 0x0000001002027c10 */ /* 0x000fe2000ff1e0ff */
        /* <DEDUP_REMOVED lines=21> */
.L_x_378:
[----:B------:R-:W-:Y:S05]  /*a7b0*/  BSYNC B0 ;  /* 0x0000000000007941 */ /* 0x000fea0003800000 */
.L_x_377:
        /* <DEDUP_REMOVED lines=18> */
.L_x_380:
[----:B------:R-:W-:Y:S05]  /*a8e0*/  BSYNC B0 ;  /* 0x0000000000007941 */ /* 0x000fea0003800000 */
.L_x_379:
        /* <DEDUP_REMOVED lines=18> */
.L_x_382:
[----:B------:R-:W-:Y:S05]  /*aa10*/  BSYNC B0 ;  /* 0x0000000000007941 */ /* 0x000fea0003800000 */
.L_x_381:
[----:B------:R-:W-:Y:S05]  /*aa20*/  @P2 BRA `(.L_x_366) ;  /* 0x0000000000402947 */ /* 0x000fea0003800000 */
[----:B------:R-:W-:Y:S01]  /*aa30*/  IADD3 R0, P0, R0, 0x60, RZ ;  /* 0x0000006000007810 */ /* 0x000fe20007f1e0ff */
[----:B-123--:R-:W-:Y:S01]  /*aa40*/  IMAD.MOV.U32 R4, RZ, RZ, R2 ;  /* 0x000000ffff047224 */ /* 0x00efe200078e0002 */
        /* <DEDUP_REMOVED lines=12> */
[----:B------:R4:W-:Y:S04]  /*ab10*/  @!P1 STG.E.128 desc[UR6][R2.64], RZ ;  /* 0x000000ff02009986 */ /* 0x0009e8000c101d06 */
[----:B------:R4:W-:Y:S02]  /*ab20*/  @!P0 STG.E.128 desc[UR6][R2.64+0x80], RZ ;  /* 0x000080ff02008986 */ /* 0x0009e4000c101d06 */
.L_x_366:
[----:B------:R-:W-:Y:S05]  /*ab30*/  BSYNC B1 ;  /* 0x0000000000017941 */ /* 0x000fea0003800000 */
.L_x_315:
        /* <DEDUP_REMOVED lines=11> */
.L_x_383:
[----:B------:R-:W-:Y:S05]  /*abf0*/  EXIT ;  /* 0x000000000000794d */ /* 0x000fea0003800000 */
.L_x_385:
        /* <DEDUP_REMOVED lines=16> */
.L_x_2058:


//--------------------- .text._ZN5flash44flash_bwd_dq_dk_dv_loop_seqk_parallel_kernelI23Flash_bwd_kernel_traitsILi128ELi64ELi128ELi8ELi2ELi4ELi2ELb0ELb0EN7cutlass10bfloat16_tE19Flash_kernel_traitsILi128ELi64ELi128ELi8ES3_EELb0ELb0ELb1ELb0ELb0ELb0ELb0EEEvNS_16Flash_bwd_paramsE --------------------------
	.section	.text._ZN5flash44flash_bwd_dq_dk_dv_loop_seqk_parallel_kernelI23Flash_bwd_kernel_traitsILi128ELi64ELi128ELi8ELi2ELi4ELi2ELb0ELb0EN7cutlass10bfloat16_tE19Flash_kernel_traitsILi128ELi64ELi128ELi8ES3_EELb0ELb0ELb1ELb0ELb0ELb0ELb0EEEvNS_16Flash_bwd_paramsE,"ax",@progbits
	.align	128
        .global         _ZN5flash44flash_bwd_dq_dk_dv_loop_seqk_parallel_kernelI23Flash_bwd_kernel_traitsILi128ELi64ELi128ELi8ELi2ELi4ELi2ELb0ELb0EN7cutlass10bfloat16_tE19Flash_kernel_traitsILi128ELi64ELi128ELi8ES3_EELb0ELb0ELb1ELb0ELb0ELb0ELb0EEEvNS_16Flash_bwd_paramsE
        .type           _ZN5flash44flash_bwd_dq_dk_dv_loop_seqk_parallel_kernelI23Flash_bwd_kernel_traitsILi128ELi64ELi128ELi8ELi2ELi4ELi2ELb0ELb0EN7cutlass10bfloat16_tE19Flash_kernel_traitsILi128ELi64ELi128ELi8ES3_EELb0ELb0ELb1ELb0ELb0ELb0ELb0EEEvNS_16Flash_bwd_paramsE,@function
        .size           _ZN5flash44flash_bwd_dq_dk_dv_loop_seqk_parallel_kernelI23Flash_bwd_kernel_traitsILi128ELi64ELi128ELi8ELi2ELi4ELi2ELb0ELb0EN7cutlass10bfloat16_tE19Flash_kernel_traitsILi128ELi64ELi128ELi8ES3_EELb0ELb0ELb1ELb0ELb0ELb0ELb0EEEvNS_16Flash_bwd_paramsE,(.L_x_2059 - _ZN5flash44flash_bwd_dq_dk_dv_loop_seqk_parallel_kernelI23Flash_bwd_kernel_traitsILi128ELi64ELi128ELi8ELi2ELi4ELi2ELb0ELb0EN7cutlass10bfloat16_tE19Flash_kernel_traitsILi128ELi64ELi128ELi8ES3_EELb0ELb0ELb1ELb0ELb0ELb0ELb0EEEvNS_16Flash_bwd_paramsE)
        .other          _ZN5flash44flash_bwd_dq_dk_dv_loop_seqk_parallel_kernelI23Flash_bwd_kernel_traitsILi128ELi64ELi128ELi8ELi2ELi4ELi2ELb0ELb0EN7cutlass10bfloat16_tE19Flash_kernel_traitsILi128ELi64ELi128ELi8ES3_EELb0ELb0ELb1ELb0ELb0ELb0ELb0EEEvNS_16Flash_bwd_paramsE,@"STO_CUDA_ENTRY STV_DEFAULT"
_ZN5flash44flash_bwd_dq_dk_dv_loop_seqk_parallel_kernelI23Flash_bwd_kernel_traitsILi128ELi64ELi128ELi8ELi2ELi4ELi2ELb0ELb0EN7cutlass10bfloat16_tE19Flash_kernel_traitsILi128ELi64ELi128ELi8ES3_EELb0ELb0ELb1ELb0ELb0ELb0ELb0EEEvNS_16Flash_bwd_paramsE:
.text._ZN5flash44flash_bwd_dq_dk_dv_loop_seqk_parallel_kernelI23Flash_bwd_kernel_traitsILi128ELi64ELi128ELi8ELi2ELi4ELi2ELb0ELb0EN7cutlass10bfloat16_tE19Flash_kernel_traitsILi128ELi64ELi128ELi8ES3_EELb0ELb0ELb1ELb0ELb0ELb0ELb0EEEvNS_16Flash_bwd_paramsE:
        /* <DEDUP_REMOVED lines=12> */
[----:B------:R-:W2:Y:S01]  /*00c0*/  S2UR UR55, SR_CTAID.Z ;  /* 0x00000000003779c3 */ /* 0x000ea20000002700 */
[----:B------:R-:W-:Y:S01]  /*00d0*/  UMOV UR5, 0x400 ;  /* 0x0000040000057882 */ /* 0x000fe20000000000 */
[----:B------:R-:W-:Y:S01]  /*00e0*/  IMAD.MOV.U32 R221, RZ, RZ, -0x10 ;  /* 0xfffffff0ffdd7424 */ /* 0x000fe200078e00ff */
[----:B------:R-:W-:Y:S01]  /*00f0*/  ULDC.64 UR14, c[0x0][0x208] ;  /* 0x00008200000e7ab9 */ /* 0x000fe20000000a00 */
[----:B------:R-:W-:Y:S01]  /*0100*/  ULDC UR58, c[0x0][0x394] ;  /* 0x0000e500003a7ab9 */ /* 0x000fe20000000800 */
[----:B------:R-:W-:-:S03]  /*0110*/  UMOV UR59, 0xffffc000 ;  /* 0xffffc000003b7882 */ /* 0x000fc60000000000 */
[----:B------:R-:W3:Y:S08]  /*0120*/  S2UR UR4, SR_CgaCtaId ;  /* 0x00000000000479c3 */ /* 0x000ef00000008800 */
[----:B------:R-:W4:Y:S01]  /*0130*/  S2UR UR49, SR_CTAID.Y ;  /* 0x00000000003179c3 */ /* 0x000f220000002600 */
[----:B--2---:R-:W-:Y:S01]  /*0140*/  USHF.R.S32.HI UR6, URZ, 0x1f, UR55 ;  /* 0x0000001f3f067899 */ /* 0x004fe20008011437 */
[----:B-1----:R-:W-:Y:S01]  /*0150*/  SHF.R.S32.HI R15, RZ, 0x1f, R14 ;  /* 0x0000001fff0f7819 */ /* 0x002fe2000001140e */
[----:B------:R-:W-:Y:S01]  /*0160*/  IMAD.SHL.U32 R252, R14, 0x2, RZ ;  /* 0x000000020efc7824 */ /* 0x000fe200078e00ff */
[----:B---3--:R-:W-:-:S02]  /*0170*/  ULEA UR4, UR4, UR5, 0x18 ;  /* 0x0000000504047291 */ /* 0x008fc4000f8ec03f */
[CC--:B------:R-:W-:Y:S02]  /*0180*/  LEA.HI R5, R15.reuse, R14.reuse, RZ, 0x5 ;  /* 0x0000000e0f057211 */ /* 0x0c0fe400078f28ff */
[CC--:B------:R-:W-:Y:S02]  /*0190*/  LEA.HI R8, R15.reuse, R14.reuse, RZ, 0x4 ;  /* 0x0000000e0f087211 */ /* 0x0c0fe400078f20ff */
[----:B------:R-:W-:Y:S01]  /*01a0*/  LEA.HI R16, R15, R14, RZ, 0x2 ;  /* 0x0000000e0f107211 */ /* 0x000fe200078f10ff */
[----:B----4-:R-:W-:Y:S01]  /*01b0*/  USHF.L.U32 UR5, UR49, 0x7, URZ ;  /* 0x0000000731057899 */ /* 0x010fe2000800063f */
[--C-:B------:R-:W-:Y:S02]  /*01c0*/  SHF.R.S32.HI R6, RZ, 0x5, R5.reuse ;  /* 0x00000005ff067819 */ /* 0x100fe40000011405 */
[----:B------:R-:W-:Y:S02]  /*01d0*/  SHF.R.S32.HI R0, RZ, 0x1f, R5 ;  /* 0x0000001fff007819 */ /* 0x000fe40000011405 */
[----:B------:R-:W-:-:S02]  /*01e0*/  SHF.R.S32.HI R7, RZ, 0x4, R8 ;  /* 0x00000004ff077819 */ /* 0x000fc40000011408 */
[--C-:B------:R-:W-:Y:S02]  /*01f0*/  SHF.R.S32.HI R10, RZ, 0x2, R16.reuse ;  /* 0x00000002ff0a7819 */ /* 0x100fe40000011410 */
[----:B------:R-:W-:Y:S02]  /*0200*/  SHF.R.S32.HI R2, RZ, 0x1f, R16 ;  /* 0x0000001fff027819 */ /* 0x000fe40000011410 */
[-C--:B------:R-:W-:Y:S02]  /*0210*/  LEA.HI R4, R5, R6.reuse, RZ, 0x1 ;  /* 0x0000000605047211 */ /* 0x080fe400078f08ff */
[----:B------:R-:W-:Y:S02]  /*0220*/  LEA.HI R0, R0, R6, RZ, 0x2 ;  /* 0x0000000600007211 */ /* 0x000fe400078f10ff */
[----:B------:R-:W-:Y:S02]  /*0230*/  LEA.HI R3, R8, R7, RZ, 0x1 ;  /* 0x0000000708037211 */ /* 0x000fe400078f08ff */
[----:B------:R-:W-:-:S02]  /*0240*/  LEA.HI R2, R2, R10, RZ, 0x3 ;  /* 0x0000000a02027211 */ /* 0x000fc400078f18ff */
[----:B------:R-:W-:Y:S02]  /*0250*/  LOP3.LUT R4, R4, 0xfffffffe, RZ, 0xc0, !PT ;  /* 0xfffffffe04047812 */ /* 0x000fe400078ec0ff */
[----:B------:R-:W-:Y:S02]  /*0260*/  LOP3.LUT R0, R0, 0xfffffffc, RZ, 0xc0, !PT ;  /* 0xfffffffc00007812 */ /* 0x000fe400078ec0ff */
[----:B------:R-:W-:Y:S01]  /*0270*/  LOP3.LUT R3, R3, 0xfffffffe, RZ, 0xc0, !PT ;  /* 0xfffffffe03037812 */ /* 0x000fe200078ec0ff */
[----:B------:R-:W-:Y:S01]  /*0280*/  IMAD.IADD R13, R6, 0x1, -R4 ;  /* 0x00000001060d7824 */ /* 0x000fe200078e0a04 */
[----:B------:R-:W-:Y:S01]  /*0290*/  LOP3.LUT R2, R2, 0xfffffff8, RZ, 0xc0, !PT ;  /* 0xfffffff802027812 */ /* 0x000fe200078ec0ff */
[----:B------:R-:W-:Y:S01]  /*02a0*/  IMAD.IADD R11, R6, 0x1, -R0 ;  /* 0x00000001060b7824 */ /* 0x000fe200078e0a00 */
[----:B------:R-:W-:Y:S01]  /*02b0*/  LEA.HI R211, R15, R14, RZ, 0x3 ;  /* 0x0000000e0fd37211 */ /* 0x000fe200078f18ff */
[----:B------:R-:W-:Y:S01]  /*02c0*/  IMAD.IADD R9, R7, 0x1, -R3 ;  /* 0x0000000107097824 */ /* 0x000fe200078e0a03 */
[----:B------:R-:W-:Y:S01]  /*02d0*/  LOP3.LUT R3, R5, 0xffffffe0, RZ, 0xc0, !PT ;  /* 0xffffffe005037812 */ /* 0x000fe200078ec0ff */
[----:B------:R-:W-:Y:S01]  /*02e0*/  IMAD.IADD R7, R10, 0x1, -R2 ;  /* 0x000000010a077824 */ /* 0x000fe200078e0a02 */
[----:B------:R-:W-:-:S02]  /*02f0*/  LOP3.LUT R0, R211, 0xfffffff8, RZ, 0xc0, !PT ;  /* 0xfffffff8d3007812 */ /* 0x000fc400078ec0ff */
[----:B------:R-:W-:Y:S02]  /*0300*/  SHF.R.S32.HI R4, RZ, 0x3, R211 ;  /* 0x00000003ff047819 */ /* 0x000fe400000114d3 */
[----:B------:R-:W-:Y:S01]  /*0310*/  LOP3.LUT R2, R8, 0xfffffff0, RZ, 0xc0, !PT ;  /* 0xfffffff008027812 */ /* 0x000fe200078ec0ff */
[----:B------:R-:W-:Y:S02]  /*0320*/  IMAD.IADD R0, R14, 0x1, -R0 ;  /* 0x000000010e007824 */ /* 0x000fe400078e0a00 */
[----:B------:R-:W-:Y:S02]  /*0330*/  IMAD.SHL.U32 R5, R4, 0x40, RZ ;  /* 0x0000004004057824 */ /* 0x000fe400078e00ff */
[----:B------:R-:W-:Y:S01]  /*0340*/  IMAD.IADD R2, R14, 0x1, -R2 ;  /* 0x000000010e027824 */ /* 0x000fe200078e0a02 */
[----:B------:R-:W-:Y:S01]  /*0350*/  LOP3.LUT P4, RZ, R0, 0x2, RZ, 0xc0, !PT ;  /* 0x0000000200ff7812 */ /* 0x000fe2000788c0ff */
[----:B------:R-:W-:Y:S01]  /*0360*/  IMAD.IADD R4, R14, 0x1, -R3 ;  /* 0x000000010e047824 */ /* 0x000fe200078e0a03 */
[----:B------:R-:W-:Y:S01]  /*0370*/  LOP3.LUT R3, R5, 0x1c0, RZ, 0xc0, !PT ;  /* 0x000001c005037812 */ /* 0x000fe200078ec0ff */
[----:B------:R-:W-:Y:S01]  /*0380*/  IMAD.SHL.U32 R224, R0, 0x8, RZ ;  /* 0x0000000800e07824 */ /* 0x000fe200078e00ff */
[----:B------:R-:W-:-:S02]  /*0390*/  SHF.R.S32.HI R8, RZ, 0x1f, R2 ;  /* 0x0000001fff087819 */ /* 0x000fc40000011402 */
[----:B------:R-:W-:Y:S02]  /*03a0*/  SHF.R.U32.HI R6, RZ, 0x3, R3 ;  /* 0x00000003ff067819 */ /* 0x000fe40000011603 */
[----:B------:R-:W-:Y:S01]  /*03b0*/  LOP3.LUT R5, R3, 0x38, R224, 0xf8, !PT ;  /* 0x0000003803057812 */ /* 0x000fe200078ef8e0 */
[----:B------:R-:W-:Y:S01]  /*03c0*/  IMAD.SHL.U32 R3, R0, 0x40, RZ ;  /* 0x0000004000037824 */ /* 0x000fe200078e00ff */
[----:B------:R-:W-:Y:S02]  /*03d0*/  LEA.HI R12, R8, R2, RZ, 0x3 ;  /* 0x00000002080c7211 */ /* 0x000fe400078f18ff */
[----:B------:R-:W-:Y:S01]  /*03e0*/  LOP3.LUT R245, R5, R6, RZ, 0x3c, !PT ;  /* 0x0000000605f57212 */ /* 0x000fe200078e3cff */
[----:B------:R-:W-:Y:S01]  /*03f0*/  IMAD.SHL.U32 R6, R9, 0x200, RZ ;  /* 0x0000020009067824 */ /* 0x000fe200078e00ff */
[----:B------:R-:W-:Y:S01]  /*0400*/  LOP3.LUT P3, RZ, R0, 0x4, RZ, 0xc0, !PT ;  /* 0x0000000400ff7812 */ /* 0x000fe2000786c0ff */
[----:B------:R-:W-:Y:S01]  /*0410*/  IMAD.SHL.U32 R0, R11, 0x10, RZ ;  /* 0x000000100b007824 */ /* 0x000fe200078e00ff */
[----:B------:R-:W-:-:S02]  /*0420*/  LOP3.LUT R5, R12, 0xfffffff8, RZ, 0xc0, !PT ;  /* 0xfffffff80c057812 */ /* 0x000fc400078ec0ff */
[----:B------:R-:W-:Y:S02]  /*0430*/  LOP3.LUT R3, R3, 0x1c0, RZ, 0xc0, !PT ;  /* 0x000001c003037812 */ /* 0x000fe400078ec0ff */
[----:B------:R-:W-:Y:S01]  /*0440*/  SHF.R.S32.HI R10, RZ, 0x1f, R4 ;  /* 0x0000001fff0a7819 */ /* 0x000fe20000011404 */
[----:B------:R-:W-:Y:S01]  /*0450*/  IMAD.IADD R18, R2, 0x1, -R5 ;  /* 0x0000000102127824 */ /* 0x000fe200078e0a05 */
[----:B------:R-:W-:Y:S02]  /*0460*/  LOP3.LUT R2, R3, 0x30, R0, 0xf8, !PT ;  /* 0x0000003003027812 */ /* 0x000fe400078ef800 */
[----:B------:R-:W-:Y:S02]  /*0470*/  LEA.HI R5, R15, R14, RZ, 0x6 ;  /* 0x0000000e0f057211 */ /* 0x000fe400078f30ff */
[----:B------:R-:W-:Y:S01]  /*0480*/  LEA.HI R17, R10, R4, RZ, 0x2 ;  /* 0x000000040a117211 */ /* 0x000fe200078f10ff */
[----:B------:R1:W-:Y:S01]  /*0490*/  STL [R1+0xc], R18 ;  /* 0x00000c1201007387 */ /* 0x0003e20000100800 */
[----:B------:R-:W-:-:S02]  /*04a0*/  LOP3.LUT R10, R2, 0x8, R211, 0xf8, !PT ;  /* 0x00000008020a7812 */ /* 0x000fc400078ef8d3 */
[----:B------:R-:W-:Y:S02]  /*04b0*/  SHF.R.S32.HI R0, RZ, 0x6, R5 ;  /* 0x00000006ff007819 */ /* 0x000fe40000011405 */
[----:B------:R-:W-:Y:S02]  /*04c0*/  LOP3.LUT R211, R3, 0x8, R211, 0xf8, !PT ;  /* 0x0000000803d37812 */ /* 0x000fe400078ef8d3 */
[----:B------:R-:W-:Y:S01]  /*04d0*/  SHF.R.U32.HI R207, RZ, 0x3, R3 ;  /* 0x00000003ffcf7819 */ /* 0x000fe20000011603 */
[----:B------:R-:W-:Y:S01]  /*04e0*/  IMAD R3, R0, 0x800, R6 ;  /* 0x0000080000037824 */ /* 0x000fe200078e0206 */
[----:B------:R-:W-:Y:S01]  /*04f0*/  LOP3.LUT R2, R16, 0x7ffffffc, RZ, 0xc0, !PT ;  /* 0x7ffffffc10027812 */ /* 0x000fe200078ec0ff */
[C---:B------:R-:W-:Y:S01]  /*0500*/  IMAD.SHL.U32 R5, R0.reuse, 0x8, RZ ;  /* 0x0000000800057824 */ /* 0x040fe200078e00ff */
[----:B------:R-:W-:Y:S01]  /*0510*/  LOP3.LUT R211, R211, R207, RZ, 0x3c, !PT ;  /* 0x000000cfd3d37212 */ /* 0x000fe200078e3cff */
[----:B------:R-:W-:Y:S01]  /*0520*/  IMAD R245, R0, 0x200, R245 ;  /* 0x0000020000f57824 */ /* 0x000fe200078e02f5 */
[----:B------:R-:W-:Y:S01]  /*0530*/  LOP3.LUT R4, R7, 0x1, RZ, 0xc0, !PT ;  /* 0x0000000107047812 */ /* 0x000fe200078ec0ff */
[----:B------:R-:W-:Y:S01]  /*0540*/  IMAD.IADD R2, R14, 0x1, -R2 ;  /* 0x000000010e027824 */ /* 0x000fe200078e0a02 */
[----:B------:R-:W-:Y:S01]  /*0550*/  LEA.HI R15, R15, R14, RZ, 0x7 ;  /* 0x0000000e0f0f7211 */ /* 0x000fe200078f38ff */
[----:B------:R-:W-:Y:S01]  /*0560*/  IMAD.IADD R211, R3, 0x1, R211 ;  /* 0x0000000103d37824 */ /* 0x000fe200078e02d3 */
[----:B------:R-:W-:Y:S01]  /*0570*/  ISETP.NE.U32.AND P0, PT, R4, 0x1, PT ;  /* 0x000000010400780c */ /* 0x000fe20003f05070 */
[----:B------:R-:W-:Y:S01]  /*0580*/  IMAD.SHL.U32 R3, R2, 0x2, RZ ;  /* 0x0000000202037824 */ /* 0x000fe200078e00ff */
[----:B------:R-:W-:Y:S01]  /*0590*/  SHF.R.S32.HI R2, RZ, 0x7, R15 ;  /* 0x00000007ff027819 */ /* 0x000fe2000001140f */
[----:B------:R-:W-:Y:S01]  /*05a0*/  IMAD.SHL.U32 R4, R9, 0x20, RZ ;  /* 0x0000002009047824 */ /* 0x000fe200078e00ff */
[----:B------:R-:W-:Y:S01]  /*05b0*/  R2P PR, R7, 0x6 ;  /* 0x0000000607007804 */ /* 0x000fe20000000000 */
[----:B------:R-:W-:Y:S01]  /*05c0*/  IMAD R250, R11, 0x400, R3 ;  /* 0x000004000bfa7824 */ /* 0x000fe200078e0203 */
[----:B------:R-:W-:Y:S01]  /*05d0*/  LOP3.LUT R207, R6, R10, R207, 0xf6, !PT ;  /* 0x0000000a06cf7212 */ /* 0x000fe200078ef6cf */
[----:B------:R-:W-:Y:S01]  /*05e0*/  IMAD R8, R2, 0x1000, R3 ;  /* 0x0000100002087824 */ /* 0x000fe200078e0203 */
[----:B------:R-:W-:Y:S01]  /*05f0*/  LOP3.LUT R4, R4, 0x20, RZ, 0xc0, !PT ;  /* 0x0000002004047812 */ /* 0x000fe200078ec0ff */
[----:B------:R-:W-:Y:S01]  /*0600*/  IMAD.SHL.U32 R3, R7, 0x40, RZ ;  /* 0x0000004007037824 */ /* 0x000fe200078e00ff */
[----:B------:R-:W-:Y:S01]  /*0610*/  SEL R221, R221, 0x10, !P0 ;  /* 0x00000010dddd7807 */ /* 0x000fe20004000000 */
[----:B------:R-:W-:Y:S01]  /*0620*/  IMAD.SHL.U32 R2, R2, 0x8, RZ ;  /* 0x0000000802027824 */ /* 0x000fe200078e00ff */
        /* <DEDUP_REMOVED lines=11> */
[----:B------:R-:W-:Y:S01]  /*06e0*/  IMAD.SHL.U32 R0, R18, 0x40, RZ ;  /* 0x0000004012007824 */ /* 0x000fe200078e00ff */
[----:B------:R-:W-:Y:S01]  /*06f0*/  LOP3.LUT R3, R4, R3, RZ, 0x3c, !PT ;  /* 0x0000000304037212 */ /* 0x000fe200078e3cff */
[----:B------:R-:W-:Y:S01]  /*0700*/  IMAD R2, R13, 0x400, R8 ;  /* 0x000004000d027824 */ /* 0x000fe200078e0208 */
[----:B------:R-:W-:Y:S01]  /*0710*/  SHF.R.S32.HI R4, RZ, 0x2, R17 ;  /* 0x00000002ff047819 */ /* 0x000fe20000011411 */
[----:B------:R-:W-:Y:S01]  /*0720*/  IMAD.IADD R250, R250, 0x1, R5 ;  /* 0x00000001fafa7824 */ /* 0x000fe200078e0205 */
[----:B------:R-:W-:Y:S01]  /*0730*/  LOP3.LUT R0, R0, 0x1c0, RZ, 0xc0, !PT ;  /* 0x000001c000007812 */ /* 0x000fe200078ec0ff */
[----:B------:R-:W-:Y:S01]  /*0740*/  IMAD.IADD R222, R3, 0x1, R2 ;  /* 0x0000000103de7824 */ /* 0x000fe200078e0202 */
[----:B------:R-:W-:Y:S01]  /*0750*/  LEA R207, R207, UR4, 0x1 ;  /* 0x00000004cfcf7c11 */ /* 0x000fe2000f8e08ff */
[----:B------:R-:W-:Y:S01]  /*0760*/  IMAD.SHL.U32 R2, R9, 0x8, RZ ;  /* 0x0000000809027824 */ /* 0x000fe200078e00ff */
[----:B------:R-:W-:Y:S01]  /*0770*/  SHF.R.U32.HI R3, RZ, 0x3, R0 ;  /* 0x00000003ff037819 */ /* 0x000fe20000011600 */
[----:B------:R-:W-:Y:S01]  /*0780*/  IMAD.SHL.U32 R5, R12, 0x40, RZ ;  /* 0x000000400c057824 */ /* 0x000fe200078e00ff */
[----:B------:R-:W-:Y:S01]  /*0790*/  LEA R222, R222, UR4, 0x1 ;  /* 0x00000004dede7c11 */ /* 0x000fe2000f8e08ff */
[----:B------:R-:W-:Y:S01]  /*07a0*/  IMAD R244, R13, 0x10, R4 ;  /* 0x000000100df47824 */ /* 0x000fe200078e0204 */
[----:B------:R-:W-:-:S02]  /*07b0*/  LOP3.LUT R6, R0, 0x8, R2, 0xf8, !PT ;  /* 0x0000000800067812 */ /* 0x000fc400078ef802 */
[C-C-:B------:R-:W-:Y:S01]  /*07c0*/  LOP3.LUT R2, R3.reuse, R7, R0.reuse, 0x1e, !PT ;  /* 0x0000000703027212 */ /* 0x140fe200078e1e00 */
[----:B------:R-:W-:Y:S01]  /*07d0*/  IMAD.IADD R223, R222, 0x1, R221 ;  /* 0x00000001dedf7824 */ /* 0x000fe200078e02dd */
[----:B------:R-:W-:Y:S02]  /*07e0*/  LOP3.LUT R206, R3, R206, R0, 0x1e, !PT ;  /* 0x000000ce03ce7212 */ /* 0x000fe400078e1e00 */
[----:B------:R-:W-:Y:S02]  /*07f0*/  LOP3.LUT R0, R5, 0xfffffe00, RZ, 0xc0, !PT ;  /* 0xfffffe0005007812 */ /* 0x000fe400078ec0ff */
[----:B------:R-:W-:Y:S02]  /*0800*/  LOP3.LUT R3, R6, R3, RZ, 0x3c, !PT ;  /* 0x0000000306037212 */ /* 0x000fe400078e3cff */
[-C--:B------:R-:W-:Y:S01]  /*0810*/  LOP3.LUT R215, R2, R0.reuse, RZ, 0xfc, !PT ;  /* 0x0000000002d77212 */ /* 0x080fe200078efcff */
[----:B------:R-:W-:Y:S01]  /*0820*/  IMAD R4, R13, 0x400, R0 ;  /* 0x000004000d047824 */ /* 0x000fe200078e0200 */
[----:B------:R-:W-:Y:S01]  /*0830*/  LOP3.LUT R206, R206, R0, RZ, 0xfc, !PT ;  /* 0x00000000cece7212 */ /* 0x000fe200078efcff */
[----:B------:R-:W-:Y:S01]  /*0840*/  IMAD.U32 R0, RZ, RZ, UR6 ;  /* 0x00000006ff007e24 */ /* 0x000fe2000f8e00ff */
[----:B------:R-:W-:Y:S01]  /*0850*/  USHF.R.S32.HI UR6, URZ, 0x1f, UR49 ;  /* 0x0000001f3f067899 */ /* 0x000fe20008011431 */
[----:B------:R-:W-:-:S02]  /*0860*/  IMAD.IADD R216, R4, 0x1, R3 ;  /* 0x0000000104d87824 */ /* 0x000fc400078e0203 */
[----:B------:R-:W-:Y:S01]  /*0870*/  IMAD.U32 R3, RZ, RZ, UR5 ;  /* 0x00000005ff037e24 */ /* 0x000fe2000f8e00ff */
[----:B------:R-:W-:Y:S01]  /*0880*/  UIADD3 UR5, UR4, 0xc000, URZ ;  /* 0x0000c00004057890 */ /* 0x000fe2000fffe03f */
[----:B------:R-:W-:Y:S02]  /*0890*/  IMAD.MOV.U32 R2, RZ, RZ, 0x20 ;  /* 0x00000020ff027424 */ /* 0x000fe400078e00ff */
[----:B------:R-:W-:Y:S01]  /*08a0*/  IMAD.U32 R3, RZ, RZ, UR6 ;  /* 0x00000006ff037e24 */ /* 0x000fe2000f8e00ff */
[----:B------:R-:W-:Y:S01]  /*08b0*/  USHF.R.S32.HI UR6, URZ, 0x1f, UR55 ;  /* 0x0000001f3f067899 */ /* 0x000fe20008011437 */
[----:B------:R-:W-:Y:S01]  /*08c0*/  IMAD.MOV.U32 R0, RZ, RZ, 0x40 ;  /* 0x00000040ff007424 */ /* 0x000fe200078e00ff */
[C---:B------:R-:W-:Y:S01]  /*08d0*/  SEL R210, R2.reuse, 0xffffffe0, !P4 ;  /* 0xffffffe002d27807 */ /* 0x040fe20006000000 */
[----:B------:R-:W-:Y:S01]  /*08e0*/  VIADD R213, R211, UR5 ;  /* 0x00000005d3d57c36 */ /* 0x000fe20008000000 */
[----:B------:R-:W-:Y:S02]  /*08f0*/  SEL R2, R2, 0xffffffe0, !P1 ;  /* 0xffffffe002027807 */ /* 0x000fe40004800000 */
[----:B------:R-:W-:Y:S01]  /*0900*/  LEA R250, R250, UR5, 0x1 ;  /* 0x00000005fafa7c11 */ /* 0x000fe2000f8e08ff */
[----:B------:R-:W-:Y:S01]  /*0910*/  IMAD.U32 R3, RZ, RZ, UR6 ;  /* 0x00000006ff037e24 */ /* 0x000fe2000f8e00ff */
[----:B------:R-:W-:Y:S01]  /*0920*/  SEL R212, R0, 0xffffffc0, !P3 ;  /* 0xffffffc000d47807 */ /* 0x000fe20005800000 */
[----:B------:R-:W-:Y:S01]  /*0930*/  IMAD.IADD R220, R222, 0x1, R2 ;  /* 0x00000001dedc7824 */ /* 0x000fe200078e0202 */
[----:B------:R-:W-:Y:S01]  /*0940*/  SEL R0, R0, 0xffffffc0, !P2 ;  /* 0xffffffc000007807 */ /* 0x000fe20005000000 */
[----:B------:R-:W-:Y:S01]  /*0950*/  VIADD R3, R250, 0x420 ;  /* 0x00000420fa037836 */ /* 0x000fe20000000000 */
[----:B------:R-:W-:Y:S01]  /*0960*/  LEA R206, R206, UR5, 0x1 ;  /* 0x00000005cece7c11 */ /* 0x000fe2000f8e08ff */
[----:B------:R-:W-:-:S02]  /*0970*/  IMAD.IADD R4, R2, 0x1, R250 ;  /* 0x0000000102047824 */ /* 0x000fc400078e02fa */
[C---:B------:R-:W-:Y:S02]  /*0980*/  @P1 VIADD R3, R250.reuse, 0x3e0 ;  /* 0x000003e0fa031836 */ /* 0x040fe40000000000 */
[--C-:B------:R-:W-:Y:S01]  /*0990*/  IMAD.IADD R251, R250, 0x1, R0.reuse ;  /* 0x00000001fafb7824 */ /* 0x100fe200078e0200 */
[----:B------:R1:W-:Y:S01]  /*09a0*/  STL [R1], R4 ;  /* 0x0000000401007387 */ /* 0x0003e20000100800 */
[----:B------:R-:W-:Y:S02]  /*09b0*/  IMAD.IADD R2, R4, 0x1, R0 ;  /* 0x0000000104027824 */ /* 0x000fe400078e0200 */
[----:B------:R-:W-:Y:S01]  /*09c0*/  IMAD.IADD R0, R0, 0x1, R3 ;  /* 0x0000000100007824 */ /* 0x000fe200078e0203 */
[----:B------:R1:W-:Y:S01]  /*09d0*/  STL [R1+0x10], R3 ;  /* 0x0000100301007387 */ /* 0x0003e20000100800 */
[C---:B------:R-:W-:Y:S02]  /*09e0*/  IMAD.IADD R210, R213.reuse, 0x1, R210 ;  /* 0x00000001d5d27824 */ /* 0x040fe400078e02d2 */
[--C-:B------:R-:W-:Y:S01]  /*09f0*/  IMAD.IADD R213, R213, 0x1, R212.reuse ;  /* 0x00000001d5d57824 */ /* 0x100fe200078e02d4 */
[----:B------:R1:W-:Y:S01]  /*0a00*/  STL [R1+0x4], R2 ;  /* 0x0000040201007387 */ /* 0x0003e20000100800 */
[----:B------:R-:W-:-:S02]  /*0a10*/  IMAD.IADD R212, R210, 0x1, R212 ;  /* 0x00000001d2d47824 */ /* 0x000fc400078e02d4 */
[----:B------:R-:W-:Y:S01]  /*0a20*/  IMAD.IADD R221, R221, 0x1, R220 ;  /* 0x00000001dddd7824 */ /* 0x000fe200078e02dc */
[----:B------:R1:W-:Y:S06]  /*0a30*/  STL [R1+0x8], R0 ;  /* 0x0000080001007387 */ /* 0x0003ec0000100800 */
.L_x_458:
        /* <DEDUP_REMOVED lines=14> */
[----:B------:R-:W-:Y:S02]  /*0b20*/  @UP3 UIADD3.X UR7, UR5, UR7, URZ, UP0, !UPT ;  /* 0x0000000705073290 */ /* 0x000fe400087fe43f */
[----:B------:R-:W-:Y:S01]  /*0b30*/  UIADD3 UR13, UP2, UR16, UR10, URZ ;  /* 0x0000000a100d7290 */ /* 0x000fe2000ff5e03f */
[----:B-12---:R-:W-:Y:S01]  /*0b40*/  IMAD.U32 R2, RZ, RZ, UR6 ;  /* 0x00000006ff027e24 */ /* 0x006fe2000f8e00ff */
[----:B------:R-:W-:Y:S01]  /*0b50*/  UISETP.NE.U32.AND UP0, UPT, UR10, URZ, UPT ;  /* 0x0000003f0a00728c */ /* 0x000fe2000bf05070 */
[----:B------:R-:W-:Y:S01]  /*0b60*/  IMAD.U32 R4, RZ, RZ, UR8 ;  /* 0x00000008ff047e24 */ /* 0x000fe2000f8e00ff */
[----:B------:R-:W-:Y:S01]  /*0b70*/  @UP4 UIADD3.X UR9, UR5, UR9, URZ, UP1, !UPT ;  /* 0x0000000905094290 */ /* 0x000fe20008ffe43f */
[----:B------:R-:W-:Y:S01]  /*0b80*/  IMAD.U32 R3, RZ, RZ, UR7 ;  /* 0x00000007ff037e24 */ /* 0x000fe2000f8e00ff */
[----:B------:R-:W-:-:S02]  /*0b90*/  UIADD3.X UR12, UR5, UR11, URZ, UP2, !UPT ;  /* 0x0000000b050c7290 */ /* 0x000fc400097fe43f */
        /* <DEDUP_REMOVED lines=8> */
[----:B---34-:R-:W2:Y:S01]  /*0c20*/  @P1 LDG.E R7, desc[UR14][R4.64] ;  /* 0x0000000e04071981 */ /* 0x018ea2000c1e1900 */
        /* <DEDUP_REMOVED lines=11> */
[----:B------:R-:W-:-:S04]  /*0ce0*/  @!UP3 ULDC.64 UR6, c[0x0][0x318] ;  /* 0x0000c6000006bab9 */ /* 0x000fc80000000a00 */
[----:B------:R-:W5:Y:S01]  /*0cf0*/  @!P2 LDG.E R4, desc[UR14][R2.64] ;  /* 0x0000000e0204a981 */ /* 0x000f62000c1e1900 */
[----:B------:R-:W-:Y:S01]  /*0d00*/  @!UP3 UISETP.NE.U32.AND UP1, UPT, UR6, URZ, UPT ;  /* 0x0000003f0600b28c */ /* 0x000fe2000bf25070 */
[----:B------:R-:W-:Y:S02]  /*0d10*/  UMOV UR5, 0xffffffff ;  /* 0xffffffff00057882 */ /* 0x000fe40000000000 */
[----:B------:R-:W-:Y:S01]  /*0d20*/  @!UP3 ULDC UR6, c[0x0][0x2cc] ;  /* 0x0000b3000006bab9 */ /* 0x000fe20000000800 */
[----:B------:R-:W-:Y:S01]  /*0d30*/  @!UP3 UISETP.NE.AND.EX UP1, UPT, UR7, URZ, UPT, UP1 ;  /* 0x0000003f0700b28c */ /* 0x000fe2000bf25310 */
[----:B------:R-:W-:Y:S01]  /*0d40*/  UMOV UR38, 0xffffffff ;  /* 0xffffffff00267882 */ /* 0x000fe20000000000 */
[----:B------:R-:W-:Y:S02]  /*0d50*/  USHF.L.U32 UR34, UR23, 0x7, URZ ;  /* 0x0000000717227899 */ /* 0x000fe4000800063f */
[----:B------:R-:W-:-:S03]  /*0d60*/  @!UP3 USEL UR7, UR6, URZ, UP1 ;  /* 0x0000003f0607b287 */ /* 0x000fc60008800000 */
[----:B------:R-:W-:Y:S01]  /*0d70*/  ULDC UR6, c[0x0][0x2c8] ;  /* 0x0000b20000067ab9 */ /* 0x000fe20000000800 */
[----:B--2---:R-:W-:Y:S02]  /*0d80*/  @P1 R2UR UR26, R7 ;  /* 0x00000000071a12ca */ /* 0x004fe400000e0000 */
        /* <DEDUP_REMOVED lines=14> */
.L_x_386:
        /* <DEDUP_REMOVED lines=11> */
[----:B------:R-:W-:Y:S01]  /*0f20*/  ULDC UR57, c[0x0][0x2d4] ;  /* 0x0000b50000397ab9 */ /* 0x000fe20000000800 */
[----:B------:R-:W-:Y:S02]  /*0f30*/  UIMAD UR10, UR56, UR6, URZ ;  /* 0x00000006380a72a4 */ /* 0x000fe4000f8e023f */
[----:B------:R-:W2:Y:S01]  /*0f40*/  S2UR UR12, SR_CTAID.X ;  /* 0x00000000000c79c3 */ /* 0x000ea20000002500 */
[----:B------:R-:W-:Y:S02]  /*0f50*/  UIMAD.WIDE.U32 UR20, UR49, UR6, URZ ;  /* 0x00000006311472a5 */ /* 0x000fe4000f8e003f */
[----:B------:R-:W-:Y:S01]  /*0f60*/  UIMAD UR28, UR49, UR7, UR10 ;  /* 0x00000007311c72a4 */ /* 0x000fe2000f8e020a */
[----:B------:R-:W-:-:S02]  /*0f70*/  ULDC.U8 UR29, c[0x0][0x3d8] ;  /* 0x0000f600001d7ab9 */ /* 0x000fc40000000000 */
[----:B------:R-:W-:Y:S01]  /*0f80*/  @!UP2 ULDC.64 UR6, c[0x0][0x418] ;  /* 0x000106000006aab9 */ /* 0x000fe20000000a00 */
[----:B------:R-:W-:Y:S01]  /*0f90*/  ULDC.64 UR24, c[0x0][0x240] ;  /* 0x0000900000187ab9 */ /* 0x000fe20000000a00 */
[----:B------:R-:W-:Y:S02]  /*0fa0*/  @!UP2 UIMAD.WIDE.U32 UR42, UR49, UR6, URZ ;  /* 0x00000006312aa2a5 */ /* 0x000fe4000f8e003f */
[----:B------:R-:W-:Y:S01]  /*0fb0*/  USHF.R.S32.HI UR37, URZ, 0x1f, UR57 ;  /* 0x0000001f3f257899 */ /* 0x000fe20008011439 */
[----:B------:R-:W-:Y:S01]  /*0fc0*/  ULDC UR22, c[0x0][0x394] ;  /* 0x0000e50000167ab9 */ /* 0x000fe20000000800 */
[----:B------:R-:W-:Y:S01]  /*0fd0*/  ULDC UR61, c[0x0][0x2dc] ;  /* 0x0000b700003d7ab9 */ /* 0x000fe20000000800 */
[----:B------:R-:W-:Y:S01]  /*0fe0*/  ULDC UR60, c[0x0][0x270] ;  /* 0x00009c00003c7ab9 */ /* 0x000fe20000000800 */
[----:B------:R-:W-:Y:S01]  /*0ff0*/  USHF.L.U64.HI UR10, UR49, 0x7, UR56 ;  /* 0x00000007310a7899 */ /* 0x000fe20008010238 */
[----:B-1----:R-:W-:Y:S01]  /*1000*/  IABS R5, R6 ;  /* 0x0000000600057213 */ /* 0x002fe20000000000 */
[----:B------:R-:W-:Y:S01]  /*1010*/  UIMAD.WIDE.U32 UR18, UR5, UR24, URZ ;  /* 0x00000018051272a5 */ /* 0x000fe2000f8e003f */
[----:B------:R-:W-:Y:S01]  /*1020*/  ISETP.NE.AND P3, PT, R6, RZ, PT ;  /* 0x000000ff0600720c */ /* 0x000fe20003f65270 */
[----:B------:R-:W-:Y:S01]  /*1030*/  UIMAD UR27, UR5, UR25, URZ ;  /* 0x00000019051b72a4 */ /* 0x000fe2000f8e023f */
[----:B------:R-:W1:Y:S01]  /*1040*/  I2F.RP R2, R5 ;  /* 0x0000000500027306 */ /* 0x000e620000209400 */
[----:B------:R-:W-:-:S02]  /*1050*/  UISETP.NE.AND UP3, UPT, UR29, URZ, UPT ;  /* 0x0000003f1d00728c */ /* 0x000fc4000bf65270 */
[----:B------:R-:W-:Y:S02]  /*1060*/  UIADD3 UR48, UR21, UR28, URZ ;  /* 0x0000001c15307290 */ /* 0x000fe4000fffe03f */
[----:B--2---:R-:W-:Y:S02]  /*1070*/  UIMAD.WIDE.U32 UR32, UR12, UR8, URZ ;  /* 0x000000080c2072a5 */ /* 0x004fe4000f8e003f */
[----:B------:R-:W-:Y:S02]  /*1080*/  USEL UR54, UR20, UR18, !UP2 ;  /* 0x0000001214367287 */ /* 0x000fe4000d000000 */
        /* <DEDUP_REMOVED lines=8> */
[----:B------:R-:W-:Y:S02]  /*1110*/  @!UP2 UIMAD UR30, UR49, UR7, UR8 ;  /* 0x00000007311ea2a4 */ /* 0x000fe4000f8e0208 */
[----:B------:R-:W-:Y:S02]  /*1120*/  UIADD3 UR7, UR16, 0x3f, URZ ;  /* 0x0000003f10077890 */ /* 0x000fe4000fffe03f */
[----:B------:R-:W-:Y:S02]  /*1130*/  @UP2 UIMAD UR50, UR5, UR9, UR45 ;  /* 0x00000009053222a4 */ /* 0x000fe4000f8e022d */
[----:B------:R-:W-:-:S02]  /*1140*/  USHF.R.S32.HI UR17, URZ, 0x1f, UR7 ;  /* 0x0000001f3f117899 */ /* 0x000fc40008011407 */
[----:B------:R-:W-:Y:S01]  /*1150*/  USEL UR36, UR12, URZ, UP0 ;  /* 0x0000003f0c247287 */ /* 0x000fe20008000000 */
[----:B-1----:R-:W-:Y:S01]  /*1160*/  VIADD R2, R2, 0xffffffe ;  /* 0x0ffffffe02027836 */ /* 0x002fe20000000000 */
[----:B------:R-:W-:Y:S02]  /*1170*/  UIADD3 UR22, UR6, UR22, -UR11 ;  /* 0x0000001606167290 */ /* 0x000fe4000fffe80b */
[----:B------:R-:W-:Y:S01]  /*1180*/  UIMAD.WIDE UR12, UR61, UR60, URZ ;  /* 0x0000003c3d0c72a5 */ /* 0x000fe2000f8e023f */
[----:B------:R-:W1:Y:S01]  /*1190*/  F2I.FTZ.U32.TRUNC.NTZ R3, R2 ;  /* 0x0000000200037305 */ /* 0x000e62000021f000 */
[----:B------:R-:W-:Y:S02]  /*11a0*/  UIMAD.WIDE.U32 UR8, UR49, UR57, URZ ;  /* 0x00000039310872a5 */ /* 0x000fe4000f8e003f */
[----:B------:R-:W-:Y:S02]  /*11b0*/  ULEA.HI UR29, UR17, UR7, URZ, 0x6 ;  /* 0x00000007111d7291 */ /* 0x000fe4000f8f303f */
[----:B------:R-:W-:-:S02]  /*11c0*/  UIMAD UR17, UR37, UR49, URZ ;  /* 0x00000031251172a4 */ /* 0x000fc4000f8e023f */
[----:B------:R-:W-:Y:S02]  /*11d0*/  @UP2 UIADD3 UR48, UR19, UR27, URZ ;  /* 0x0000001b13302290 */ /* 0x000fe4000fffe03f */
[----:B------:R-:W-:Y:S02]  /*11e0*/  UIADD3 UR10, UR22, 0x3f, URZ ;  /* 0x0000003f160a7890 */ /* 0x000fe4000fffe03f */
[----:B------:R-:W-:Y:S02]  /*11f0*/  UIMAD.WIDE.U32 UR20, UR12, UR8, URZ ;  /* 0x000000080c1472a5 */ /* 0x000fe4000f8e003f */
[----:B------:R-:W-:Y:S01]  /*1200*/  UIMAD UR27, UR13, UR8, URZ ;  /* 0x000000080d1b72a4 */ /* 0x000fe2000f8e023f */
[----:B-1----:R-:W-:Y:S01]  /*1210*/  IMAD.MOV R0, RZ, RZ, -R3 ;  /* 0x000000ffff007224 */ /* 0x002fe200078e0a03 */
[----:B------:R-:W-:Y:S01]  /*1220*/  UIMAD UR8, UR56, UR57, UR17 ;  /* 0x00000039380872a4 */ /* 0x000fe2000f8e0211 */
[----:B------:R-:W-:Y:S01]  /*1230*/  IMAD.MOV.U32 R2, RZ, RZ, RZ ;  /* 0x000000ffff027224 */ /* 0x000fe200078e00ff */
[----:B------:R-:W-:Y:S01]  /*1240*/  USHF.R.S32.HI UR17, URZ, 0x1f, UR10 ;  /* 0x0000001f3f117899 */ /* 0x000fe2000801140a */
[----:B------:R-:W-:Y:S01]  /*1250*/  IMAD R0, R0, R5, RZ ;  /* 0x0000000500007224 */ /* 0x000fe200078e02ff */
[----:B------:R-:W-:-:S02]  /*1260*/  UIADD3 UR8, UR9, UR8, URZ ;  /* 0x0000000809087290 */ /* 0x000fc4000fffe03f */
[----:B------:R-:W-:Y:S01]  /*1270*/  ULEA.HI UR22, UR17, UR10, URZ, 0x6 ;  /* 0x0000000a11167291 */ /* 0x000fe2000f8f303f */
[----:B------:R-:W-:Y:S01]  /*1280*/  IMAD.HI.U32 R0, R3, R0, R2 ;  /* 0x0000000003007227 */ /* 0x000fe200078e0002 */
[----:B------:R-:W-:Y:S01]  /*1290*/  MOV R2, R4 ;  /* 0x0000000400027202 */ /* 0x000fe20000000f00 */
[----:B------:R-:W-:Y:S02]  /*12a0*/  UIMAD UR10, UR12, UR8, UR27 ;  /* 0x000000080c0a72a4 */ /* 0x000fe4000f8e021b */
[----:B------:R-:W-:Y:S02]  /*12b0*/  USHF.R.S32.HI UR17, URZ, 0x6, UR29 ;  /* 0x000000063f117899 */ /* 0x000fe4000801141d */
[----:B------:R-:W-:Y:S01]  /*12c0*/  IMAD.HI.U32 R0, R0, R2, RZ ;  /* 0x0000000200007227 */ /* 0x000fe200078e00ff */
[----:B------:R-:W-:Y:S02]  /*12d0*/  UIADD3 UR46, UR21, UR10, URZ ;  /* 0x0000000a152e7290 */ /* 0x000fe4000fffe03f */
[----:B------:R-:W-:Y:S01]  /*12e0*/  USHF.R.S32.HI UR10, URZ, 0x6, UR22 ;  /* 0x000000063f0a7899 */ /* 0x000fe20008011416 */
[----:B------:R-:W-:Y:S01]  /*12f0*/  IMAD.MOV R3, RZ, RZ, -R0 ;  /* 0x000000ffff037224 */ /* 0x000fe200078e0a00 */
[----:B------:R-:W-:-:S02]  /*1300*/  UIMAD.WIDE.U32 UR18, UR12, UR5, URZ ;  /* 0x000000050c1272a5 */ /* 0x000fc4000f8e003f */
[----:B------:R-:W-:Y:S01]  /*1310*/  UISETP.LT.AND UP0, UPT, UR17, UR10, UPT ;  /* 0x0000000a1100728c */ /* 0x000fe2000bf01270 */
[C---:B------:R-:W-:Y:S01]  /*1320*/  IMAD R2, R5.reuse, R3, R2 ;  /* 0x0000000305027224 */ /* 0x040fe200078e0202 */
[----:B------:R-:W-:Y:S01]  /*1330*/  ULDC.U8 UR41, c[0x0][0x480] ;  /* 0x0001200000297ab9 */ /* 0x000fe20000000000 */
[----:B------:R-:W-:Y:S01]  /*1340*/  ULDC UR39, c[0x0][0x2c4] ;  /* 0x0000b10000277ab9 */ /* 0x000fe20000000800 */
[----:B------:R-:W-:Y:S02]  /*1350*/  USEL UR53, UR20, UR18, !UP2 ;  /* 0x0000001214357287 */ /* 0x000fe4000d000000 */
[----:B------:R-:W-:Y:S01]  /*1360*/  ISETP.GT.U32.AND P1, PT, R5, R2, PT ;  /* 0x000000020500720c */ /* 0x000fe20003f24070 */
[----:B------:R-:W-:Y:S02]  /*1370*/  UISETP.NE.AND UP4, UPT, UR41, URZ, UPT ;  /* 0x0000003f2900728c */ /* 0x000fe4000bf85270 */
[----:B------:R-:W-:Y:S02]  /*1380*/  @UP3 UIMAD UR20, UR49, UR39, URZ ;  /* 0x00000027311432a4 */ /* 0x000fe4000f8e023f */
[----:B------:R-:W-:-:S02]  /*1390*/  USEL UR41, UR17, UR10, UP0 ;  /* 0x0000000a11297287 */ /* 0x000fc40008000000 */
[----:B------:R-:W-:Y:S02]  /*13a0*/  UISETP.NE.AND UP1, UPT, UR38, -0x1, UPT ;  /* 0xffffffff2600788c */ /* 0x000fe4000bf25270 */
[----:B------:R-:W-:Y:S02]  /*13b0*/  @UP3 USEL UR20, UR20, UR5, !UP2 ;  /* 0x0000000514143287 */ /* 0x000fe4000d000000 */
[----:B------:R-:W-:Y:S02]  /*13c0*/  ULEA UR10, UR41, 0xffffffc0, 0x6 ;  /* 0xffffffc0290a7891 */ /* 0x000fe4000f8e303f */
[----:B------:R-:W-:Y:S01]  /*13d0*/  @!P1 IMAD.IADD R2, R2, 0x1, -R5 ;  /* 0x0000000102029824 */ /* 0x000fe200078e0a05 */
[----:B------:R-:W-:Y:S01]  /*13e0*/  @UP3 ULDC UR17, c[0x0][0x2e4] ;  /* 0x0000b90000113ab9 */ /* 0x000fe20000000800 */
[----:B------:R-:W-:Y:S01]  /*13f0*/  @!UP2 UIADD3 UR50, UR43, UR30, URZ ;  /* 0x0000001e2b32a290 */ /* 0x000fe2000fffe03f */
[----:B------:R-:W-:Y:S01]  /*1400*/  @!P1 IADD3 R0, R0, 0x1, RZ ;  /* 0x0000000100009810 */ /* 0x000fe20007ffe0ff */
[----:B------:R-:W-:Y:S01]  /*1410*/  @UP3 UIMAD UR22, UR55, UR17, UR20 ;  /* 0x00000011371632a4 */ /* 0x000fe2000f8e0214 */
[----:B------:R-:W-:Y:S01]  /*1420*/  ISETP.GE.U32.AND P0, PT, R2, R5, PT ;  /* 0x000000050200720c */ /* 0x000fe20003f06070 */
[----:B------:R-:W-:Y:S01]  /*1430*/  USHF.R.S32.HI UR30, URZ, 0x1f, UR10 ;  /* 0x0000001f3f1e7899 */ /* 0x000fe2000801140a */
[----:B------:R-:W-:Y:S01]  /*1440*/  LOP3.LUT R2, R6, UR55, RZ, 0x3c, !PT ;  /* 0x0000003706027c12 */ /* 0x000fe2000f8e3cff */
[----:B------:R-:W-:Y:S01]  /*1450*/  UIADD3 UR17, UP0, UR10, UR36, URZ ;  /* 0x000000240a117290 */ /* 0x000fe2000ff1e03f */
[----:B------:R-:W-:Y:S01]  /*1460*/  PLOP3.LUT P1, PT, PT, PT, UP1, 0x80, 0x0 ;  /* 0x000000000000781c */ /* 0x000fe20003f2f018 */
[----:B------:R-:W-:Y:S01]  /*1470*/  UIMAD UR18, UR13, UR5, URZ ;  /* 0x000000050d1272a4 */ /* 0x000fe2000f8e023f */
[----:B------:R-:W-:Y:S01]  /*1480*/  ISETP.GE.AND P2, PT, R2, RZ, PT ;  /* 0x000000ff0200720c */ /* 0x000fe20003f46270 */
[----:B------:R-:W-:-:S02]  /*1490*/  UIADD3.X UR20, UR30, UR33, URZ, UP0, !UPT ;  /* 0x000000211e147290 */ /* 0x000fc400087fe43f */
[----:B------:R-:W-:Y:S02]  /*14a0*/  UIMAD UR13, UR13, UR17, URZ ;  /* 0x000000110d0d72a4 */ /* 0x000fe4000f8e023f */
[----:B------:R-:W-:Y:S02]  /*14b0*/  @UP1 UIADD3 UR35, UR26, UR38, URZ ;  /* 0x000000261a231290 */ /* 0x000fe4000fffe03f */
[----:B------:R-:W-:Y:S01]  /*14c0*/  @UP1 UIADD3 UR31, UR26, UR38, URZ ;  /* 0x000000261a1f1290 */ /* 0x000fe2000fffe03f */
[----:B------:R-:W-:Y:S01]  /*14d0*/  @P0 VIADD R0, R0, 0x1 ;  /* 0x0000000100000836 */ /* 0x000fe20000000000 */
[----:B------:R-:W-:Y:S01]  /*14e0*/  @UP1 ULDC.64 UR6, c[0x0][0x248] ;  /* 0x0000920000061ab9 */ /* 0x000fe20000000a00 */
[----:B------:R-:W-:Y:S01]  /*14f0*/  @UP1 ULDC.64 UR8, c[0x0][0x250] ;  /* 0x0000940000081ab9 */ /* 0x000fe20000000a00 */
[----:B------:R-:W-:Y:S01]  /*1500*/  UIMAD.WIDE.U32 UR28, UR12, UR17, URZ ;  /* 0x000000110c1c72a5 */ /* 0x000fe2000f8e003f */
[----:B------:R-:W-:Y:S01]  /*1510*/  IMAD.MOV.U32 R16, RZ, RZ, R0 ;  /* 0x000000ffff107224 */ /* 0x000fe200078e0000 */
[----:B------:R-:W-:Y:S01]  /*1520*/  @UP2 UIADD3 UR46, UR19, UR18, URZ ;  /* 0x00000012132e2290 */ /* 0x000fe2000fffe03f */
[----:B------:R-:W-:Y:S01]  /*1530*/  PLOP3.LUT P0, PT, PT, PT, UP3, 0x80, 0x0 ;  /* 0x000000000000781c */ /* 0x000fe20003f0f038 */
[----:B------:R-:W-:-:S02]  /*1540*/  UIMAD UR17, UR12, UR20, UR13 ;  /* 0x000000140c1172a4 */ /* 0x000fc4000f8e020d */
[----:B------:R-:W-:Y:S01]  /*1550*/  @UP1 UIMAD.WIDE.U32 UR18, UR35, UR6, URZ ;  /* 0x00000006231212a5 */ /* 0x000fe2000f8e003f */
[----:B------:R-:W-:Y:S01]  /*1560*/  @!P2 IADD3 R16, -R16, RZ, RZ ;  /* 0x000000ff1010a210 */ /* 0x000fe20007ffe1ff */
[----:B------:R-:W-:Y:S01]  /*1570*/  @UP1 UIMAD.WIDE.U32 UR12, UR31, UR8, URZ ;  /* 0x000000081f0c12a5 */ /* 0x000fe2000f8e003f */
[----:B------:R-:W-:Y:S01]  /*1580*/  @!P3 LOP3.LUT R16, RZ, R6, RZ, 0x33, !PT ;  /* 0x00000006ff10b212 */ /* 0x000fe200078e33ff */
[----:B------:R-:W-:Y:S02]  /*1590*/  @!UP3 UIMAD UR21, UR49, UR60, UR55 ;  /* 0x0000003c3115b2a4 */ /* 0x000fe4000f8e0237 */
[----:B------:R-:W-:Y:S02]  /*15a0*/  UIMAD UR47, UR55, UR61, URZ ;  /* 0x0000003d372f72a4 */ /* 0x000fe4000f8e023f */
[----:B------:R-:W-:Y:S02]  /*15b0*/  @UP1 UIMAD UR35, UR35, UR7, URZ ;  /* 0x00000007232312a4 */ /* 0x000fe4000f8e023f */
[----:B------:R-:W-:-:S02]  /*15c0*/  @UP1 UIMAD UR20, UR31, UR9, URZ ;  /* 0x000000091f1412a4 */ /* 0x000fc4000f8e023f */
[----:B------:R-:W-:Y:S02]  /*15d0*/  @!UP3 UIMAD UR22, UR21, UR39, URZ ;  /* 0x000000271516b2a4 */ /* 0x000fe4000f8e023f */
[----:B------:R-:W-:Y:S02]  /*15e0*/  USHF.R.S32.HI UR40, URZ, 0x1f, UR34 ;  /* 0x0000001f3f287899 */ /* 0x000fe40008011422 */
[----:B------:R-:W-:Y:S02]  /*15f0*/  USHF.R.S32.HI UR52, URZ, 0x1f, UR47 ;  /* 0x0000001f3f347899 */ /* 0x000fe4000801142f */
[----:B------:R-:W-:Y:S02]  /*1600*/  USEL UR36, UR32, URZ, UP4 ;  /* 0x0000003f20247287 */ /* 0x000fe4000a000000 */
[----:B------:R-:W-:Y:S02]  /*1610*/  @UP1 UIADD3 UR39, UR13, UR20, URZ ;  /* 0x000000140d271290 */ /* 0x000fe4000fffe03f */
[----:B------:R-:W-:-:S02]  /*1620*/  USEL UR51, UR51, URZ, UP4 ;  /* 0x0000003f33337287 */ /* 0x000fc4000a000000 */
[----:B------:R-:W-:Y:S02]  /*1630*/  UIADD3 UR31, UR29, UR17, URZ ;  /* 0x000000111d1f7290 */ /* 0x000fe4000fffe03f */
[----:B------:R-:W-:Y:S01]  /*1640*/  @UP1 UIADD3 UR35, UR19, UR35, URZ ;  /* 0x0000002313231290 */ /* 0x000fe2000fffe03f */
[----:B------:R-:W-:Y:S01]  /*1650*/  @UP1 UMOV UR27, UR18 ;  /* 0x00000012001b1c82 */ /* 0x000fe20008000000 */
[----:B------:R-:W-:Y:S01]  /*1660*/  @UP1 UMOV UR37, UR12 ;  /* 0x0000000c00251c82 */ /* 0x000fe20008000000 */
[----:B------:R-:W-:Y:S09]  /*1670*/  @P1 BRA `(.L_x_388) ;  /* 0x0000000000301947 */ /* 0x000ff20003800000 */
        /* <DEDUP_REMOVED lines=12> */
.L_x_388:
        /* <DEDUP_REMOVED lines=13> */
.L_x_389:
        /* <DEDUP_REMOVED lines=11> */
.L_x_390:
[----:B------:R-:W-:-:S04]  /*18c0*/  UIMAD UR5, UR49, UR60, UR55 ;  /* 0x0000003c310572a4 */ /* 0x000fc8000f8e0237 */
[----:B------:R-:W-:-:S12]  /*18d0*/  UIMAD UR5, UR5, UR57, URZ ;  /* 0x00000039050572a4 */ /* 0x000fd8000f8e023f */
.L_x_391:
[----:B------:R-:W1:Y:S01]  /*18e0*/  S2R R6, SR_TID.X ;  /* 0x0000000000067919 */ /* 0x000e620000002100 */
[----:B------:R-:W2:Y:S01]  /*18f0*/  LDC.64 R4, c[0x0][0x420] ;  /* 0x00010800ff047b82 */ /* 0x000ea20000000a00 */
[----:B------:R-:W-:Y:S01]  /*1900*/  UIADD3 UR42, UR10, UR5, URZ ;  /* 0x000000050a2a7290 */ /* 0x000fe2000fffe03f */
[----:B------:R-:W-:Y:S01]  /*1910*/  SHF.R.S32.HI R225, RZ, 0x1f, R224 ;  /* 0x0000001fffe17819 */ /* 0x000fe200000114e0 */
[----:B------:R-:W-:Y:S01]  /*1920*/  UIMAD UR5, UR61, UR60, URZ ;  /* 0x0000003c3d0572a4 */ /* 0x000fe2000f8e023f */
[----:B------:R-:W-:Y:S01]  /*1930*/  BSSY B1, `(.L_x_387) ;  /* 0x0000973000017945 */ /* 0x000fe20003800000 */
[----:B------:R-:W-:Y:S01]  /*1940*/  UIADD3 UR17, -UR11, UR16, UR34 ;  /* 0x000000100b117290 */ /* 0x000fe2000fffe122 */
[----:B------:R-:W-:Y:S01]  /*1950*/  VIADD R13, R224, 0x40 ;  /* 0x00000040e00d7836 */ /* 0x000fe20000000000 */
[----:B------:R-:W-:Y:S01]  /*1960*/  ULDC UR43, c[0x0][0x398] ;  /* 0x0000e600002b7ab9 */ /* 0x000fe20000000800 */
[----:B------:R-:W-:Y:S01]  /*1970*/  USHF.R.S32.HI UR57, URZ, 0x1f, UR55 ;  /* 0x0000001f3f397899 */ /* 0x000fe20008011437 */
[----:B------:R-:W-:Y:S01]  /*1980*/  ULDC.64 UR20, c[0x0][0x258] ;  /* 0x0000960000147ab9 */ /* 0x000fe20000000a00 */
[----:B------:R-:W-:Y:S01]  /*1990*/  UIADD3 UR33, UR10, UR22, URZ ;  /* 0x000000160a217290 */ /* 0x000fe2000fffe03f */
[----:B------:R-:W-:Y:S01]  /*19a0*/  ULDC.64 UR18, c[0x0][0x428] ;  /* 0x00010a0000127ab9 */ /* 0x000fe20000000a00 */
[----:B------:R-:W-:Y:S01]  /*19b0*/  ULDC.64 UR44, c[0x0][0x2b0] ;  /* 0x0000ac00002c7ab9 */ /* 0x000fe20000000a00 */
[----:B------:R-:W-:Y:S01]  /*19c0*/  UIMAD UR22, UR57, UR18, URZ ;  /* 0x00000012391672a4 */ /* 0x000fe2000f8e023f */
[----:B------:R-:W-:Y:S01]  /*19d0*/  ULDC.64 UR60, c[0x0][0x478] ;  /* 0x00011e00003c7ab9 */ /* 0x000fe20000000a00 */
[----:B------:R-:W-:-:S02]  /*19e0*/  UIADD3 UR12, UR41, -0x1, URZ ;  /* 0xffffffff290c7890 */ /* 0x000fc4000fffe03f */
[----:B------:R-:W-:Y:S01]  /*19f0*/  UIMAD UR32, UR55, UR19, UR22 ;  /* 0x00000013372072a4 */ /* 0x000fe2000f8e0216 */
[----:B-1----:R-:W-:-:S04]  /*1a00*/  SHF.R.S32.HI R3, RZ, 0x1f, R6 ;  /* 0x0000001fff037819 */ /* 0x002fc80000011406 */
[CC--:B------:R-:W-:Y:S02]  /*1a10*/  LEA.HI R2, R3.reuse, R6.reuse, RZ, 0x5 ;  /* 0x0000000603027211 */ /* 0x0c0fe400078f28ff */
[----:B------:R-:W-:Y:S02]  /*1a20*/  LEA.HI R3, R3, R6, RZ, 0x3 ;  /* 0x0000000603037211 */ /* 0x000fe400078f18ff */
[----:B------:R-:W-:Y:S02]  /*1a30*/  LOP3.LUT R0, R2, 0xffffffe0, RZ, 0xc0, !PT ;  /* 0xffffffe002007812 */ /* 0x000fe400078ec0ff */
[----:B------:R-:W-:-:S03]  /*1a40*/  SHF.R.S32.HI R2, RZ, 0x5, R2 ;  /* 0x00000005ff027819 */ /* 0x000fc60000011402 */
[----:B------:R-:W-:Y:S01]  /*1a50*/  IMAD.IADD R0, R6, 0x1, -R0 ;  /* 0x0000000106007824 */ /* 0x000fe200078e0a00 */
[----:B------:R-:W-:Y:S01]  /*1a60*/  IADD3 R6, P0, R224, UR13, RZ ;  /* 0x0000000de0067c10 */ /* 0x000fe2000ff1e0ff */
[----:B------:R-:W-:Y:S02]  /*1a70*/  USHF.L.U32 UR13, UR5, 0x6, URZ ;  /* 0x00000006050d7899 */ /* 0x000fe4000800063f */
[----:B------:R-:W-:Y:S01]  /*1a80*/  IMAD R10, R2, UR5, R0 ;  /* 0x00000005020a7c24 */ /* 0x000fe2000f8e0200 */
[----:B------:R-:W-:Y:S01]  /*1a90*/  SHF.R.S32.HI R2, RZ, 0x3, R3 ;  /* 0x00000003ff027819 */ /* 0x000fe20000011403 */
[----:B--2---:R-:W-:Y:S01]  /*1aa0*/  IMAD R3, R4, UR30, RZ ;  /* 0x0000001e04037c24 */ /* 0x004fe2000f8e02ff */
[----:B------:R-:W-:Y:S01]  /*1ab0*/  IADD3.X R7, R225, UR50, RZ, P0, !PT ;  /* 0x00000032e1077c10 */ /* 0x000fe200087fe4ff */
[----:B------:R-:W-:Y:S01]  /*1ac0*/  UIADD3 UR5, UR17, -UR43, URZ ;  /* 0x8000002b11057290 */ /* 0x000fe2000fffe03f */
[----:B------:R-:W-:Y:S01]  /*1ad0*/  IADD3 R0, P2, R2, UR10, RZ ;  /* 0x0000000a02007c10 */ /* 0x000fe2000ff5e0ff */
[----:B------:R-:W-:Y:S01]  /*1ae0*/  UIADD3 UR28, UP2, UP0, UR28, UR13, UR47 ;  /* 0x0000000d1c1c7290 */ /* 0x000fe2000f85e02f */
[----:B------:R-:W-:Y:S01]  /*1af0*/  IMAD R3, R5, UR10, R3 ;  /* 0x0000000a05037c24 */ /* 0x000fe2000f8e0203 */
[----:B------:R-:W-:Y:S01]  /*1b00*/  USHF.R.S32.HI UR17, URZ, 0x1f, UR13 ;  /* 0x0000001f3f117899 */ /* 0x000fe2000801140d */
[----:B------:R-:W-:Y:S01]  /*1b10*/  IMAD.WIDE.U32 R6, R4, UR10, R6 ;  /* 0x0000000a04067c25 */ /* 0x000fe2000f8e0006 */
[----:B------:R-:W-:Y:S01]  /*1b20*/  UIMAD UR10, UR57, UR20, URZ ;  /* 0x00000014390a72a4 */ /* 0x000fe2000f8e023f */
[----:B------:R-:W-:Y:S01]  /*1b30*/  SHF.R.S32.HI R25, RZ, 0x1f, R2 ;  /* 0x0000001fff197819 */ /* 0x000fe20000011402 */
[----:B------:R-:W-:Y:S01]  /*1b40*/  UIADD3.X UR17, UR31, UR17, UR52, UP2, UP0 ;  /* 0x000000111f117290 */ /* 0x000fe200097e0434 */
[----:B------:R-:W-:Y:S01]  /*1b50*/  IMAD.IADD R7, R7, 0x1, R3 ;  /* 0x0000000107077824 */ /* 0x000fe200078e0203 */
[----:B------:R-:W-:Y:S01]  /*1b60*/  UIADD3 UR13, UP2, UP0, UR36, UR28, UR53 ;  /* 0x0000001c240d7290 */ /* 0x000fe2000f85e035 */
[----:B------:R-:W-:Y:S01]  /*1b70*/  IADD3.X R8, R25, UR30, RZ, P2, !PT ;  /* 0x0000001e19087c10 */ /* 0x000fe200097fe4ff */
[----:B------:R-:W-:-:S02]  /*1b80*/  UIMAD UR36, UR55, UR21, UR10 ;  /* 0x00000015372472a4 */ /* 0x000fc4000f8e020a */
[----:B------:R-:W-:Y:S02]  /*1b90*/  USHF.R.S32.HI UR10, URZ, 0x1f, UR5 ;  /* 0x0000001f3f0a7899 */ /* 0x000fe40008011405 */
[----:B------:R-:W-:Y:S01]  /*1ba0*/  IMAD R11, R8, UR24, RZ ;  /* 0x00000018080b7c24 */ /* 0x000fe2000f8e02ff */
[----:B------:R-:W-:Y:S01]  /*1bb0*/  UIADD3.X UR17, UR51, UR17, UR46, UP2, UP0 ;  /* 0x0000001133117290 */ /* 0x000fe200097e042e */
[C---:B------:R-:W-:Y:S01]  /*1bc0*/  IMAD.WIDE.U32 R8, R0.reuse, UR24, R224 ;  /* 0x0000001800087c25 */ /* 0x040fe2000f8e00e0 */
[----:B------:R-:W-:Y:S01]  /*1bd0*/  ULEA.HI UR10, UR10, UR5, URZ, 0x6 ;  /* 0x000000050a0a7291 */ /* 0x000fe2000f8f303f */
[----:B------:R-:W-:Y:S02]  /*1be0*/  ULDC.64 UR28, c[0x0][0x210] ;  /* 0x00008400001c7ab9 */ /* 0x000fe40000000a00 */
[----:B------:R-:W-:Y:S01]  /*1bf0*/  IMAD R11, R0, UR25, R11 ;  /* 0x00000019000b7c24 */ /* 0x000fe2000f8e020b */
[----:B------:R-:W-:Y:S01]  /*1c00*/  USHF.R.S32.HI UR22, URZ, 0x6, UR10 ;  /* 0x000000063f167899 */ /* 0x000fe2000801140a */
[----:B------:R-:W-:Y:S01]  /*1c10*/  IADD3 R8, P0, R8, UR54, RZ ;  /* 0x0000003608087c10 */ /* 0x000fe2000ff1e0ff */
[----:B------:R-:W-:Y:S01]  /*1c20*/  IMAD.U32 R0, RZ, RZ, UR18 ;  /* 0x00000012ff007e24 */ /* 0x000fe2000f8e00ff */
[----:B------:R-:W-:Y:S01]  /*1c30*/  ULDC.64 UR18, c[0x0][0x400] ;  /* 0x0001000000127ab9 */ /* 0x000fe20000000a00 */
[----:B------:R-:W-:Y:S01]  /*1c40*/  UISETP.LT.AND UP0, UPT, URZ, UR22, UPT ;  /* 0x000000163f00728c */ /* 0x000fe2000bf01270 */
[----:B------:R-:W-:Y:S01]  /*1c50*/  IADD3.X R9, R9, UR48, R11, P0, !PT ;  /* 0x0000003009097c10 */ /* 0x000fe200087fe40b */
[----:B------:R-:W-:Y:S01]  /*1c60*/  IMAD.WIDE.U32 R6, R0, UR55, R6 ;  /* 0x0000003700067c25 */ /* 0x000fe2000f8e0006 */
[----:B------:R-:W-:Y:S01]  /*1c70*/  IADD3 R0, P0, R10, UR13, RZ ;  /* 0x0000000d0a007c10 */ /* 0x000fe2000ff1e0ff */
[----:B------:R-:W-:-:S02]  /*1c80*/  USEL UR22, URZ, UR22, !UP0 ;  /* 0x000000163f167287 */ /* 0x000fc4000c000000 */
[----:B------:R-:W-:Y:S01]  /*1c90*/  IMAD.U32 R11, RZ, RZ, UR20 ;  /* 0x00000014ff0b7e24 */ /* 0x000fe2000f8e00ff */
[----:B------:R-:W-:Y:S01]  /*1ca0*/  LEA.HI.X.SX32 R3, R10, UR17, 0x1, P0 ;  /* 0x000000110a037c11 */ /* 0x000fe200080f0eff */
[----:B------:R-:W-:Y:S01]  /*1cb0*/  UISETP.GT.AND UP0, UPT, UR41, UR22, UPT ;  /* 0x000000162900728c */ /* 0x000fe2000bf04270 */
[C---:B------:R-:W-:Y:S01]  /*1cc0*/  LEA R218, P0, R0.reuse, UR18, 0x2 ;  /* 0x0000001200da7c11 */ /* 0x040fe2000f8010ff */
[----:B------:R-:W-:Y:S01]  /*1cd0*/  VIADD R7, R7, UR32 ;  /* 0x0000002007077c36 */ /* 0x000fe20008000000 */
[----:B------:R-:W-:Y:S01]  /*1ce0*/  UIMAD.WIDE UR20, UR33, 0x4, UR44 ;  /* 0x00000004211478a5 */ /* 0x000fe2000f8e022c */
[----:B------:R-:W-:Y:S01]  /*1cf0*/  IMAD.WIDE.U32 R8, R11, UR55, R8 ;  /* 0x000000370b087c25 */ /* 0x000fe2000f8e0008 */
[----:B------:R-:W-:Y:S01]  /*1d00*/  LEA.HI.X R219, R0, UR19, R3, 0x2, P0 ;  /* 0x0000001300db7c11 */ /* 0x000fe200080f1403 */
[----:B------:R-:W-:Y:S01]  /*1d10*/  UIMAD.WIDE UR32, UR42, 0x4, UR60 ;  /* 0x000000042a2078a5 */ /* 0x000fe2000f8e023c */
[----:B------:R-:W-:Y:S01]  /*1d20*/  PLOP3.LUT P0, PT, PT, PT, UP0, 0x80, 0x0 ;  /* 0x000000000000781c */ /* 0x000fe20003f0f008 */
[-C--:B------:R-:W-:Y:S01]  /*1d30*/  IMAD R3, R25, R4.reuse, RZ ;  /* 0x0000000419037224 */ /* 0x080fe200078e02ff */
[----:B------:R-:W-:Y:S01]  /*1d40*/  ULDC.64 UR30, c[0x0][0x3e0] ;  /* 0x0000f800001e7ab9 */ /* 0x000fe20000000a00 */
[----:B------:R-:W-:Y:S01]  /*1d50*/  IMAD.WIDE.U32 R6, R2, R4, R6 ;  /* 0x0000000402067225 */ /* 0x000fe200078e0006 */
[----:B------:R-:W-:Y:S01]  /*1d60*/  UMOV UR19, UR20 ;  /* 0x0000001400137c82 */ /* 0x000fe20008000000 */
[----:B------:R-:W-:Y:S01]  /*1d70*/  LEA R230, P3, R8, UR28, 0x1 ;  /* 0x0000001c08e67c11 */ /* 0x000fe2000f8608ff */
[----:B------:R-:W-:Y:S01]  /*1d80*/  UMOV UR18, UR21 ;  /* 0x0000001500127c82 */ /* 0x000fe20008000000 */
[----:B------:R-:W-:Y:S01]  /*1d90*/  IMAD R3, R2, R5, R3 ;  /* 0x0000000502037224 */ /* 0x000fe200078e0203 */
[----:B------:R-:W-:Y:S01]  /*1da0*/  LEA R228, P2, R6, UR30, 0x1 ;  /* 0x0000001e06e47c11 */ /* 0x000fe2000f8408ff */
[----:B------:R-:W-:Y:S01]  /*1db0*/  VIADD R12, R9, UR36 ;  /* 0x00000024090c7c36 */ /* 0x000fe20008000000 */
[----:B------:R-:W-:Y:S01]  /*1dc0*/  UMOV UR21, UR32 ;  /* 0x0000002000157c82 */ /* 0x000fe20008000000 */
[----:B------:R-:W-:Y:S01]  /*1dd0*/  IMAD.IADD R3, R7, 0x1, R3 ;  /* 0x0000000107037824 */ /* 0x000fe200078e0203 */
[----:B------:R-:W-:-:S02]  /*1de0*/  UMOV UR20, UR33 ;  /* 0x0000002100147c82 */ /* 0x000fc40008000000 */
[----:B------:R-:W-:Y:S02]  /*1df0*/  LEA.HI.X R231, R8, UR29, R12, 0x1, P3 ;  /* 0x0000001d08e77c11 */ /* 0x000fe400098f0c0c */
[----:B------:R-:W-:Y:S01]  /*1e00*/  LEA.HI.X R229, R6, UR31, R3, 0x1, P2 ;  /* 0x0000001f06e57c11 */ /* 0x000fe200090f0c03 */
        /* <DEDUP_REMOVED lines=20> */
.L_x_393:
        /* <DEDUP_REMOVED lines=19> */
.L_x_394:
        /* <DEDUP_REMOVED lines=8> */
[----:B------:R-:W-:Y:S01]  /*2100*/  ULDC.64 UR12, c[0x0][0x468] ;  /* 0x00011a00000c7ab9 */ /* 0x000fe20000000a00 */
[----:B------:R-:W-:Y:S01]  /*2110*/  ISETP.GE.AND P4, PT, R0, UR11, PT ;  /* 0x0000000b00007c0c */ /* 0x000fe2000bf86270 */
[----:B------:R-:W-:Y:S01]  /*2120*/  IMAD.U32 R0, RZ, RZ, UR5 ;  /* 0x00000005ff007e24 */ /* 0x000fe2000f8e00ff */
[----:B------:R-:W-:Y:S01]  /*2130*/  IADD3 R4, P0, R4, UR10, RZ ;  /* 0x0000000a04047c10 */ /* 0x000fe2000ff1e0ff */
[----:B------:R-:W-:Y:S01]  /*2140*/  UIMAD UR5, UR19, UR12, URZ ;  /* 0x0000000c130572a4 */ /* 0x000fe2000f8e023f */
[----:B------:R-:W-:Y:S01]  /*2150*/  ISETP.GE.AND P5, PT, R2, UR11, PT ;  /* 0x0000000b02007c0c */ /* 0x000fe2000bfa6270 */
[----:B------:R-:W-:Y:S01]  /*2160*/  BSSY B0, `(.L_x_395) ;  /* 0x0000018000007945 */ /* 0x000fe20003800000 */
[----:B------:R-:W-:Y:S01]  /*2170*/  IADD3.X R5, R5, UR18, R0, P0, !PT ;  /* 0x0000001205057c10 */ /* 0x000fe200087fe400 */
[----:B------:R-:W-:Y:S01]  /*2180*/  IMAD.U32 R0, RZ, RZ, UR12 ;  /* 0x0000000cff007e24 */ /* 0x000fe2000f8e00ff */
[----:B------:R-:W-:Y:S01]  /*2190*/  UIMAD UR13, UR55, UR13, UR5 ;  /* 0x0000000d370d72a4 */ /* 0x000fe2000f8e0205 */
[----:B------:R-:W-:-:S02]  /*21a0*/  ISETP.GE.AND P3, PT, R3, UR11, PT ;  /* 0x0000000b03007c0c */ /* 0x000fc4000bf66270 */
[----:B------:R-:W-:Y:S01]  /*21b0*/  IMAD.WIDE.U32 R4, R0, UR55, R4 ;  /* 0x0000003700047c25 */ /* 0x000fe2000f8e0004 */
[----:B------:R-:W-:-:S04]  /*21c0*/  IADD3 R3, R2, 0x60, RZ ;  /* 0x0000006002037810 */ /* 0x000fc80007ffe0ff */
[----:B------:R-:W-:Y:S02]  /*21d0*/  IADD3 R0, R5, UR13, RZ ;  /* 0x0000000d05007c10 */ /* 0x000fe4000fffe0ff */
[----:B------:R-:W-:Y:S01]  /*21e0*/  ISETP.GE.AND P2, PT, R3, UR11, PT ;  /* 0x0000000b03007c0c */ /* 0x000fe2000bf46270 */
[----:B------:R-:W-:-:S12]  /*21f0*/  @P5 BRA `(.L_x_396) ;  /* 0x0000000000385947 */ /* 0x000fd80003800000 */
[----:B------:R-:W-:Y:S01]  /*2200*/  MOV R7, R0 ;  /* 0x0000000000077202 */ /* 0x000fe20000000f00 */
[----:B------:R-:W-:Y:S01]  /*2210*/  IMAD R3, R25, UR8, RZ ;  /* 0x0000000819037c24 */ /* 0x000fe2000f8e02ff */
[----:B------:R-:W-:Y:S01]  /*2220*/  ULDC UR5, c[0x0][0x2d0] ;  /* 0x0000b40000057ab9 */ /* 0x000fe20000000800 */
[----:B------:R-:W-:Y:S01]  /*2230*/  IMAD.MOV.U32 R6, RZ, RZ, R4 ;  /* 0x000000ffff067224 */ /* 0x000fe200078e0004 */
[----:B------:R-:W-:Y:S01]  /*2240*/  ISETP.GE.AND P6, PT, R224, UR5, PT ;  /* 0x00000005e0007c0c */ /* 0x000fe2000bfc6270 */
[C---:B------:R-:W-:Y:S01]  /*2250*/  IMAD R3, R2.reuse, UR9, R3 ;  /* 0x0000000902037c24 */ /* 0x040fe2000f8e0203 */
[----:B------:R-:W-:Y:S01]  /*2260*/  ISETP.GE.AND P1, PT, R13, UR5, PT ;  /* 0x000000050d007c0c */ /* 0x000fe2000bf26270 */
[----:B------:R-:W-:Y:S01]  /*2270*/  IMAD.WIDE.U32 R8, R2, UR8, R6 ;  /* 0x0000000802087c25 */ /* 0x000fe2000f8e0006 */
[----:B------:R-:W-:-:S03]  /*2280*/  ULDC.64 UR12, c[0x0][0x3f0] ;  /* 0x0000fc00000c7ab9 */ /* 0x000fc60000000a00 */
[----:B------:R-:W-:Y:S01]  /*2290*/  IMAD.IADD R3, R9, 0x1, R3 ;  /* 0x0000000109037824 */ /* 0x000fe200078e0203 */
[----:B------:R-:W-:-:S04]  /*22a0*/  LEA R6, P0, R8, UR12, 0x1 ;  /* 0x0000000c08067c11 */ /* 0x000fc8000f8008ff */
[----:B------:R-:W-:-:S05]  /*22b0*/  LEA.HI.X R7, R8, UR13, R3, 0x1, P0 ;  /* 0x0000000d08077c11 */ /* 0x000fca00080f0c03 */
[----:B------:R1:W-:Y:S04]  /*22c0*/  @!P6 STG.E.128 desc[UR14][R6.64], RZ ;  /* 0x000000ff0600e986 */ /* 0x0003e8000c101d0e */
[----:B------:R1:W-:Y:S02]  /*22d0*/  @!P1 STG.E.128 desc[UR14][R6.64+0x80], RZ ;  /* 0x000080ff06009986 */ /* 0x0003e4000c101d0e */
.L_x_396:
[----:B------:R-:W-:Y:S05]  /*22e0*/  BSYNC B0 ;  /* 0x0000000000007941 */ /* 0x000fea0003800000 */
.L_x_395:
        /* <DEDUP_REMOVED lines=18> */
.L_x_398:
[----:B------:R-:W-:Y:S05]  /*2410*/  BSYNC B0 ;  /* 0x0000000000007941 */ /* 0x000fea0003800000 */
.L_x_397:
[----:B------:R-:W-:Y:S04]  /*2420*/  BSSY B0, `(.L_x_399) ;  /* 0x0000012000007945 */ /* 0x000fe80003800000 */
[----:B------:R-:W-:Y:S05]  /*2430*/  @P3 BRA `(.L_x_400) ;  /* 0x0000000000403947 */ /* 0x000fea0003800000 */
[----:B------:R-:W-:Y:S01]  /*2440*/  IADD3 R3, P0, R2, 0x40, RZ ;  /* 0x0000004002037810 */ /* 0x000fe20007f1e0ff */
[----:B------:R-:W-:Y:S01]  /*2450*/  ULDC UR5, c[0x0][0x2d0] ;  /* 0x0000b40000057ab9 */ /* 0x000fe20000000800 */
[----:B-12---:R-:W-:Y:S01]  /*2460*/  MOV R7, R0 ;  /* 0x0000000000077202 */ /* 0x006fe20000000f00 */
        /* <DEDUP_REMOVED lines=13> */
.L_x_400:
[----:B------:R-:W-:Y:S05]  /*2540*/  BSYNC B0 ;  /* 0x0000000000007941 */ /* 0x000fea0003800000 */
.L_x_399:
[----:B------:R-:W-:Y:S04]  /*2550*/  BSSY B0, `(.L_x_401) ;  /* 0x0000012000007945 */ /* 0x000fe80003800000 */
        /* <DEDUP_REMOVED lines=17> */
.L_x_402:
[----:B------:R-:W-:Y:S05]  /*2670*/  BSYNC B0 ;  /* 0x0000000000007941 */ /* 0x000fea0003800000 */
.L_x_401:
        /* <DEDUP_REMOVED lines=16> */
[----:B-123--:R-:W-:Y:S01]  /*2780*/  MOV R7, R3 ;  /* 0x0000000300077202 */ /* 0x00efe20000000f00 */
        /* <DEDUP_REMOVED lines=13> */
.L_x_404:
[----:B------:R-:W-:Y:S05]  /*2860*/  BSYNC B0 ;  /* 0x0000000000007941 */ /* 0x000fea0003800000 */
.L_x_403:
[----:B------:R-:W-:Y:S04]  /*2870*/  BSSY B0, `(.L_x_405) ;  /* 0x0000012000007945 */ /* 0x000fe80003800000 */
[----:B------:R-:W-:Y:S05]  /*2880*/  @P4 BRA `(.L_x_406) ;  /* 0x0000000000404947 */ /* 0x000fea0003800000 */
[----:B------:R-:W-:Y:S01]  /*2890*/  IADD3 R0, P0, R2, 0x20, RZ ;  /* 0x0000002002007810 */ /* 0x000fe20007f1e0ff */
[----:B------:R-:W-:Y:S01]  /*28a0*/  ULDC UR5, c[0x0][0x2d0] ;  /* 0x0000b40000057ab9 */ /* 0x000fe20000000800 */
[----:B-1234-:R-:W-:Y:S01]  /*28b0*/  MOV R7, R3 ;  /* 0x0000000300077202 */ /* 0x01efe20000000f00 */
        /* <DEDUP_REMOVED lines=13> */
.L_x_406:
[----:B------:R-:W-:Y:S05]  /*2990*/  BSYNC B0 ;  /* 0x0000000000007941 */ /* 0x000fea0003800000 */
.L_x_405:
        /* <DEDUP_REMOVED lines=18> */
.L_x_408:
[----:B------:R-:W-:Y:S05]  /*2ac0*/  BSYNC B0 ;  /* 0x0000000000007941 */ /* 0x000fea0003800000 */
.L_x_407:
[----:B------:R-:W-:Y:S05]  /*2ad0*/  @P2 BRA `(.L_x_409) ;  /* 0x0000008400602947 */ /* 0x000fea0003800000 */
[----:B------:R-:W-:Y:S01]  /*2ae0*/  IADD3 R2, P0, R2, 0x60, RZ ;  /* 0x0000006002027810 */ /* 0x000fe20007f1e0ff */
[----:B------:R-:W-:Y:S01]  /*2af0*/  ULDC UR5, c[0x0][0x2d0] ;  /* 0x0000b40000057ab9 */ /* 0x000fe20000000800 */
[----:B------:R-:W-:Y:S01]  /*2b00*/  MOV R5, R3 ;  /* 0x0000000300057202 */ /* 0x000fe20000000f00 */
[----:B------:R-:W-:Y:S02]  /*2b10*/  ULDC.64 UR8, c[0x0][0x3f8] ;  /* 0x0000fe0000087ab9 */ /* 0x000fe40000000a00 */
[----:B------:R-:W-:Y:S01]  /*2b20*/  IMAD.X R0, RZ, RZ, R25, P0 ;  /* 0x000000ffff007224 */ /* 0x000fe200000e0619 */
[----:B------:R-:W-:Y:S01]  /*2b30*/  ISETP.GE.AND P0, PT, R224, UR5, PT ;  /* 0x00000005e0007c0c */ /* 0x000fe2000bf06270 */
[----:B------:R-:W-:-:S04]  /*2b40*/  IMAD.WIDE.U32 R4, R2, UR6, R4 ;  /* 0x0000000602047c25 */ /* 0x000fc8000f8e0004 */
[----:B------:R-:W-:-:S04]  /*2b50*/  IMAD R0, R0, UR6, RZ ;  /* 0x0000000600007c24 */ /* 0x000fc8000f8e02ff */
[----:B------:R-:W-:Y:S01]  /*2b60*/  IMAD R0, R2, UR7, R0 ;  /* 0x0000000702007c24 */ /* 0x000fe2000f8e0200 */
[----:B------:R-:W-:-:S03]  /*2b70*/  LEA R2, P1, R4, UR8, 0x1 ;  /* 0x0000000804027c11 */ /* 0x000fc6000f8208ff */
[----:B------:R-:W-:-:S05]  /*2b80*/  IMAD.IADD R0, R5, 0x1, R0 ;  /* 0x0000000105007824 */ /* 0x000fca00078e0200 */
[----:B------:R-:W-:-:S05]  /*2b90*/  LEA.HI.X R3, R4, UR9, R0, 0x1, P1 ;  /* 0x0000000904037c11 */ /* 0x000fca00088f0c00 */
[----:B------:R1:W-:Y:S01]  /*2ba0*/  @!P0 STG.E.128 desc[UR14][R2.64], RZ ;  /* 0x000000ff02008986 */ /* 0x0003e2000c101d0e */
[----:B------:R-:W-:-:S13]  /*2bb0*/  ISETP.GE.AND P0, PT, R13, UR5, PT ;  /* 0x000000050d007c0c */ /* 0x000fda000bf06270 */
[----:B------:R-:W-:Y:S05]  /*2bc0*/  @P0 BRA `(.L_x_409) ;  /* 0x0000008400240947 */ /* 0x000fea0003800000 */
[----:B------:R1:W-:Y:S01]  /*2bd0*/  STG.E.128 desc[UR14][R2.64+0x80], RZ ;  /* 0x000080ff02007986 */ /* 0x0003e2000c101d0e */
[----:B------:R-:W-:Y:S05]  /*2be0*/  BRA `(.L_x_409) ;  /* 0x00000084001c7947 */ /* 0x000fea0003800000 */
.L_x_392:
[----:B------:R-:W-:Y:S01]  /*2bf0*/  PLOP3.LUT P0, PT, PT, PT, UP4, 0x80, 0x0 ;  /* 0x000000000000781c */ /* 0x000fe20003f0f048 */
[----:B------:R-:W-:Y:S01]  /*2c00*/  UIMAD UR5, UR12, -0x40, UR16 ;  /* 0xffffffc00c0578a4 */ /* 0x000fe2000f8e0210 */
[----:B------:R-:W-:Y:S01]  /*2c10*/  LEA R0, R245, UR4, 0x1 ;  /* 0x00000004f5007c11 */ /* 0x000fe2000f8e08ff */
[----:B------:R-:W-:Y:S01]  /*2c20*/  ULEA.HI UR10, UR12, UR12, URZ, 0x1 ;  /* 0x0000000c0c0a7291 */ /* 0x000fe2000f8f083f */
[C---:B------:R-:W-:Y:S01]  /*2c30*/  VIADD R14, R2.reuse, 0x20 ;  /* 0x00000020020e7836 */ /* 0x040fe20000000000 */
[----:B------:R-:W-:Y:S08]  /*2c40*/  BSSY B0, `(.L_x_410) ;  /* 0x0000018000007945 */ /* 0x000ff00003800000 */
[----:B------:R-:W-:Y:S01]  /*2c50*/  @P0 BAR.SYNC.DEFER_BLOCKING 0x0 ;  /* 0x0000000000000b1d */ /* 0x000fe20000010000 */
[----:B------:R-:W-:Y:S01]  /*2c60*/  ISETP.GE.AND P4, PT, R2, UR5, PT ;  /* 0x0000000502007c0c */ /* 0x000fe2000bf86270 */
[----:B------:R-:W-:Y:S01]  /*2c70*/  ULOP3.LUT UR10, UR10, 0xfffffffe, URZ, 0xc0, !UPT ;  /* 0xfffffffe0a0a7892 */ /* 0x000fe2000f8ec03f */
[----:B------:R-:W-:-:S03]  /*2c80*/  ISETP.GE.AND P3, PT, R14, UR5, PT ;  /* 0x000000050e007c0c */ /* 0x000fc6000bf66270 */
[----:B------:R-:W-:-:S04]  /*2c90*/  UIADD3 UR10, UR12, -UR10, URZ ;  /* 0x8000000a0c0a7290 */ /* 0x000fc8000fffe03f */
        /* <DEDUP_REMOVED lines=18> */
.L_x_411:
[----:B------:R-:W-:Y:S05]  /*2dc0*/  BSYNC B0 ;  /* 0x0000000000007941 */ /* 0x000fea0003800000 */
.L_x_410:
[----:B------:R4:W-:Y:S01]  /*2dd0*/  @P3 STS.128 [R0+0x9000], RZ ;  /* 0x009000ff00003388 */ /* 0x0009e20000000c00 */
[----:B------:R-:W-:Y:S01]  /*2de0*/  VIADD R10, R245, 0x2000 ;  /* 0x00002000f50a7836 */ /* 0x000fe20000000000 */
[----:B------:R-:W-:Y:S01]  /*2df0*/  PLOP3.LUT P1, PT, PT, PT, UP0, 0x80, 0x0 ;  /* 0x000000000000781c */ /* 0x000fe20003f2f008 */
[----:B------:R-:W-:Y:S01]  /*2e00*/  BSSY B0, `(.L_x_412) ;  /* 0x0000018000007945 */ /* 0x000fe20003800000 */
[----:B------:R4:W-:Y:S02]  /*2e10*/  @P3 STS.128 [R0+0xb000], RZ ;  /* 0x00b000ff00003388 */ /* 0x0009e40000000c00 */
[----:B------:R-:W-:Y:S01]  /*2e20*/  SEL R217, R10, R245, !P1 ;  /* 0x000000f50ad97207 */ /* 0x000fe20004800000 */
[----:B------:R-:W-:Y:S08]  /*2e30*/  @P3 BRA `(.L_x_413) ;  /* 0x0000000000503947 */ /* 0x000ff00003800000 */
        /* <DEDUP_REMOVED lines=20> */
.L_x_413:
[----:B------:R-:W-:Y:S05]  /*2f80*/  BSYNC B0 ;  /* 0x0000000000007941 */ /* 0x000fea0003800000 */
.L_x_412:
        /* <DEDUP_REMOVED lines=12> */
.L_x_415:
        /* <DEDUP_REMOVED lines=20> */
.L_x_416:
[----:B------:R-:W-:Y:S05]  /*3190*/  BSYNC B0 ;  /* 0x0000000000007941 */ /* 0x000fea0003800000 */
.L_x_414:
        /* <DEDUP_REMOVED lines=13> */
.L_x_418:
        /* <DEDUP_REMOVED lines=29> */
.L_x_419:
[----:B------:R-:W-:Y:S05]  /*3440*/  BSYNC B0 ;  /* 0x0000000000007941 */ /* 0x000fea0003800000 */
.L_x_417:
        /* <DEDUP_REMOVED lines=9> */
[----:B------:R-:W-:Y:S01]  /*34e0*/  ULDC.64 UR24, c[0x0][0x260] ;  /* 0x0000980000187ab9 */ /* 0x000fe20000000a00 */
[----:B------:R-:W-:Y:S01]  /*34f0*/  ISETP.GE.AND P3, PT, R7, UR5, PT ;  /* 0x0000000507007c0c */ /* 0x000fe2000bf66270 */
[----:B------:R-:W-:Y:S01]  /*3500*/  BSSY B0, `(.L_x_420) ;  /* 0x0000034000007945 */ /* 0x000fe20003800000 */
[----:B------:R-:W-:Y:S01]  /*3510*/  ISETP.GE.AND P5, PT, R2, UR10, PT ;  /* 0x0000000a02007c0c */ /* 0x000fe2000bfa6270 */
[----:B------:R-:W-:Y:S01]  /*3520*/  VIADD R8, R244, 0x8 ;  /* 0x00000008f4087836 */ /* 0x000fe20000000000 */
[----:B------:R-:W-:Y:S01]  /*3530*/  IADD3 R6, P0, R4, UR27, RZ ;  /* 0x0000001b04067c10 */ /* 0x000fe2000ff1e0ff */
[----:B------:R-:W-:Y:S01]  /*3540*/  IMAD.U32 R9, RZ, RZ, UR13 ;  /* 0x0000000dff097e24 */ /* 0x000fe2000f8e00ff */
[----:B------:R-:W-:-:S02]  /*3550*/  SHF.R.S32.HI R4, RZ, 0x1f, R3 ;  /* 0x0000001fff047819 */ /* 0x000fc40000011403 */
[----:B------:R-:W-:Y:S01]  /*3560*/  ISETP.GE.AND P4, PT, R8, UR5, PT ;  /* 0x0000000508007c0c */ /* 0x000fe2000bf86270 */
[----:B------:R-:W-:Y:S01]  /*3570*/  IMAD.SHL.U32 R8, R244, 0x4, RZ ;  /* 0x00000004f4087824 */ /* 0x000fe200078e00ff */
[----:B------:R-:W-:Y:S01]  /*3580*/  IADD3.X R7, R5, UR35, R9, P0, !PT ;  /* 0x0000002305077c10 */ /* 0x000fe200087fe409 */
[----:B------:R-:W-:Y:S01]  /*3590*/  IMAD R5, R17, UR24, RZ ;  /* 0x0000001811057c24 */ /* 0x000fe2000f8e02ff */
[C---:B------:R-:W-:Y:S02]  /*35a0*/  @!P2 LEA R20, P0, R3.reuse, UR19, 0x2 ;  /* 0x000000130314ac11 */ /* 0x040fe4000f8010ff */
        /* <DEDUP_REMOVED lines=8> */
[----:B------:R-:W-:-:S02]  /*3630*/  P2R R22, PR, RZ, 0x10 ;  /* 0x00000010ff167803 */ /* 0x000fc40000000000 */
[----:B------:R-:W-:Y:S01]  /*3640*/  IADD3.X R19, R4, UR18, RZ, P0, !PT ;  /* 0x0000001204137c10 */ /* 0x000fe200087fe4ff */
[----:B------:R-:W-:Y:S01]  /*3650*/  IMAD.IADD R10, R7, 0x1, R3 ;  /* 0x00000001070a7824 */ /* 0x000fe200078e0203 */
[----:B------:R-:W-:Y:S02]  /*3660*/  ISETP.GE.AND P0, PT, R244, UR5, PT ;  /* 0x00000005f4007c0c */ /* 0x000fe4000bf06270 */
        /* <DEDUP_REMOVED lines=29> */
.L_x_421:
[----:B------:R-:W-:Y:S05]  /*3840*/  BSYNC B0 ;  /* 0x0000000000007941 */ /* 0x000fea0003800000 */
.L_x_420:
        /* <DEDUP_REMOVED lines=33> */
.L_x_423:
[----:B------:R-:W-:Y:S05]  /*3a60*/  BSYNC B0 ;  /* 0x0000000000007941 */ /* 0x000fea0003800000 */
.L_x_422:
        /* <DEDUP_REMOVED lines=34> */
.L_x_425:
[----:B------:R-:W-:Y:S05]  /*3c90*/  BSYNC B0 ;  /* 0x0000000000007941 */ /* 0x000fea0003800000 */
.L_x_424:
        /* <DEDUP_REMOVED lines=33> */
.L_x_427:
[----:B------:R-:W-:Y:S05]  /*3eb0*/  BSYNC B0 ;  /* 0x0000000000007941 */ /* 0x000fea0003800000 */
.L_x_426:
        /* <DEDUP_REMOVED lines=42> */
.L_x_429:
[----:B------:R-:W-:Y:S05]  /*4160*/  BSYNC B0 ;  /* 0x0000000000007941 */ /* 0x000fea0003800000 */
.L_x_428:
        /* <DEDUP_REMOVED lines=32> */
.L_x_431:
[----:B------:R-:W-:Y:S05]  /*4370*/  BSYNC B0 ;  /* 0x0000000000007941 */ /* 0x000fea0003800000 */
.L_x_430:
        /* <DEDUP_REMOVED lines=32> */
.L_x_433:
[----:B------:R-:W-:Y:S05]  /*4580*/  BSYNC B0 ;  /* 0x0000000000007941 */ /* 0x000fea0003800000 */
.L_x_432:
        /* <DEDUP_REMOVED lines=32> */
.L_x_435:
[----:B------:R-:W-:Y:S05]  /*4790*/  BSYNC B0 ;  /* 0x0000000000007941 */ /* 0x000fea0003800000 */
.L_x_434:
[----:B-1234-:R-:W2:Y:S01]  /*47a0*/  LDL R0, [R1+0xc] ;  /* 0x00000c0001007983 */ /* 0x01eea20000100800 */
[----:B------:R-:W-:Y:S01]  /*47b0*/  ISETP.NE.AND P4, PT, R11, RZ, PT ;  /* 0x000000ff0b00720c */ /* 0x000fe20003f85270 */
[----:B------:R-:W-:Y:S01]  /*47c0*/  IMAD.MOV.U32 R242, RZ, RZ, 0x7f800000 ;  /* 0x7f800000fff27424 */ /* 0x000fe200078e00ff */
[----:B------:R-:W-:Y:S01]  /*47d0*/  ISETP.NE.AND P3, PT, R22, RZ, PT ;  /* 0x000000ff1600720c */ /* 0x000fe20003f65270 */
[----:B------:R-:W0:Y:S01]  /*47e0*/  LDGDEPBAR ;  /* 0x00000000000079af */ /* 0x000e220000000000 */
[----:B------:R-:W-:Y:S01]  /*47f0*/  ISETP.NE.AND P2, PT, R12, RZ, PT ;  /* 0x000000ff0c00720c */ /* 0x000fe20003f45270 */
[----:B------:R-:W-:Y:S01]  /*4800*/  IMAD.MOV.U32 R243, RZ, RZ, 0x7f800000 ;  /* 0x7f800000fff37424 */ /* 0x000fe200078e00ff */
[----:B------:R-:W-:Y:S01]  /*4810*/  ISETP.NE.AND P0, PT, R23, RZ, PT ;  /* 0x000000ff1700720c */ /* 0x000fe20003f05270 */
[----:B------:R-:W-:Y:S01]  /*4820*/  IMAD.MOV.U32 R240, RZ, RZ, 0x7f800000 ;  /* 0x7f800000fff07424 */ /* 0x000fe200078e00ff */
[----:B------:R-:W-:Y:S01]  /*4830*/  ULDC UR25, c[0x0][0x2d0] ;  /* 0x0000b40000197ab9 */ /* 0x000fe20000000800 */
[----:B------:R-:W-:Y:S01]  /*4840*/  IMAD.MOV.U32 R241, RZ, RZ, 0x7f800000 ;  /* 0x7f800000fff17424 */ /* 0x000fe200078e00ff */
[----:B------:R-:W-:Y:S01]  /*4850*/  ULDC UR29, c[0x0][0x398] ;  /* 0x0000e600001d7ab9 */ /* 0x000fe20000000800 */
[----:B------:R-:W-:Y:S01]  /*4860*/  VIADD R2, R215, 0x2000 ;  /* 0x00002000d7027836 */ /* 0x000fe20000000000 */
[----:B------:R-:W-:Y:S01]  /*4870*/  ULDC UR28, c[0x0][0x2dc] ;  /* 0x0000b700001c7ab9 */ /* 0x000fe20000000800 */
[----:B------:R1:W5:Y:S01]  /*4880*/  @!P4 LDG.E R242, desc[UR14][R18.64] ;  /* 0x0000000e12f2c981 */ /* 0x000362000c1e1900 */
[----:B------:R-:W-:Y:S01]  /*4890*/  VIADD R3, R216, 0x2000 ;  /* 0x00002000d8037836 */ /* 0x000fe20000000000 */
[----:B------:R-:W-:-:S02]  /*48a0*/  UIADD3 UR5, UR34, UR16, URZ ;  /* 0x0000001022057290 */ /* 0x000fc4000fffe03f */
[----:B------:R1:W5:Y:S01]  /*48b0*/  @!P3 LDG.E R243, desc[UR14][R18.64+0x20] ;  /* 0x0000200e12f3b981 */ /* 0x000362000c1e1900 */
[----:B------:R-:W-:Y:S02]  /*48c0*/  IMAD.MOV.U32 R214, RZ, RZ, 0x20 ;  /* 0x00000020ffd67424 */ /* 0x000fe400078e00ff */
[----:B------:R-:W-:Y:S01]  /*48d0*/  IMAD.MOV.U32 R196, RZ, RZ, 0x40 ;  /* 0x00000040ffc47424 */ /* 0x000fe200078e00ff */
[----:B------:R1:W5:Y:S01]  /*48e0*/  @!P2 LDG.E R240, desc[UR14][R18.64+0x80] ;  /* 0x0000800e12f0a981 */ /* 0x000362000c1e1900 */
[----:B------:R-:W-:Y:S01]  /*48f0*/  IMAD.MOV.U32 R226, RZ, RZ, R217 ;  /* 0x000000ffffe27224 */ /* 0x000fe200078e00d9 */
[----:B------:R-:W-:Y:S01]  /*4900*/  CS2R R158, SRZ ;  /* 0x00000000009e7805 */ /* 0x000fe2000001ff00 */
[----:B------:R-:W-:Y:S01]  /*4910*/  IMAD.SHL.U32 R249, R244, 0x4, RZ ;  /* 0x00000004f4f97824 */ /* 0x000fe200078e00ff */
[----:B------:R1:W5:Y:S01]  /*4920*/  @!P0 LDG.E R241, desc[UR14][R20.64] ;  /* 0x0000000e14f18981 */ /* 0x000362000c1e1900 */
[----:B------:R-:W-:Y:S01]  /*4930*/  SEL R208, R2, R215, !P1 ;  /* 0x000000d702d07207 */ /* 0x000fe20004800000 */
[----:B------:R-:W-:Y:S01]  /*4940*/  UIADD3 UR5, -UR11, 0x80, UR5 ;  /* 0x000000800b057890 */ /* 0x000fe2000fffe105 */
[----:B------:R-:W-:-:S02]  /*4950*/  SEL R3, R3, R216, !P1 ;  /* 0x000000d803037207 */ /* 0x000fc40004800000 */
        /* <DEDUP_REMOVED lines=64> */
[----:B------:R-:W-:Y:S01]  /*4d60*/  ULDC UR6, c[0x0][0x394] ;  /* 0x0000e50000067ab9 */ /* 0x000fe20000000800 */
[----:B------:R-:W-:Y:S01]  /*4d70*/  LEA R209, R3, UR4, 0x1 ;  /* 0x0000000403d17c11 */ /* 0x000fe2000f8e08ff */
[----:B------:R-:W-:Y:S01]  /*4d80*/  UIADD3 UR24, UR5, -UR43, URZ ;  /* 0x8000002b05187290 */ /* 0x000fe2000fffe03f */
[----:B------:R-:W-:Y:S01]  /*4d90*/  LEA R208, R208, UR4, 0x1 ;  /* 0x00000004d0d07c11 */ /* 0x000fe2000f8e08ff */
[----:B------:R-:W-:Y:S01]  /*4da0*/  UMOV UR17, UR6 ;  /* 0x0000000600117c82 */ /* 0x000fe20008000000 */
[----:B------:R-:W-:Y:S01]  /*4db0*/  ULDC UR27, c[0x0][0x270] ;  /* 0x00009c00001b7ab9 */ /* 0x000fe20000000800 */
[----:B------:R-:W-:Y:S01]  /*4dc0*/  ULDC UR13, c[0x0][0x2ec] ;  /* 0x0000bb00000d7ab9 */ /* 0x000fe20000000800 */
[----:B--2---:R-:W-:-:S02]  /*4dd0*/  LOP3.LUT P0, RZ, R0, 0x2, RZ, 0xc0, !PT ;  /* 0x0000000200ff7812 */ /* 0x004fc4000780c0ff */
[C---:B------:R-:W-:Y:S02]  /*4de0*/  LOP3.LUT P3, RZ, R0.reuse, 0x4, RZ, 0xc0, !PT ;  /* 0x0000000400ff7812 */ /* 0x040fe4000786c0ff */
[----:B------:R-:W-:Y:S01]  /*4df0*/  LOP3.LUT P2, RZ, R0, 0x4, RZ, 0xc0, !PT ;  /* 0x0000000400ff7812 */ /* 0x000fe2000784c0ff */
[----:B------:R-:W-:Y:S01]  /*4e00*/  VIADD R0, R244, 0xffffffc0 ;  /* 0xffffffc0f4007836 */ /* 0x000fe20000000000 */
[----:B------:R-:W-:Y:S02]  /*4e10*/  SEL R214, R214, 0xffffffe0, !P0 ;  /* 0xffffffe0d6d67807 */ /* 0x000fe40004000000 */
[----:B------:R-:W-:Y:S01]  /*4e20*/  SEL R196, R196, 0xffffffc0, !P3 ;  /* 0xffffffc0c4c47807 */ /* 0x000fe20005800000 */
[----:B------:R-:W-:Y:S01]  /*4e30*/  IMAD.SHL.U32 R246, R0, 0x4, RZ ;  /* 0x0000000400f67824 */ /* 0x000fe200078e00ff */
[----:B------:R-:W-:-:S04]  /*4e40*/  SHF.R.S32.HI R2, RZ, 0x1f, R0 ;  /* 0x0000001fff027819 */ /* 0x000fc80000011400 */
[----:B-1----:R-:W-:-:S07]  /*4e50*/  SHF.L.U64.HI R247, R0, 0x2, R2 ;  /* 0x0000000200f77819 */ /* 0x002fce0000010202 */
.L_x_440:
[----:B------:R-:W0:Y:S01]  /*4e60*/  LDGDEPBAR ;  /* 0x00000000000079af */ /* 0x000e220000000000 */
[----:B------:R-:W-:Y:S01]  /*4e70*/  IMAD.IADD R0, R209, 0x1, R214 ;  /* 0x00000001d1007824 */ /* 0x000fe200078e02d6 */
[----:B------:R-:W-:Y:S01]  /*4e80*/  IADD3 R2, P0, R249, UR21, RZ ;  /* 0x00000015f9027c10 */ /* 0x000fe2000ff1e0ff */
[----:B------:R-:W-:Y:S01]  /*4e90*/  USHF.L.U32 UR8, UR12, 0x6, URZ ;  /* 0x000000060c087899 */ /* 0x000fe2000800063f */
[----:B------:R-:W-:Y:S02]  /*4ea0*/  UMOV UR7, UR58 ;  /* 0x0000003a00077c82 */ /* 0x000fe40008000000 */
[----:B------:R-:W-:Y:S01]  /*4eb0*/  IADD3.X R3, R248, UR20, RZ, P0, !PT ;  /* 0x00000014f8037c10 */ /* 0x000fe200087fe4ff */
[----:B------:R-:W-:Y:S06]  /*4ec0*/  UISETP.GE.AND UP0, UPT, UR8, UR24, UPT ;  /* 0x000000180800728c */ /* 0x000fec000bf06270 */
[----:B------:R-:W-:Y:S01]  /*4ed0*/  PLOP3.LUT P0, PT, PT, PT, UP0, 0x80, 0x0 ;  /* 0x000000000000781c */ /* 0x000fe20003f0f008 */
[----:B------:R-:W-:Y:S04]  /*4ee0*/  DEPBAR.LE SB0, 0x0 ;  /* 0x000080000000791a */ /* 0x000fe80000000000 */
[----:B------:R-:W-:Y:S06]  /*4ef0*/  BAR.SYNC.DEFER_BLOCKING 0x0 ;  /* 0x0000000000007b1d */ /* 0x000fec0000010000 */
[----:B------:R-:W-:Y:S04]  /*4f00*/  LDSM.16.M88.4 R32, [R209] ;  /* 0x00000000d120783b */ /* 0x000fe80000000200 */
[----:B------:R-:W1:Y:S04]  /*4f10*/  LDSM.16.M88.4 R16, [R211+UR4+0xc000] ;  /* 0x00c00004d310783b */ /* 0x000e680008000200 */
[----:B------:R-:W2:Y:S04]  /*4f20*/  LDSM.16.M88.4 R28, [R209+0x1000] ;  /* 0x00100000d11c783b */ /* 0x000ea80000000200 */
[----:B------:R-:W3:Y:S04]  /*4f30*/  LDSM.16.M88.4 R164, [R211+UR4+0xc800] ;  /* 0x00c80004d3a4783b */ /* 0x000ee80008000200 */
[----:B------:R-:W-:Y:S04]  /*4f40*/  LDSM.16.M88.4 R168, [R0] ;  /* 0x0000000000a8783b */ /* 0x000fe80000000200 */
[----:B------:R-:W4:Y:S04]  /*4f50*/  LDSM.16.M88.4 R172, [R210] ;  /* 0x00000000d2ac783b */ /* 0x000f280000000200 */
[----:B------:R-:W4:Y:S04]  /*4f60*/  LDSM.16.M88.4 R176, [R0+0x1000] ;  /* 0x0010000000b0783b */ /* 0x000f280000000200 */
[----:B------:R-:W4:Y:S04]  /*4f70*/  LDSM.16.M88.4 R180, [R210+0x800] ;  /* 0x00080000d2b4783b */ /* 0x000f280000000200 */
[----:B------:R-:W-:Y:S04]  /*4f80*/  LDSM.16.M88.4 R184, [R213] ;  /* 0x00000000d5b8783b */ /* 0x000fe80000000200 */
[----:B------:R-:W-:Y:S04]  /*4f90*/  LDSM.16.M88.4 R192, [R213+0x800] ;  /* 0x00080000d5c0783b */ /* 0x000fe80000000200 */
[----:B-----5:R-:W5:Y:S01]  /*4fa0*/  LDG.E R199, desc[UR14][R2.64] ;  /* 0x0000000e02c77981 */ /* 0x020f62000c1e1900 */
[-C--:B-1----:R-:W-:Y:S03]  /*4fb0*/  HMMA.16816.F32.BF16 R4, R32, R16.reuse, RZ ;  /* 0x000000102004723c */ /* 0x082fe600000418ff */
[----:B------:R-:W5:Y:S04]  /*4fc0*/  LDG.E R200, desc[UR14][R2.64+0x20] ;  /* 0x0000200e02c87981 */ /* 0x000f68000c1e1900 */
[----:B------:R-:W5:Y:S01]  /*4fd0*/  LDG.E R198, desc[UR14][R2.64+0x80] ;  /* 0x0000800e02c67981 */ /* 0x000f62000c1e1900 */
[C---:B--2---:R-:W-:Y:S03]  /*4fe0*/  HMMA.16816.F32.BF16 R8, R28.reuse, R16, RZ ;  /* 0x000000101c08723c */ /* 0x044fe600000418ff */
[----:B------:R1:W5:Y:S03]  /*4ff0*/  LDG.E R197, desc[UR14][R2.64+0xa0] ;  /* 0x0000a00e02c57981 */ /* 0x000366000c1e1900 */
[-C--:B------:R-:W-:Y:S06]  /*5000*/  HMMA.16816.F32.BF16 R12, R28, R18.reuse, RZ ;  /* 0x000000121c0c723c */ /* 0x080fec00000418ff */
[C---:B------:R-:W-:Y:S06]  /*5010*/  HMMA.16816.F32.BF16 R16, R32.reuse, R18, RZ ;  /* 0x000000122010723c */ /* 0x040fec00000418ff */
[-C--:B---3--:R-:W-:Y:S06]  /*5020*/  HMMA.16816.F32.BF16 R20, R32, R164.reuse, RZ ;  /* 0x000000a42014723c */ /* 0x088fec00000418ff */
[C---:B------:R-:W-:Y:S02]  /*5030*/  HMMA.16816.F32.BF16 R24, R28.reuse, R164, RZ ;  /* 0x000000a41c18723c */ /* 0x040fe400000418ff */
[--C-:B-1----:R-:W-:Y:S04]  /*5040*/  IMAD.IADD R3, R209, 0x1, R196.reuse ;  /* 0x00000001d1037824 */ /* 0x102fe800078e02c4 */
[-C--:B------:R-:W-:Y:S01]  /*5050*/  HMMA.16816.F32.BF16 R28, R28, R166.reuse, RZ ;  /* 0x000000a61c1c723c */ /* 0x080fe200000418ff */
[----:B------:R-:W-:Y:S01]  /*5060*/  IMAD.IADD R2, R0, 0x1, R196 ;  /* 0x0000000100027824 */ /* 0x000fe200078e02c4 */
[----:B------:R-:W-:Y:S04]  /*5070*/  LDSM.16.M88.4 R188, [R3+0x1000] ;  /* 0x0010000003bc783b */ /* 0x000fe80000000200 */
[----:B------:R-:W-:Y:S01]  /*5080*/  HMMA.16816.F32.BF16 R32, R32, R166, RZ ;  /* 0x000000a62020723c */ /* 0x000fe200000418ff */
[----:B------:R-:W1:Y:S05]  /*5090*/  LDSM.16.M88.4 R164, [R3] ;  /* 0x0000000003a4783b */ /* 0x000e6a0000000200 */
[-C--:B----4-:R-:W-:Y:S06]  /*50a0*/  HMMA.16816.F32.BF16 R4, R168, R172.reuse, R4 ;  /* 0x000000aca804723c */ /* 0x090fec0000041804 */
[C---:B------:R-:W-:Y:S06]  /*50b0*/  HMMA.16816.F32.BF16 R8, R176.reuse, R172, R8 ;  /* 0x000000acb008723c */ /* 0x040fec0000041808 */
[-C--:B------:R-:W-:Y:S06]  /*50c0*/  HMMA.16816.F32.BF16 R12, R176, R174.reuse, R12 ;  /* 0x000000aeb00c723c */ /* 0x080fec000004180c */
[C---:B------:R-:W-:Y:S01]  /*50d0*/  HMMA.16816.F32.BF16 R16, R168.reuse, R174, R16 ;  /* 0x000000aea810723c */ /* 0x040fe20000041810 */
[----:B------:R-:W-:Y:S05]  /*50e0*/  LDSM.16.M88.4 R172, [R212] ;  /* 0x00000000d4ac783b */ /* 0x000fea0000000200 */
[-C--:B------:R-:W-:Y:S06]  /*50f0*/  HMMA.16816.F32.BF16 R20, R168, R180.reuse, R20 ;  /* 0x000000b4a814723c */ /* 0x080fec0000041814 */
[C---:B------:R-:W-:Y:S06]  /*5100*/  HMMA.16816.F32.BF16 R24, R176.reuse, R180, R24 ;  /* 0x000000b4b018723c */ /* 0x040fec0000041818 */
[-C--:B------:R-:W-:Y:S01]  /*5110*/  HMMA.16816.F32.BF16 R28, R176, R182.reuse, R28 ;  /* 0x000000b6b01c723c */ /* 0x080fe2000004181c */
[----:B------:R-:W-:Y:S05]  /*5120*/  LDSM.16.M88.4 R176, [R2+0x1000] ;  /* 0x0010000002b0783b */ /* 0x000fea0000000200 */
[----:B------:R-:W-:Y:S01]  /*5130*/  HMMA.16816.F32.BF16 R32, R168, R182, R32 ;  /* 0x000000b6a820723c */ /* 0x000fe20000041820 */
[----:B------:R-:W2:Y:S04]  /*5140*/  LDSM.16.M88.4 R168, [R2] ;  /* 0x0000000002a8783b */ /* 0x000ea80000000200 */
[----:B------:R-:W3:Y:S01]  /*5150*/  LDSM.16.M88.4 R180, [R212+0x800] ;  /* 0x00080000d4b4783b */ /* 0x000ee20000000200 */
[-C--:B-1----:R-:W-:Y:S06]  /*5160*/  HMMA.16816.F32.BF16 R4, R164, R184.reuse, R4 ;  /* 0x000000b8a404723c */ /* 0x082fec0000041804 */
[C---:B------:R-:W-:Y:S06]  /*5170*/  HMMA.16816.F32.BF16 R8, R188.reuse, R184, R8 ;  /* 0x000000b8bc08723c */ /* 0x040fec0000041808 */
[-C--:B------:R-:W-:Y:S06]  /*5180*/  HMMA.16816.F32.BF16 R12, R188, R186.reuse, R12 ;  /* 0x000000babc0c723c */ /* 0x080fec000004180c */
[C---:B------:R-:W-:Y:S01]  /*5190*/  HMMA.16816.F32.BF16 R16, R164.reuse, R186, R16 ;  /* 0x000000baa410723c */ /* 0x040fe20000041810 */
[----:B------:R-:W-:Y:S05]  /*51a0*/  LDSM.16.M88.4 R184, [R211+UR4+0x10000] ;  /* 0x01000004d3b8783b */ /* 0x000fea0008000200 */
[-C--:B------:R-:W-:Y:S06]  /*51b0*/  HMMA.16816.F32.BF16 R20, R164, R192.reuse, R20 ;  /* 0x000000c0a414723c */ /* 0x080fec0000041814 */
[C---:B------:R-:W-:Y:S06]  /*51c0*/  HMMA.16816.F32.BF16 R24, R188.reuse, R192, R24 ;  /* 0x000000c0bc18723c */ /* 0x040fec0000041818 */
[-C--:B------:R-:W-:Y:S01]  /*51d0*/  HMMA.16816.F32.BF16 R28, R188, R194.reuse, R28 ;  /* 0x000000c2bc1c723c */ /* 0x080fe2000004181c */
[----:B------:R-:W-:Y:S05]  /*51e0*/  LDSM.16.M88.4 R188, [R209+0x3000] ;  /* 0x00300000d1bc783b */ /* 0x000fea0000000200 */
[----:B------:R-:W-:Y:S01]  /*51f0*/  HMMA.16816.F32.BF16 R32, R164, R194, R32 ;  /* 0x000000c2a420723c */ /* 0x000fe20000041820 */
[----:B------:R-:W1:Y:S04]  /*5200*/  LDSM.16.M88.4 R164, [R209+0x2000] ;  /* 0x00200000d1a4783b */ /* 0x000e680000000200 */
[----:B------:R-:W4:Y:S01]  /*5210*/  LDSM.16.M88.4 R192, [R211+UR4+0x10800] ;  /* 0x01080004d3c0783b */ /* 0x000f220008000200 */
[-C--:B--2---:R-:W-:Y:S06]  /*5220*/  HMMA.16816.F32.BF16 R4, R168, R172.reuse, R4 ;  /* 0x000000aca804723c */ /* 0x084fec0000041804 */
[C---:B------:R-:W-:Y:S06]  /*5230*/  HMMA.16816.F32.BF16 R8, R176.reuse, R172, R8 ;  /* 0x000000acb008723c */ /* 0x040fec0000041808 */
[-C--:B------:R-:W-:Y:S06]  /*5240*/  HMMA.16816.F32.BF16 R12, R176, R174.reuse, R12 ;  /* 0x000000aeb00c723c */ /* 0x080fec000004180c */
[C---:B------:R-:W-:Y:S01]  /*5250*/  HMMA.16816.F32.BF16 R16, R168.reuse, R174, R16 ;  /* 0x000000aea810723c */ /* 0x040fe20000041810 */
[----:B------:R-:W-:Y:S05]  /*5260*/  LDSM.16.M88.4 R172, [R210+0x4000] ;  /* 0x00400000d2ac783b */ /* 0x000fea0000000200 */
[-C--:B---3--:R-:W-:Y:S06]  /*5270*/  HMMA.16816.F32.BF16 R20, R168, R180.reuse, R20 ;  /* 0x000000b4a814723c */ /* 0x088fec0000041814 */
[C---:B------:R-:W-:Y:S06]  /*5280*/  HMMA.16816.F32.BF16 R24, R176.reuse, R180, R24 ;  /* 0x000000b4b018723c */ /* 0x040fec0000041818 */
[-C--:B------:R-:W-:Y:S01]  /*5290*/  HMMA.16816.F32.BF16 R28, R176, R182.reuse, R28 ;  /* 0x000000b6b01c723c */ /* 0x080fe2000004181c */
[----:B------:R-:W-:Y:S05]  /*52a0*/  LDSM.16.M88.4 R176, [R0+0x3000] ;  /* 0x0030000000b0783b */ /* 0x000fea0000000200 */
[----:B------:R-:W-:Y:S01]  /*52b0*/  HMMA.16816.F32.BF16 R32, R168, R182, R32 ;  /* 0x000000b6a820723c */ /* 0x000fe20000041820 */
[----:B------:R-:W2:Y:S04]  /*52c0*/  LDSM.16.M88.4 R168, [R0+0x2000] ;  /* 0x0020000000a8783b */ /* 0x000ea80000000200 */
[----:B------:R-:W3:Y:S01]  /*52d0*/  LDSM.16.M88.4 R180, [R210+0x4800] ;  /* 0x00480000d2b4783b */ /* 0x000ee20000000200 */
[-C--:B-1----:R-:W-:Y:S06]  /*52e0*/  HMMA.16816.F32.BF16 R4, R164, R184.reuse, R4 ;  /* 0x000000b8a404723c */ /* 0x082fec0000041804 */
[C---:B------:R-:W-:Y:S06]  /*52f0*/  HMMA.16816.F32.BF16 R8, R188.reuse, R184, R8 ;  /* 0x000000b8bc08723c */ /* 0x040fec0000041808 */
[-C--:B------:R-:W-:Y:S06]  /*5300*/  HMMA.16816.F32.BF16 R12, R188, R186.reuse, R12 ;  /* 0x000000babc0c723c */ /* 0x080fec000004180c */
[C---:B------:R-:W-:Y:S01]  /*5310*/  HMMA.16816.F32.BF16 R16, R164.reuse, R186, R16 ;  /* 0x000000baa410723c */ /* 0x040fe20000041810 */
[----:B------:R-:W-:Y:S05]  /*5320*/  LDSM.16.M88.4 R184, [R213+0x4000] ;  /* 0x00400000d5b8783b */ /* 0x000fea0000000200 */
[-C--:B----4-:R-:W-:Y:S06]  /*5330*/  HMMA.16816.F32.BF16 R20, R164, R192.reuse, R20 ;  /* 0x000000c0a414723c */ /* 0x090fec0000041814 */
[C---:B------:R-:W-:Y:S06]  /*5340*/  HMMA.16816.F32.BF16 R24, R188.reuse, R192, R24 ;  /* 0x000000c0bc18723c */ /* 0x040fec0000041818 */
[-C--:B------:R-:W-:Y:S01]  /*5350*/  HMMA.16816.F32.BF16 R28, R188, R194.reuse, R28 ;  /* 0x000000c2bc1c723c */ /* 0x080fe2000004181c */
[----:B------:R-:W-:Y:S05]  /*5360*/  LDSM.16.M88.4 R188, [R3+0x3000] ;  /* 0x0030000003bc783b */ /* 0x000fea0000000200 */
[----:B------:R-:W-:Y:S01]  /*5370*/  HMMA.16816.F32.BF16 R32, R164, R194, R32 ;  /* 0x000000c2a420723c */ /* 0x000fe20000041820 */
[----:B------:R-:W1:Y:S04]  /*5380*/  LDSM.16.M88.4 R164, [R3+0x2000] ;  /* 0x0020000003a4783b */ /* 0x000e680000000200 */
[----:B------:R-:W4:Y:S01]  /*5390*/  LDSM.16.M88.4 R192, [R213+0x4800] ;  /* 0x00480000d5c0783b */ /* 0x000f220000000200 */
        /* <DEDUP_REMOVED lines=15> */
[C---:B------:R-:W-:Y:S06]  /*5490*/  HMMA.16816.F32.BF16 R16, R164.reuse, R186, R16 ;  /* 0x000000baa410723c */ /* 0x040fec0000041810 */
[-C--:B----4-:R-:W-:Y:S06]  /*54a0*/  HMMA.16816.F32.BF16 R20, R164, R192.reuse, R20 ;  /* 0x000000c0a414723c */ /* 0x090fec0000041814 */
[C---:B------:R-:W-:Y:S06]  /*54b0*/  HMMA.16816.F32.BF16 R24, R188.reuse, R192, R24 ;  /* 0x000000c0bc18723c */ /* 0x040fec0000041818 */
[-C--:B------:R-:W-:Y:S06]  /*54c0*/  HMMA.16816.F32.BF16 R28, R188, R194.reuse, R28 ;  /* 0x000000c2bc1c723c */ /* 0x080fec000004181c */
[----:B------:R-:W-:Y:S06]  /*54d0*/  HMMA.16816.F32.BF16 R32, R164, R194, R32 ;  /* 0x000000c2a420723c */ /* 0x000fec0000041820 */
[-C--:B--2---:R-:W-:Y:S06]  /*54e0*/  HMMA.16816.F32.BF16 R4, R168, R172.reuse, R4 ;  /* 0x000000aca804723c */ /* 0x084fec0000041804 */
[C---:B------:R-:W-:Y:S06]  /*54f0*/  HMMA.16816.F32.BF16 R8, R176.reuse, R172, R8 ;  /* 0x000000acb008723c */ /* 0x040fec0000041808 */
[-C--:B------:R-:W-:Y:S06]  /*5500*/  HMMA.16816.F32.BF16 R12, R176, R174.reuse, R12 ;  /* 0x000000aeb00c723c */ /* 0x080fec000004180c */
[C---:B------:R-:W-:Y:S06]  /*5510*/  HMMA.16816.F32.BF16 R16, R168.reuse, R174, R16 ;  /* 0x000000aea810723c */ /* 0x040fec0000041810 */
[-C--:B---3--:R-:W-:Y:S06]  /*5520*/  HMMA.16816.F32.BF16 R20, R168, R180.reuse, R20 ;  /* 0x000000b4a814723c */ /* 0x088fec0000041814 */
[C---:B------:R-:W-:Y:S06]  /*5530*/  HMMA.16816.F32.BF16 R24, R176.reuse, R180, R24 ;  /* 0x000000b4b018723c */ /* 0x040fec0000041818 */
[-C--:B------:R-:W-:Y:S06]  /*5540*/  HMMA.16816.F32.BF16 R28, R176, R182.reuse, R28 ;  /* 0x000000b6b01c723c */ /* 0x080fec000004181c */
[----:B------:R-:W-:Y:S01]  /*5550*/  HMMA.16816.F32.BF16 R32, R168, R182, R32 ;  /* 0x000000b6a820723c */ /* 0x000fe20000041820 */
[----:B------:R-:W-:Y:S11]  /*5560*/  @!UPT UIADD3 URZ, URZ, URZ, URZ ;  /* 0x0000003f3f3ff290 */ /* 0x000ff6000fffe03f */
[----:B------:R-:W-:Y:S01]  /*5570*/  @!UPT UIADD3 URZ, URZ, URZ, URZ ;  /* 0x0000003f3f3ff290 */ /* 0x000fe2000fffe03f */
[----:B------:R-:W-:Y:S11]  /*5580*/  @!P0 BRA `(.L_x_436) ;  /* 0x0000000000308947 */ /* 0x000ff60003800000 */
[----:B------:R-:W-:Y:S02]  /*5590*/  USHF.L.U32 UR5, UR23, 0x7, URZ ;  /* 0x0000000717057899 */ /* 0x000fe4000800063f */
[----:B------:R-:W-:Y:S02]  /*55a0*/  UIADD3 UR9, UR8, 0x40, URZ ;  /* 0x0000004008097890 */ /* 0x000fe4000fffe03f */
[----:B------:R-:W-:Y:S02]  /*55b0*/  UIADD3 UR6, UR5, UR16, URZ ;  /* 0x0000001005067290 */ /* 0x000fe4000fffe03f */
[----:B------:R-:W-:Y:S02]  /*55c0*/  UIADD3 UR7, UR5, 0x80, URZ ;  /* 0x0000008005077890 */ /* 0x000fe4000fffe03f */
[----:B------:R-:W-:Y:S04]  /*55d0*/  UIADD3 UR5, UR17, UR6, -UR11 ;  /* 0x0000000611057290 */ /* 0x000fe8000fffe80b */
[----:B------:R-:W-:Y:S01]  /*55e0*/  UISETP.GE.AND UP0, UPT, UR9, UR5, UPT ;  /* 0x000000050900728c */ /* 0x000fe2000bf06270 */
[----:B------:R-:W-:Y:S01]  /*55f0*/  IMAD.U32 R0, RZ, RZ, UR7 ;  /* 0x00000007ff007e24 */ /* 0x000fe2000f8e00ff */
[----:B------:R-:W-:Y:S04]  /*5600*/  UMOV UR7, UR17 ;  /* 0x0000001100077c82 */ /* 0x000fe80008000000 */
[----:B------:R-:W-:Y:S02]  /*5610*/  ISETP.LT.AND P0, PT, R0, UR11, PT ;  /* 0x0000000b00007c0c */ /* 0x000fe4000bf01270 */
[----:B------:R-:W-:Y:S11]  /*5620*/  PLOP3.LUT P1, PT, PT, PT, UP0, 0x80, 0x0 ;  /* 0x000000000000781c */ /* 0x000ff60003f2f008 */
[----:B------:R-:W-:Y:S02]  /*5630*/  @!UPT UIADD3 URZ, URZ, URZ, URZ ;  /* 0x0000003f3f3ff290 */ /* 0x000fe4000fffe03f */
[----:B------:R-:W-:Y:S05]  /*5640*/  @!P1 BRA P0, `(.L_x_437) ;  /* 0x0000000800009947 */ /* 0x000fea0000000000 */
.L_x_436:
[----:B------:R-:W-:Y:S01]  /*5650*/  UIADD3 UR5, UR11, 0x1, -UR16 ;  /* 0x000000010b057890 */ /* 0x000fe2000fffe810 */
[----:B------:R-:W-:Y:S01]  /*5660*/  IMAD.U32 R0, RZ, RZ, UR23 ;  /* 0x00000017ff007e24 */ /* 0x000fe2000f8e00ff */
[----:B------:R-:W-:Y:S01]  /*5670*/  UIADD3 UR6, -UR7, UR11, -UR16 ;  /* 0x0000000b07067290 */ /* 0x000fe2000fffe910 */
[----:B------:R-:W-:Y:S01]  /*5680*/  VIADD R164, R244, UR8 ;  /* 0x00000008f4a47c36 */ /* 0x000fe20008000000 */
[----:B------:R-:W-:Y:S01]  /*5690*/  UIADD3 UR5, UR5, UR29, URZ ;  /* 0x0000001d05057290 */ /* 0x000fe2000fffe03f */
[----:B------:R-:W-:Y:S01]  /*56a0*/  IMAD R0, R0, 0x80, R252 ;  /* 0x0000008000007824 */ /* 0x000fe200078e02fc */
[----:B------:R-:W-:Y:S01]  /*56b0*/  UMOV UR17, UR7 ;  /* 0x0000000700117c82 */ /* 0x000fe20008000000 */
[C---:B------:R-:W-:Y:S01]  /*56c0*/  VIADD R165, R164.reuse, 0x20 ;  /* 0x00000020a4a57836 */ /* 0x040fe20000000000 */
[----:B------:R-:W-:Y:S01]  /*56d0*/  VIADDMNMX R3, R164, UR6, RZ, !PT ;  /* 0x00000006a4037c46 */ /* 0x000fe2000f8001ff */
[C---:B------:R-:W-:Y:S02]  /*56e0*/  VIADD R172, R0.reuse, 0x1 ;  /* 0x0000000100ac7836 */ /* 0x040fe40000000000 */
[----:B------:R-:W-:Y:S01]  /*56f0*/  IMAD.U32 R2, RZ, RZ, UR5 ;  /* 0x00000005ff027e24 */ /* 0x000fe2000f8e00ff */
[CC--:B------:R-:W-:Y:S01]  /*5700*/  ISETP.GE.AND P1, PT, R0.reuse, R3.reuse, PT ;  /* 0x000000030000720c */ /* 0x0c0fe20003f26270 */
[----:B------:R-:W-:Y:S01]  /*5710*/  VIADD R171, R0, 0x8 ;  /* 0x0000000800ab7836 */ /* 0x000fe20000000000 */
[-C--:B------:R-:W-:Y:S01]  /*5720*/  ISETP.GE.AND P0, PT, R172, R3.reuse, PT ;  /* 0x00000003ac00720c */ /* 0x080fe20003f06270 */
[----:B------:R-:W-:Y:S01]  /*5730*/  VIADD R170, R0, 0x9 ;  /* 0x0000000900aa7836 */ /* 0x000fe20000000000 */
[----:B------:R-:W-:Y:S01]  /*5740*/  VIADDMNMX R2, R164, R2, UR11, PT ;  /* 0x0000000ba4027e46 */ /* 0x000fe2000b800102 */
[C---:B------:R-:W-:Y:S01]  /*5750*/  VIADD R169, R0.reuse, 0x10 ;  /* 0x0000001000a97836 */ /* 0x040fe20000000000 */
[-C--:B------:R-:W-:Y:S01]  /*5760*/  ISETP.GE.AND P6, PT, R171, R3.reuse, PT ;  /* 0x00000003ab00720c */ /* 0x080fe20003fc6270 */
[C---:B------:R-:W-:Y:S01]  /*5770*/  VIADD R168, R0.reuse, 0x11 ;  /* 0x0000001100a87836 */ /* 0x040fe20000000000 */
[CC--:B------:R-:W-:Y:S01]  /*5780*/  ISETP.GE.OR P1, PT, R0.reuse, R2.reuse, !P1 ;  /* 0x000000020000720c */ /* 0x0c0fe20004f26670 */
[----:B------:R-:W-:Y:S01]  /*5790*/  VIADD R167, R0, 0x18 ;  /* 0x0000001800a77836 */ /* 0x000fe20000000000 */
[-C--:B------:R-:W-:Y:S01]  /*57a0*/  ISETP.GE.OR P0, PT, R172, R2.reuse, !P0 ;  /* 0x00000002ac00720c */ /* 0x080fe20004706670 */
[----:B------:R-:W-:Y:S01]  /*57b0*/  VIADD R166, R0, 0x19 ;  /* 0x0000001900a67836 */ /* 0x000fe20000000000 */
[----:B------:R-:W-:Y:S01]  /*57c0*/  FSEL R4, R4, -INF , !P1 ;  /* 0xff80000004047808 */ /* 0x000fe20004800000 */
[----:B------:R-:W-:Y:S01]  /*57d0*/  IMAD.U32 R174, RZ, RZ, UR5 ;  /* 0x00000005ffae7e24 */ /* 0x000fe2000f8e00ff */
[----:B------:R-:W-:Y:S01]  /*57e0*/  FSEL R5, R5, -INF , !P0 ;  /* 0xff80000005057808 */ /* 0x000fe20004000000 */
[----:B------:R-:W-:Y:S01]  /*57f0*/  IMAD.U32 R173, RZ, RZ, UR5 ;  /* 0x00000005ffad7e24 */ /* 0x000fe2000f8e00ff */
[-C--:B------:R-:W-:Y:S02]  /*5800*/  ISETP.GE.AND P5, PT, R170, R3.reuse, PT ;  /* 0x00000003aa00720c */ /* 0x080fe40003fa6270 */
[-C--:B------:R-:W-:Y:S02]  /*5810*/  ISETP.GE.AND P4, PT, R169, R3.reuse, PT ;  /* 0x00000003a900720c */ /* 0x080fe40003f86270 */
[-C--:B------:R-:W-:Y:S02]  /*5820*/  ISETP.GE.AND P3, PT, R168, R3.reuse, PT ;  /* 0x00000003a800720c */ /* 0x080fe40003f66270 */
[-C--:B------:R-:W-:Y:S02]  /*5830*/  ISETP.GE.AND P1, PT, R167, R3.reuse, PT ;  /* 0x00000003a700720c */ /* 0x080fe40003f26270 */
[----:B------:R-:W-:Y:S01]  /*5840*/  ISETP.GE.AND P0, PT, R166, R3, PT ;  /* 0x00000003a600720c */ /* 0x000fe20003f06270 */
[----:B------:R-:W-:Y:S01]  /*5850*/  VIADD R3, R164, 0x8 ;  /* 0x00000008a4037836 */ /* 0x000fe20000000000 */
[-C--:B------:R-:W-:Y:S02]  /*5860*/  ISETP.GE.OR P6, PT, R171, R2.reuse, !P6 ;  /* 0x00000002ab00720c */ /* 0x080fe400077c6670 */
[-C--:B------:R-:W-:Y:S02]  /*5870*/  ISETP.GE.OR P5, PT, R170, R2.reuse, !P5 ;  /* 0x00000002aa00720c */ /* 0x080fe40006fa6670 */
[-C--:B------:R-:W-:Y:S02]  /*5880*/  ISETP.GE.OR P4, PT, R169, R2.reuse, !P4 ;  /* 0x00000002a900720c */ /* 0x080fe40006786670 */
[-C--:B------:R-:W-:Y:S02]  /*5890*/  ISETP.GE.OR P3, PT, R168, R2.reuse, !P3 ;  /* 0x00000002a800720c */ /* 0x080fe40005f66670 */
[-C--:B------:R-:W-:Y:S02]  /*58a0*/  ISETP.GE.OR P1, PT, R167, R2.reuse, !P1 ;  /* 0x00000002a700720c */ /* 0x080fe40004f26670 */
[----:B------:R-:W-:Y:S01]  /*58b0*/  ISETP.GE.OR P0, PT, R166, R2, !P0 ;  /* 0x00000002a600720c */ /* 0x000fe20004706670 */
[----:B------:R-:W-:Y:S01]  /*58c0*/  IMAD.U32 R2, RZ, RZ, UR5 ;  /* 0x00000005ff027e24 */ /* 0x000fe2000f8e00ff */
[----:B------:R-:W-:Y:S02]  /*58d0*/  VIADDMNMX R3, R3, UR6, RZ, !PT ;  /* 0x0000000603037c46 */ /* 0x000fe4000f8001ff */
[----:B------:R-:W-:Y:S02]  /*58e0*/  FSEL R16, R16, -INF , !P6 ;  /* 0xff80000010107808 */ /* 0x000fe40007000000 */
[--C-:B------:R-:W-:Y:S02]  /*58f0*/  IADD3 R2, R2, 0x8, R164.reuse ;  /* 0x0000000802027810 */ /* 0x100fe40007ffe0a4 */
[----:B------:R-:W-:Y:S02]  /*5900*/  FSEL R17, R17, -INF , !P5 ;  /* 0xff80000011117808 */ /* 0x000fe40006800000 */
[-C--:B------:R-:W-:Y:S02]  /*5910*/  ISETP.GE.AND P6, PT, R0, R3.reuse, PT ;  /* 0x000000030000720c */ /* 0x080fe40003fc6270 */
[-C--:B------:R-:W-:Y:S02]  /*5920*/  ISETP.GE.AND P5, PT, R172, R3.reuse, PT ;  /* 0x00000003ac00720c */ /* 0x080fe40003fa6270 */
[----:B------:R-:W-:Y:S02]  /*5930*/  VIMNMX R2, R2, UR11, PT ;  /* 0x0000000b02027c48 */ /* 0x000fe4000bfe0100 */
        /* <DEDUP_REMOVED lines=8> */
[-C--:B------:R-:W-:Y:S02]  /*59c0*/  ISETP.GE.OR P6, PT, R0, R2.reuse, !P6 ;  /* 0x000000020000720c */ /* 0x080fe400077c6670 */
[-C--:B------:R-:W-:Y:S02]  /*59d0*/  ISETP.GE.OR P5, PT, R172, R2.reuse, !P5 ;  /* 0x00000002ac00720c */ /* 0x080fe40006fa6670 */
[-C--:B------:R-:W-:Y:S02]  /*59e0*/  ISETP.GE.OR P4, PT, R171, R2.reuse, !P4 ;  /* 0x00000002ab00720c */ /* 0x080fe40006786670 */
[-C--:B------:R-:W-:Y:S02]  /*59f0*/  ISETP.GE.OR P3, PT, R170, R2.reuse, !P3 ;  /* 0x00000002aa00720c */ /* 0x080fe40005f66670 */
[-C--:B------:R-:W-:Y:S02]  /*5a00*/  ISETP.GE.OR P1, PT, R169, R2.reuse, !P1 ;  /* 0x00000002a900720c */ /* 0x080fe40004f26670 */
[-C--:B------:R-:W-:Y:S02]  /*5a10*/  ISETP.GE.OR P0, PT, R168, R2.reuse, !P0 ;  /* 0x00000002a800720c */ /* 0x080fe40004706670 */
[--C-:B------:R-:W-:Y:S02]  /*5a20*/  IADD3 R174, R174, 0x20, R164.reuse ;  /* 0x00000020aeae7810 */ /* 0x100fe40007ffe0a4 */
[----:B------:R-:W-:Y:S02]  /*5a30*/  VIADDMNMX R165, R165, UR6, RZ, !PT ;  /* 0x00000006a5a57c46 */ /* 0x000fe4000f8001ff */
[----:B------:R-:W-:Y:S02]  /*5a40*/  FSEL R6, R6, -INF , !P6 ;  /* 0xff80000006067808 */ /* 0x000fe40007000000 */
[----:B------:R-:W-:Y:S02]  /*5a50*/  FSEL R7, R7, -INF , !P5 ;  /* 0xff80000007077808 */ /* 0x000fe40006800000 */
[-C--:B------:R-:W-:Y:S02]  /*5a60*/  ISETP.GE.AND P6, PT, R167, R3.reuse, PT ;  /* 0x00000003a700720c */ /* 0x080fe40003fc6270 */
[----:B------:R-:W-:Y:S01]  /*5a70*/  ISETP.GE.AND P5, PT, R166, R3, PT ;  /* 0x00000003a600720c */ /* 0x000fe20003fa6270 */
[----:B------:R-:W-:Y:S01]  /*5a80*/  VIADD R3, R164, 0x28 ;  /* 0x00000028a4037836 */ /* 0x000fe20000000000 */
[----:B------:R-:W-:Y:S02]  /*5a90*/  IADD3 R173, R173, 0x28, R164 ;  /* 0x00000028adad7810 */ /* 0x000fe40007ffe0a4 */
[----:B------:R-:W-:Y:S02]  /*5aa0*/  FSEL R18, R18, -INF , !P4 ;  /* 0xff80000012127808 */ /* 0x000fe40006000000 */
[----:B------:R-:W-:Y:S02]  /*5ab0*/  FSEL R19, R19, -INF , !P3 ;  /* 0xff80000013137808 */ /* 0x000fe40005800000 */
[----:B------:R-:W-:Y:S02]  /*5ac0*/  FSEL R22, R22, -INF , !P1 ;  /* 0xff80000016167808 */ /* 0x000fe40004800000 */
[----:B------:R-:W-:Y:S02]  /*5ad0*/  FSEL R23, R23, -INF , !P0 ;  /* 0xff80000017177808 */ /* 0x000fe40004000000 */
[-C--:B------:R-:W-:Y:S02]  /*5ae0*/  ISETP.GE.AND P4, PT, R0, R165.reuse, PT ;  /* 0x000000a50000720c */ /* 0x080fe40003f86270 */
[-C--:B------:R-:W-:Y:S02]  /*5af0*/  ISETP.GE.AND P3, PT, R172, R165.reuse, PT ;  /* 0x000000a5ac00720c */ /* 0x080fe40003f66270 */
[-C--:B------:R-:W-:Y:S02]  /*5b00*/  ISETP.GE.AND P1, PT, R171, R165.reuse, PT ;  /* 0x000000a5ab00720c */ /* 0x080fe40003f26270 */
[----:B------:R-:W-:Y:S02]  /*5b10*/  VIMNMX R164, R174, UR11, PT ;  /* 0x0000000baea47c48 */ /* 0x000fe4000bfe0100 */
[-C--:B------:R-:W-:Y:S02]  /*5b20*/  ISETP.GE.AND P0, PT, R170, R165.reuse, PT ;  /* 0x000000a5aa00720c */ /* 0x080fe40003f06270 */
[-C--:B------:R-:W-:Y:S02]  /*5b30*/  ISETP.GE.OR P6, PT, R167, R2.reuse, !P6 ;  /* 0x00000002a700720c */ /* 0x080fe400077c6670 */
[----:B------:R-:W-:Y:S02]  /*5b40*/  ISETP.GE.OR P5, PT, R166, R2, !P5 ;  /* 0x00000002a600720c */ /* 0x000fe40006fa6670 */
[-C--:B------:R-:W-:Y:S02]  /*5b50*/  ISETP.GE.OR P4, PT, R0, R164.reuse, !P4 ;  /* 0x000000a40000720c */ /* 0x080fe40006786670 */
[-C--:B------:R-:W-:Y:S02]  /*5b60*/  ISETP.GE.OR P3, PT, R172, R164.reuse, !P3 ;  /* 0x000000a4ac00720c */ /* 0x080fe40005f66670 */
[-C--:B------:R-:W-:Y:S02]  /*5b70*/  ISETP.GE.OR P1, PT, R171, R164.reuse, !P1 ;  /* 0x000000a4ab00720c */ /* 0x080fe40004f26670 */
[-C--:B------:R-:W-:Y:S02]  /*5b80*/  ISETP.GE.OR P0, PT, R170, R164.reuse, !P0 ;  /* 0x000000a4aa00720c */ /* 0x080fe40004706670 */
[----:B------:R-:W-:Y:S02]  /*5b90*/  VIADDMNMX R3, R3, UR6, RZ, !PT ;  /* 0x0000000603037c46 */ /* 0x000fe4000f8001ff */
        /* <DEDUP_REMOVED lines=9> */
[----:B------:R-:W-:Y:S02]  /*5c30*/  ISETP.GE.AND P3, PT, R166, R165, PT ;  /* 0x000000a5a600720c */ /* 0x000fe40003f66270 */
[-C--:B------:R-:W-:Y:S02]  /*5c40*/  ISETP.GE.AND P1, PT, R0, R3.reuse, PT ;  /* 0x000000030000720c */ /* 0x080fe40003f26270 */
[-C--:B------:R-:W-:Y:S02]  /*5c50*/  ISETP.GE.AND P0, PT, R172, R3.reuse, PT ;  /* 0x00000003ac00720c */ /* 0x080fe40003f06270 */
[----:B------:R-:W-:Y:S02]  /*5c60*/  VIMNMX R2, R173, UR11, PT ;  /* 0x0000000bad027c48 */ /* 0x000fe4000bfe0100 */
[-C--:B------:R-:W-:Y:S02]  /*5c70*/  ISETP.GE.OR P6, PT, R169, R164.reuse, !P6 ;  /* 0x000000a4a900720c */ /* 0x080fe400077c6670 */
[-C--:B------:R-:W-:Y:S02]  /*5c80*/  ISETP.GE.OR P5, PT, R168, R164.reuse, !P5 ;  /* 0x000000a4a800720c */ /* 0x080fe40006fa6670 */
[-C--:B------:R-:W-:Y:S02]  /*5c90*/  ISETP.GE.OR P4, PT, R167, R164.reuse, !P4 ;  /* 0x000000a4a700720c */ /* 0x080fe40006786670 */
[----:B------:R-:W-:Y:S02]  /*5ca0*/  ISETP.GE.OR P3, PT, R166, R164, !P3 ;  /* 0x000000a4a600720c */ /* 0x000fe40005f66670 */
[-C--:B------:R-:W-:Y:S02]  /*5cb0*/  ISETP.GE.OR P1, PT, R0, R2.reuse, !P1 ;  /* 0x000000020000720c */ /* 0x080fe40004f26670 */
[-C--:B------:R-:W-:Y:S02]  /*5cc0*/  ISETP.GE.OR P0, PT, R172, R2.reuse, !P0 ;  /* 0x00000002ac00720c */ /* 0x080fe40004706670 */
        /* <DEDUP_REMOVED lines=23> */
[----:B------:R-:W-:Y:S07]  /*5e40*/  FSEL R31, R31, -INF , !P0 ;  /* 0xff8000001f1f7808 */ /* 0x000fee0004000000 */
.L_x_437:
[C---:B------:R-:W-:Y:S01]  /*5e50*/  FMUL.FTZ R164, R242.reuse, 1.4426950216293334961 ;  /* 0x3fb8aa3bf2a47820 */ /* 0x040fe20000410000 */
[----:B------:R-:W-:Y:S01]  /*5e60*/  FSETP.NEU.FTZ.AND P0, PT, R242, -INF , PT ;  /* 0xff800000f200780b */ /* 0x000fe20003f1d000 */
[----:B------:R-:W-:Y:S01]  /*5e70*/  FMUL.FTZ R3, R243, 1.4426950216293334961 ;  /* 0x3fb8aa3bf3037820 */ /* 0x000fe20000410000 */
[----:B------:R-:W-:Y:S01]  /*5e80*/  FMUL.FTZ R2, R240, 1.4426950216293334961 ;  /* 0x3fb8aa3bf0027820 */ /* 0x000fe20000410000 */
[----:B------:R-:W-:Y:S01]  /*5e90*/  FMUL.FTZ R0, R241, 1.4426950216293334961 ;  /* 0x3fb8aa3bf1007820 */ /* 0x000fe20000410000 */
[----:B------:R-:W-:Y:S01]  /*5ea0*/  FSEL R164, R164, RZ, P0 ;  /* 0x000000ffa4a47208 */ /* 0x000fe20000000000 */
[----:B------:R-:W-:Y:S01]  /*5eb0*/  UISETP.GT.AND UP3, UPT, UR12, UR22, UPT ;  /* 0x000000160c00728c */ /* 0x000fe2000bf64270 */
[----:B------:R-:W-:Y:S03]  /*5ec0*/  FSETP.NEU.FTZ.AND P0, PT, R243, -INF , PT ;  /* 0xff800000f300780b */ /* 0x000fe60003f1d000 */
[--C-:B------:R-:W-:Y:S01]  /*5ed0*/  FFMA.FTZ R4, R4, UR13, -R164.reuse ;  /* 0x0000000d04047c23 */ /* 0x100fe200080108a4 */
[----:B------:R-:W-:Y:S01]  /*5ee0*/  FSEL R3, R3, RZ, P0 ;  /* 0x000000ff03037208 */ /* 0x000fe20000000000 */
[--C-:B------:R-:W-:Y:S01]  /*5ef0*/  FFMA.FTZ R5, R5, UR13, -R164.reuse ;  /* 0x0000000d05057c23 */ /* 0x100fe200080108a4 */
[----:B------:R-:W-:Y:S01]  /*5f00*/  FSETP.NEU.FTZ.AND P0, PT, R240, -INF , PT ;  /* 0xff800000f000780b */ /* 0x000fe20003f1d000 */
[----:B------:R-:W-:Y:S01]  /*5f10*/  MUFU.EX2 R178, R4 ;  /* 0x0000000400b27308 */ /* 0x000fe20000000800 */
[--C-:B------:R-:W-:Y:S01]  /*5f20*/  FFMA.FTZ R16, R16, UR13, -R164.reuse ;  /* 0x0000000d10107c23 */ /* 0x100fe200080108a4 */
[--C-:B------:R-:W-:Y:S01]  /*5f30*/  FFMA.FTZ R18, R18, UR13, -R3.reuse ;  /* 0x0000000d12127c23 */ /* 0x100fe20008010803 */
[--C-:B------:R-:W-:Y:S01]  /*5f40*/  FFMA.FTZ R19, R19, UR13, -R3.reuse ;  /* 0x0000000d13137c23 */ /* 0x100fe20008010803 */
[--C-:B------:R-:W-:Y:S01]  /*5f50*/  FFMA.FTZ R34, R34, UR13, -R3.reuse ;  /* 0x0000000d22227c23 */ /* 0x100fe20008010803 */
[--C-:B------:R-:W-:Y:S01]  /*5f60*/  FFMA.FTZ R6, R6, UR13, -R3.reuse ;  /* 0x0000000d06067c23 */ /* 0x100fe20008010803 */
[--C-:B------:R-:W-:Y:S01]  /*5f70*/  FFMA.FTZ R7, R7, UR13, -R3.reuse ;  /* 0x0000000d07077c23 */ /* 0x100fe20008010803 */
[--C-:B------:R-:W-:Y:S01]  /*5f80*/  FFMA.FTZ R22, R22, UR13, -R3.reuse ;  /* 0x0000000d16167c23 */ /* 0x100fe20008010803 */
[--C-:B------:R-:W-:Y:S01]  /*5f90*/  FFMA.FTZ R23, R23, UR13, -R3.reuse ;  /* 0x0000000d17177c23 */ /* 0x100fe20008010803 */
[----:B------:R-:W-:Y:S01]  /*5fa0*/  FFMA.FTZ R3, R35, UR13, -R3 ;  /* 0x0000000d23037c23 */ /* 0x000fe20008010803 */
[----:B------:R-:W-:Y:S01]  /*5fb0*/  FSEL R2, R2, RZ, P0 ;  /* 0x000000ff02027208 */ /* 0x000fe20000000000 */
[----:B------:R-:W1:Y:S01]  /*5fc0*/  MUFU.EX2 R177, R5 ;  /* 0x0000000500b17308 */ /* 0x000e620000000800 */
[--C-:B------:R-:W-:Y:S01]  /*5fd0*/  FFMA.FTZ R17, R17, UR13, -R164.reuse ;  /* 0x0000000d11117c23 */ /* 0x100fe200080108a4 */
[----:B------:R-:W-:Y:S01]  /*5fe0*/  FSETP.NEU.FTZ.AND P0, PT, R241, -INF , PT ;  /* 0xff800000f100780b */ /* 0x000fe20003f1d000 */
[----:B------:R-:W-:Y:S01]  /*5ff0*/  FFMA.FTZ R20, R20, UR13, -R164 ;  /* 0x0000000d14147c23 */ /* 0x000fe200080108a4 */
[--C-:B------:R-:W-:Y:S01]  /*6000*/  FFMA.FTZ R28, R28, UR13, -R2.reuse ;  /* 0x0000000d1c1c7c23 */ /* 0x100fe20008010802 */
[--C-:B------:R-:W-:Y:S01]  /*6010*/  FFMA.FTZ R8, R8, UR13, -R2.reuse ;  /* 0x0000000d08087c23 */ /* 0x100fe20008010802 */
[--C-:B------:R-:W-:Y:S01]  /*6020*/  FFMA.FTZ R9, R9, UR13, -R2.reuse ;  /* 0x0000000d09097c23 */ /* 0x100fe20008010802 */
[--C-:B------:R-:W-:Y:S03]  /*6030*/  FFMA.FTZ R12, R12, UR13, -R2.reuse ;  /* 0x0000000d0c0c7c23 */ /* 0x100fe60008010802 */
[----:B------:R-:W-:Y:S01]  /*6040*/  MUFU.EX2 R176, R6 ;  /* 0x0000000600b07308 */ /* 0x000fe20000000800 */
[--C-:B------:R-:W-:Y:S01]  /*6050*/  FFMA.FTZ R13, R13, UR13, -R2.reuse ;  /* 0x0000000d0d0d7c23 */ /* 0x100fe20008010802 */
[--C-:B------:R-:W-:Y:S01]  /*6060*/  FFMA.FTZ R24, R24, UR13, -R2.reuse ;  /* 0x0000000d18187c23 */ /* 0x100fe20008010802 */
[--C-:B------:R-:W-:Y:S01]  /*6070*/  FFMA.FTZ R25, R25, UR13, -R2.reuse ;  /* 0x0000000d19197c23 */ /* 0x100fe20008010802 */
[----:B------:R-:W-:Y:S01]  /*6080*/  FFMA.FTZ R2, R29, UR13, -R2 ;  /* 0x0000000d1d027c23 */ /* 0x000fe20008010802 */
[----:B------:R-:W-:Y:S01]  /*6090*/  FSEL R0, R0, RZ, P0 ;  /* 0x000000ff00007208 */ /* 0x000fe20000000000 */
[--C-:B------:R-:W-:Y:S01]  /*60a0*/  FFMA.FTZ R21, R21, UR13, -R164.reuse ;  /* 0x0000000d15157c23 */ /* 0x100fe200080108a4 */
[--C-:B------:R-:W-:Y:S03]  /*60b0*/  FFMA.FTZ R32, R32, UR13, -R164.reuse ;  /* 0x0000000d20207c23 */ /* 0x100fe600080108a4 */
[----:B------:R-:W2:Y:S01]  /*60c0*/  MUFU.EX2 R183, R7 ;  /* 0x0000000700b77308 */ /* 0x000ea20000000800 */
[----:B------:R-:W-:Y:S01]  /*60d0*/  FFMA.FTZ R164, R33, UR13, -R164 ;  /* 0x0000000d21a47c23 */ /* 0x000fe200080108a4 */
[--C-:B------:R-:W-:Y:S01]  /*60e0*/  FFMA.FTZ R10, R10, UR13, -R0.reuse ;  /* 0x0000000d0a0a7c23 */ /* 0x100fe20008010800 */
[--C-:B------:R-:W-:Y:S01]  /*60f0*/  FFMA.FTZ R11, R11, UR13, -R0.reuse ;  /* 0x0000000d0b0b7c23 */ /* 0x100fe20008010800 */
[--C-:B------:R-:W-:Y:S01]  /*6100*/  FFMA.FTZ R14, R14, UR13, -R0.reuse ;  /* 0x0000000d0e0e7c23 */ /* 0x100fe20008010800 */
[--C-:B------:R-:W-:Y:S01]  /*6110*/  FFMA.FTZ R15, R15, UR13, -R0.reuse ;  /* 0x0000000d0f0f7c23 */ /* 0x100fe20008010800 */
[--C-:B------:R-:W-:Y:S01]  /*6120*/  FFMA.FTZ R30, R30, UR13, -R0.reuse ;  /* 0x0000000d1e1e7c23 */ /* 0x100fe20008010800 */
[--C-:B------:R-:W-:Y:S03]  /*6130*/  FFMA.FTZ R26, R26, UR13, -R0.reuse ;  /* 0x0000000d1a1a7c23 */ /* 0x100fe60008010800 */
[----:B------:R2:W-:Y:S01]  /*6140*/  MUFU.EX2 R236, R3 ;  /* 0x0000000300ec7308 */ /* 0x0005e20000000800 */
[--C-:B------:R-:W-:Y:S01]  /*6150*/  FFMA.FTZ R27, R27, UR13, -R0.reuse ;  /* 0x0000000d1b1b7c23 */ /* 0x100fe20008010800 */
[----:B------:R-:W-:Y:S01]  /*6160*/  FFMA.FTZ R0, R31, UR13, -R0 ;  /* 0x0000000d1f007c23 */ /* 0x000fe20008010800 */
[----:B------:R-:W-:Y:S07]  /*6170*/  PLOP3.LUT P1, PT, PT, PT, UP3, 0x80, 0x0 ;  /* 0x000000000000781c */ /* 0x000fee0003f2f038 */
[----:B------:R-:W-:Y:S10]  /*6180*/  MUFU.EX2 R235, R16 ;  /* 0x0000001000eb7308 */ /* 0x000ff40000000800 */
[----:B------:R-:W3:Y:S10]  /*6190*/  MUFU.EX2 R234, R17 ;  /* 0x0000001100ea7308 */ /* 0x000ef40000000800 */
[----:B------:R3:W-:Y:S10]  /*61a0*/  MUFU.EX2 R193, R2 ;  /* 0x0000000200c17308 */ /* 0x0007f40000000800 */
[----:B------:R-:W-:Y:S10]  /*61b0*/  MUFU.EX2 R233, R18 ;  /* 0x0000001200e97308 */ /* 0x000ff40000000800 */
[----:B------:R-:W4:Y:S10]  /*61c0*/  MUFU.EX2 R232, R19 ;  /* 0x0000001300e87308 */ /* 0x000f340000000800 */
        /* <DEDUP_REMOVED lines=19> */
[----:B------:R-:W4:Y:S10]  /*6300*/  MUFU.EX2 R190, R27 ;  /* 0x0000001b00be7308 */ /* 0x000f340000000800 */
[----:B------:R-:W4:Y:S10]  /*6310*/  MUFU.EX2 R201, R28 ;  /* 0x0000001c00c97308 */ /* 0x000f340000000800 */
        /* <DEDUP_REMOVED lines=9> */
[----:B------:R4:W-:Y:S01]  /*63b0*/  STS [R223+0x20400], R5 ;  /* 0x02040005df007388 */ /* 0x0009e20000000800 */
[----:B-1----:R-:W-:Y:S02]  /*63c0*/  F2FP.BF16.F32.PACK_AB R4, R181, R182 ;  /* 0x000000b6b504723e */ /* 0x002fe400000010ff */
[----:B--2---:R-:W-:Y:S03]  /*63d0*/  F2FP.BF16.F32.PACK_AB R3, R179, R180 ;  /* 0x000000b4b303723e */ /* 0x004fe600000010ff */
[----:B------:R1:W-:Y:S01]  /*63e0*/  STS [R222+0x21000], R4 ;  /* 0x02100004de007388 */ /* 0x0003e20000000800 */
[----:B---3--:R-:W-:Y:S03]  /*63f0*/  F2FP.BF16.F32.PACK_AB R2, R187, R184 ;  /* 0x000000b8bb02723e */ /* 0x008fe600000010ff */
[----:B------:R2:W-:Y:S01]  /*6400*/  STS [R222+0x21400], R3 ;  /* 0x02140003de007388 */ /* 0x0005e20000000800 */
[----:B----4-:R-:W-:Y:S03]  /*6410*/  F2FP.BF16.F32.PACK_AB R5, R185, R186 ;  /* 0x000000bab905723e */ /* 0x010fe600000010ff */
        /* <DEDUP_REMOVED lines=9> */
[----:B------:R4:W-:Y:S04]  /*64b0*/  STS [R221+0x20000], R2 ;  /* 0x02000002dd007388 */ /* 0x0009e80000000800 */
[----:B------:R-:W-:Y:S01]  /*64c0*/  STS [R220+0x21000], R5 ;  /* 0x02100005dc007388 */ /* 0x000fe20000000800 */
[----:B-1----:R-:W-:Y:S02]  /*64d0*/  F2FP.BF16.F32.PACK_AB R4, R190, R191 ;  /* 0x000000bfbe04723e */ /* 0x002fe400000010ff */
[----:B--2---:R-:W-:Y:S03]  /*64e0*/  F2FP.BF16.F32.PACK_AB R3, R193, R201 ;  /* 0x000000c9c103723e */ /* 0x004fe600000010ff */
[----:B------:R-:W-:Y:S01]  /*64f0*/  STS [R220+0x21400], R4 ;  /* 0x02140004dc007388 */ /* 0x000fe20000000800 */
[----:B---3--:R-:W-:Y:S03]  /*6500*/  F2FP.BF16.F32.PACK_AB R0, R188, R189 ;  /* 0x000000bdbc00723e */ /* 0x008fe600000010ff */
[----:B------:R1:W-:Y:S01]  /*6510*/  STS [R221+0x21000], R3 ;  /* 0x02100003dd007388 */ /* 0x0003e20000000800 */
[----:B----4-:R-:W-:Y:S03]  /*6520*/  LEA R2, R216, UR4, 0x1 ;  /* 0x00000004d8027c11 */ /* 0x010fe6000f8e08ff */
[----:B------:R2:W-:Y:S01]  /*6530*/  STS [R221+0x21400], R0 ;  /* 0x02140000dd007388 */ /* 0x0005e20000000800 */
[-C--:B------:R-:W-:Y:S03]  /*6540*/  IADD3 R205, R196, R2.reuse, RZ ;  /* 0x00000002c4cd7210 */ /* 0x080fe60007ffe0ff */
[----:B------:R-:W-:Y:S08]  /*6550*/  LDSM.16.M88.4 R32, [R2+0x8000] ;  /* 0x008000000220783b */ /* 0x000ff00000000200 */
[----:B------:R-:W3:Y:S08]  /*6560*/  LDSM.16.M88.4 R16, [R211+UR4+0x14000] ;  /* 0x01400004d310783b */ /* 0x000ef00008000200 */
[----:B------:R-:W4:Y:S01]  /*6570*/  LDSM.16.M88.4 R28, [R2+0x9000] ;  /* 0x00900000021c783b */ /* 0x000f220000000200 */
[----:B-1----:R-:W-:Y:S04]  /*6580*/  IADD3 R3, R214, R2, RZ ;  /* 0x00000002d6037210 */ /* 0x002fe80007ffe0ff */
[----:B------:R-:W-:Y:S02]  /*6590*/  IADD3 R204, R196, R3, RZ ;  /* 0x00000003c4cc7210 */ /* 0x000fe40007ffe0ff */
[----:B--2---:R-:W-:Y:S01]  /*65a0*/  SHF.L.U32 R0, R215, 0x1, RZ ;  /* 0x00000001d7007819 */ /* 0x004fe200000006ff */
[----:B------:R-:W1:Y:S08]  /*65b0*/  LDSM.16.M88.4 R164, [R211+UR4+0x14800] ;  /* 0x01480004d3a4783b */ /* 0x000e700008000200 */
[----:B------:R-:W-:Y:S08]  /*65c0*/  LDSM.16.M88.4 R168, [R3+0x8000] ;  /* 0x0080000003a8783b */ /* 0x000ff00000000200 */
[----:B------:R-:W2:Y:S01]  /*65d0*/  LDSM.16.M88.4 R172, [R210+0x8000] ;  /* 0x00800000d2ac783b */ /* 0x000ea20000000200 */
[-C--:B---3--:R-:W-:Y:S06]  /*65e0*/  HMMA.16816.F32.BF16 R4, R32, R16.reuse, RZ ;  /* 0x000000102004723c */ /* 0x088fec00000418ff */
[C---:B----4-:R-:W-:Y:S06]  /*65f0*/  HMMA.16816.F32.BF16 R8, R28.reuse, R16, RZ ;  /* 0x000000101c08723c */ /* 0x050fec00000418ff */
[-C--:B------:R-:W-:Y:S06]  /*6600*/  HMMA.16816.F32.BF16 R12, R28, R18.reuse, RZ ;  /* 0x000000121c0c723c */ /* 0x080fec00000418ff */
[C---:B------:R-:W-:Y:S06]  /*6610*/  HMMA.16816.F32.BF16 R16, R32.reuse, R18, RZ ;  /* 0x000000122010723c */ /* 0x040fec00000418ff */
[-C--:B-1----:R-:W-:Y:S06]  /*6620*/  HMMA.16816.F32.BF16 R20, R32, R164.reuse, RZ ;  /* 0x000000a42014723c */ /* 0x082fec00000418ff */
[C---:B------:R-:W-:Y:S06]  /*6630*/  HMMA.16816.F32.BF16 R24, R28.reuse, R164, RZ ;  /* 0x000000a41c18723c */ /* 0x040fec00000418ff */
[-C--:B------:R-:W-:Y:S06]  /*6640*/  HMMA.16816.F32.BF16 R28, R28, R166.reuse, RZ ;  /* 0x000000a61c1c723c */ /* 0x080fec00000418ff */
[----:B------:R-:W-:Y:S01]  /*6650*/  HMMA.16816.F32.BF16 R32, R32, R166, RZ ;  /* 0x000000a62020723c */ /* 0x000fe200000418ff */
[----:B------:R-:W1:Y:S05]  /*6660*/  LDSM.16.M88.4 R164, [R3+0x9000] ;  /* 0x0090000003a4783b */ /* 0x000e6a0000000200 */
[-C--:B--2---:R-:W-:Y:S06]  /*6670*/  HMMA.16816.F32.BF16 R4, R168, R172.reuse, R4 ;  /* 0x000000aca804723c */ /* 0x084fec0000041804 */
[C---:B-1----:R-:W-:Y:S06]  /*6680*/  HMMA.16816.F32.BF16 R8, R164.reuse, R172, R8 ;  /* 0x000000aca408723c */ /* 0x042fec0000041808 */
[-C--:B------:R-:W-:Y:S06]  /*6690*/  HMMA.16816.F32.BF16 R12, R164, R174.reuse, R12 ;  /* 0x000000aea40c723c */ /* 0x080fec000004180c */
[C---:B------:R-:W-:Y:S01]  /*66a0*/  HMMA.16816.F32.BF16 R16, R168.reuse, R174, R16 ;  /* 0x000000aea810723c */ /* 0x040fe20000041810 */
[----:B------:R-:W1:Y:S05]  /*66b0*/  LDSM.16.M88.4 R172, [R210+0x8800] ;  /* 0x00880000d2ac783b */ /* 0x000e6a0000000200 */
[-C--:B-1----:R-:W-:Y:S06]  /*66c0*/  HMMA.16816.F32.BF16 R20, R168, R172.reuse, R20 ;  /* 0x000000aca814723c */ /* 0x082fec0000041814 */
[C---:B------:R-:W-:Y:S06]  /*66d0*/  HMMA.16816.F32.BF16 R24, R164.reuse, R172, R24 ;  /* 0x000000aca418723c */ /* 0x040fec0000041818 */
[-C--:B------:R-:W-:Y:S01]  /*66e0*/  HMMA.16816.F32.BF16 R28, R164, R174.reuse, R28 ;  /* 0x000000aea41c723c */ /* 0x080fe2000004181c */
[----:B------:R-:W-:Y:S05]  /*66f0*/  LDSM.16.M88.4 R164, [R205+0x8000] ;  /* 0x00800000cda4783b */ /* 0x000fea0000000200 */
[----:B------:R-:W-:Y:S03]  /*6700*/  HMMA.16816.F32.BF16 R32, R168, R174, R32 ;  /* 0x000000aea820723c */ /* 0x000fe60000041820 */
[----:B------:R-:W1:Y:S08]  /*6710*/  LDSM.16.M88.4 R168, [R213+0x8000] ;  /* 0x00800000d5a8783b */ /* 0x000e700000000200 */
        /* <DEDUP_REMOVED lines=11> */
[----:B------:R-:W-:Y:S08]  /*67d0*/  LDSM.16.M88.4 R164, [R204+0x8000] ;  /* 0x00800000cca4783b */ /* 0x000ff00000000200 */
[----:B------:R-:W1:Y:S02]  /*67e0*/  LDSM.16.M88.4 R168, [R212+0x8000] ;  /* 0x00800000d4a8783b */ /* 0x000e640000000200 */
[-C--:B-1----:R-:W-:Y:S06]  /*67f0*/  HMMA.16816.F32.BF16 R4, R164, R168.reuse, R4 ;  /* 0x000000a8a404723c */ /* 0x082fec0000041804 */
[C---:B------:R-:W-:Y:S06]  /*6800*/  HMMA.16816.F32.BF16 R8, R172.reuse, R168, R8 ;  /* 0x000000a8ac08723c */ /* 0x040fec0000041808 */
        /* <DEDUP_REMOVED lines=9> */
[----:B------:R-:W1:Y:S02]  /*68a0*/  LDSM.16.M88.4 R168, [R211+UR4+0x18000] ;  /* 0x01800004d3a8783b */ /* 0x000e640008000200 */
        /* <DEDUP_REMOVED lines=41> */
[C---:B-----5:R-:W-:Y:S01]  /*6b40*/  FADD.FTZ R4, -R199.reuse, R4 ;  /* 0x00000004c7047221 */ /* 0x060fe20000010100 */
[----:B------:R-:W-:Y:S01]  /*6b50*/  FADD.FTZ R5, -R199, R5 ;  /* 0x00000005c7057221 */ /* 0x000fe20000010100 */
[C---:B------:R-:W-:Y:S03]  /*6b60*/  FADD.FTZ R6, -R200.reuse, R6 ;  /* 0x00000006c8067221 */ /* 0x040fe60000010100 */
        /* <DEDUP_REMOVED lines=18> */
[----:B------:R-:W-:Y:S01]  /*6c90*/  FADD.FTZ R17, -R199, R17 ;  /* 0x00000011c7117221 */ /* 0x000fe20000010100 */
[----:B------:R-:W-:Y:S01]  /*6ca0*/  FADD.FTZ R18, -R200, R18 ;  /* 0x00000012c8127221 */ /* 0x000fe20000010100 */
[C---:B------:R-:W-:Y:S01]  /*6cb0*/  FADD.FTZ R8, -R198.reuse, R8 ;  /* 0x00000008c6087221 */ /* 0x040fe20000010100 */
[----:B------:R-:W-:Y:S01]  /*6cc0*/  FADD.FTZ R9, -R198, R9 ;  /* 0x00000009c6097221 */ /* 0x000fe20000010100 */
[----:B------:R-:W-:Y:S01]  /*6cd0*/  FADD.FTZ R19, -R200, R19 ;  /* 0x00000013c8137221 */ /* 0x000fe20000010100 */
[----:B------:R-:W-:Y:S01]  /*6ce0*/  MOV R176, UR4 ;  /* 0x0000000400b07c02 */ /* 0x000fe20008000f00 */
[----:B------:R-:W-:Y:S01]  /*6cf0*/  FMUL.FTZ R8, R182, R8 ;  /* 0x00000008b6087220 */ /* 0x000fe20000410000 */
[----:B------:R-:W-:Y:S01]  /*6d00*/  F2FP.BF16.F32.PACK_AB R180, R5, R4 ;  /* 0x0000000405b4723e */ /* 0x000fe200000010ff */
[----:B------:R-:W-:Y:S01]  /*6d10*/  FMUL.FTZ R5, R234, R17 ;  /* 0x00000011ea057220 */ /* 0x000fe20000410000 */
[----:B------:R-:W-:Y:S01]  /*6d20*/  F2FP.BF16.F32.PACK_AB R179, R7, R6 ;  /* 0x0000000607b3723e */ /* 0x000fe200000010ff */
[----:B------:R-:W-:Y:S01]  /*6d30*/  FMUL.FTZ R6, R235, R16 ;  /* 0x00000010eb067220 */ /* 0x000fe20000410000 */
[----:B------:R-:W-:Y:S01]  /*6d40*/  F2FP.BF16.F32.PACK_AB R177, R11, R10 ;  /* 0x0000000a0bb1723e */ /* 0x000fe200000010ff */
[-C--:B-1----:R-:W-:Y:S03]  /*6d50*/  HMMA.16816.F32.BF16 R20, R164, R168.reuse, R20 ;  /* 0x000000a8a414723c */ /* 0x082fe60000041814 */
[----:B------:R-:W-:Y:S01]  /*6d60*/  FMUL.FTZ R4, R233, R18 ;  /* 0x00000012e9047220 */ /* 0x000fe20000410000 */
[----:B------:R-:W-:Y:S01]  /*6d70*/  FMUL.FTZ R9, R181, R9 ;  /* 0x00000009b5097220 */ /* 0x000fe20000410000 */
[----:B------:R-:W-:Y:S01]  /*6d80*/  FMUL.FTZ R18, R232, R19 ;  /* 0x00000013e8127220 */ /* 0x000fe20000410000 */
[C---:B------:R-:W-:Y:S05]  /*6d90*/  HMMA.16816.F32.BF16 R24, R172.reuse, R168, R24 ;  /* 0x000000a8ac18723c */ /* 0x040fea0000041818 */
[----:B------:R-:W-:Y:S01]  /*6da0*/  IADD3 R176, R0, 0x8000, R176 ;  /* 0x0000800000b07810 */ /* 0x000fe20007ffe0b0 */
[-C--:B------:R-:W-:Y:S05]  /*6db0*/  HMMA.16816.F32.BF16 R28, R172, R170.reuse, R28 ;  /* 0x000000aaac1c723c */ /* 0x080fea000004181c */
[----:B------:R-:W-:Y:S01]  /*6dc0*/  F2FP.BF16.F32.PACK_AB R169, R13, R12 ;  /* 0x0000000c0da9723e */ /* 0x000fe200000010ff */
[----:B------:R-:W-:Y:S05]  /*6dd0*/  HMMA.16816.F32.BF16 R32, R164, R170, R32 ;  /* 0x000000aaa420723c */ /* 0x000fea0000041820 */
[----:B------:R-:W-:Y:S01]  /*6de0*/  F2FP.BF16.F32.PACK_AB R168, R15, R14 ;  /* 0x0000000e0fa8723e */ /* 0x000fe200000010ff */
[C---:B------:R-:W-:Y:S01]  /*6df0*/  FADD.FTZ R20, -R199.reuse, R20 ;  /* 0x00000014c7147221 */ /* 0x040fe20000010100 */
[----:B------:R-:W-:Y:S01]  /*6e00*/  FADD.FTZ R21, -R199, R21 ;  /* 0x00000015c7157221 */ /* 0x000fe20000010100 */
[C---:B------:R-:W-:Y:S03]  /*6e10*/  FADD.FTZ R22, -R200.reuse, R22 ;  /* 0x00000016c8167221 */ /* 0x040fe60000010100 */
[----:B------:R-:W-:Y:S01]  /*6e20*/  FADD.FTZ R23, -R200, R23 ;  /* 0x00000017c8177221 */ /* 0x000fe20000010100 */
[C---:B------:R-:W-:Y:S01]  /*6e30*/  FADD.FTZ R24, -R198.reuse, R24 ;  /* 0x00000018c6187221 */ /* 0x040fe20000010100 */
[----:B------:R-:W-:Y:S01]  /*6e40*/  FADD.FTZ R25, -R198, R25 ;  /* 0x00000019c6197221 */ /* 0x000fe20000010100 */
[C---:B------:R-:W-:Y:S01]  /*6e50*/  FADD.FTZ R26, -R197.reuse, R26 ;  /* 0x0000001ac51a7221 */ /* 0x040fe20000010100 */
[----:B------:R-:W-:Y:S01]  /*6e60*/  FADD.FTZ R27, -R197, R27 ;  /* 0x0000001bc51b7221 */ /* 0x000fe20000010100 */
[----:B------:R-:W-:Y:S01]  /*6e70*/  FMUL.FTZ R20, R227, R20 ;  /* 0x00000014e3147220 */ /* 0x000fe20000410000 */
[----:B------:R-:W-:Y:S01]  /*6e80*/  IADD3 R176, R176, R196, RZ ;  /* 0x000000c4b0b07210 */ /* 0x000fe20007ffe0ff */
[C---:B------:R-:W-:Y:S01]  /*6e90*/  FADD.FTZ R28, -R198.reuse, R28 ;  /* 0x0000001cc61c7221 */ /* 0x040fe20000010100 */
[----:B------:R-:W-:Y:S01]  /*6ea0*/  FADD.FTZ R29, -R198, R29 ;  /* 0x0000001dc61d7221 */ /* 0x000fe20000010100 */
[----:B------:R-:W-:Y:S01]  /*6eb0*/  F2FP.BF16.F32.PACK_AB R178, R9, R8 ;  /* 0x0000000809b2723e */ /* 0x000fe200000010ff */
        /* <DEDUP_REMOVED lines=21> */
[----:B------:R-:W-:Y:S01]  /*7010*/  F2FP.BF16.F32.PACK_AB R14, R14, R26 ;  /* 0x0000001a0e0e723e */ /* 0x000fe200000010ff */
[----:B------:R-:W-:Y:S01]  /*7020*/  FMUL.FTZ R10, R188, R31 ;  /* 0x0000001fbc0a7220 */ /* 0x000fe20000410000 */
[----:B------:R-:W-:Y:S01]  /*7030*/  FMUL.FTZ R32, R239, R32 ;  /* 0x00000020ef207220 */ /* 0x000fe20000410000 */
[----:B------:R-:W-:Y:S01]  /*7040*/  F2FP.BF16.F32.PACK_AB R11, R11, R28 ;  /* 0x0000001c0b0b723e */ /* 0x000fe200000010ff */
[----:B------:R-:W-:Y:S01]  /*7050*/  FMUL.FTZ R13, R238, R33 ;  /* 0x00000021ee0d7220 */ /* 0x000fe20000410000 */
[----:B------:R-:W-:Y:S01]  /*7060*/  FMUL.FTZ R34, R237, R34 ;  /* 0x00000022ed227220 */ /* 0x000fe20000410000 */
[----:B------:R-:W-:Y:S01]  /*7070*/  F2FP.BF16.F32.PACK_AB R10, R10, R30 ;  /* 0x0000001e0a0a723e */ /* 0x000fe200000010ff */
[----:B------:R-:W-:Y:S02]  /*7080*/  FMUL.FTZ R12, R236, R35 ;  /* 0x00000023ec0c7220 */ /* 0x000fe40000410000 */
[----:B------:R-:W-:Y:S03]  /*7090*/  F2FP.BF16.F32.PACK_AB R13, R13, R32 ;  /* 0x000000200d0d723e */ /* 0x000fe600000010ff */
[----:B------:R-:W-:Y:S01]  /*70a0*/  F2FP.BF16.F32.PACK_AB R12, R12, R34 ;  /* 0x000000220c0c723e */ /* 0x000fe200000010ff */
        /* <DEDUP_REMOVED lines=57> */
.L_x_438:
[----:B------:R-:W-:Y:S01]  /*7440*/  STS [R222+0x1c000], R180 ;  /* 0x01c000b4de007388 */ /* 0x000fe20000000800 */
[----:B------:R-:W-:Y:S03]  /*7450*/  UIMAD UR6, UR28, UR27, URZ ;  /* 0x0000001b1c0672a4 */ /* 0x000fe6000f8e023f */
[----:B------:R-:W-:Y:S01]  /*7460*/  STS [R222+0x1c400], R179 ;  /* 0x01c400b3de007388 */ /* 0x000fe20000000800 */
[----:B------:R-:W-:Y:S03]  /*7470*/  ULEA UR5, -UR6, URZ, 0x6 ;  /* 0x0000003f06057291 */ /* 0x000fe6000f8e313f */
        /* <DEDUP_REMOVED lines=15> */
[----:B---3--:R-:W-:Y:S04]  /*7570*/  LDSM.16.MT88.4 R4, [R207+0x20000] ;  /* 0x02000000cf04783b */ /* 0x008fe80000004200 */
[----:B------:R-:W1:Y:S04]  /*7580*/  LDSM.16.MT88.4 R8, [R0+UR4+0x8000] ;  /* 0x008000040008783b */ /* 0x000e680008004200 */
[----:B------:R-:W2:Y:S04]  /*7590*/  LDSM.16.MT88.4 R12, [R207+0x22000] ;  /* 0x02200000cf0c783b */ /* 0x000ea80000004200 */
[----:B------:R-:W3:Y:S04]  /*75a0*/  LDSM.16.MT88.4 R16, [R176] ;  /* 0x00000000b010783b */ /* 0x000ee80000004200 */
[----:B------:R-:W4:Y:S04]  /*75b0*/  LDSM.16.MT88.4 R20, [R0+UR4+0xa000] ;  /* 0x00a000040014783b */ /* 0x000f280008004200 */
[----:B------:R-:W5:Y:S04]  /*75c0*/  LDSM.16.MT88.4 R24, [R176+0x2000] ;  /* 0x00200000b018783b */ /* 0x000f680000004200 */
[----:B------:R-:W-:Y:S04]  /*75d0*/  LDSM.16.MT88.4 R28, [R207+0x20800] ;  /* 0x02080000cf1c783b */ /* 0x000fe80000004200 */
[----:B------:R-:W5:Y:S04]  /*75e0*/  LDSM.16.MT88.4 R32, [R0+UR4+0x8800] ;  /* 0x008800040020783b */ /* 0x000f680008004200 */
[----:B------:R-:W5:Y:S04]  /*75f0*/  LDSM.16.MT88.4 R164, [R207+0x22800] ;  /* 0x02280000cfa4783b */ /* 0x000f680000004200 */
[----:B------:R-:W-:Y:S04]  /*7600*/  LDSM.16.MT88.4 R168, [R176+0x3000] ;  /* 0x00300000b0a8783b */ /* 0x000fe80000004200 */
[----:B------:R-:W-:Y:S01]  /*7610*/  LDSM.16.MT88.4 R172, [R0+UR4+0xb800] ;  /* 0x00b8000400ac783b */ /* 0x000fe20008004200 */
        /* <DEDUP_REMOVED lines=15> */
[-C--:B-----5:R-:W-:Y:S06]  /*7710*/  HMMA.16816.F32.BF16 R84, R4, R24.reuse, R84 ;  /* 0x000000180454723c */ /* 0x0a0fec0000041854 */
[C---:B------:R-:W-:Y:S06]  /*7720*/  HMMA.16816.F32.BF16 R88, R12.reuse, R24, R88 ;  /* 0x000000180c58723c */ /* 0x040fec0000041858 */
[-C--:B------:R-:W-:Y:S01]  /*7730*/  HMMA.16816.F32.BF16 R92, R12, R26.reuse, R92 ;  /* 0x0000001a0c5c723c */ /* 0x080fe2000004185c */
[----:B------:R-:W-:Y:S05]  /*7740*/  LDSM.16.MT88.4 R12, [R0+UR4+0x9000] ;  /* 0x00900004000c783b */ /* 0x000fea0008004200 */
[----:B------:R-:W-:Y:S01]  /*7750*/  HMMA.16816.F32.BF16 R96, R4, R26, R96 ;  /* 0x0000001a0460723c */ /* 0x000fe20000041860 */
[----:B------:R-:W4:Y:S04]  /*7760*/  LDSM.16.MT88.4 R4, [R207+0x21000] ;  /* 0x02100000cf04783b */ /* 0x000f280000004200 */
[----:B------:R-:W5:Y:S01]  /*7770*/  LDSM.16.MT88.4 R24, [R207+0x23000] ;  /* 0x02300000cf18783b */ /* 0x000f620000004200 */
        /* <DEDUP_REMOVED lines=21> */
[----:B------:R2:W3:Y:S03]  /*78d0*/  LDSM.16.MT88.4 R20, [R0+UR4+0x9800] ;  /* 0x009800040014783b */ /* 0x0004e60008004200 */
[-C--:B----4-:R-:W-:Y:S01]  /*78e0*/  HMMA.16816.F32.BF16 R36, R4, R12.reuse, R36 ;  /* 0x0000000c0424723c */ /* 0x090fe20000041824 */
[----:B------:R-:W4:Y:S01]  /*78f0*/  LDSM.16.MT88.4 R28, [R207+0x23800] ;  /* 0x02380000cf1c783b */ /* 0x000f220000004200 */
[----:B------:R-:W-:Y:S04]  /*7900*/  BAR.SYNC.DEFER_BLOCKING 0x0 ;  /* 0x0000000000007b1d */ /* 0x000fe80000010000 */
[C---:B-----5:R-:W-:Y:S06]  /*7910*/  HMMA.16816.F32.BF16 R40, R24.reuse, R12, R40 ;  /* 0x0000000c1828723c */ /* 0x060fec0000041828 */
[-C--:B------:R-:W-:Y:S06]  /*7920*/  HMMA.16816.F32.BF16 R44, R24, R14.reuse, R44 ;  /* 0x0000000e182c723c */ /* 0x080fec000004182c */
[C---:B------:R-:W-:Y:S01]  /*7930*/  HMMA.16816.F32.BF16 R48, R4.reuse, R14, R48 ;  /* 0x0000000e0430723c */ /* 0x040fe20000041830 */
[----:B--2---:R-:W-:Y:S05]  /*7940*/  IMAD.U32 R0, RZ, RZ, UR5 ;  /* 0x00000005ff007e24 */ /* 0x004fea000f8e00ff */
        /* <DEDUP_REMOVED lines=12> */
[-C--:B---3--:R-:W-:Y:S01]  /*7a10*/  HMMA.16816.F32.BF16 R36, R16, R20.reuse, R36 ;  /* 0x000000141024723c */ /* 0x088fe20000041824 */
[----:B------:R-:W-:Y:S05]  /*7a20*/  IMAD.U32 R4, RZ, RZ, UR5 ;  /* 0x00000005ff047e24 */ /* 0x000fea000f8e00ff */
[C---:B----4-:R-:W-:Y:S05]  /*7a30*/  HMMA.16816.F32.BF16 R40, R28.reuse, R20, R40 ;  /* 0x000000141c28723c */ /* 0x050fea0000041828 */
[----:B------:R-:W-:Y:S01]  /*7a40*/  LEA R218, P0, R4, R218, 0x2 ;  /* 0x000000da04da7211 */ /* 0x000fe200078010ff */
[-C--:B------:R-:W-:Y:S05]  /*7a50*/  HMMA.16816.F32.BF16 R44, R28, R22.reuse, R44 ;  /* 0x000000161c2c723c */ /* 0x080fea000004182c */
[----:B------:R-:W-:Y:S01]  /*7a60*/  LEA.HI.X.SX32 R219, R0, R219, 0x2, P0 ;  /* 0x000000db00db7211 */ /* 0x000fe200000f16ff */
        /* <DEDUP_REMOVED lines=29> */
[----:B---3--:R-:W-:Y:S02]  /*7c40*/  @!P3 LEA.HI.X R9, R11, R9, R0, 0x5, P5 ;  /* 0x000000090b09b211 */ /* 0x008fe400028f2c00 */
        /* <DEDUP_REMOVED lines=26> */
.L_x_439:
[----:B------:R-:W-:Y:S01]  /*7df0*/  LDSM.16.M88.4 R32, [R2+0x1c000] ;  /* 0x01c000000220783b */ /* 0x000fe20000000200 */
[----:B------:R-:W-:Y:S01]  /*7e00*/  USHF.L.U32 UR5, UR6, 0x3, URZ ;  /* 0x0000000306057899 */ /* 0x000fe2000800063f */
[----:B------:R-:W-:Y:S01]  /*7e10*/  IMAD.MOV.U32 R227, RZ, RZ, 0x40 ;  /* 0x00000040ffe37424 */ /* 0x000fe200078e00ff */
[----:B------:R-:W-:Y:S01]  /*7e20*/  USHF.L.U32 UR10, UR6, 0x4, URZ ;  /* 0x00000004060a7899 */ /* 0x000fe2000800063f */
[----:B------:R-:W2:Y:S01]  /*7e30*/  LDSM.16.MT88.4 R16, [R206] ;  /* 0x00000000ce10783b */ /* 0x000ea20000004200 */
[----:B------:R-:W-:Y:S02]  /*7e40*/  UIMAD UR7, UR6, 0x18, URZ ;  /* 0x00000018060778a4 */ /* 0x000fe4000f8e023f */
[----:B-1----:R-:W-:Y:S01]  /*7e50*/  IMAD.U32 R0, RZ, RZ, UR5 ;  /* 0x00000005ff007e24 */ /* 0x002fe2000f8e00ff */
[----:B------:R-:W1:Y:S01]  /*7e60*/  LDSM.16.M88.4 R28, [R2+0x1d000] ;  /* 0x01d00000021c783b */ /* 0x000e620000000200 */
[----:B------:R-:W-:Y:S02]  /*7e70*/  USHF.L.U32 UR9, UR6, 0x5, URZ ;  /* 0x0000000506097899 */ /* 0x000fe4000800063f */
[----:B------:R-:W-:Y:S01]  /*7e80*/  UIMAD UR8, UR6, 0x28, URZ ;  /* 0x00000028060878a4 */ /* 0x000fe2000f8e023f */
[----:B------:R-:W3:Y:S01]  /*7e90*/  LDSM.16.MT88.4 R164, [R206+0x4000] ;  /* 0x00400000cea4783b */ /* 0x000ee20000004200 */
[----:B------:R-:W-:Y:S03]  /*7ea0*/  UISETP.GT.AND UP2, UPT, UR12, UR22, UPT ;  /* 0x000000160c00728c */ /* 0x000fe6000bf44270 */
[----:B------:R-:W-:Y:S04]  /*7eb0*/  LDSM.16.M88.4 R168, [R3+0x1c000] ;  /* 0x01c0000003a8783b */ /* 0x000fe80000000200 */
[----:B------:R-:W4:Y:S04]  /*7ec0*/  LDSM.16.MT88.4 R172, [R206+0x800] ;  /* 0x00080000ceac783b */ /* 0x000f280000004200 */
[----:B------:R-:W4:Y:S04]  /*7ed0*/  LDSM.16.M88.4 R176, [R3+0x1d000] ;  /* 0x01d0000003b0783b */ /* 0x000f280000000200 */
[----:B------:R-:W4:Y:S04]  /*7ee0*/  LDSM.16.MT88.4 R180, [R206+0x4800] ;  /* 0x00480000ceb4783b */ /* 0x000f280000004200 */
[----:B------:R-:W-:Y:S04]  /*7ef0*/  LDSM.16.M88.4 R184, [R205+0x1c000] ;  /* 0x01c00000cdb8783b */ /* 0x000fe80000000200 */
[----:B------:R-:W4:Y:S04]  /*7f00*/  LDSM.16.MT88.4 R188, [R206+0x1000] ;  /* 0x00100000cebc783b */ /* 0x000f280000004200 */
[----:B------:R-:W4:Y:S01]  /*7f10*/  LDSM.16.M88.4 R192, [R205+0x1d000] ;  /* 0x01d00000cdc0783b */ /* 0x000f220000000200 */
[-C--:B--2---:R-:W-:Y:S03]  /*7f20*/  HMMA.16816.F32.BF16 R4, R32, R16.reuse, RZ ;  /* 0x000000102004723c */ /* 0x084fe600000418ff */
[----:B------:R-:W2:Y:S04]  /*7f30*/  LDSM.16.MT88.4 R196, [R206+0x5000] ;  /* 0x00500000cec4783b */ /* 0x000ea80000004200 */
[----:B------:R-:W-:Y:S01]  /*7f40*/  LDSM.16.M88.4 R200, [R204+0x1d000] ;  /* 0x01d00000ccc8783b */ /* 0x000fe20000000200 */
[C---:B-1----:R-:W-:Y:S06]  /*7f50*/  HMMA.16816.F32.BF16 R8, R28.reuse, R16, RZ ;  /* 0x000000101c08723c */ /* 0x042fec00000418ff */
        /* <DEDUP_REMOVED lines=15> */
[----:B------:R-:W3:Y:S05]  /*8050*/  LDSM.16.MT88.4 R176, [R206+0x5800] ;  /* 0x00580000ceb0783b */ /* 0x000eea0000004200 */
[----:B------:R-:W-:Y:S01]  /*8060*/  HMMA.16816.F32.BF16 R32, R168, R182, R32 ;  /* 0x000000b6a820723c */ /* 0x000fe20000041820 */
[----:B------:R-:W-:Y:S04]  /*8070*/  LDSM.16.M88.4 R168, [R2+0x1e000] ;  /* 0x01e0000002a8783b */ /* 0x000fe80000000200 */
[----:B------:R-:W4:Y:S01]  /*8080*/  LDSM.16.MT88.4 R180, [R206+0x2000] ;  /* 0x00200000ceb4783b */ /* 0x000f220000004200 */
[-C--:B------:R-:W-:Y:S06]  /*8090*/  HMMA.16816.F32.BF16 R4, R184, R188.reuse, R4 ;  /* 0x000000bcb804723c */ /* 0x080fec0000041804 */
[C---:B------:R-:W-:Y:S06]  /*80a0*/  HMMA.16816.F32.BF16 R8, R192.reuse, R188, R8 ;  /* 0x000000bcc008723c */ /* 0x040fec0000041808 */
[-C--:B------:R-:W-:Y:S06]  /*80b0*/  HMMA.16816.F32.BF16 R12, R192, R190.reuse, R12 ;  /* 0x000000bec00c723c */ /* 0x080fec000004180c */
[C---:B------:R-:W-:Y:S01]  /*80c0*/  HMMA.16816.F32.BF16 R16, R184.reuse, R190, R16 ;  /* 0x000000beb810723c */ /* 0x040fe20000041810 */
[----:B------:R3:W4:Y:S05]  /*80d0*/  LDSM.16.M88.4 R188, [R2+0x1f000] ;  /* 0x01f0000002bc783b */ /* 0x00072a0000000200 */
[-C--:B--2---:R-:W-:Y:S06]  /*80e0*/  HMMA.16816.F32.BF16 R20, R184, R196.reuse, R20 ;  /* 0x000000c4b814723c */ /* 0x084fec0000041814 */
[C---:B------:R-:W-:Y:S06]  /*80f0*/  HMMA.16816.F32.BF16 R24, R192.reuse, R196, R24 ;  /* 0x000000c4c018723c */ /* 0x040fec0000041818 */
[-C--:B------:R-:W-:Y:S01]  /*8100*/  HMMA.16816.F32.BF16 R28, R192, R198.reuse, R28 ;  /* 0x000000c6c01c723c */ /* 0x080fe2000004181c */
[----:B------:R-:W2:Y:S05]  /*8110*/  LDSM.16.MT88.4 R192, [R206+0x6000] ;  /* 0x00600000cec0783b */ /* 0x000eaa0000004200 */
[----:B------:R-:W-:Y:S01]  /*8120*/  HMMA.16816.F32.BF16 R32, R184, R198, R32 ;  /* 0x000000c6b820723c */ /* 0x000fe20000041820 */
[----:B------:R-:W-:Y:S04]  /*8130*/  LDSM.16.MT88.4 R184, [R206+0x2800] ;  /* 0x00280000ceb8783b */ /* 0x000fe80000004200 */
[----:B------:R-:W-:Y:S01]  /*8140*/  LDSM.16.M88.4 R196, [R3+0x1f000] ;  /* 0x01f0000003c4783b */ /* 0x000fe20000000200 */
[-C--:B-1----:R-:W-:Y:S05]  /*8150*/  HMMA.16816.F32.BF16 R4, R164, R172.reuse, R4 ;  /* 0x000000aca404723c */ /* 0x082fea0000041804 */
[----:B---3--:R-:W-:Y:S01]  /*8160*/  @P1 IADD3 R2, P0, R246, UR19, RZ ;  /* 0x00000013f6021c10 */ /* 0x008fe2000ff1e0ff */
[C---:B------:R-:W-:Y:S01]  /*8170*/  HMMA.16816.F32.BF16 R8, R200.reuse, R172, R8 ;  /* 0x000000acc808723c */ /* 0x040fe20000041808 */
[----:B------:R-:W-:Y:S05]  /*8180*/  @UP3 UIADD3 UR19, UP1, UR19, -0x100, URZ ;  /* 0xffffff0013133890 */ /* 0x000fea000ff3e03f */
[-C--:B------:R-:W-:Y:S06]  /*8190*/  HMMA.16816.F32.BF16 R12, R200, R174.reuse, R12 ;  /* 0x000000aec80c723c */ /* 0x080fec000004180c */
[C---:B------:R-:W-:Y:S01]  /*81a0*/  HMMA.16816.F32.BF16 R16, R164.reuse, R174, R16 ;  /* 0x000000aea410723c */ /* 0x040fe20000041810 */
[----:B------:R1:W3:Y:S05]  /*81b0*/  LDSM.16.M88.4 R172, [R3+0x1e000] ;  /* 0x01e0000003ac783b */ /* 0x0002ea0000000200 */
[-C--:B------:R-:W-:Y:S06]  /*81c0*/  HMMA.16816.F32.BF16 R20, R164, R176.reuse, R20 ;  /* 0x000000b0a414723c */ /* 0x080fec0000041814 */
[C---:B------:R-:W-:Y:S06]  /*81d0*/  HMMA.16816.F32.BF16 R24, R200.reuse, R176, R24 ;  /* 0x000000b0c818723c */ /* 0x040fec0000041818 */
[-C--:B------:R-:W-:Y:S01]  /*81e0*/  HMMA.16816.F32.BF16 R28, R200, R178.reuse, R28 ;  /* 0x000000b2c81c723c */ /* 0x080fe2000004181c */
[----:B------:R-:W3:Y:S05]  /*81f0*/  LDSM.16.MT88.4 R200, [R206+0x6800] ;  /* 0x00680000cec8783b */ /* 0x000eea0000004200 */
[----:B------:R-:W-:Y:S01]  /*8200*/  HMMA.16816.F32.BF16 R32, R164, R178, R32 ;  /* 0x000000b2a420723c */ /* 0x000fe20000041820 */
[----:B------:R-:W-:Y:S04]  /*8210*/  LDSM.16.M88.4 R164, [R205+0x1e000] ;  /* 0x01e00000cda4783b */ /* 0x000fe80000000200 */
[----:B------:R-:W3:Y:S01]  /*8220*/  LDSM.16.MT88.4 R176, [R206+0x3000] ;  /* 0x00300000ceb0783b */ /* 0x000ee20000004200 */
[-C--:B----4-:R-:W-:Y:S05]  /*8230*/  HMMA.16816.F32.BF16 R4, R168, R180.reuse, R4 ;  /* 0x000000b4a804723c */ /* 0x090fea0000041804 */
[----:B-1----:R-:W-:Y:S01]  /*8240*/  @P1 IADD3.X R3, R247, UR18, RZ, P0, !PT ;  /* 0x00000012f7031c10 */ /* 0x002fe200087fe4ff */
[C---:B------:R-:W-:Y:S01]  /*8250*/  HMMA.16816.F32.BF16 R8, R188.reuse, R180, R8 ;  /* 0x000000b4bc08723c */ /* 0x040fe20000041808 */
[----:B------:R-:W-:Y:S03]  /*8260*/  @UP3 UIADD3.X UR18, UR18, -0x1, URZ, UP1, !UPT ;  /* 0xffffffff12123890 */ /* 0x000fe60008ffe43f */
[----:B------:R-:W5:Y:S02]  /*8270*/  @P1 LDG.E R242, desc[UR14][R2.64] ;  /* 0x0000000e02f21981 */ /* 0x000f64000c1e1900 */
[-C--:B------:R-:W-:Y:S02]  /*8280*/  HMMA.16816.F32.BF16 R12, R188, R182.reuse, R12 ;  /* 0x000000b6bc0c723c */ /* 0x080fe4000004180c */
[----:B------:R-:W5:Y:S04]  /*8290*/  @P1 LDG.E R243, desc[UR14][R2.64+0x20] ;  /* 0x0000200e02f31981 */ /* 0x000f68000c1e1900 */
[C---:B------:R-:W-:Y:S01]  /*82a0*/  HMMA.16816.F32.BF16 R16, R168.reuse, R182, R16 ;  /* 0x000000b6a810723c */ /* 0x040fe20000041810 */
[----:B------:R-:W1:Y:S04]  /*82b0*/  LDSM.16.M88.4 R180, [R205+0x1f000] ;  /* 0x01f00000cdb4783b */ /* 0x000e680000000200 */
[----:B------:R-:W5:Y:S01]  /*82c0*/  @P1 LDG.E R240, desc[UR14][R2.64+0x80] ;  /* 0x0000800e02f01981 */ /* 0x000f62000c1e1900 */
[-C--:B--2---:R-:W-:Y:S03]  /*82d0*/  HMMA.16816.F32.BF16 R20, R168, R192.reuse, R20 ;  /* 0x000000c0a814723c */ /* 0x084fe60000041814 */
[----:B------:R2:W5:Y:S03]  /*82e0*/  @P1 LDG.E R241, desc[UR14][R2.64+0xa0] ;  /* 0x0000a00e02f11981 */ /* 0x000566000c1e1900 */
[C---:B------:R-:W-:Y:S06]  /*82f0*/  HMMA.16816.F32.BF16 R24, R188.reuse, R192, R24 ;  /* 0x000000c0bc18723c */ /* 0x040fec0000041818 */
[-C--:B------:R-:W-:Y:S01]  /*8300*/  HMMA.16816.F32.BF16 R28, R188, R194.reuse, R28 ;  /* 0x000000c2bc1c723c */ /* 0x080fe2000004181c */
[----:B------:R-:W4:Y:S05]  /*8310*/  LDSM.16.MT88.4 R188, [R206+0x7000] ;  /* 0x00700000cebc783b */ /* 0x000f2a0000004200 */
[----:B------:R-:W-:Y:S01]  /*8320*/  HMMA.16816.F32.BF16 R32, R168, R194, R32 ;  /* 0x000000c2a820723c */ /* 0x000fe20000041820 */
[----:B------:R-:W-:Y:S04]  /*8330*/  LDSM.16.M88.4 R168, [R204+0x1e000] ;  /* 0x01e00000cca8783b */ /* 0x000fe80000000200 */
[----:B------:R-:W-:Y:S01]  /*8340*/  LDSM.16.M88.4 R192, [R204+0x1f000] ;  /* 0x01f00000ccc0783b */ /* 0x000fe20000000200 */
[-C--:B---3--:R-:W-:Y:S01]  /*8350*/  HMMA.16816.F32.BF16 R4, R172, R184.reuse, R4 ;  /* 0x000000b8ac04723c */ /* 0x088fe20000041804 */
[----:B--2---:R-:W-:Y:S05]  /*8360*/  IMAD.U32 R2, RZ, RZ, UR5 ;  /* 0x00000005ff027e24 */ /* 0x004fea000f8e00ff */
[C---:B------:R-:W-:Y:S05]  /*8370*/  HMMA.16816.F32.BF16 R8, R196.reuse, R184, R8 ;  /* 0x000000b8c408723c */ /* 0x040fea0000041808 */
[-C--:B------:R-:W-:Y:S01]  /*8380*/  LEA R2, P0, R2, R218.reuse, 0x2 ;  /* 0x000000da02027211 */ /* 0x080fe200078010ff */
[-C--:B------:R-:W-:Y:S05]  /*8390*/  HMMA.16816.F32.BF16 R12, R196, R186.reuse, R12 ;  /* 0x000000bac40c723c */ /* 0x080fea000004180c */
[-C--:B------:R-:W-:Y:S01]  /*83a0*/  LEA.HI.X.SX32 R3, R0, R219.reuse, 0x2, P0 ;  /* 0x000000db00037211 */ /* 0x080fe200000f16ff */
[C---:B------:R-:W-:Y:S01]  /*83b0*/  HMMA.16816.F32.BF16 R16, R172.reuse, R186, R16 ;  /* 0x000000baac10723c */ /* 0x040fe20000041810 */
[----:B------:R-:W2:Y:S01]  /*83c0*/  LDSM.16.MT88.4 R184, [R206+0x3800] ;  /* 0x00380000ceb8783b */ /* 0x000ea20000004200 */
[----:B------:R-:W-:Y:S04]  /*83d0*/  IMAD.U32 R0, RZ, RZ, UR7 ;  /* 0x00000007ff007e24 */ /* 0x000fe8000f8e00ff */
[-C--:B------:R-:W-:Y:S06]  /*83e0*/  HMMA.16816.F32.BF16 R20, R172, R200.reuse, R20 ;  /* 0x000000c8ac14723c */ /* 0x080fec0000041814 */
[C---:B------:R-:W-:Y:S06]  /*83f0*/  HMMA.16816.F32.BF16 R24, R196.reuse, R200, R24 ;  /* 0x000000c8c418723c */ /* 0x040fec0000041818 */
[-C--:B------:R-:W-:Y:S01]  /*8400*/  HMMA.16816.F32.BF16 R28, R196, R202.reuse, R28 ;  /* 0x000000cac41c723c */ /* 0x080fe2000004181c */
[----:B------:R-:W3:Y:S05]  /*8410*/  LDSM.16.MT88.4 R196, [R206+0x7800] ;  /* 0x00780000cec4783b */ /* 0x000eea0000004200 */
[----:B------:R-:W-:Y:S01]  /*8420*/  HMMA.16816.F32.BF16 R32, R172, R202, R32 ;  /* 0x000000caac20723c */ /* 0x000fe20000041820 */
[----:B------:R-:W-:Y:S05]  /*8430*/  LDSM.16.MT88.4 R172, [R208+0x3800] ;  /* 0x00380000d0ac783b */ /* 0x000fea0000004200 */
[-C--:B------:R-:W-:Y:S06]  /*8440*/  HMMA.16816.F32.BF16 R4, R164, R176.reuse, R4 ;  /* 0x000000b0a404723c */ /* 0x080fec0000041804 */
[C---:B-1----:R-:W-:Y:S06]  /*8450*/  HMMA.16816.F32.BF16 R8, R180.reuse, R176, R8 ;  /* 0x000000b0b408723c */ /* 0x042fec0000041808 */
[-C--:B------:R-:W-:Y:S06]  /*8460*/  HMMA.16816.F32.BF16 R12, R180, R178.reuse, R12 ;  /* 0x000000b2b40c723c */ /* 0x080fec000004180c */
[C---:B------:R-:W-:Y:S06]  /*8470*/  HMMA.16816.F32.BF16 R16, R164.reuse, R178, R16 ;  /* 0x000000b2a410723c */ /* 0x040fec0000041810 */
[-C--:B----4-:R-:W-:Y:S06]  /*8480*/  HMMA.16816.F32.BF16 R20, R164, R188.reuse, R20 ;  /* 0x000000bca414723c */ /* 0x090fec0000041814 */
[C---:B------:R-:W-:Y:S06]  /*8490*/  HMMA.16816.F32.BF16 R24, R180.reuse, R188, R24 ;  /* 0x000000bcb418723c */ /* 0x040fec0000041818 */
[-C--:B------:R-:W-:Y:S06]  /*84a0*/  HMMA.16816.F32.BF16 R28, R180, R190.reuse, R28 ;  /* 0x000000beb41c723c */ /* 0x080fec000004181c */
[----:B------:R-:W-:Y:S06]  /*84b0*/  HMMA.16816.F32.BF16 R32, R164, R190, R32 ;  /* 0x000000bea420723c */ /* 0x000fec0000041820 */
[-C--:B--2---:R-:W-:Y:S01]  /*84c0*/  HMMA.16816.F32.BF16 R4, R168, R184.reuse, R4 ;  /* 0x000000b8a804723c */ /* 0x084fe20000041804 */
[----:B------:R-:W-:Y:S04]  /*84d0*/  IMAD.U32 R164, RZ, RZ, UR10 ;  /* 0x0000000affa47e24 */ /* 0x000fe8000f8e00ff */
[----:B------:R-:W-:Y:S01]  /*84e0*/  IMAD.U32 R165, RZ, RZ, UR10 ;  /* 0x0000000affa57e24 */ /* 0x000fe2000f8e00ff */
[C---:B------:R-:W-:Y:S01]  /*84f0*/  HMMA.16816.F32.BF16 R8, R192.reuse, R184, R8 ;  /* 0x000000b8c008723c */ /* 0x040fe20000041808 */
[----:B------:R-:W-:Y:S04]  /*8500*/  IMAD.U32 R166, RZ, RZ, UR9 ;  /* 0x00000009ffa67e24 */ /* 0x000fe8000f8e00ff */
[-C--:B------:R-:W-:Y:S01]  /*8510*/  LEA R164, P1, R164, R218.reuse, 0x2 ;  /* 0x000000daa4a47211 */ /* 0x080fe200078210ff */
[-C--:B------:R-:W-:Y:S05]  /*8520*/  HMMA.16816.F32.BF16 R12, R192, R186.reuse, R12 ;  /* 0x000000bac00c723c */ /* 0x080fea000004180c */
[-C--:B------:R-:W-:Y:S01]  /*8530*/  LEA.HI.X.SX32 R165, R165, R219.reuse, 0x2, P1 ;  /* 0x000000dba5a57211 */ /* 0x080fe200008f16ff */
[C---:B------:R-:W-:Y:S05]  /*8540*/  HMMA.16816.F32.BF16 R16, R168.reuse, R186, R16 ;  /* 0x000000baa810723c */ /* 0x040fea0000041810 */
[----:B------:R1:W-:Y:S01]  /*8550*/  REDG.E.ADD.F32.FTZ.RN.STRONG.GPU desc[UR14][R218.64], R4 ;  /* 0x00000004da0079a6 */ /* 0x0003e2000c10f38e */
[-C--:B---3--:R-:W-:Y:S03]  /*8560*/  HMMA.16816.F32.BF16 R20, R168, R196.reuse, R20 ;  /* 0x000000c4a814723c */ /* 0x088fe60000041814 */
[----:B------:R-:W-:Y:S03]  /*8570*/  REDG.E.ADD.F32.FTZ.RN.STRONG.GPU desc[UR14][R2.64], R5 ;  /* 0x00000005020079a6 */ /* 0x000fe6000c10f38e */
[C---:B------:R-:W-:Y:S01]  /*8580*/  HMMA.16816.F32.BF16 R24, R192.reuse, R196, R24 ;  /* 0x000000c4c018723c */ /* 0x040fe20000041818 */
[----:B------:R2:W-:Y:S05]  /*8590*/  REDG.E.ADD.F32.FTZ.RN.STRONG.GPU desc[UR14][R164.64], R6 ;  /* 0x00000006a40079a6 */ /* 0x0005ea000c10f38e */
[-C--:B------:R-:W-:Y:S05]  /*85a0*/  HMMA.16816.F32.BF16 R28, R192, R198.reuse, R28 ;  /* 0x000000c6c01c723c */ /* 0x080fea000004181c */
[----:B------:R-:W-:Y:S01]  /*85b0*/  SEL R196, R227, 0xffffffc0, !P2 ;  /* 0xffffffc0e3c47807 */ /* 0x000fe20005000000 */
[----:B------:R-:W-:Y:S05]  /*85c0*/  HMMA.16816.F32.BF16 R32, R168, R198, R32 ;  /* 0x000000c6a820723c */ /* 0x000fea0000041820 */
[----:B------:R-:W-:Y:S02]  /*85d0*/  IMAD.IADD R176, R196, 0x1, R208 ;  /* 0x00000001c4b07824 */ /* 0x000fe400078e02d0 */
[----:B-1----:R-:W-:Y:S01]  /*85e0*/  IMAD.U32 R4, RZ, RZ, UR7 ;  /* 0x00000007ff047e24 */ /* 0x002fe2000f8e00ff */
[----:B------:R-:W-:Y:S02]  /*85f0*/  UIMAD UR7, UR6, 0x30, URZ ;  /* 0x00000030060778a4 */ /* 0x000fe4000f8e023f */
[----:B------:R-:W-:Y:S01]  /*8600*/  LDSM.16.MT88.4 R168, [R176+0x3000] ;  /* 0x00300000b0a8783b */ /* 0x000fe20000004200 */
[----:B------:R-:W-:Y:S01]  /*8610*/  UIMAD UR6, UR6, 0x38, URZ ;  /* 0x00000038060678a4 */ /* 0x000fe2000f8e023f */
[-C--:B------:R-:W-:Y:S01]  /*8620*/  LEA R4, P0, R4, R218.reuse, 0x2 ;  /* 0x000000da04047211 */ /* 0x080fe200078010ff */
[----:B--2---:R-:W-:Y:S03]  /*8630*/  IMAD.U32 R164, RZ, RZ, UR8 ;  /* 0x00000008ffa47e24 */ /* 0x004fe6000f8e00ff */
[-C--:B------:R-:W-:Y:S01]  /*8640*/  LEA.HI.X.SX32 R5, R0, R219.reuse, 0x2, P0 ;  /* 0x000000db00057211 */ /* 0x080fe200000f16ff */
[----:B------:R-:W-:Y:S01]  /*8650*/  IMAD.U32 R0, RZ, RZ, UR9 ;  /* 0x00000009ff007e24 */ /* 0x000fe2000f8e00ff */
[-C--:B------:R-:W-:Y:S01]  /*8660*/  LEA R166, P0, R166, R218.reuse, 0x2 ;  /* 0x000000daa6a67211 */ /* 0x080fe200078010ff */
[----:B------:R-:W-:Y:S01]  /*8670*/  IMAD.U32 R6, RZ, RZ, UR7 ;  /* 0x00000007ff067e24 */ /* 0x000fe2000f8e00ff */
[-C--:B------:R-:W-:Y:S01]  /*8680*/  LEA R164, P3, R164, R218.reuse, 0x2 ;  /* 0x000000daa4a47211 */ /* 0x080fe200078610ff */
[----:B------:R1:W-:Y:S01]  /*8690*/  REDG.E.ADD.F32.FTZ.RN.STRONG.GPU desc[UR14][R4.64], R7 ;  /* 0x00000007040079a6 */ /* 0x0003e2000c10f38e */
[-C--:B------:R-:W-:Y:S01]  /*86a0*/  LEA.HI.X.SX32 R167, R0, R219.reuse, 0x2, P0 ;  /* 0x000000db00a77211 */ /* 0x080fe200000f16ff */
[----:B------:R-:W-:Y:S01]  /*86b0*/  IMAD.U32 R0, RZ, RZ, UR6 ;  /* 0x00000006ff007e24 */ /* 0x000fe2000f8e00ff */
[-C--:B------:R-:W-:Y:S03]  /*86c0*/  LEA R6, P1, R6, R218.reuse, 0x2 ;  /* 0x000000da06067211 */ /* 0x080fe600078210ff */
[----:B------:R2:W-:Y:S01]  /*86d0*/  REDG.E.ADD.F32.FTZ.RN.STRONG.GPU desc[UR14][R166.64], R8 ;  /* 0x00000008a60079a6 */ /* 0x0005e2000c10f38e */
[----:B-1----:R-:W-:Y:S02]  /*86e0*/  IMAD.U32 R7, RZ, RZ, UR8 ;  /* 0x00000008ff077e24 */ /* 0x002fe4000f8e00ff */
[----:B------:R-:W-:Y:S02]  /*86f0*/  IMAD.U32 R4, RZ, RZ, UR6 ;  /* 0x00000006ff047e24 */ /* 0x000fe4000f8e00ff */
[----:B------:R-:W-:Y:S01]  /*8700*/  IMAD.U32 R5, RZ, RZ, UR7 ;  /* 0x00000007ff057e24 */ /* 0x000fe2000f8e00ff */
[-C--:B------:R-:W-:Y:S01]  /*8710*/  LEA.HI.X.SX32 R165, R7, R219.reuse, 0x2, P3 ;  /* 0x000000db07a57211 */ /* 0x080fe200018f16ff */
[----:B------:R-:W-:Y:S01]  /*8720*/  UIADD3 UR7, UR10, 0x20, URZ ;  /* 0x000000200a077890 */ /* 0x000fe2000fffe03f */
[-C--:B------:R-:W-:Y:S02]  /*8730*/  LEA R4, P0, R4, R218.reuse, 0x2 ;  /* 0x000000da04047211 */ /* 0x080fe400078010ff */
[-C--:B------:R-:W-:Y:S01]  /*8740*/  LEA.HI.X.SX32 R7, R5, R219.reuse, 0x2, P1 ;  /* 0x000000db05077211 */ /* 0x080fe200008f16ff */
[----:B------:R1:W-:Y:S01]  /*8750*/  REDG.E.ADD.F32.FTZ.RN.STRONG.GPU desc[UR14][R164.64], R9 ;  /* 0x00000009a40079a6 */ /* 0x0003e2000c10f38e */
[-C--:B------:R-:W-:Y:S01]  /*8760*/  LEA.HI.X.SX32 R5, R0, R219.reuse, 0x2, P0 ;  /* 0x000000db00057211 */ /* 0x080fe200000f16ff */
[----:B------:R-:W-:Y:S01]  /*8770*/  UIADD3 UR6, UR5, UR7, URZ ;  /* 0x0000000705067290 */ /* 0x000fe2000fffe03f */
[----:B--2---:R-:W-:Y:S01]  /*8780*/  IMAD.U32 R8, RZ, RZ, UR7 ;  /* 0x00000007ff087e24 */ /* 0x004fe2000f8e00ff */
[----:B------:R2:W-:Y:S01]  /*8790*/  REDG.E.ADD.F32.FTZ.RN.STRONG.GPU desc[UR14][R6.64], R10 ;  /* 0x0000000a060079a6 */ /* 0x0005e2000c10f38e */
[----:B------:R-:W-:Y:S01]  /*87a0*/  IMAD.U32 R0, RZ, RZ, UR7 ;  /* 0x00000007ff007e24 */ /* 0x000fe2000f8e00ff */
[----:B------:R-:W-:Y:S02]  /*87b0*/  UIADD3 UR8, UR5, UR6, URZ ;  /* 0x0000000605087290 */ /* 0x000fe4000fffe03f */
[----:B------:R3:W-:Y:S01]  /*87c0*/  REDG.E.ADD.F32.FTZ.RN.STRONG.GPU desc[UR14][R4.64], R11 ;  /* 0x0000000b040079a6 */ /* 0x0007e2000c10f38e */
[-C--:B------:R-:W-:Y:S01]  /*87d0*/  LEA R8, P0, R8, R218.reuse, 0x2 ;  /* 0x000000da08087211 */ /* 0x080fe200078010ff */
[----:B------:R-:W-:Y:S02]  /*87e0*/  UIADD3 UR7, UR5, UR8, URZ ;  /* 0x0000000805077290 */ /* 0x000fe4000fffe03f */
[----:B------:R-:W-:Y:S04]  /*87f0*/  REDG.E.ADD.F32.FTZ.RN.STRONG.GPU desc[UR14][R218.64+0x80], R16 ;  /* 0x00008010da0079a6 */ /* 0x000fe8000c10f38e */
[----:B------:R-:W-:Y:S04]  /*8800*/  REDG.E.ADD.F32.FTZ.RN.STRONG.GPU desc[UR14][R2.64+0x80], R17 ;  /* 0x00008011020079a6 */ /* 0x000fe8000c10f38e */
[----:B------:R-:W-:Y:S01]  /*8810*/  LDSM.16.MT88.4 R164, [R207+0x1e800] ;  /* 0x01e80000cfa4783b */ /* 0x000fe20000004200 */
[-C--:B-1----:R-:W-:Y:S01]  /*8820*/  LEA.HI.X.SX32 R9, R0, R219.reuse, 0x2, P0 ;  /* 0x000000db00097211 */ /* 0x082fe200000f16ff */
[----:B------:R-:W-:Y:S02]  /*8830*/  IMAD.U32 R0, RZ, RZ, UR8 ;  /* 0x00000008ff007e24 */ /* 0x000fe4000f8e00ff */
[----:B--2---:R-:W-:Y:S02]  /*8840*/  IMAD.U32 R6, RZ, RZ, UR6 ;  /* 0x00000006ff067e24 */ /* 0x004fe4000f8e00ff */
[----:B------:R1:W-:Y:S01]  /*8850*/  REDG.E.ADD.F32.FTZ.RN.STRONG.GPU desc[UR14][R8.64], R18 ;  /* 0x00000012080079a6 */ /* 0x0003e2000c10f38e */
[----:B---3--:R-:W-:Y:S02]  /*8860*/  IMAD.U32 R5, RZ, RZ, UR6 ;  /* 0x00000006ff057e24 */ /* 0x008fe4000f8e00ff */
[-C--:B------:R-:W-:Y:S01]  /*8870*/  LEA R6, P1, R6, R218.reuse, 0x2 ;  /* 0x000000da06067211 */ /* 0x080fe200078210ff */
[----:B------:R-:W-:Y:S01]  /*8880*/  IMAD.U32 R4, RZ, RZ, UR8 ;  /* 0x00000008ff047e24 */ /* 0x000fe2000f8e00ff */
[----:B------:R-:W-:Y:S02]  /*8890*/  UIADD3 UR6, UR5, UR7, URZ ;  /* 0x0000000705067290 */ /* 0x000fe4000fffe03f */
[-C--:B------:R-:W-:Y:S02]  /*88a0*/  LEA.HI.X.SX32 R7, R5, R219.reuse, 0x2, P1 ;  /* 0x000000db05077211 */ /* 0x080fe400008f16ff */
[-C--:B------:R-:W-:Y:S01]  /*88b0*/  LEA R4, P0, R4, R218.reuse, 0x2 ;  /* 0x000000da04047211 */ /* 0x080fe200078010ff */
[----:B------:R-:W-:Y:S02]  /*88c0*/  UIADD3 UR8, UR5, UR6, URZ ;  /* 0x0000000605087290 */ /* 0x000fe4000fffe03f */
[----:B------:R2:W-:Y:S01]  /*88d0*/  REDG.E.ADD.F32.FTZ.RN.STRONG.GPU desc[UR14][R6.64], R19 ;  /* 0x00000013060079a6 */ /* 0x0005e2000c10f38e */
[-C--:B------:R-:W-:Y:S01]  /*88e0*/  LEA.HI.X.SX32 R5, R0, R219.reuse, 0x2, P0 ;  /* 0x000000db00057211 */ /* 0x080fe200000f16ff */
[----:B------:R-:W-:Y:S02]  /*88f0*/  IMAD.U32 R0, RZ, RZ, UR7 ;  /* 0x00000007ff007e24 */ /* 0x000fe4000f8e00ff */
[----:B------:R-:W-:Y:S04]  /*8900*/  LDSM.16.MT88.4 R16, [R176] ;  /* 0x00000000b010783b */ /* 0x000fe80000004200 */
[----:B------:R3:W-:Y:S01]  /*8910*/  REDG.E.ADD.F32.FTZ.RN.STRONG.GPU desc[UR14][R4.64], R12 ;  /* 0x0000000c040079a6 */ /* 0x0007e2000c10f38e */
[----:B-1----:R-:W-:Y:S05]  /*8920*/  IMAD.U32 R8, RZ, RZ, UR7 ;  /* 0x00000007ff087e24 */ /* 0x002fea000f8e00ff */
[-C--:B------:R-:W-:Y:S04]  /*8930*/  LEA R8, P0, R8, R218.reuse, 0x2 ;  /* 0x000000da08087211 */ /* 0x080fe800078010ff */
[-C--:B------:R-:W-:Y:S01]  /*8940*/  LEA.HI.X.SX32 R9, R0, R219.reuse, 0x2, P0 ;  /* 0x000000db00097211 */ /* 0x080fe200000f16ff */
[----:B------:R-:W-:Y:S02]  /*8950*/  IMAD.U32 R0, RZ, RZ, UR8 ;  /* 0x00000008ff007e24 */ /* 0x000fe4000f8e00ff */
[----:B--2---:R-:W-:Y:S02]  /*8960*/  IMAD.U32 R6, RZ, RZ, UR6 ;  /* 0x00000006ff067e24 */ /* 0x004fe4000f8e00ff */
[----:B------:R-:W-:Y:S03]  /*8970*/  REDG.E.ADD.F32.FTZ.RN.STRONG.GPU desc[UR14][R8.64], R13 ;  /* 0x0000000d080079a6 */ /* 0x000fe6000c10f38e */
[-C--:B------:R-:W-:Y:S01]  /*8980*/  LEA R6, P1, R6, R218.reuse, 0x2 ;  /* 0x000000da06067211 */ /* 0x080fe200078210ff */
[----:B---3--:R-:W-:Y:S01]  /*8990*/  IMAD.U32 R5, RZ, RZ, UR6 ;  /* 0x00000006ff057e24 */ /* 0x008fe2000f8e00ff */
[----:B------:R-:W-:Y:S01]  /*89a0*/  UIADD3 UR6, UR10, 0x40, URZ ;  /* 0x000000400a067890 */ /* 0x000fe2000fffe03f */
[----:B------:R-:W-:Y:S03]  /*89b0*/  IMAD.U32 R4, RZ, RZ, UR8 ;  /* 0x00000008ff047e24 */ /* 0x000fe6000f8e00ff */
[-C--:B------:R-:W-:Y:S01]  /*89c0*/  LEA.HI.X.SX32 R7, R5, R219.reuse, 0x2, P1 ;  /* 0x000000db05077211 */ /* 0x080fe200008f16ff */
[----:B------:R-:W-:Y:S01]  /*89d0*/  UIADD3 UR7, UR5, UR6, URZ ;  /* 0x0000000605077290 */ /* 0x000fe2000fffe03f */
[-C--:B------:R-:W-:Y:S03]  /*89e0*/  LEA R4, P0, R4, R218.reuse, 0x2 ;  /* 0x000000da04047211 */ /* 0x080fe600078010ff */
[----:B------:R1:W-:Y:S01]  /*89f0*/  REDG.E.ADD.F32.FTZ.RN.STRONG.GPU desc[UR14][R6.64], R14 ;  /* 0x0000000e060079a6 */ /* 0x0003e2000c10f38e */
[-C--:B------:R-:W-:Y:S01]  /*8a00*/  LEA.HI.X.SX32 R5, R0, R219.reuse, 0x2, P0 ;  /* 0x000000db00057211 */ /* 0x080fe200000f16ff */
[----:B------:R-:W-:Y:S04]  /*8a10*/  IMAD.U32 R0, RZ, RZ, UR6 ;  /* 0x00000006ff007e24 */ /* 0x000fe8000f8e00ff */
[----:B------:R2:W-:Y:S04]  /*8a20*/  REDG.E.ADD.F32.FTZ.RN.STRONG.GPU desc[UR14][R4.64], R15 ;  /* 0x0000000f040079a6 */ /* 0x0005e8000c10f38e */
[----:B------:R-:W-:Y:S04]  /*8a30*/  REDG.E.ADD.F32.FTZ.RN.STRONG.GPU desc[UR14][R218.64+0x100], R20 ;  /* 0x00010014da0079a6 */ /* 0x000fe8000c10f38e */
[----:B------:R-:W-:Y:S04]  /*8a40*/  REDG.E.ADD.F32.FTZ.RN.STRONG.GPU desc[UR14][R2.64+0x100], R21 ;  /* 0x00010015020079a6 */ /* 0x000fe8000c10f38e */
[----:B------:R-:W-:Y:S01]  /*8a50*/  LDSM.16.MT88.4 R12, [R207+0x1e000] ;  /* 0x01e00000cf0c783b */ /* 0x000fe20000004200 */
[----:B-1----:R-:W-:Y:S01]  /*8a60*/  IMAD.U32 R6, RZ, RZ, UR6 ;  /* 0x00000006ff067e24 */ /* 0x002fe2000f8e00ff */
[----:B------:R-:W-:Y:S04]  /*8a70*/  UIADD3 UR6, UR5, UR7, URZ ;  /* 0x0000000705067290 */ /* 0x000fe8000fffe03f */
[-C--:B------:R-:W-:Y:S01]  /*8a80*/  LEA R6, P0, R6, R218.reuse, 0x2 ;  /* 0x000000da06067211 */ /* 0x080fe200078010ff */
[----:B--2---:R-:W-:Y:S02]  /*8a90*/  IMAD.U32 R4, RZ, RZ, UR7 ;  /* 0x00000007ff047e24 */ /* 0x004fe4000f8e00ff */
[----:B------:R-:W-:Y:S01]  /*8aa0*/  IMAD.U32 R5, RZ, RZ, UR7 ;  /* 0x00000007ff057e24 */ /* 0x000fe2000f8e00ff */
[-C--:B------:R-:W-:Y:S01]  /*8ab0*/  LEA.HI.X.SX32 R7, R0, R219.reuse, 0x2, P0 ;  /* 0x000000db00077211 */ /* 0x080fe200000f16ff */
[----:B------:R-:W-:Y:S01]  /*8ac0*/  UIADD3 UR7, UR5, UR6, URZ ;  /* 0x0000000605077290 */ /* 0x000fe2000fffe03f */
[-C--:B------:R-:W-:Y:S01]  /*8ad0*/  LEA R4, P0, R4, R218.reuse, 0x2 ;  /* 0x000000da04047211 */ /* 0x080fe200078010ff */
[----:B------:R-:W-:Y:S02]  /*8ae0*/  IMAD.U32 R10, RZ, RZ, UR6 ;  /* 0x00000006ff0a7e24 */ /* 0x000fe4000f8e00ff */
[----:B------:R1:W-:Y:S01]  /*8af0*/  REDG.E.ADD.F32.FTZ.RN.STRONG.GPU desc[UR14][R6.64], R22 ;  /* 0x00000016060079a6 */ /* 0x0003e2000c10f38e */
[-C--:B------:R-:W-:Y:S01]  /*8b00*/  LEA.HI.X.SX32 R5, R5, R219.reuse, 0x2, P0 ;  /* 0x000000db05057211 */ /* 0x080fe200000f16ff */
[----:B------:R-:W-:Y:S01]  /*8b10*/  IMAD.U32 R0, RZ, RZ, UR6 ;  /* 0x00000006ff007e24 */ /* 0x000fe2000f8e00ff */
[----:B------:R-:W-:Y:S01]  /*8b20*/  UIADD3 UR6, UR5, UR7, URZ ;  /* 0x0000000705067290 */ /* 0x000fe2000fffe03f */
[----:B------:R-:W-:Y:S01]  /*8b30*/  IMAD.U32 R9, RZ, RZ, UR7 ;  /* 0x00000007ff097e24 */ /* 0x000fe2000f8e00ff */
[-C--:B------:R-:W-:Y:S01]  /*8b40*/  LEA R10, P0, R10, R218.reuse, 0x2 ;  /* 0x000000da0a0a7211 */ /* 0x080fe200078010ff */
[----:B------:R2:W-:Y:S01]  /*8b50*/  REDG.E.ADD.F32.FTZ.RN.STRONG.GPU desc[UR14][R4.64], R23 ;  /* 0x00000017040079a6 */ /* 0x0005e2000c10f38e */
[----:B------:R-:W-:Y:S02]  /*8b60*/  UIADD3 UR7, UR5, UR6, URZ ;  /* 0x0000000605077290 */ /* 0x000fe4000fffe03f */
[-C--:B------:R-:W-:Y:S01]  /*8b70*/  LEA.HI.X.SX32 R11, R0, R219.reuse, 0x2, P0 ;  /* 0x000000db000b7211 */ /* 0x080fe200000f16ff */
[----:B------:R-:W-:Y:S01]  /*8b80*/  LDSM.16.MT88.4 R20, [R208+0x2000] ;  /* 0x00200000d014783b */ /* 0x000fe20000004200 */
[CC--:B------:R-:W-:Y:S02]  /*8b90*/  LEA R8, P1, R9.reuse, R218.reuse, 0x2 ;  /* 0x000000da09087211 */ /* 0x0c0fe400078210ff */
[----:B------:R-:W-:Y:S01]  /*8ba0*/  IMAD.U32 R0, RZ, RZ, UR7 ;  /* 0x00000007ff007e24 */ /* 0x000fe2000f8e00ff */
[----:B------:R-:W-:Y:S01]  /*8bb0*/  REDG.E.ADD.F32.FTZ.RN.STRONG.GPU desc[UR14][R10.64], R24 ;  /* 0x000000180a0079a6 */ /* 0x000fe2000c10f38e */
[-C--:B------:R-:W-:Y:S01]  /*8bc0*/  LEA.HI.X.SX32 R9, R9, R219.reuse, 0x2, P1 ;  /* 0x000000db09097211 */ /* 0x080fe200008f16ff */
[----:B------:R-:W-:Y:S04]  /*8bd0*/  UIADD3 UR7, UR10, 0x60, URZ ;  /* 0x000000600a077890 */ /* 0x000fe8000fffe03f */
[----:B------:R-:W-:Y:S01]  /*8be0*/  REDG.E.ADD.F32.FTZ.RN.STRONG.GPU desc[UR14][R8.64], R25 ;  /* 0x00000019080079a6 */ /* 0x000fe2000c10f38e */
[----:B-1----:R-:W-:Y:S01]  /*8bf0*/  IMAD.U32 R7, RZ, RZ, UR6 ;  /* 0x00000006ff077e24 */ /* 0x002fe2000f8e00ff */
[----:B------:R-:W-:Y:S04]  /*8c00*/  UIADD3 UR6, UR5, UR7, URZ ;  /* 0x0000000705067290 */ /* 0x000fe8000fffe03f */
[CC--:B------:R-:W-:Y:S01]  /*8c10*/  LEA R6, P0, R7.reuse, R218.reuse, 0x2 ;  /* 0x000000da07067211 */ /* 0x0c0fe200078010ff */
[----:B------:R-:W-:Y:S03]  /*8c20*/  UIADD3 UR8, UR5, UR6, URZ ;  /* 0x0000000605087290 */ /* 0x000fe6000fffe03f */
[-C--:B------:R-:W-:Y:S02]  /*8c30*/  LEA.HI.X.SX32 R7, R7, R219.reuse, 0x2, P0 ;  /* 0x000000db07077211 */ /* 0x080fe400000f16ff */
[CC--:B--2---:R-:W-:Y:S03]  /*8c40*/  LEA R4, P0, R0.reuse, R218.reuse, 0x2 ;  /* 0x000000da00047211 */ /* 0x0c4fe600078010ff */
[----:B------:R1:W-:Y:S01]  /*8c50*/  REDG.E.ADD.F32.FTZ.RN.STRONG.GPU desc[UR14][R6.64], R26 ;  /* 0x0000001a060079a6 */ /* 0x0003e2000c10f38e */
[-C--:B------:R-:W-:Y:S01]  /*8c60*/  LEA.HI.X.SX32 R5, R0, R219.reuse, 0x2, P0 ;  /* 0x000000db00057211 */ /* 0x080fe200000f16ff */
[----:B------:R-:W-:Y:S01]  /*8c70*/  IMAD.U32 R0, RZ, RZ, UR7 ;  /* 0x00000007ff007e24 */ /* 0x000fe2000f8e00ff */
[----:B------:R-:W-:Y:S03]  /*8c80*/  UIADD3 UR7, UR5, UR8, URZ ;  /* 0x0000000805077290 */ /* 0x000fe6000fffe03f */
[----:B------:R2:W-:Y:S04]  /*8c90*/  REDG.E.ADD.F32.FTZ.RN.STRONG.GPU desc[UR14][R4.64], R27 ;  /* 0x0000001b040079a6 */ /* 0x0005e8000c10f38e */
[----:B------:R-:W-:Y:S04]  /*8ca0*/  REDG.E.ADD.F32.FTZ.RN.STRONG.GPU desc[UR14][R218.64+0x180], R32 ;  /* 0x00018020da0079a6 */ /* 0x000fe8000c10f38e */
[----:B------:R3:W-:Y:S04]  /*8cb0*/  REDG.E.ADD.F32.FTZ.RN.STRONG.GPU desc[UR14][R2.64+0x180], R33 ;  /* 0x00018021020079a6 */ /* 0x0007e8000c10f38e */
[----:B------:R-:W-:Y:S01]  /*8cc0*/  LDSM.16.MT88.4 R24, [R176+0x2000] ;  /* 0x00200000b018783b */ /* 0x000fe20000004200 */
[----:B-1----:R-:W-:Y:S01]  /*8cd0*/  IMAD.U32 R6, RZ, RZ, UR6 ;  /* 0x00000006ff067e24 */ /* 0x002fe2000f8e00ff */
[----:B------:R-:W-:Y:S01]  /*8ce0*/  UIADD3 UR6, UR5, UR7, URZ ;  /* 0x0000000705067290 */ /* 0x000fe2000fffe03f */
[----:B------:R-:W-:Y:S03]  /*8cf0*/  IMAD.U32 R7, RZ, RZ, UR7 ;  /* 0x00000007ff077e24 */ /* 0x000fe6000f8e00ff */
[----:B------:R-:W-:Y:S01]  /*8d00*/  UIADD3 UR5, UR5, UR6, URZ ;  /* 0x0000000605057290 */ /* 0x000fe2000fffe03f */
[CC--:B--2---:R-:W-:Y:S04]  /*8d10*/  LEA R4, P0, R0.reuse, R218.reuse, 0x2 ;  /* 0x000000da00047211 */ /* 0x0c4fe800078010ff */
[-C--:B------:R-:W-:Y:S01]  /*8d20*/  LEA.HI.X.SX32 R5, R0, R219.reuse, 0x2, P0 ;  /* 0x000000db00057211 */ /* 0x080fe200000f16ff */
[----:B------:R-:W-:Y:S01]  /*8d30*/  IMAD.U32 R0, RZ, RZ, UR8 ;  /* 0x00000008ff007e24 */ /* 0x000fe2000f8e00ff */
[CC--:B------:R-:W-:Y:S01]  /*8d40*/  LEA R10, P0, R6.reuse, R218.reuse, 0x2 ;  /* 0x000000da060a7211 */ /* 0x0c0fe200078010ff */
[----:B---3--:R-:W-:Y:S02]  /*8d50*/  IMAD.U32 R3, RZ, RZ, UR5 ;  /* 0x00000005ff037e24 */ /* 0x008fe4000f8e00ff */
[----:B------:R1:W-:Y:S01]  /*8d60*/  REDG.E.ADD.F32.FTZ.RN.STRONG.GPU desc[UR14][R4.64], R34 ;  /* 0x00000022040079a6 */ /* 0x0003e2000c10f38e */
[-C--:B------:R-:W-:Y:S01]  /*8d70*/  LEA.HI.X.SX32 R11, R6, R219.reuse, 0x2, P0 ;  /* 0x000000db060b7211 */ /* 0x080fe200000f16ff */
[----:B------:R-:W-:Y:S01]  /*8d80*/  ULOP3.LUT UR5, UR12, 0x1, URZ, 0xc0, !UPT ;  /* 0x000000010c057892 */ /* 0x000fe2000f8ec03f */
[CC--:B------:R-:W-:Y:S02]  /*8d90*/  LEA R8, P0, R0.reuse, R218.reuse, 0x2 ;  /* 0x000000da00087211 */ /* 0x0c0fe400078010ff */
[CC--:B------:R-:W-:Y:S01]  /*8da0*/  LEA R6, P3, R7.reuse, R218.reuse, 0x2 ;  /* 0x000000da07067211 */ /* 0x0c0fe200078610ff */
[----:B------:R-:W-:Y:S01]  /*8db0*/  REDG.E.ADD.F32.FTZ.RN.STRONG.GPU desc[UR14][R10.64], R35 ;  /* 0x000000230a0079a6 */ /* 0x000fe2000c10f38e */
[-C--:B------:R-:W-:Y:S01]  /*8dc0*/  LEA.HI.X.SX32 R9, R0, R219.reuse, 0x2, P0 ;  /* 0x000000db00097211 */ /* 0x080fe200000f16ff */
[C---:B------:R-:W-:Y:S01]  /*8dd0*/  VIADD R0, R208.reuse, 0xffffc000 ;  /* 0xffffc000d0007836 */ /* 0x040fe20000000000 */
[-C--:B------:R-:W-:Y:S01]  /*8de0*/  LEA.HI.X.SX32 R7, R7, R219.reuse, 0x2, P3 ;  /* 0x000000db07077211 */ /* 0x080fe200018f16ff */
[----:B------:R-:W-:Y:S01]  /*8df0*/  LDSM.16.MT88.4 R32, [R207+0x1c800] ;  /* 0x01c80000cf20783b */ /* 0x000fe20000004200 */
[CC--:B------:R-:W-:Y:S01]  /*8e00*/  LEA R2, P0, R3.reuse, R218.reuse, 0x2 ;  /* 0x000000da03027211 */ /* 0x0c0fe200078010ff */
[----:B------:R-:W-:Y:S02]  /*8e10*/  UISETP.NE.U32.AND UP0, UPT, UR5, 0x1, UPT ;  /* 0x000000010500788c */ /* 0x000fe4000bf05070 */
[----:B------:R-:W-:Y:S01]  /*8e20*/  REDG.E.ADD.F32.FTZ.RN.STRONG.GPU desc[UR14][R8.64], R28 ;  /* 0x0000001c080079a6 */ /* 0x000fe2000c10f38e */
[-C--:B------:R-:W-:Y:S01]  /*8e30*/  LEA.HI.X.SX32 R3, R3, R219.reuse, 0x2, P0 ;  /* 0x000000db03037211 */ /* 0x080fe200000f16ff */
[----:B------:R-:W-:Y:S01]  /*8e40*/  UIADD3 UR5, UR12, -0x1, URZ ;  /* 0xffffffff0c057890 */ /* 0x000fe2000fffe03f */
[----:B------:R-:W-:Y:S01]  /*8e50*/  PLOP3.LUT P0, PT, PT, PT, UP2, 0x80, 0x0 ;  /* 0x000000000000781c */ /* 0x000fe20003f0f028 */
[----:B------:R-:W-:Y:S04]  /*8e60*/  REDG.E.ADD.F32.FTZ.RN.STRONG.GPU desc[UR14][R6.64], R29 ;  /* 0x0000001d060079a6 */ /* 0x000fe8000c10f38e */
[----:B------:R-:W-:Y:S01]  /*8e70*/  LDSM.16.MT88.4 R8, [R208] ;  /* 0x00000000d008783b */ /* 0x000fe20000004200 */
[----:B------:R-:W-:Y:S01]  /*8e80*/  UMOV UR12, UR5 ;  /* 0x00000005000c7c82 */ /* 0x000fe20008000000 */
[----:B-1----:R-:W-:Y:S05]  /*8e90*/  IMAD.U32 R5, RZ, RZ, UR6 ;  /* 0x00000006ff057e24 */ /* 0x002fea000f8e00ff */
[C---:B------:R-:W-:Y:S04]  /*8ea0*/  LEA R4, P1, R5.reuse, R218, 0x2 ;  /* 0x000000da05047211 */ /* 0x040fe800078210ff */
[----:B------:R-:W-:Y:S02]  /*8eb0*/  LEA.HI.X.SX32 R5, R5, R219, 0x2, P1 ;  /* 0x000000db05057211 */ /* 0x000fe400008f16ff */
[----:B------:R-:W-:Y:S01]  /*8ec0*/  PLOP3.LUT P1, PT, PT, PT, UP0, 0x80, 0x0 ;  /* 0x000000000000781c */ /* 0x000fe20003f2f008 */
[----:B------:R-:W-:Y:S02]  /*8ed0*/  @UP3 UIADD3 UR21, UP0, UR21, -0x100, URZ ;  /* 0xffffff0015153890 */ /* 0x000fe4000ff1e03f */
[----:B------:R-:W-:Y:S02]  /*8ee0*/  REDG.E.ADD.F32.FTZ.RN.STRONG.GPU desc[UR14][R4.64], R30 ;  /* 0x0000001e040079a6 */ /* 0x000fe4000c10f38e */
[----:B------:R-:W-:Y:S02]  /*8ef0*/  @UP3 UIADD3.X UR20, UR20, -0x1, URZ, UP0, !UPT ;  /* 0xffffffff14143890 */ /* 0x000fe400087fe43f */
[----:B------:R-:W1:Y:S04]  /*8f00*/  LDSM.16.MT88.4 R4, [R207+0x1c000] ;  /* 0x01c00000cf04783b */ /* 0x000e680000004200 */
[----:B------:R-:W-:Y:S02]  /*8f10*/  REDG.E.ADD.F32.FTZ.RN.STRONG.GPU desc[UR14][R2.64], R31 ;  /* 0x0000001f020079a6 */ /* 0x000fe4000c10f38e */
[----:B------:R-:W-:Y:S02]  /*8f20*/  @P1 VIADD R0, R208, 0x4000 ;  /* 0x00004000d0001836 */ /* 0x000fe40000000000 */
[----:B------:R-:W2:Y:S01]  /*8f30*/  LDSM.16.MT88.4 R28, [R208+0x800] ;  /* 0x00080000d01c783b */ /* 0x000ea20000004200 */
[-C--:B-1----:R-:W-:Y:S06]  /*8f40*/  HMMA.16816.F32.BF16 R100, R4, R8.reuse, R100 ;  /* 0x000000080464723c */ /* 0x082fec0000041864 */
[C---:B------:R-:W-:Y:S06]  /*8f50*/  HMMA.16816.F32.BF16 R104, R12.reuse, R8, R104 ;  /* 0x000000080c68723c */ /* 0x040fec0000041868 */
[-C--:B------:R-:W-:Y:S06]  /*8f60*/  HMMA.16816.F32.BF16 R108, R12, R10.reuse, R108 ;  /* 0x0000000a0c6c723c */ /* 0x080fec000004186c */
[C---:B------:R-:W-:Y:S01]  /*8f70*/  HMMA.16816.F32.BF16 R112, R4.reuse, R10, R112 ;  /* 0x0000000a0470723c */ /* 0x040fe20000041870 */
[----:B------:R-:W1:Y:S05]  /*8f80*/  LDSM.16.MT88.4 R8, [R176+0x800] ;  /* 0x00080000b008783b */ /* 0x000e6a0000004200 */
[-C--:B------:R-:W-:Y:S06]  /*8f90*/  HMMA.16816.F32.BF16 R116, R4, R16.reuse, R116 ;  /* 0x000000100474723c */ /* 0x080fec0000041874 */
[C---:B------:R-:W-:Y:S06]  /*8fa0*/  HMMA.16816.F32.BF16 R120, R12.reuse, R16, R120 ;  /* 0x000000100c78723c */ /* 0x040fec0000041878 */
[-C--:B------:R-:W-:Y:S06]  /*8fb0*/  HMMA.16816.F32.BF16 R124, R12, R18.reuse, R124 ;  /* 0x000000120c7c723c */ /* 0x080fec000004187c */
[C---:B------:R-:W-:Y:S01]  /*8fc0*/  HMMA.16816.F32.BF16 R128, R4.reuse, R18, R128 ;  /* 0x000000120480723c */ /* 0x040fe20000041880 */
[----:B------:R-:W3:Y:S05]  /*8fd0*/  LDSM.16.MT88.4 R16, [R208+0x2800] ;  /* 0x00280000d010783b */ /* 0x000eea0000004200 */
[-C--:B------:R-:W-:Y:S06]  /*8fe0*/  HMMA.16816.F32.BF16 R132, R4, R20.reuse, R132 ;  /* 0x000000140484723c */ /* 0x080fec0000041884 */
[C---:B------:R-:W-:Y:S06]  /*8ff0*/  HMMA.16816.F32.BF16 R136, R12.reuse, R20, R136 ;  /* 0x000000140c88723c */ /* 0x040fec0000041888 */
[-C--:B------:R-:W-:Y:S06]  /*9000*/  HMMA.16816.F32.BF16 R140, R12, R22.reuse, R140 ;  /* 0x000000160c8c723c */ /* 0x080fec000004188c */
[C---:B------:R-:W-:Y:S01]  /*9010*/  HMMA.16816.F32.BF16 R144, R4.reuse, R22, R144 ;  /* 0x000000160490723c */ /* 0x040fe20000041890 */
[----:B------:R-:W4:Y:S05]  /*9020*/  LDSM.16.MT88.4 R20, [R176+0x2800] ;  /* 0x00280000b014783b */ /* 0x000f2a0000004200 */
[-C--:B------:R-:W-:Y:S06]  /*9030*/  HMMA.16816.F32.BF16 R148, R4, R24.reuse, R148 ;  /* 0x000000180494723c */ /* 0x080fec0000041894 */
[C---:B------:R-:W-:Y:S06]  /*9040*/  HMMA.16816.F32.BF16 R152, R12.reuse, R24, R152 ;  /* 0x000000180c98723c */ /* 0x040fec0000041898 */
[-C--:B------:R-:W-:Y:S01]  /*9050*/  HMMA.16816.F32.BF16 R156, R12, R26.reuse, R156 ;  /* 0x0000001a0c9c723c */ /* 0x080fe2000004189c */
[----:B------:R-:W-:Y:S05]  /*9060*/  LDSM.16.MT88.4 R12, [R208+0x1000] ;  /* 0x00100000d00c783b */ /* 0x000fea0000004200 */
[----:B------:R-:W-:Y:S01]  /*9070*/  HMMA.16816.F32.BF16 R160, R4, R26, R160 ;  /* 0x0000001a04a0723c */ /* 0x000fe200000418a0 */
[----:B------:R-:W4:Y:S04]  /*9080*/  LDSM.16.MT88.4 R4, [R207+0x1d000] ;  /* 0x01d00000cf04783b */ /* 0x000f280000004200 */
[----:B------:R-:W4:Y:S01]  /*9090*/  LDSM.16.MT88.4 R24, [R207+0x1f000] ;  /* 0x01f00000cf18783b */ /* 0x000f220000004200 */
[-C--:B--2---:R-:W-:Y:S06]  /*90a0*/  HMMA.16816.F32.BF16 R100, R32, R28.reuse, R100 ;  /* 0x0000001c2064723c */ /* 0x084fec0000041864 */
[C---:B------:R-:W-:Y:S06]  /*90b0*/  HMMA.16816.F32.BF16 R104, R164.reuse, R28, R104 ;  /* 0x0000001ca468723c */ /* 0x040fec0000041868 */
        /* <DEDUP_REMOVED lines=8> */
[-C--:B---3--:R-:W-:Y:S06]  /*9140*/  HMMA.16816.F32.BF16 R132, R32, R16.reuse, R132 ;  /* 0x000000102084723c */ /* 0x088fec0000041884 */
[C---:B------:R-:W-:Y:S06]  /*9150*/  HMMA.16816.F32.BF16 R136, R164.reuse, R16, R136 ;  /* 0x00000010a488723c */ /* 0x040fec0000041888 */
[-C--:B------:R-:W-:Y:S06]  /*9160*/  HMMA.16816.F32.BF16 R140, R164, R18.reuse, R140 ;  /* 0x00000012a48c723c */ /* 0x080fec000004188c */
[C---:B------:R-:W-:Y:S01]  /*9170*/  HMMA.16816.F32.BF16 R144, R32.reuse, R18, R144 ;  /* 0x000000122090723c */ /* 0x040fe20000041890 */
[----:B------:R-:W-:Y:S05]  /*9180*/  LDSM.16.MT88.4 R16, [R207+0x1d800] ;  /* 0x01d80000cf10783b */ /* 0x000fea0000004200 */
[-C--:B----4-:R-:W-:Y:S06]  /*9190*/  HMMA.16816.F32.BF16 R148, R32, R20.reuse, R148 ;  /* 0x000000142094723c */ /* 0x090fec0000041894 */
        /* <DEDUP_REMOVED lines=46> */
[----:B------:R-:W4:Y:S04]  /*9480*/  LDL R180, [R1+0x4] ;  /* 0x0000040001b47983 */ /* 0x000f280000100800 */
        /* <DEDUP_REMOVED lines=42> */
[----:B------:R-:W-:Y:S01]  /*9730*/  STS [R250], R32 ;  /* 0x00000020fa007388 */ /* 0x000fe20000000800 */
[----:B------:R-:W-:Y:S01]  /*9740*/  F2FP.BF16.F32.PACK_AB R24, R24, R116 ;  /* 0x000000741818723e */ /* 0x000fe200000010ff */
[----:B------:R-:W-:Y:S01]  /*9750*/  FMUL.FTZ R132, R132, UR5 ;  /* 0x0000000584847c20 */ /* 0x000fe20008410000 */
[----:B------:R-:W-:Y:S01]  /*9760*/  F2FP.BF16.F32.PACK_AB R23, R23, R118 ;  /* 0x000000761717723e */ /* 0x000fe200000010ff */
[----:B------:R-:W-:Y:S01]  /*9770*/  STS [R250+0x400], R31 ;  /* 0x0004001ffa007388 */ /* 0x000fe20000000800 */
        /* <DEDUP_REMOVED lines=82> */
[----:B------:R-:W-:Y:S01]  /*9ca0*/  F2FP.BF16.F32.PACK_AB R90, R91, R90 ;  /* 0x0000005a5b5a723e */ /* 0x000fe200000010ff */
[----:B------:R-:W-:Y:S01]  /*9cb0*/  UISETP.NE.AND UP0, UPT, UR38, -0x1, UPT ;  /* 0xffffffff2600788c */ /* 0x000fe2000bf05270 */
[----:B------:R-:W-:Y:S02]  /*9cc0*/  F2FP.BF16.F32.PACK_AB R92, R93, R92 ;  /* 0x0000005c5d5c723e */ /* 0x000fe400000010ff */
[----:B------:R-:W-:-:S03]  /*9cd0*/  F2FP.BF16.F32.PACK_AB R94, R95, R94 ;  /* 0x0000005e5f5e723e */ /* 0x000fc600000010ff */
[----:B------:R-:W-:-:S05]  /*9ce0*/  PLOP3.LUT P0, PT, PT, PT, UP0, 0x80, 0x0 ;  /* 0x000000000000781c */ /* 0x000fca0003f0f008 */
[----:B------:R-:W-:Y:S01]  /*9cf0*/  @UP0 UIADD3 UR5, UR26, UR38, URZ ;  /* 0x000000261a050290 */ /* 0x000fe2000fffe03f */
[----:B------:R-:W-:-:S03]  /*9d00*/  @UP0 ULDC.64 UR6, c[0x0][0x450] ;  /* 0x0001140000060ab9 */ /* 0x000fc60000000a00 */
[----:B------:R-:W-:Y:S02]  /*9d10*/  @UP0 UIMAD.WIDE.U32 UR8, UR5, UR6, URZ ;  /* 0x00000006050802a5 */ /* 0x000fe4000f8e003f */
[----:B------:R-:W-:-:S04]  /*9d20*/  @UP0 UIMAD UR5, UR5, UR7, URZ ;  /* 0x00000007050502a4 */ /* 0x000fc8000f8e023f */
[----:B------:R-:W-:Y:S01]  /*9d30*/  @UP0 UIADD3 UR20, UR9, UR5, URZ ;  /* 0x0000000509140290 */ /* 0x000fe2000fffe03f */
[----:B------:R-:W-:Y:S01]  /*9d40*/  @UP0 UMOV UR19, UR8 ;  /* 0x0000000800130c82 */ /* 0x000fe20008000000 */
[----:B--2---:R-:W-:Y:S04]  /*9d50*/  STS [R181], R28 ;  /* 0x0000001cb5007388 */ /* 0x004fe80000000800 */
[----:B---3--:R-:W-:Y:S04]  /*9d60*/  STS [R183], R27 ;  /* 0x0000001bb7007388 */ /* 0x008fe80000000800 */
[----:B------:R-:W-:Y:S04]  /*9d70*/  STS [R250+0x2000], R30 ;  /* 0x0020001efa007388 */ /* 0x000fe80000000800 */
[----:B------:R-:W-:Y:S04]  /*9d80*/  STS [R250+0x2400], R29 ;  /* 0x0024001dfa007388 */ /* 0x000fe80000000800 */
[----:B------:R-:W-:Y:S04]  /*9d90*/  STS [R181+0x2000], R26 ;  /* 0x0020001ab5007388 */ /* 0x000fe80000000800 */
[----:B------:R-:W-:Y:S04]  /*9da0*/  STS [R181+0x2400], R25 ;  /* 0x00240019b5007388 */ /* 0x000fe80000000800 */
[----:B------:R-:W-:Y:S04]  /*9db0*/  STS [R251], R24 ;  /* 0x00000018fb007388 */ /* 0x000fe80000000800 */
[----:B------:R-:W-:Y:S04]  /*9dc0*/  STS [R251+0x400], R23 ;  /* 0x00040017fb007388 */ /* 0x000fe80000000800 */
[----:B----4-:R-:W-:Y:S04]  /*9dd0*/  STS [R180], R20 ;  /* 0x00000014b4007388 */ /* 0x010fe80000000800 */
[----:B------:R-:W-:Y:S04]  /*9de0*/  STS [R182], R19 ;  /* 0x00000013b6007388 */ /* 0x000fe80000000800 */
        /* <DEDUP_REMOVED lines=67> */
.L_x_441:
[----:B------:R-:W-:Y:S01]  /*a220*/  @UP0 UIADD3 UR10, UR26, UR38, URZ ;  /* 0x000000261a0a0290 */ /* 0x000fe2000fffe03f */
[----:B--2---:R-:W-:Y:S01]  /*a230*/  LEA R2, R245, UR4, 0x1 ;  /* 0x00000004f5027c11 */ /* 0x004fe2000f8e08ff */
[----:B------:R-:W-:Y:S01]  /*a240*/  @UP0 ULDC.64 UR8, c[0x0][0x458] ;  /* 0x0001160000080ab9 */ /* 0x000fe20000000a00 */
[----:B------:R-:W-:Y:S01]  /*a250*/  USHF.L.U32 UR5, UR23, 0x7, URZ ;  /* 0x0000000717057899 */ /* 0x000fe2000800063f */
[----:B-1----:R-:W-:Y:S01]  /*a260*/  SHF.R.S32.HI R0, RZ, 0x1f, R3 ;  /* 0x0000001fff007819 */ /* 0x002fe20000011403 */
        /* <DEDUP_REMOVED lines=18> */
.L_x_442:
        /* <DEDUP_REMOVED lines=56> */
.L_x_444:
[----:B------:R-:W-:Y:S05]  /*a710*/  BSYNC B0 ;  /* 0x0000000000007941 */ /* 0x000fea0003800000 */
.L_x_443:
        /* <DEDUP_REMOVED lines=18> */
.L_x_446:
[----:B------:R-:W-:Y:S05]  /*a840*/  BSYNC B0 ;  /* 0x0000000000007941 */ /* 0x000fea0003800000 */
.L_x_445:
        /* <DEDUP_REMOVED lines=20> */
.L_x_448:
[----:B------:R-:W-:Y:S05]  /*a990*/  BSYNC B0 ;  /* 0x0000000000007941 */ /* 0x000fea0003800000 */
.L_x_447:
        /* <DEDUP_REMOVED lines=20> */
.L_x_450:
[----:B------:R-:W-:Y:S05]  /*aae0*/  BSYNC B0 ;  /* 0x0000000000007941 */ /* 0x000fea0003800000 */
.L_x_449:
        /* <DEDUP_REMOVED lines=9> */
[----:B------:R-:W-:Y:S02]  /*ab80*/  IADD3 R4, P0, R4, UR17, RZ ;  /* 0x0000001104047c10 */ /* 0x000fe4000ff1e0ff */
[----:B------:R-:W-:Y:S01]  /*ab90*/  IMAD.U32 R3, RZ, RZ, UR5 ;  /* 0x00000005ff037e24 */ /* 0x000fe2000f8e00ff */
[----:B------:R-:W-:-:S04]  /*aba0*/  UIMAD UR5, UR11, UR6, URZ ;  /* 0x000000060b0572a4 */ /* 0x000fc8000f8e023f */
[----:B------:R-:W-:Y:S01]  /*abb0*/  IADD3.X R5, R5, UR18, R3, P0, !PT ;  /* 0x0000001205057c10 */ /* 0x000fe200087fe403 */
[----:B------:R-:W-:Y:S01]  /*abc0*/  UIMAD UR7, UR55, UR7, UR5 ;  /* 0x00000007370772a4 */ /* 0x000fe2000f8e0205 */
        /* <DEDUP_REMOVED lines=18> */
.L_x_452:
[----:B------:R-:W-:Y:S05]  /*acf0*/  BSYNC B0 ;  /* 0x0000000000007941 */ /* 0x000fea0003800000 */
.L_x_451:
        /* <DEDUP_REMOVED lines=18> */
.L_x_454:
[----:B------:R-:W-:Y:S05]  /*ae20*/  BSYNC B0 ;  /* 0x0000000000007941 */ /* 0x000fea0003800000 */
.L_x_453:
        /* <DEDUP_REMOVED lines=18> */
.L_x_456:
[----:B------:R-:W-:Y:S05]  /*af50*/  BSYNC B0 ;  /* 0x0000000000007941 */ /* 0x000fea0003800000 */
.L_x_455:
[----:B------:R-:W-:Y:S05]  /*af60*/  @P2 BRA `(.L_x_409) ;  /* 0x00000000003c2947 */ /* 0x000fea0003800000 */
[----:B------:R-:W-:Y:S01]  /*af70*/  IADD3 R0, P0, R0, 0x60, RZ ;  /* 0x0000006000007810 */ /* 0x000fe20007f1e0ff */
[----:B------:R-:W-:Y:S01]  /*af80*/  ULDC UR5, c[0x0][0x2d0] ;  /* 0x0000b40000057ab9 */ /* 0x000fe20000000800 */
[----:B------:R-:W-:Y:S01]  /*af90*/  ULDC.64 UR6, c[0x0][0x3f8] ;  /* 0x0000fe0000067ab9 */ /* 0x000fe20000000a00 */
[----:B------:R-:W-:Y:S02]  /*afa0*/  ISETP.GE.AND P1, PT, R224, UR5, PT ;  /* 0x00000005e0007c0c */ /* 0x000fe4000bf26270 */
        /* <DEDUP_REMOVED lines=9> */
[----:B------:R2:W-:Y:S04]  /*b040*/  @!P1 STG.E.128 desc[UR14][R2.64], R52 ;  /* 0x0000003402009986 */ /* 0x0005e8000c101d0e */
[----:B------:R2:W-:Y:S02]  /*b050*/  @!P0 STG.E.128 desc[UR14][R2.64+0x80], R48 ;  /* 0x0000803002008986 */ /* 0x0005e4000c101d0e */
.L_x_409:
[----:B------:R-:W-:Y:S05]  /*b060*/  BSYNC B1 ;  /* 0x0000000000017941 */ /* 0x000fea0003800000 */
.L_x_387:
        /* <DEDUP_REMOVED lines=11> */
.L_x_457:
[----:B------:R-:W-:Y:S05]  /*b120*/  EXIT ;  /* 0x000000000000794d */ /* 0x000fea0003800000 */
.L_x_459:
        /* <DEDUP_REMOVED lines=13> */
.L_x_2059:


//--------------------- .text._ZN5flash44flash_bwd_dq_dk_dv_loop_seqk_parallel_kernelI23Flash_bwd_kernel_traitsILi128ELi64ELi128ELi8ELi2ELi4ELi2ELb0ELb0EN7cutlass10bfloat16_tE19Flash_kernel_traitsILi128ELi64ELi128ELi8ES3_EELb0ELb0ELb0ELb0ELb1ELb1ELb0EEEvNS_16Flash_bwd_paramsE --------------------------
	.section	.text._ZN5flash44flash_bwd_dq_dk_dv_loop_seqk_parallel_kernelI23Flash_bwd_kernel_traitsILi128ELi64ELi128ELi8ELi2ELi4ELi2ELb0ELb0EN7cutlass10bfloat16_tE19Flash_kernel_traitsILi128ELi64ELi128ELi8ES3_EELb0ELb0ELb0ELb0ELb1ELb1ELb0EEEvNS_16Flash_bwd_paramsE,"ax",@progbits
	.align	128
        .global         _ZN5flash44flash_bwd_dq_dk_dv_loop_seqk_parallel_kernelI23Flash_bwd_kernel_traitsILi128ELi64ELi128ELi8ELi2ELi4ELi2ELb0ELb0EN7cutlass10bfloat16_tE19Flash_kernel_traitsILi128ELi64ELi128ELi8ES3_EELb0ELb0ELb0ELb0ELb1ELb1ELb0EEEvNS_16Flash_bwd_paramsE
        .type           _ZN5flash44flash_bwd_dq_dk_dv_loop_seqk_parallel_kernelI23Flash_bwd_kernel_traitsILi128ELi64ELi128ELi8ELi2ELi4ELi2ELb0ELb0EN7cutlass10bfloat16_tE19Flash_kernel_traitsILi128ELi64ELi128ELi8ES3_EELb0ELb0ELb0ELb0ELb1ELb1ELb0EEEvNS_16Flash_bwd_paramsE,@function
        .size           _ZN5flash44flash_bwd_dq_dk_dv_loop_seqk_parallel_kernelI23Flash_bwd_kernel_traitsILi128ELi64ELi128ELi8ELi2ELi4ELi2ELb0ELb0EN7cutlass10bfloat16_tE19Flash_kernel_traitsILi128ELi64ELi128ELi8ES3_EELb0ELb0ELb0ELb0ELb1ELb1ELb0EEEvNS_16Flash_bwd_paramsE,(.L_x_2060 - _ZN5flash44flash_bwd_dq_dk_dv_loop_seqk_parallel_kernelI23Flash_bwd_kernel_traitsILi128ELi64ELi128ELi8ELi2ELi4ELi2ELb0ELb0EN7cutlass10bfloat16_tE19Flash_kernel_traitsILi128ELi64ELi128ELi8ES3_EELb0ELb0ELb0ELb0ELb1ELb1ELb0EEEvNS_16Flash_bwd_paramsE)
        .other          _ZN5flash44flash_bwd_dq_dk_dv_loop_seqk_parallel_kernelI23Flash_bwd_kernel_traitsILi128ELi64ELi128ELi8ELi2ELi4ELi2ELb0ELb0EN7cutlass10bfloat16_tE19Flash_kernel_traitsILi128ELi64ELi128ELi8ES3_EELb0ELb0ELb0ELb0ELb1ELb1ELb0EEEvNS_16Flash_bwd_paramsE,@"STO_CUDA_ENTRY STV_DEFAULT"
_ZN5flash44flash_bwd_dq_dk_dv_loop_seqk_parallel_kernelI23Flash_bwd_kernel_traitsILi128ELi64ELi128ELi8ELi2ELi4ELi2ELb0ELb0EN7cutlass10bfloat16_tE19Flash_kernel_traitsILi128ELi64ELi128ELi8ES3_EELb0ELb0ELb0ELb0ELb1ELb1ELb0EEEvNS_16Flash_bwd_paramsE:
.text._ZN5flash44flash_bwd_dq_dk_dv_loop_seqk_parallel_kernelI23Flash_bwd_kernel_traitsILi128ELi64ELi128ELi8ELi2ELi4ELi2ELb0ELb0EN7cutlass10bfloat16_tE19Flash_kernel_traitsILi128ELi64ELi128ELi8ES3_EELb0ELb0ELb0ELb0ELb1ELb1ELb0EEEvNS_16Flash_bwd_paramsE:
        /* <DEDUP_REMOVED lines=17> */
[----:B------:R-:W-:Y:S01]  /*0110*/  ULDC.64 UR16, c[0x0][0x300] ;  /* 0x0000c00000107ab9 */ /* 0x000fe20000000a00 */
[----:B------:R-:W-:Y:S02]  /*0120*/  ULDC.64 UR14, c[0x0][0x308] ;  /* 0x0000c200000e7ab9 */ /* 0x000fe40000000a00 */
[----:B------:R-:W3:Y:S08]  /*0130*/  S2UR UR20, SR_CTAID.Y ;  /* 0x00000000001479c3 */ /* 0x000ef00000002600 */
[----:B------:R-:W4:Y:S01]  /*0140*/  S2UR UR22, SR_CTAID.Z ;  /* 0x00000000001679c3 */ /* 0x000f220000002700 */
[----:B--2---:R-:W-:-:S07]  /*0150*/  ULEA UR5, UR5, UR4, 0x18 ;  /* 0x0000000405057291 */ /* 0x004fce000f8ec03f */
[----:B------:R-:W2:Y:S01]  /*0160*/  S2UR UR19, SR_CTAID.Z ;  /* 0x00000000001379c3 */ /* 0x000ea20000002700 */
[----:B------:R-:W-:Y:S01]  /*0170*/  UIADD3 UR4, UR5, 0xc000, URZ ;  /* 0x0000c00005047890 */ /* 0x000fe2000fffe03f */
[----:B-1----:R-:W-:Y:S01]  /*0180*/  SHF.R.S32.HI R3, RZ, 0x1f, R7 ;  /* 0x0000001fff037819 */ /* 0x002fe20000011407 */
[----:B---3--:R-:W-:-:S05]  /*0190*/  USHF.R.S32.HI UR29, URZ, 0x1f, UR20 ;  /* 0x0000001f3f1d7899 */ /* 0x008fca0008011414 */
[----:B------:R-:W1:Y:S01]  /*01a0*/  S2UR UR18, SR_CTAID.Y ;  /* 0x00000000001279c3 */ /* 0x000e620000002600 */
[----:B------:R-:W-:Y:S01]  /*01b0*/  UIMAD.WIDE UR30, UR20, 0x80, URZ ;  /* 0x00000080141e78a5 */ /* 0x000fe2000f8e023f */
[CC--:B------:R-:W-:Y:S02]  /*01c0*/  LEA.HI R0, R3.reuse, R7.reuse, RZ, 0x2 ;  /* 0x0000000703007211 */ /* 0x0c0fe400078f10ff */
[CC--:B------:R-:W-:Y:S02]  /*01d0*/  LEA.HI R14, R3.reuse, R7.reuse, RZ, 0x3 ;  /* 0x00000007030e7211 */ /* 0x0c0fe400078f18ff */
[CC--:B------:R-:W-:Y:S01]  /*01e0*/  LEA.HI R2, R3.reuse, R7.reuse, RZ, 0x5 ;  /* 0x0000000703027211 */ /* 0x0c0fe200078f28ff */
[----:B----4-:R-:W-:Y:S01]  /*01f0*/  USHF.R.S32.HI UR28, URZ, 0x1f, UR22 ;  /* 0x0000001f3f1c7899 */ /* 0x010fe20008011416 */
[CC--:B------:R-:W-:Y:S02]  /*0200*/  LEA.HI R16, R3.reuse, R7.reuse, RZ, 0x6 ;  /* 0x0000000703107211 */ /* 0x0c0fe400078f30ff */
[----:B------:R-:W-:-:S02]  /*0210*/  LEA.HI R4, R3, R7, RZ, 0x4 ;  /* 0x0000000703047211 */ /* 0x000fc400078f20ff */
[----:B------:R-:W-:Y:S02]  /*0220*/  LEA.HI R19, R3, R7, RZ, 0x7 ;  /* 0x0000000703137211 */ /* 0x000fe400078f38ff */
[----:B------:R-:W-:Y:S02]  /*0230*/  LOP3.LUT R3, R0, 0x7ffffffc, RZ, 0xc0, !PT ;  /* 0x7ffffffc00037812 */ /* 0x000fe400078ec0ff */
[----:B------:R-:W-:Y:S01]  /*0240*/  LOP3.LUT R6, R14, 0xfffffff8, RZ, 0xc0, !PT ;  /* 0xfffffff80e067812 */ /* 0x000fe200078ec0ff */
[----:B--2---:R-:W-:Y:S01]  /*0250*/  USHF.R.S32.HI UR27, URZ, 0x1f, UR19 ;  /* 0x0000001f3f1b7899 */ /* 0x004fe20008011413 */
        /* <DEDUP_REMOVED lines=9> */
[----:B-1----:R-:W-:Y:S01]  /*02f0*/  USHF.R.S32.HI UR26, URZ, 0x1f, UR18 ;  /* 0x0000001f3f1a7899 */ /* 0x002fe20008011412 */
[----:B------:R-:W-:-:S02]  /*0300*/  SHF.R.S32.HI R5, RZ, 0x1f, R2 ;  /* 0x0000001fff057819 */ /* 0x000fc40000011402 */
[-C--:B------:R-:W-:Y:S02]  /*0310*/  LEA.HI R7, R2, R0.reuse, RZ, 0x1 ;  /* 0x0000000002077211 */ /* 0x080fe400078f08ff */
[----:B------:R-:W-:Y:S02]  /*0320*/  SHF.R.S32.HI R9, RZ, 0x4, R4 ;  /* 0x00000004ff097819 */ /* 0x000fe40000011404 */
[----:B------:R-:W-:Y:S02]  /*0330*/  LEA.HI R2, R5, R0, RZ, 0x2 ;  /* 0x0000000005027211 */ /* 0x000fe400078f10ff */
[----:B------:R-:W-:Y:S02]  /*0340*/  LEA.HI R5, R6, R8, RZ, 0x3 ;  /* 0x0000000806057211 */ /* 0x000fe400078f18ff */
[----:B------:R-:W-:Y:S02]  /*0350*/  SHF.R.S32.HI R11, RZ, 0x3, R14 ;  /* 0x00000003ff0b7819 */ /* 0x000fe4000001140e */
[----:B------:R-:W-:-:S02]  /*0360*/  LEA.HI R6, R4, R9, RZ, 0x1 ;  /* 0x0000000904067211 */ /* 0x000fc400078f08ff */
[----:B------:R-:W-:Y:S01]  /*0370*/  LOP3.LUT R4, R5, 0xfffffff8, RZ, 0xc0, !PT ;  /* 0xfffffff805047812 */ /* 0x000fe200078ec0ff */
[----:B------:R-:W-:Y:S01]  /*0380*/  IMAD.SHL.U32 R11, R11, 0x40, RZ ;  /* 0x000000400b0b7824 */ /* 0x000fe200078e00ff */
[----:B------:R-:W-:Y:S02]  /*0390*/  LOP3.LUT R7, R7, 0xfffffffe, RZ, 0xc0, !PT ;  /* 0xfffffffe07077812 */ /* 0x000fe400078ec0ff */
[----:B------:R-:W-:Y:S02]  /*03a0*/  LOP3.LUT R2, R2, 0xfffffffc, RZ, 0xc0, !PT ;  /* 0xfffffffc02027812 */ /* 0x000fe400078ec0ff */
[----:B------:R-:W-:Y:S01]  /*03b0*/  LOP3.LUT R5, R6, 0xfffffffe, RZ, 0xc0, !PT ;  /* 0xfffffffe06057812 */ /* 0x000fe200078ec0ff */
[----:B------:R-:W-:Y:S01]  /*03c0*/  IMAD.IADD R6, R8, 0x1, -R4 ;  /* 0x0000000108067824 */ /* 0x000fe200078e0a04 */
[C---:B------:R-:W-:Y:S01]  /*03d0*/  LOP3.LUT P4, RZ, R3.reuse, 0x2, RZ, 0xc0, !PT ;  /* 0x0000000203ff7812 */ /* 0x040fe2000788c0ff */
[C---:B------:R-:W-:Y:S01]  /*03e0*/  IMAD.IADD R15, R0.reuse, 0x1, -R7 ;  /* 0x00000001000f7824 */ /* 0x040fe200078e0a07 */
[----:B------:R-:W-:Y:S01]  /*03f0*/  LOP3.LUT P3, RZ, R3, 0x4, RZ, 0xc0, !PT ;  /* 0x0000000403ff7812 */ /* 0x000fe2000786c0ff */
[----:B------:R-:W-:Y:S01]  /*0400*/  IMAD.IADD R12, R0, 0x1, -R2 ;  /* 0x00000001000c7824 */ /* 0x000fe200078e0a02 */
[----:B------:R-:W-:Y:S01]  /*0410*/  LOP3.LUT R0, R11, 0x1c0, RZ, 0xc0, !PT ;  /* 0x000001c00b007812 */ /* 0x000fe200078ec0ff */
[----:B------:R-:W-:-:S02]  /*0420*/  IMAD.SHL.U32 R4, R3, 0x8, RZ ;  /* 0x0000000803047824 */ /* 0x000fc400078e00ff */
[----:B------:R-:W-:Y:S01]  /*0430*/  IMAD.IADD R9, R9, 0x1, -R5 ;  /* 0x0000000109097824 */ /* 0x000fe200078e0a05 */
[----:B------:R-:W-:Y:S02]  /*0440*/  SHF.R.U32.HI R2, RZ, 0x3, R0 ;  /* 0x00000003ff027819 */ /* 0x000fe40000011600 */
[----:B------:R-:W-:Y:S01]  /*0450*/  LOP3.LUT R4, R0, 0x38, R4, 0xf8, !PT ;  /* 0x0000003800047812 */ /* 0x000fe200078ef804 */
[----:B------:R-:W-:Y:S01]  /*0460*/  IMAD.SHL.U32 R0, R3, 0x40, RZ ;  /* 0x0000004003007824 */ /* 0x000fe200078e00ff */
[----:B------:R-:W-:Y:S01]  /*0470*/  SHF.R.S32.HI R5, RZ, 0x1f, R13 ;  /* 0x0000001fff057819 */ /* 0x000fe2000001140d */
[----:B------:R-:W-:Y:S01]  /*0480*/  IMAD.SHL.U32 R11, R9, 0x200, RZ ;  /* 0x00000200090b7824 */ /* 0x000fe200078e00ff */
[----:B------:R-:W-:Y:S02]  /*0490*/  SHF.R.S32.HI R3, RZ, 0x1f, R10 ;  /* 0x0000001fff037819 */ /* 0x000fe4000001140a */
[----:B------:R-:W-:Y:S02]  /*04a0*/  LEA.HI R17, R5, R13, RZ, 0x2 ;  /* 0x0000000d05117211 */ /* 0x000fe400078f10ff */
[----:B------:R-:W-:Y:S01]  /*04b0*/  LEA.HI R13, R3, R10, RZ, 0x3 ;  /* 0x0000000a030d7211 */ /* 0x000fe200078f18ff */
[----:B------:R-:W-:Y:S01]  /*04c0*/  IMAD.SHL.U32 R3, R12, 0x10, RZ ;  /* 0x000000100c037824 */ /* 0x000fe200078e00ff */
[----:B------:R-:W-:-:S02]  /*04d0*/  LOP3.LUT R0, R0, 0x1c0, RZ, 0xc0, !PT ;  /* 0x000001c000007812 */ /* 0x000fc400078ec0ff */
[----:B------:R-:W-:Y:S02]  /*04e0*/  LOP3.LUT R5, R13, 0xfffffff8, RZ, 0xc0, !PT ;  /* 0xfffffff80d057812 */ /* 0x000fe400078ec0ff */
[C---:B------:R-:W-:Y:S02]  /*04f0*/  LOP3.LUT R214, R0.reuse, 0x8, R14, 0xf8, !PT ;  /* 0x0000000800d67812 */ /* 0x040fe400078ef80e */
[----:B------:R-:W-:Y:S01]  /*0500*/  LOP3.LUT R7, R0, 0x30, R3, 0xf8, !PT ;  /* 0x0000003000077812 */ /* 0x000fe200078ef803 */
[----:B------:R-:W-:Y:S01]  /*0510*/  IMAD.SHL.U32 R3, R18, 0x2, RZ ;  /* 0x0000000212037824 */ /* 0x000fe200078e00ff */
[----:B------:R-:W-:Y:S01]  /*0520*/  SHF.R.U32.HI R210, RZ, 0x3, R0 ;  /* 0x00000003ffd27819 */ /* 0x000fe20000011600 */
[----:B------:R-:W-:Y:S01]  /*0530*/  IMAD.IADD R248, R10, 0x1, -R5 ;  /* 0x000000010af87824 */ /* 0x000fe200078e0a05 */
[----:B------:R-:W-:Y:S01]  /*0540*/  SHF.R.S32.HI R0, RZ, 0x7, R19 ;  /* 0x00000007ff007819 */ /* 0x000fe20000011413 */
[--C-:B------:R-:W-:Y:S01]  /*0550*/  IMAD R12, R12, 0x400, R3.reuse ;  /* 0x000004000c0c7824 */ /* 0x100fe200078e0203 */
[----:B------:R-:W-:Y:S01]  /*0560*/  LOP3.LUT R243, R4, R2, RZ, 0x3c, !PT ;  /* 0x0000000204f37212 */ /* 0x000fe200078e3cff */
[----:B------:R-:W-:Y:S01]  /*0570*/  IMAD.SHL.U32 R5, R9, 0x10, RZ ;  /* 0x0000001009057824 */ /* 0x000fe200078e00ff */
[----:B------:R-:W-:Y:S01]  /*0580*/  SHF.R.S32.HI R2, RZ, 0x6, R16 ;  /* 0x00000006ff027819 */ /* 0x000fe20000011410 */
[----:B------:R-:W-:Y:S01]  /*0590*/  IMAD R10, R0, 0x1000, R3 ;  /* 0x00001000000a7824 */ /* 0x000fe200078e0203 */
[----:B------:R-:W-:Y:S01]  /*05a0*/  LOP3.LUT R4, R6, 0x1, RZ, 0xc0, !PT ;  /* 0x0000000106047812 */ /* 0x000fe200078ec0ff */
[----:B------:R-:W-:Y:S01]  /*05b0*/  IMAD.SHL.U32 R3, R0, 0x8, RZ ;  /* 0x0000000800037824 */ /* 0x000fe200078e00ff */
[----:B------:R-:W-:Y:S01]  /*05c0*/  LOP3.LUT R14, R7, 0x8, R14, 0xf8, !PT ;  /* 0x00000008070e7812 */ /* 0x000fe200078ef80e */
[----:B------:R-:W-:Y:S01]  /*05d0*/  IMAD.SHL.U32 R0, R6, 0x40, RZ ;  /* 0x0000004006007824 */ /* 0x000fe200078e00ff */
[----:B------:R-:W-:Y:S01]  /*05e0*/  ISETP.NE.U32.AND P0, PT, R4, 0x1, PT ;  /* 0x000000010400780c */ /* 0x000fe20003f05070 */
[----:B------:R-:W-:Y:S01]  /*05f0*/  IMAD R4, R2, 0x800, R11 ;  /* 0x0000080002047824 */ /* 0x000fe200078e020b */
[----:B------:R-:W-:Y:S01]  /*0600*/  LOP3.LUT R214, R214, R210, RZ, 0x3c, !PT ;  /* 0x000000d2d6d67212 */ /* 0x000fe200078e3cff */
[----:B------:R-:W-:Y:S01]  /*0610*/  IMAD.SHL.U32 R8, R2, 0x20, RZ ;  /* 0x0000002002087824 */ /* 0x000fe200078e00ff */
[----:B------:R-:W-:Y:S01]  /*0620*/  LOP3.LUT R0, R0, 0x1c0, RZ, 0xc0, !PT ;  /* 0x000001c000007812 */ /* 0x000fe200078ec0ff */
[----:B------:R-:W-:Y:S01]  /*0630*/  IMAD R243, R2, 0x200, R243 ;  /* 0x0000020002f37824 */ /* 0x000fe200078e02f3 */
[----:B------:R-:W-:Y:S01]  /*0640*/  R2P PR, R6, 0x6 ;  /* 0x0000000606007804 */ /* 0x000fe20000000000 */
[----:B------:R-:W-:Y:S01]  /*0650*/  IMAD.SHL.U32 R7, R2, 0x8, RZ ;  /* 0x0000000802077824 */ /* 0x000fe200078e00ff */
[----:B------:R-:W-:Y:S01]  /*0660*/  LOP3.LUT R2, R3, 0x8, RZ, 0xc0, !PT ;  /* 0x0000000803027812 */ /* 0x000fe200078ec0ff */
[----:B------:R-:W-:Y:S01]  /*0670*/  IMAD.IADD R214, R4, 0x1, R214 ;  /* 0x0000000104d67824 */ /* 0x000fe200078e02d6 */
[----:B------:R-:W-:Y:S01]  /*0680*/  SHF.R.U32.HI R3, RZ, 0x3, R0 ;  /* 0x00000003ff037819 */ /* 0x000fe20000011600 */
[----:B------:R-:W-:Y:S01]  /*0690*/  IMAD.SHL.U32 R4, R9, 0x20, RZ ;  /* 0x0000002009047824 */ /* 0x000fe200078e00ff */
[----:B------:R-:W-:-:S02]  /*06a0*/  LOP3.LUT R6, R0, 0x20, R8, 0xf8, !PT ;  /* 0x0000002000067812 */ /* 0x000fc400078ef808 */
[----:B------:R-:W-:Y:S02]  /*06b0*/  LOP3.LUT R0, R3, R0, R2, 0x1e, !PT ;  /* 0x0000000003007212 */ /* 0x000fe400078e1e02 */
[----:B------:R-:W-:Y:S02]  /*06c0*/  LOP3.LUT R4, R4, 0x20, RZ, 0xc0, !PT ;  /* 0x0000002004047812 */ /* 0x000fe400078ec0ff */
[----:B------:R-:W-:Y:S01]  /*06d0*/  LOP3.LUT R8, R2, 0x10, R5, 0xf8, !PT ;  /* 0x0000001002087812 */ /* 0x000fe200078ef805 */
[----:B------:R-:W-:Y:S01]  /*06e0*/  IMAD.IADD R12, R12, 0x1, R0 ;  /* 0x000000010c0c7824 */ /* 0x000fe200078e0200 */
[----:B------:R-:W-:Y:S01]  /*06f0*/  SHF.R.S32.HI R0, RZ, 0x2, R17 ;  /* 0x00000002ff007819 */ /* 0x000fe20000011411 */
[----:B------:R-:W-:Y:S01]  /*0700*/  IMAD.SHL.U32 R5, R248, 0x40, RZ ;  /* 0x00000040f8057824 */ /* 0x000fe200078e00ff */
[----:B------:R-:W-:Y:S01]  /*0710*/  LOP3.LUT R209, R4, 0x18, R7, 0xf8, !PT ;  /* 0x0000001804d17812 */ /* 0x000fe200078ef807 */
[C---:B------:R-:W-:Y:S01]  /*0720*/  IMAD R7, R15.reuse, 0x400, R10 ;  /* 0x000004000f077824 */ /* 0x040fe200078e020a */
[----:B------:R-:W-:Y:S01]  /*0730*/  LOP3.LUT R4, R6, R3, RZ, 0x3c, !PT ;  /* 0x0000000306047212 */ /* 0x000fe200078e3cff */
[----:B------:R-:W-:Y:S01]  /*0740*/  IMAD R251, R15, 0x10, R0 ;  /* 0x000000100ffb7824 */ /* 0x000fe200078e0200 */
[----:B------:R-:W-:Y:S01]  /*0750*/  LEA R244, R12, UR4, 0x1 ;  /* 0x000000040cf47c11 */ /* 0x000fe2000f8e08ff */
[----:B------:R-:W-:Y:S01]  /*0760*/  IMAD.SHL.U32 R0, R13, 0x40, RZ ;  /* 0x000000400d007824 */ /* 0x000fe200078e00ff */
[----:B------:R-:W-:Y:S01]  /*0770*/  LOP3.LUT R5, R5, 0x1c0, RZ, 0xc0, !PT ;  /* 0x000001c005057812 */ /* 0x000fe200078ec0ff */
[----:B------:R-:W-:Y:S01]  /*0780*/  VIADD R2, R251, 0xffffffc0 ;  /* 0xffffffc0fb027836 */ /* 0x000fe20000000000 */
[----:B------:R-:W-:Y:S01]  /*0790*/  LEA R214, R214, UR4, 0x1 ;  /* 0x00000004d6d67c11 */ /* 0x000fe2000f8e08ff */
[----:B------:R-:W-:Y:S01]  /*07a0*/  IMAD.IADD R7, R4, 0x1, R7 ;  /* 0x0000000104077824 */ /* 0x000fe200078e0207 */
[----:B------:R-:W-:Y:S01]  /*07b0*/  SHF.R.U32.HI R6, RZ, 0x3, R5 ;  /* 0x00000003ff067819 */ /* 0x000fe20000011605 */
[C---:B------:R-:W-:Y:S01]  /*07c0*/  VIADD R20, R244.reuse, 0x420 ;  /* 0x00000420f4147836 */ /* 0x040fe20000000000 */
[----:B------:R-:W-:Y:S01]  /*07d0*/  SHF.R.S32.HI R4, RZ, 0x1f, R2 ;  /* 0x0000001fff047819 */ /* 0x000fe20000011402 */
[----:B------:R-:W-:Y:S01]  /*07e0*/  @P1 VIADD R20, R244, 0x3e0 ;  /* 0x000003e0f4141836 */ /* 0x000fe20000000000 */
[----:B------:R-:W-:Y:S01]  /*07f0*/  LOP3.LUT R0, R0, 0xfffffe00, RZ, 0xc0, !PT ;  /* 0xfffffe0000007812 */ /* 0x000fe200078ec0ff */
[----:B------:R-:W-:Y:S01]  /*0800*/  IMAD.SHL.U32 R3, R9, 0x8, RZ ;  /* 0x0000000809037824 */ /* 0x000fe200078e00ff */
[----:B------:R-:W-:-:S02]  /*0810*/  SHF.L.U64.HI R247, R2, 0x2, R4 ;  /* 0x0000000202f77819 */ /* 0x000fc40000010204 */
[C-C-:B------:R-:W-:Y:S01]  /*0820*/  LOP3.LUT R2, R6.reuse, R8, R5.reuse, 0x1e, !PT ;  /* 0x0000000806027212 */ /* 0x140fe200078e1e05 */
[----:B------:R1:W-:Y:S01]  /*0830*/  STL [R1], R20 ;  /* 0x0000001401007387 */ /* 0x0003e20000100800 */
[----:B------:R-:W-:Y:S01]  /*0840*/  LOP3.LUT R209, R6, R209, R5, 0x1e, !PT ;  /* 0x000000d106d17212 */ /* 0x000fe200078e1e05 */
[----:B------:R-:W-:Y:S01]  /*0850*/  IMAD R4, R15, 0x400, R0 ;  /* 0x000004000f047824 */ /* 0x000fe200078e0200 */
[-C--:B------:R-:W-:Y:S01]  /*0860*/  LOP3.LUT R218, R2, R0.reuse, RZ, 0xfc, !PT ;  /* 0x0000000002da7212 */ /* 0x080fe200078efcff */
[----:B------:R-:W-:Y:S01]  /*0870*/  IMAD.MOV.U32 R2, RZ, RZ, 0x40 ;  /* 0x00000040ff027424 */ /* 0x000fe200078e00ff */
[----:B------:R-:W-:Y:S01]  /*0880*/  LOP3.LUT R209, R209, R0, RZ, 0xfc, !PT ;  /* 0x00000000d1d17212 */ /* 0x000fe200078efcff */
[----:B------:R-:W-:Y:S01]  /*0890*/  IMAD.MOV.U32 R0, RZ, RZ, 0x20 ;  /* 0x00000020ff007424 */ /* 0x000fe200078e00ff */
[----:B------:R-:W-:Y:S02]  /*08a0*/  LOP3.LUT R3, R5, 0x8, R3, 0xf8, !PT ;  /* 0x0000000805037812 */ /* 0x000fe400078ef803 */
[----:B------:R-:W-:-:S02]  /*08b0*/  LEA R227, R7, UR5, 0x1 ;  /* 0x0000000507e37c11 */ /* 0x000fc4000f8e08ff */
[C---:B------:R-:W-:Y:S02]  /*08c0*/  SEL R215, R0.reuse, 0xffffffe0, !P4 ;  /* 0xffffffe000d77807 */ /* 0x040fe40006000000 */
[----:B------:R-:W-:Y:S02]  /*08d0*/  SEL R0, R0, 0xffffffe0, !P1 ;  /* 0xffffffe000007807 */ /* 0x000fe40004800000 */
[----:B------:R-:W-:Y:S01]  /*08e0*/  SEL R216, R2, 0xffffffc0, !P3 ;  /* 0xffffffc002d87807 */ /* 0x000fe20005800000 */
[----:B------:R-:W-:Y:S01]  /*08f0*/  IMAD.IADD R215, R214, 0x1, R215 ;  /* 0x00000001d6d77824 */ /* 0x000fe200078e02d7 */
[----:B------:R-:W-:Y:S01]  /*0900*/  SEL R233, R233, 0x10, !P0 ;  /* 0x00000010e9e97807 */ /* 0x000fe20004000000 */
[----:B------:R-:W-:Y:S01]  /*0910*/  IMAD.IADD R232, R227, 0x1, R0 ;  /* 0x00000001e3e87824 */ /* 0x000fe200078e0200 */
[----:B------:R-:W-:Y:S01]  /*0920*/  LOP3.LUT R3, R3, R6, RZ, 0x3c, !PT ;  /* 0x0000000603037212 */ /* 0x000fe200078e3cff */
[----:B------:R-:W-:Y:S01]  /*0930*/  IMAD.IADD R249, R0, 0x1, R244 ;  /* 0x0000000100f97824 */ /* 0x000fe200078e02f4 */
[----:B------:R-:W-:Y:S01]  /*0940*/  SEL R2, R2, 0xffffffc0, !P2 ;  /* 0xffffffc002027807 */ /* 0x000fe20005000000 */
[----:B------:R-:W-:Y:S01]  /*0950*/  IMAD.IADD R217, R214, 0x1, R216 ;  /* 0x00000001d6d97824 */ /* 0x000fe200078e02d8 */
[----:B------:R-:W-:Y:S01]  /*0960*/  LOP3.LUT R210, R11, R14, R210, 0xf6, !PT ;  /* 0x0000000e0bd27212 */ /* 0x000fe200078ef6d2 */
[----:B------:R-:W-:Y:S01]  /*0970*/  IMAD.IADD R234, R227, 0x1, R233 ;  /* 0x00000001e3ea7824 */ /* 0x000fe200078e02e9 */
[----:B------:R-:W-:Y:S01]  /*0980*/  LEA R209, R209, UR4, 0x1 ;  /* 0x00000004d1d17c11 */ /* 0x000fe2000f8e08ff */
[----:B------:R-:W-:Y:S01]  /*0990*/  IMAD.IADD R219, R4, 0x1, R3 ;  /* 0x0000000104db7824 */ /* 0x000fe200078e0203 */
[----:B------:R-:W-:Y:S01]  /*09a0*/  LEA R210, R210, UR5, 0x1 ;  /* 0x00000005d2d27c11 */ /* 0x000fe2000f8e08ff */
[----:B------:R-:W-:-:S02]  /*09b0*/  IMAD.IADD R216, R215, 0x1, R216 ;  /* 0x00000001d7d87824 */ /* 0x000fc400078e02d8 */
[----:B------:R-:W-:Y:S02]  /*09c0*/  IMAD.IADD R246, R244, 0x1, R2 ;  /* 0x00000001f4f67824 */ /* 0x000fe400078e0202 */
[----:B------:R-:W-:Y:S02]  /*09d0*/  IMAD.IADD R233, R233, 0x1, R232 ;  /* 0x00000001e9e97824 */ /* 0x000fe400078e02e8 */
[----:B------:R-:W-:Y:S02]  /*09e0*/  IMAD.IADD R250, R249, 0x1, R2 ;  /* 0x00000001f9fa7824 */ /* 0x000fe400078e0202 */
[----:B-1----:R-:W-:-:S07]  /*09f0*/  IMAD.IADD R252, R2, 0x1, R20 ;  /* 0x0000000102fc7824 */ /* 0x002fce00078e0214 */
.L_x_468:
[----:B------:R-:W-:Y:S02]  /*0a00*/  ISETP.NE.U32.AND P0, PT, RZ, UR16, PT ;  /* 0x00000010ff007c0c */ /* 0x000fe4000bf05070 */
[----:B------:R-:W-:Y:S02]  /*0a10*/  ISETP.NE.U32.AND P1, PT, RZ, UR14, PT ;  /* 0x0000000eff007c0c */ /* 0x000fe4000bf25070 */
[----:B------:R-:W-:Y:S02]  /*0a20*/  ISETP.NE.AND.EX P0, PT, RZ, UR17, PT, P0 ;  /* 0x00000011ff007c0c */ /* 0x000fe4000bf05300 */
[----:B------:R-:W-:-:S11]  /*0a30*/  ISETP.NE.AND.EX P1, PT, RZ, UR15, PT, P1 ;  /* 0x0000000fff007c0c */ /* 0x000fd6000bf25310 */
[----:B------:R-:W1:Y:S01]  /*0a40*/  @P0 S2R R0, SR_CTAID.Y ;  /* 0x0000000000000919 */ /* 0x000e620000002600 */
[----:B----4-:R-:W1:Y:S01]  /*0a50*/  @P0 LDC.64 R2, c[0x0][0x300] ;  /* 0x0000c000ff020b82 */ /* 0x010e620000000a00 */
[----:B------:R-:W2:Y:S07]  /*0a60*/  @P1 S2R R7, SR_CTAID.Y ;  /* 0x0000000000071919 */ /* 0x000eae0000002600 */
[----:B------:R-:W2:Y:S01]  /*0a70*/  @P1 LDC.64 R4, c[0x0][0x308] ;  /* 0x0000c200ff041b82 */ /* 0x000ea20000000a00 */
[----:B-1----:R-:W-:-:S05]  /*0a80*/  @P0 IMAD.WIDE R2, R0, 0x4, R2 ;  /* 0x0000000400020825 */ /* 0x002fca00078e0202 */
[----:B------:R2:W3:Y:S02]  /*0a90*/  @P0 LDG.E R6, desc[UR24][R2.64] ;  /* 0x0000001802060981 */ /* 0x0004e4000c1e1900 */
[----:B--2---:R-:W-:Y:S02]  /*0aa0*/  @P1 IMAD.WIDE R2, R7, 0x4, R4 ;  /* 0x0000000407021825 */ /* 0x004fe400078e0204 */
[----:B------:R-:W1:Y:S03]  /*0ab0*/  @!P1 LDC.64 R4, c[0x0][0x2c8] ;  /* 0x0000b200ff049b82 */ /* 0x000e660000000a00 */
[----:B------:R-:W2:Y:S01]  /*0ac0*/  @P1 LDG.E R0, desc[UR24][R2.64] ;  /* 0x0000001802001981 */ /* 0x000ea2000c1e1900 */
[----:B------:R-:W-:Y:S01]  /*0ad0*/  UMOV UR8, URZ ;  /* 0x0000003f00087c82 */ /* 0x000fe20008000000 */
[----:B------:R-:W-:-:S03]  /*0ae0*/  USHF.L.U32 UR32, UR23, 0x7, URZ ;  /* 0x0000000717207899 */ /* 0x000fc6000800063f */
[----:B------:R-:W4:Y:S01]  /*0af0*/  @!P1 LDC.64 R2, c[0x0][0x318] ;  /* 0x0000c600ff029b82 */ /* 0x000f220000000a00 */
[----:B---3--:R-:W-:Y:S02]  /*0b00*/  @P0 R2UR UR8, R6 ;  /* 0x00000000060802ca */ /* 0x008fe400000e0000 */
[----:B----4-:R-:W-:-:S04]  /*0b10*/  @!P1 ISETP.NE.U32.AND P0, PT, R2, RZ, PT ;  /* 0x000000ff0200920c */ /* 0x010fc80003f05070 */
[----:B------:R-:W-:-:S04]  /*0b20*/  @!P1 ISETP.NE.AND.EX P0, PT, R3, RZ, PT, P0 ;  /* 0x000000ff0300920c */ /* 0x000fc80003f05300 */
[----:B-1----:R-:W-:-:S03]  /*0b30*/  @!P1 SEL R2, R5, RZ, P0 ;  /* 0x000000ff05029207 */ /* 0x002fc60000000000 */
[----:B--2---:R-:W-:Y:S01]  /*0b40*/  @P1 VIADD R0, R0, -UR8 ;  /* 0x8000000800001c36 */ /* 0x004fe20008000000 */
[----:B------:R-:W-:-:S04]  /*0b50*/  @!P1 IADD3 R0, R2, -UR8, R4 ;  /* 0x8000000802009c10 */ /* 0x000fc8000fffe004 */
[----:B------:R-:W-:-:S13]  /*0b60*/  ISETP.LE.AND P0, PT, R0, UR32, PT ;  /* 0x0000002000007c0c */ /* 0x000fda000bf03270 */
[----:B-----5:R-:W-:Y:S05]  /*0b70*/  @P0 BRA `(.L_x_460) ;  /* 0x0000006000140947 */ /* 0x020fea0003800000 */
[----:B------:R-:W1:Y:S01]  /*0b80*/  LDC R7, c[0x0][0x278] ;  /* 0x00009e00ff077b82 */ /* 0x000e620000000800 */
[----:B------:R-:W2:Y:S01]  /*0b90*/  S2R R4, SR_CTAID.Z ;  /* 0x0000000000047919 */ /* 0x000ea20000002700 */
[----:B------:R-:W-:Y:S01]  /*0ba0*/  ULDC.64 UR6, c[0x0][0x2f0] ;  /* 0x0000bc0000067ab9 */ /* 0x000fe20000000a00 */
[----:B------:R-:W-:Y:S01]  /*0bb0*/  ULDC UR33, c[0x0][0x2c4] ;  /* 0x0000b10000217ab9 */ /* 0x000fe20000000800 */
[----:B------:R-:W-:Y:S01]  /*0bc0*/  UISETP.NE.U32.AND UP1, UPT, UR6, URZ, UPT ;  /* 0x0000003f0600728c */ /* 0x000fe2000bf25070 */
[----:B------:R-:W3:Y:S01]  /*0bd0*/  S2R R8, SR_CTAID.X ;  /* 0x0000000000087919 */ /* 0x000ee20000002500 */
[----:B------:R-:W-:Y:S01]  /*0be0*/  ULDC UR40, c[0x0][0x270] ;  /* 0x00009c0000287ab9 */ /* 0x000fe20000000800 */
[----:B------:R-:W-:Y:S01]  /*0bf0*/  ULDC.U8 UR6, c[0x0][0x3d8] ;  /* 0x0000f60000067ab9 */ /* 0x000fe20000000000 */
[----:B------:R-:W-:Y:S01]  /*0c00*/  ULDC UR39, c[0x0][0x2dc] ;  /* 0x0000b70000277ab9 */ /* 0x000fe20000000800 */
[----:B------:R-:W-:Y:S02]  /*0c10*/  UISETP.NE.AND UP0, UPT, UR6, URZ, UPT ;  /* 0x0000003f0600728c */ /* 0x000fe4000bf05270 */
[----:B------:R-:W-:-:S02]  /*0c20*/  UIADD3 UR6, UR33, 0x3f, URZ ;  /* 0x0000003f21067890 */ /* 0x000fc4000fffe03f */
[----:B------:R-:W-:Y:S02]  /*0c30*/  UISETP.NE.AND.EX UP1, UPT, UR7, URZ, UPT, UP1 ;  /* 0x0000003f0700728c */ /* 0x000fe4000bf25310 */
[----:B------:R-:W-:Y:S02]  /*0c40*/  USHF.R.S32.HI UR38, URZ, 0x1f, UR6 ;  /* 0x0000001f3f267899 */ /* 0x000fe40008011406 */
[----:B------:R-:W-:Y:S02]  /*0c50*/  UIMAD UR9, UR22, UR39, URZ ;  /* 0x00000027160972a4 */ /* 0x000fe4000f8e023f */
[----:B------:R-:W-:Y:S02]  /*0c60*/  ULEA.HI UR38, UR38, UR6, URZ, 0x6 ;  /* 0x0000000626267291 */ /* 0x000fe4000f8f303f */
[----:B------:R-:W-:Y:S02]  /*0c70*/  @UP0 UIMAD UR13, UR20, UR33, URZ ;  /* 0x00000021140d02a4 */ /* 0x000fe4000f8e023f */
[----:B------:R-:W-:Y:S01]  /*0c80*/  ULOP3.LUT UR36, UR38, 0xffffffc0, URZ, 0xc0, !UPT ;  /* 0xffffffc026247892 */ /* 0x000fe2000f8ec03f */
[----:B-1----:R-:W-:Y:S01]  /*0c90*/  IABS R6, R7 ;  /* 0x0000000700067213 */ /* 0x002fe20000000000 */
[----:B------:R-:W-:Y:S01]  /*0ca0*/  @!UP0 UIMAD UR10, UR20, UR40, UR22 ;  /* 0x00000028140a82a4 */ /* 0x000fe2000f8e0216 */
[----:B------:R-:W-:Y:S01]  /*0cb0*/  ISETP.NE.AND P1, PT, R7, RZ, PT ;  /* 0x000000ff0700720c */ /* 0x000fe20003f25270 */
[----:B------:R-:W-:Y:S01]  /*0cc0*/  UIADD3 UR36, UR36, -0x40, URZ ;  /* 0xffffffc024247890 */ /* 0x000fe2000fffe03f */
[----:B------:R-:W1:Y:S01]  /*0cd0*/  I2F.RP R2, R6 ;  /* 0x0000000600027306 */ /* 0x000e620000209400 */
[----:B------:R-:W-:Y:S01]  /*0ce0*/  ULDC.U8 UR11, c[0x0][0x480] ;  /* 0x00012000000b7ab9 */ /* 0x000fe20000000000 */
        /* <DEDUP_REMOVED lines=17> */
[----:B------:R-:W-:Y:S01]  /*0e00*/  IMAD.HI.U32 R0, R3, R0, R2 ;  /* 0x0000000003007227 */ /* 0x000fe200078e0002 */
[----:B------:R-:W-:Y:S02]  /*0e10*/  MOV R3, R4 ;  /* 0x0000000400037202 */ /* 0x000fe40000000f00 */
[----:B------:R-:W3:Y:S03]  /*0e20*/  LDC.64 R4, c[0x0][0x488] ;  /* 0x00012200ff047b82 */ /* 0x000ee60000000a00 */
[----:B------:R-:W-:-:S04]  /*0e30*/  IMAD.HI.U32 R0, R0, R3, RZ ;  /* 0x0000000300007227 */ /* 0x000fc800078e00ff */
[----:B------:R-:W-:-:S04]  /*0e40*/  IMAD.MOV R2, RZ, RZ, -R0 ;  /* 0x000000ffff027224 */ /* 0x000fc800078e0a00 */
[----:B------:R-:W-:-:S05]  /*0e50*/  IMAD R2, R6, R2, R3 ;  /* 0x0000000206027224 */ /* 0x000fca00078e0203 */
[----:B------:R-:W-:-:S13]  /*0e60*/  ISETP.GT.U32.AND P2, PT, R6, R2, PT ;  /* 0x000000020600720c */ /* 0x000fda0003f44070 */
[----:B------:R-:W-:Y:S01]  /*0e70*/  @!P2 IMAD.IADD R2, R2, 0x1, -R6 ;  /* 0x000000010202a824 */ /* 0x000fe200078e0a06 */
[----:B------:R-:W-:-:S04]  /*0e80*/  @!P2 IADD3 R0, R0, 0x1, RZ ;  /* 0x000000010000a810 */ /* 0x000fc80007ffe0ff */
[----:B------:R-:W-:Y:S02]  /*0e90*/  ISETP.GE.U32.AND P3, PT, R2, R6, PT ;  /* 0x000000060200720c */ /* 0x000fe40003f66070 */
[----:B------:R-:W-:-:S04]  /*0ea0*/  LOP3.LUT R2, R7, UR22, RZ, 0x3c, !PT ;  /* 0x0000001607027c12 */ /* 0x000fc8000f8e3cff */
[----:B------:R-:W-:Y:S01]  /*0eb0*/  ISETP.GE.AND P0, PT, R2, RZ, PT ;  /* 0x000000ff0200720c */ /* 0x000fe20003f06270 */
[----:B---3--:R-:W-:-:S04]  /*0ec0*/  IMAD.WIDE.U32 R2, R8, R4, RZ ;  /* 0x0000000408027225 */ /* 0x008fc800078e00ff */
[----:B------:R-:W-:Y:S02]  /*0ed0*/  IMAD R3, R8, R5, R3 ;  /* 0x0000000508037224 */ /* 0x000fe400078e0203 */
[----:B------:R-:W-:Y:S01]  /*0ee0*/  @P3 VIADD R0, R0, 0x1 ;  /* 0x0000000100003836 */ /* 0x000fe20000000000 */
[----:B------:R-:W-:-:S03]  /*0ef0*/  ISETP.NE.AND P3, PT, RZ, UR11, PT ;  /* 0x0000000bff007c0c */ /* 0x000fc6000bf65270 */
[----:B------:R-:W-:Y:S01]  /*0f00*/  IMAD.MOV.U32 R11, RZ, RZ, R0 ;  /* 0x000000ffff0b7224 */ /* 0x000fe200078e0000 */
[----:B------:R-:W-:-:S04]  /*0f10*/  SEL R12, R3, RZ, P3 ;  /* 0x000000ff030c7207 */ /* 0x000fc80001800000 */
        /* <DEDUP_REMOVED lines=14> */
.L_x_461:
[----:B------:R-:W-:Y:S01]  /*1000*/  UIMAD UR34, UR20, UR40, UR22 ;  /* 0x00000028142272a4 */ /* 0x000fe2000f8e0216 */
[----:B------:R-:W-:-:S03]  /*1010*/  ULDC UR48, c[0x0][0x2d4] ;  /* 0x0000b50000307ab9 */ /* 0x000fc60000000800 */
[----:B------:R-:W-:-:S12]  /*1020*/  UIMAD UR34, UR34, UR48, URZ ;  /* 0x00000030222272a4 */ /* 0x000fd8000f8e023f */
.L_x_462:
[----:B------:R-:W1:Y:S01]  /*1030*/  S2R R5, SR_TID.X ;  /* 0x0000000000057919 */ /* 0x000e620000002100 */
[----:B------:R-:W2:Y:S01]  /*1040*/  LDC.64 R22, c[0x0][0x240] ;  /* 0x00009000ff167b82 */ /* 0x000ea20000000a00 */
[----:B------:R-:W-:Y:S01]  /*1050*/  UIMAD UR10, UR40, UR39, URZ ;  /* 0x00000027280a72a4 */ /* 0x000fe2000f8e023f */
[----:B------:R-:W-:Y:S01]  /*1060*/  IMAD.U32 R6, RZ, RZ, UR9 ;  /* 0x00000009ff067e24 */ /* 0x000fe2000f8e00ff */
[----:B------:R-:W-:Y:S01]  /*1070*/  UIMAD.WIDE UR48, UR20, UR48, UR36 ;  /* 0x00000030143072a5 */ /* 0x000fe2000f8e0224 */
[----:B------:R-:W-:Y:S01]  /*1080*/  CS2R R158, SRZ ;  /* 0x00000000009e7805 */ /* 0x000fe2000001ff00 */
[----:B------:R-:W-:Y:S01]  /*1090*/  UIMAD.WIDE.U32 UR46, UR39, UR40, URZ ;  /* 0x00000028272e72a5 */ /* 0x000fe2000f8e003f */
[----:B------:R-:W-:Y:S01]  /*10a0*/  CS2R R156, SRZ ;  /* 0x00000000009c7805 */ /* 0x000fe2000001ff00 */
[----:B------:R-:W-:Y:S01]  /*10b0*/  UIADD3 UR32, UP0, UR32, UR8, URZ ;  /* 0x0000000820207290 */ /* 0x000fe2000ff1e03f */
[----:B------:R-:W3:Y:S01]  /*10c0*/  LDC.64 R8, c[0x0][0x228] ;  /* 0x00008a00ff087b82 */ /* 0x000ee20000000a00 */
[----:B------:R-:W-:Y:S01]  /*10d0*/  USHF.R.S32.HI UR45, URZ, 0x1f, UR39 ;  /* 0x0000001f3f2d7899 */ /* 0x000fe20008011427 */
[----:B------:R-:W-:Y:S01]  /*10e0*/  CS2R R162, SRZ ;  /* 0x0000000000a27805 */ /* 0x000fe2000001ff00 */
[----:B------:R-:W-:Y:S01]  /*10f0*/  IMAD.U32 R26, RZ, RZ, UR46 ;  /* 0x0000002eff1a7e24 */ /* 0x000fe2000f8e00ff */
[----:B------:R-:W-:Y:S01]  /*1100*/  ULDC.64 UR8, c[0x0][0x248] ;  /* 0x0000920000087ab9 */ /* 0x000fe20000000a00 */
[----:B------:R-:W-:Y:S01]  /*1110*/  IMAD.U32 R27, RZ, RZ, UR47 ;  /* 0x0000002fff1b7e24 */ /* 0x000fe2000f8e00ff */
[----:B------:R-:W-:Y:S01]  /*1120*/  UIADD3.X UR4, UR12, UR4, URZ, UP0, !UPT ;  /* 0x000000040c047290 */ /* 0x000fe200087fe43f */
[----:B------:R-:W-:Y:S01]  /*1130*/  CS2R R160, SRZ ;  /* 0x0000000000a07805 */ /* 0x000fe2000001ff00 */
[----:B------:R-:W4:Y:S01]  /*1140*/  LDC.64 R18, c[0x0][0x418] ;  /* 0x00010600ff127b82 */ /* 0x000f220000000a00 */
[----:B------:R-:W-:Y:S01]  /*1150*/  UIMAD UR45, UR45, UR40, URZ ;  /* 0x000000282d2d72a4 */ /* 0x000fe2000f8e023f */
[----:B------:R-:W-:Y:S01]  /*1160*/  CS2R R154, SRZ ;  /* 0x00000000009a7805 */ /* 0x000fe2000001ff00 */
[----:B------:R-:W-:Y:S01]  /*1170*/  ULDC.64 UR12, c[0x0][0x210] ;  /* 0x00008400000c7ab9 */ /* 0x000fe20000000a00 */
[----:B------:R-:W-:Y:S01]  /*1180*/  UIMAD UR43, UR4, UR8, URZ ;  /* 0x00000008042b72a4 */ /* 0x000fe2000f8e023f */
[----:B------:R-:W-:Y:S01]  /*1190*/  CS2R R152, SRZ ;  /* 0x0000000000987805 */ /* 0x000fe2000001ff00 */
[----:B------:R-:W-:Y:S01]  /*11a0*/  UIMAD UR42, UR42, UR39, UR45 ;  /* 0x000000272a2a72a4 */ /* 0x000fe2000f8e022d */
[----:B------:R-:W-:Y:S01]  /*11b0*/  CS2R R150, SRZ ;  /* 0x0000000000967805 */ /* 0x000fe2000001ff00 */
[----:B------:R-:W5:Y:S01]  /*11c0*/  LDC.64 R24, c[0x0][0x420] ;  /* 0x00010800ff187b82 */ /* 0x000f620000000a00 */
[----:B------:R-:W-:Y:S01]  /*11d0*/  UIMAD UR43, UR32, UR9, UR43 ;  /* 0x00000009202b72a4 */ /* 0x000fe2000f8e022b */
[----:B------:R-:W-:Y:S01]  /*11e0*/  CS2R R148, SRZ ;  /* 0x0000000000947805 */ /* 0x000fe2000001ff00 */
[----:B------:R-:W-:Y:S01]  /*11f0*/  ULEA.HI.SX32 UR38, UR38, 0xffffffff, 0x1a ;  /* 0xffffffff26267891 */ /* 0x000fe2000f8fd23f */
[----:B------:R-:W-:Y:S01]  /*1200*/  CS2R R142, SRZ ;  /* 0x00000000008e7805 */ /* 0x000fe2000001ff00 */
[----:B------:R-:W-:Y:S01]  /*1210*/  UIADD3 UR35, UR36, UR35, URZ ;  /* 0x0000002324237290 */ /* 0x000fe2000fffe03f */
[----:B------:R-:W-:-:S02]  /*1220*/  CS2R R140, SRZ ;  /* 0x00000000008c7805 */ /* 0x000fc4000001ff00 */
[----:B-1----:R-:W-:Y:S01]  /*1230*/  SHF.R.S32.HI R2, RZ, 0x1f, R5 ;  /* 0x0000001fff027819 */ /* 0x002fe20000011405 */
[----:B------:R-:W1:Y:S01]  /*1240*/  LDC.64 R20, c[0x0][0x230] ;  /* 0x00008c00ff147b82 */ /* 0x000e620000000a00 */
[----:B------:R-:W-:Y:S01]  /*1250*/  UIADD3 UR34, UR36, UR34, URZ ;  /* 0x0000002224227290 */ /* 0x000fe2000fffe03f */
[----:B------:R-:W-:Y:S02]  /*1260*/  CS2R R146, SRZ ;  /* 0x0000000000927805 */ /* 0x000fe4000001ff00 */
[CC--:B------:R-:W-:Y:S02]  /*1270*/  LEA.HI R3, R2.reuse, R5.reuse, RZ, 0x5 ;  /* 0x0000000502037211 */ /* 0x0c0fe400078f28ff */
[----:B------:R-:W-:Y:S02]  /*1280*/  CS2R R144, SRZ ;  /* 0x0000000000907805 */ /* 0x000fe4000001ff00 */
[----:B------:R-:W-:Y:S02]  /*1290*/  LEA.HI R2, R2, R5, RZ, 0x3 ;  /* 0x0000000502027211 */ /* 0x000fe400078f18ff */
[----:B------:R-:W-:-:S02]  /*12a0*/  CS2R R138, SRZ ;  /* 0x00000000008a7805 */ /* 0x000fc4000001ff00 */
[----:B------:R-:W-:Y:S02]  /*12b0*/  LOP3.LUT R0, R3, 0xffffffe0, RZ, 0xc0, !PT ;  /* 0xffffffe003007812 */ /* 0x000fe400078ec0ff */
[----:B------:R-:W-:Y:S02]  /*12c0*/  CS2R R136, SRZ ;  /* 0x0000000000887805 */ /* 0x000fe4000001ff00 */
[----:B------:R-:W-:Y:S02]  /*12d0*/  SHF.R.S32.HI R3, RZ, 0x5, R3 ;  /* 0x00000005ff037819 */ /* 0x000fe40000011403 */
[----:B------:R-:W-:Y:S02]  /*12e0*/  CS2R R134, SRZ ;  /* 0x0000000000867805 */ /* 0x000fe4000001ff00 */
[----:B------:R-:W-:Y:S01]  /*12f0*/  LOP3.LUT R4, R2, 0xfffffff8, RZ, 0xc0, !PT ;  /* 0xfffffff802047812 */ /* 0x000fe200078ec0ff */
[----:B------:R-:W-:Y:S01]  /*1300*/  IMAD.IADD R0, R5, 0x1, -R0 ;  /* 0x0000000105007824 */ /* 0x000fe200078e0a00 */
[----:B------:R-:W-:-:S02]  /*1310*/  SHF.R.S32.HI R16, RZ, 0x3, R2 ;  /* 0x00000003ff107819 */ /* 0x000fc40000011402 */
[----:B------:R-:W-:Y:S02]  /*1320*/  CS2R R132, SRZ ;  /* 0x0000000000847805 */ /* 0x000fe4000001ff00 */
[----:B------:R-:W-:Y:S01]  /*1330*/  CS2R R126, SRZ ;  /* 0x00000000007e7805 */ /* 0x000fe2000001ff00 */
[----:B------:R-:W-:Y:S01]  /*1340*/  IMAD R0, R3, UR10, R0 ;  /* 0x0000000a03007c24 */ /* 0x000fe2000f8e0200 */
[----:B------:R-:W-:Y:S01]  /*1350*/  USHF.L.U32 UR10, UR10, 0x6, URZ ;  /* 0x000000060a0a7899 */ /* 0x000fe2000800063f */
[----:B------:R-:W-:Y:S01]  /*1360*/  IMAD.IADD R4, R5, 0x1, -R4 ;  /* 0x0000000105047824 */ /* 0x000fe200078e0a04 */
[----:B------:R-:W-:Y:S01]  /*1370*/  SHF.R.S32.HI R28, RZ, 0x1f, R16 ;  /* 0x0000001fff1c7819 */ /* 0x000fe20000011410 */
[----:B------:R-:W-:Y:S01]  /*1380*/  IMAD.U32 R5, RZ, RZ, UR7 ;  /* 0x00000007ff057e24 */ /* 0x000fe2000f8e00ff */
[----:B------:R-:W-:Y:S01]  /*1390*/  USHF.R.S32.HI UR7, URZ, 0x1f, UR10 ;  /* 0x0000001f3f077899 */ /* 0x000fe2000801140a */
[----:B------:R-:W-:Y:S01]  /*13a0*/  IADD3 R10, P2, R16, UR36, RZ ;  /* 0x00000024100a7c10 */ /* 0x000fe2000ff5e0ff */
[----:B------:R-:W-:Y:S01]  /*13b0*/  IMAD.SHL.U32 R2, R4, 0x8, RZ ;  /* 0x0000000804027824 */ /* 0x000fe200078e00ff */
[----:B------:R-:W-:Y:S01]  /*13c0*/  IADD3 R6, P1, P0, R0, UR10, R6 ;  /* 0x0000000a00067c10 */ /* 0x000fe2000f83e006 */
[----:B------:R-:W-:Y:S01]  /*13d0*/  ULDC.64 UR10, c[0x0][0x258] ;  /* 0x00009600000a7ab9 */ /* 0x000fe20000000a00 */
[----:B------:R-:W-:Y:S01]  /*13e0*/  SHF.R.S32.HI R0, RZ, 0x1f, R0 ;  /* 0x0000001fff007819 */ /* 0x000fe20000011400 */
[----:B------:R-:W-:Y:S01]  /*13f0*/  UIMAD UR44, UR28, UR10, URZ ;  /* 0x0000000a1c2c72a4 */ /* 0x000fe2000f8e023f */
[----:B------:R-:W-:Y:S01]  /*1400*/  IADD3.X R13, R28, UR37, RZ, P2, !PT ;  /* 0x000000251c0d7c10 */ /* 0x000fe200097fe4ff */
[----:B------:R-:W-:Y:S01]  /*1410*/  UIADD3 UR37, UP1, UR48, UR6, URZ ;  /* 0x0000000630257290 */ /* 0x000fe2000ff3e03f */
[----:B------:R-:W-:Y:S01]  /*1420*/  IADD3.X R5, R0, UR7, R5, P1, P0 ;  /* 0x0000000700057c10 */ /* 0x000fe20008fe0405 */
[----:B------:R-:W-:Y:S01]  /*1430*/  UIMAD UR44, UR22, UR11, UR44 ;  /* 0x0000000b162c72a4 */ /* 0x000fe2000f8e022c */
[----:B------:R-:W-:Y:S01]  /*1440*/  IADD3 R6, P0, R6, R7, RZ ;  /* 0x0000000706067210 */ /* 0x000fe20007f1e0ff */
[-C--:B--2---:R-:W-:Y:S01]  /*1450*/  IMAD R0, R13, R22.reuse, RZ ;  /* 0x000000160d007224 */ /* 0x084fe200078e02ff */
[----:B------:R-:W-:Y:S01]  /*1460*/  SHF.R.S32.HI R3, RZ, 0x1f, R2 ;  /* 0x0000001fff037819 */ /* 0x000fe20000011402 */
[----:B------:R-:W-:Y:S01]  /*1470*/  ULDC.64 UR6, c[0x0][0x250] ;  /* 0x0000940000067ab9 */ /* 0x000fe20000000a00 */
[----:B------:R-:W-:Y:S01]  /*1480*/  UIADD3.X UR41, UR49, UR41, URZ, UP1, !UPT ;  /* 0x0000002931297290 */ /* 0x000fe20008ffe43f */
[----:B------:R-:W-:Y:S01]  /*1490*/  IMAD.X R7, R5, 0x1, R12, P0 ;  /* 0x0000000105077824 */ /* 0x000fe200000e060c */
[----:B------:R-:W-:Y:S01]  /*14a0*/  CS2R R124, SRZ ;  /* 0x00000000007c7805 */ /* 0x000fe2000001ff00 */
[C---:B------:R-:W-:Y:S01]  /*14b0*/  IMAD R0, R10.reuse, R23, R0 ;  /* 0x000000170a007224 */ /* 0x040fe200078e0200 */
[----:B------:R-:W-:Y:S01]  /*14c0*/  CS2R R130, SRZ ;  /* 0x0000000000827805 */ /* 0x000fe2000001ff00 */
[----:B------:R-:W-:Y:S01]  /*14d0*/  IMAD.WIDE.U32 R4, R10, R22, R2 ;  /* 0x000000160a047225 */ /* 0x000fe200078e0002 */
[----:B------:R-:W-:-:S02]  /*14e0*/  CS2R R128, SRZ ;  /* 0x0000000000807805 */ /* 0x000fc4000001ff00 */
[----:B------:R-:W-:Y:S02]  /*14f0*/  CS2R R122, SRZ ;  /* 0x00000000007a7805 */ /* 0x000fe4000001ff00 */
[----:B------:R-:W-:Y:S01]  /*1500*/  CS2R R120, SRZ ;  /* 0x0000000000787805 */ /* 0x000fe2000001ff00 */
[----:B------:R-:W-:Y:S01]  /*1510*/  IMAD.IADD R5, R5, 0x1, R0 ;  /* 0x0000000105057824 */ /* 0x000fe200078e0200 */
[----:B------:R-:W-:Y:S01]  /*1520*/  CS2R R118, SRZ ;  /* 0x0000000000767805 */ /* 0x000fe2000001ff00 */
[C---:B---3--:R-:W-:Y:S01]  /*1530*/  IMAD R0, R8.reuse, UR29, RZ ;  /* 0x0000001d08007c24 */ /* 0x048fe2000f8e02ff */
[----:B------:R-:W-:Y:S01]  /*1540*/  CS2R R116, SRZ ;  /* 0x0000000000747805 */ /* 0x000fe2000001ff00 */
[----:B------:R-:W-:Y:S01]  /*1550*/  IMAD.WIDE.U32 R4, R8, UR20, R4 ;  /* 0x0000001408047c25 */ /* 0x000fe2000f8e0004 */
[----:B------:R-:W-:Y:S02]  /*1560*/  CS2R R110, SRZ ;  /* 0x00000000006e7805 */ /* 0x000fe4000001ff00 */
[----:B------:R-:W-:-:S02]  /*1570*/  CS2R R108, SRZ ;  /* 0x00000000006c7805 */ /* 0x000fc4000001ff00 */
[----:B------:R-:W-:Y:S01]  /*1580*/  CS2R R114, SRZ ;  /* 0x0000000000727805 */ /* 0x000fe2000001ff00 */
[----:B------:R-:W-:Y:S01]  /*1590*/  IMAD R0, R9, UR20, R0 ;  /* 0x0000001409007c24 */ /* 0x000fe2000f8e0200 */
[----:B------:R-:W-:Y:S01]  /*15a0*/  CS2R R112, SRZ ;  /* 0x0000000000707805 */ /* 0x000fe2000001ff00 */
[----:B------:R-:W-:Y:S01]  /*15b0*/  IMAD.U32 R8, RZ, RZ, UR8 ;  /* 0x00000008ff087e24 */ /* 0x000fe2000f8e00ff */
[----:B------:R-:W-:Y:S01]  /*15c0*/  CS2R R106, SRZ ;  /* 0x00000000006a7805 */ /* 0x000fe2000001ff00 */
[----:B------:R-:W-:Y:S01]  /*15d0*/  IMAD.U32 R14, RZ, RZ, UR6 ;  /* 0x00000006ff0e7e24 */ /* 0x000fe2000f8e00ff */
[----:B------:R-:W-:Y:S01]  /*15e0*/  CS2R R104, SRZ ;  /* 0x0000000000687805 */ /* 0x000fe2000001ff00 */
[----:B----4-:R-:W-:Y:S01]  /*15f0*/  IMAD R12, R18, UR29, RZ ;  /* 0x0000001d120c7c24 */ /* 0x010fe2000f8e02ff */
[----:B------:R-:W-:Y:S01]  /*1600*/  CS2R R102, SRZ ;  /* 0x0000000000667805 */ /* 0x000fe2000001ff00 */
[----:B------:R-:W-:Y:S01]  /*1610*/  IMAD.WIDE.U32 R26, R26, UR37, R6 ;  /* 0x000000251a1a7c25 */ /* 0x000fe2000f8e0006 */
[----:B------:R-:W-:-:S02]  /*1620*/  CS2R R100, SRZ ;  /* 0x0000000000647805 */ /* 0x000fc4000001ff00 */
[----:B------:R-:W-:Y:S02]  /*1630*/  CS2R R94, SRZ ;  /* 0x00000000005e7805 */ /* 0x000fe4000001ff00 */
[----:B------:R-:W-:Y:S01]  /*1640*/  CS2R R92, SRZ ;  /* 0x00000000005c7805 */ /* 0x000fe2000001ff00 */
[----:B------:R-:W-:Y:S01]  /*1650*/  IMAD.IADD R5, R5, 0x1, R0 ;  /* 0x0000000105057824 */ /* 0x000fe200078e0200 */
[----:B------:R-:W-:Y:S01]  /*1660*/  CS2R R98, SRZ ;  /* 0x0000000000627805 */ /* 0x000fe2000001ff00 */
[----:B------:R-:W-:Y:S01]  /*1670*/  IMAD.U32 R6, RZ, RZ, UR10 ;  /* 0x0000000aff067e24 */ /* 0x000fe2000f8e00ff */
[----:B------:R-:W-:Y:S01]  /*1680*/  ULDC.64 UR10, c[0x0][0x428] ;  /* 0x00010a00000a7ab9 */ /* 0x000fe20000000a00 */
[----:B------:R-:W-:Y:S01]  /*1690*/  IMAD.WIDE.U32 R8, R8, UR32, R2 ;  /* 0x0000002008087c25 */ /* 0x000fe2000f8e0002 */
[----:B------:R-:W-:Y:S02]  /*16a0*/  CS2R R96, SRZ ;  /* 0x0000000000607805 */ /* 0x000fe4000001ff00 */
[----:B------:R-:W-:-:S02]  /*16b0*/  CS2R R90, SRZ ;  /* 0x00000000005a7805 */ /* 0x000fc4000001ff00 */
[----:B------:R-:W-:Y:S01]  /*16c0*/  CS2R R88, SRZ ;  /* 0x0000000000587805 */ /* 0x000fe2000001ff00 */
[----:B------:R-:W-:Y:S01]  /*16d0*/  IMAD.WIDE.U32 R14, R14, UR32, R2 ;  /* 0x000000200e0e7c25 */ /* 0x000fe2000f8e0002 */
[----:B------:R-:W-:Y:S02]  /*16e0*/  CS2R R86, SRZ ;  /* 0x0000000000567805 */ /* 0x000fe4000001ff00 */
[----:B------:R-:W-:Y:S02]  /*16f0*/  CS2R R84, SRZ ;  /* 0x0000000000547805 */ /* 0x000fe4000001ff00 */
[----:B------:R-:W-:Y:S01]  /*1700*/  CS2R R78, SRZ ;  /* 0x00000000004e7805 */ /* 0x000fe2000001ff00 */
[----:B------:R-:W-:Y:S01]  /*1710*/  IMAD R12, R19, UR20, R12 ;  /* 0x00000014130c7c24 */ /* 0x000fe2000f8e020c */
[----:B------:R-:W-:Y:S01]  /*1720*/  CS2R R76, SRZ ;  /* 0x00000000004c7805 */ /* 0x000fe2000001ff00 */
[----:B------:R-:W-:Y:S01]  /*1730*/  IMAD.WIDE.U32 R2, R18, UR20, R2 ;  /* 0x0000001412027c25 */ /* 0x000fe2000f8e0002 */
[----:B------:R-:W-:Y:S01]  /*1740*/  CS2R R82, SRZ ;  /* 0x0000000000527805 */ /* 0x000fe2000001ff00 */
[----:B------:R-:W2:Y:S01]  /*1750*/  LDC.64 R18, c[0x0][0x238] ;  /* 0x00008e00ff127b82 */ /* 0x000ea20000000a00 */
[----:B------:R-:W-:Y:S01]  /*1760*/  CS2R R80, SRZ ;  /* 0x0000000000507805 */ /* 0x000fe2000001ff00 */
[----:B-----5:R-:W-:Y:S01]  /*1770*/  IMAD R0, R13, R24, RZ ;  /* 0x000000180d007224 */ /* 0x020fe200078e02ff */
[----:B------:R-:W-:Y:S01]  /*1780*/  CS2R R74, SRZ ;  /* 0x00000000004a7805 */ /* 0x000fe2000001ff00 */
[----:B------:R-:W-:Y:S01]  /*1790*/  IMAD.WIDE.U32 R6, R6, UR22, R4 ;  /* 0x0000001606067c25 */ /* 0x000fe2000f8e0004 */
[----:B------:R-:W-:-:S02]  /*17a0*/  CS2R R72, SRZ ;  /* 0x0000000000487805 */ /* 0x000fc4000001ff00 */
[----:B------:R-:W-:Y:S02]  /*17b0*/  CS2R R70, SRZ ;  /* 0x0000000000467805 */ /* 0x000fe4000001ff00 */
[----:B------:R-:W-:Y:S01]  /*17c0*/  CS2R R68, SRZ ;  /* 0x0000000000447805 */ /* 0x000fe2000001ff00 */
[----:B------:R-:W-:Y:S01]  /*17d0*/  IMAD.IADD R3, R3, 0x1, R12 ;  /* 0x0000000103037824 */ /* 0x000fe200078e020c */
[----:B------:R-:W-:Y:S01]  /*17e0*/  LEA R230, P0, R6, UR12, 0x1 ;  /* 0x0000000c06e67c11 */ /* 0x000fe2000f8008ff */
[C---:B------:R-:W-:Y:S01]  /*17f0*/  IMAD R12, R10.reuse, R25, R0 ;  /* 0x000000190a0c7224 */ /* 0x040fe200078e0200 */
[----:B------:R-:W-:Y:S01]  /*1800*/  UIMAD UR12, UR28, UR10, URZ ;  /* 0x0000000a1c0c72a4 */ /* 0x000fe2000f8e023f */
[----:B------:R-:W-:Y:S01]  /*1810*/  VIADD R0, R7, UR44 ;  /* 0x0000002c07007c36 */ /* 0x000fe20008000000 */
[----:B------:R-:W-:Y:S01]  /*1820*/  CS2R R62, SRZ ;  /* 0x00000000003e7805 */ /* 0x000fe2000001ff00 */
[----:B------:R-:W-:Y:S01]  /*1830*/  IMAD.WIDE.U32 R4, R10, R24, R2 ;  /* 0x000000180a047225 */ /* 0x000fe200078e0002 */
[----:B------:R-:W-:Y:S01]  /*1840*/  UIMAD UR39, UR22, UR11, UR12 ;  /* 0x0000000b162772a4 */ /* 0x000fe2000f8e020c */
[----:B------:R-:W-:-:S02]  /*1850*/  CS2R R60, SRZ ;  /* 0x00000000003c7805 */ /* 0x000fc4000001ff00 */
[----:B------:R-:W-:Y:S01]  /*1860*/  LEA.HI.X R231, R6, UR13, R0, 0x1, P0 ;  /* 0x0000000d06e77c11 */ /* 0x000fe200080f0c00 */
[----:B------:R-:W-:Y:S01]  /*1870*/  UIADD3 UR13, UR47, UR42, URZ ;  /* 0x0000002a2f0d7290 */ /* 0x000fe2000fffe03f */
[----:B------:R-:W-:Y:S01]  /*1880*/  IMAD.U32 R6, RZ, RZ, UR10 ;  /* 0x0000000aff067e24 */ /* 0x000fe2000f8e00ff */
[----:B------:R-:W-:Y:S01]  /*1890*/  UIMAD UR10, UR4, UR6, URZ ;  /* 0x00000006040a72a4 */ /* 0x000fe2000f8e023f */
[----:B------:R-:W-:Y:S01]  /*18a0*/  IMAD.IADD R5, R5, 0x1, R12 ;  /* 0x0000000105057824 */ /* 0x000fe200078e020c */
[----:B------:R-:W-:Y:S01]  /*18b0*/  UIMAD UR13, UR13, UR37, URZ ;  /* 0x000000250d0d72a4 */ /* 0x000fe2000f8e023f */
[----:B------:R-:W-:Y:S01]  /*18c0*/  VIADD R3, R9, UR43 ;  /* 0x0000002b09037c36 */ /* 0x000fe20008000000 */
[----:B------:R-:W-:Y:S01]  /*18d0*/  UIMAD UR37, UR32, UR7, UR10 ;  /* 0x00000007202572a4 */ /* 0x000fe2000f8e020a */
[----:B------:R-:W-:Y:S01]  /*18e0*/  IMAD.WIDE.U32 R6, R6, UR22, R4 ;  /* 0x0000001606067c25 */ /* 0x000fe2000f8e0004 */
[----:B------:R-:W-:Y:S01]  /*18f0*/  UIMAD UR41, UR41, UR46, UR13 ;  /* 0x0000002e292972a4 */ /* 0x000fe2000f8e020d */
[----:B------:R-:W-:Y:S01]  /*1900*/  LEA R12, P0, R22, R230, 0x6 ;  /* 0x000000e6160c7211 */ /* 0x000fe200078030ff */
[----:B------:R-:W-:Y:S01]  /*1910*/  ULDC.64 UR10, c[0x0][0x400] ;  /* 0x00010000000a7ab9 */ /* 0x000fe20000000a00 */
[----:B------:R-:W-:Y:S01]  /*1920*/  IMAD.MOV.U32 R2, RZ, RZ, R8 ;  /* 0x000000ffff027224 */ /* 0x000fe200078e0008 */
[----:B------:R-:W-:Y:S01]  /*1930*/  ULDC.64 UR12, c[0x0][0x3e0] ;  /* 0x0000f800000c7ab9 */ /* 0x000fe20000000a00 */
[----:B-1----:R-:W-:Y:S01]  /*1940*/  IMAD R9, R20, UR29, RZ ;  /* 0x0000001d14097c24 */ /* 0x002fe2000f8e02ff */
[----:B------:R-:W-:Y:S01]  /*1950*/  LEA R222, P1, R26, UR10, 0x2 ;  /* 0x0000000a1ade7c11 */ /* 0x000fe2000f8210ff */
[----:B------:R-:W-:Y:S01]  /*1960*/  VIADD R8, R27, UR41 ;  /* 0x000000291b087c36 */ /* 0x000fe20008000000 */
[----:B------:R-:W-:Y:S01]  /*1970*/  LEA R228, P2, R6, UR12, 0x1 ;  /* 0x0000000c06e47c11 */ /* 0x000fe2000f8408ff */
[----:B------:R-:W-:Y:S01]  /*1980*/  VIADD R0, R7, UR39 ;  /* 0x0000002707007c36 */ /* 0x000fe20008000000 */
[----:B------:R-:W-:Y:S01]  /*1990*/  ULEA.HI UR12, UR38, UR38, URZ, 0x1 ;  /* 0x00000026260c7291 */ /* 0x000fe2000f8f083f */
[----:B------:R-:W-:Y:S01]  /*19a0*/  IMAD R9, R21, UR20, R9 ;  /* 0x0000001415097c24 */ /* 0x000fe2000f8e0209 */
[----:B------:R-:W-:Y:S01]  /*19b0*/  LEA.HI.X R223, R26, UR11, R8, 0x2, P1 ;  /* 0x0000000b1adf7c11 */ /* 0x000fe200088f1408 */
[----:B------:R-:W-:Y:S01]  /*19c0*/  IMAD.WIDE.U32 R4, R20, UR20, R2 ;  /* 0x0000001414047c25 */ /* 0x000fe2000f8e0002 */
[----:B------:R-:W-:Y:S01]  /*19d0*/  ULDC.64 UR10, c[0x0][0x260] ;  /* 0x00009800000a7ab9 */ /* 0x000fe20000000a00 */
[----:B------:R-:W-:Y:S01]  /*19e0*/  LEA.HI.X R229, R6, UR13, R0, 0x1, P2 ;  /* 0x0000000d06e57c11 */ /* 0x000fe200090f0c00 */
[----:B------:R-:W-:Y:S01]  /*19f0*/  ULOP3.LUT UR12, UR12, 0xfffffffe, URZ, 0xc0, !UPT ;  /* 0xfffffffe0c0c7892 */ /* 0x000fe2000f8ec03f */
[----:B------:R-:W-:Y:S01]  /*1a00*/  IMAD.IADD R5, R5, 0x1, R9 ;  /* 0x0000000105057824 */ /* 0x000fe200078e0209 */
[----:B------:R-:W-:Y:S01]  /*1a10*/  LEA.HI.X R13, R22, R231, R23, 0x6, P0 ;  /* 0x000000e7160d7211 */ /* 0x000fe200000f3417 */
[----:B------:R-:W-:Y:S01]  /*1a20*/  IMAD R0, R17, UR10, RZ ;  /* 0x0000000a11007c24 */ /* 0x000fe2000f8e02ff */
[----:B------:R-:W-:Y:S01]  /*1a30*/  UIADD3 UR12, UR38, -UR12, URZ ;  /* 0x8000000c260c7290 */ /* 0x000fe2000fffe03f */
[----:B------:R-:W-:Y:S01]  /*1a40*/  VIADD R3, R15, UR37 ;  /* 0x000000250f037c36 */ /* 0x000fe20008000000 */
[----:B------:R-:W-:Y:S01]  /*1a50*/  CS2R R66, SRZ ;  /* 0x0000000000427805 */ /* 0x000fe2000001ff00 */
[----:B------:R-:W-:Y:S01]  /*1a60*/  IMAD.MOV.U32 R2, RZ, RZ, R14 ;  /* 0x000000ffff027224 */ /* 0x000fe200078e000e */
[----:B------:R-:W-:Y:S01]  /*1a70*/  UISETP.NE.AND UP0, UPT, UR12, 0x1, UPT ;  /* 0x000000010c00788c */ /* 0x000fe2000bf05270 */
[----:B--2---:R-:W-:Y:S01]  /*1a80*/  IMAD R6, R18, UR29, RZ ;  /* 0x0000001d12067c24 */ /* 0x004fe2000f8e02ff */
[----:B------:R-:W-:Y:S01]  /*1a90*/  USHF.L.U32 UR12, UR6, 0x6, URZ ;  /* 0x00000006060c7899 */ /* 0x000fe2000800063f */
[C---:B------:R-:W-:Y:S01]  /*1aa0*/  IMAD R0, R11.reuse, UR11, R0 ;  /* 0x0000000b0b007c24 */ /* 0x040fe2000f8e0200 */
[----:B------:R-:W-:Y:S01]  /*1ab0*/  CS2R R64, SRZ ;  /* 0x0000000000407805 */ /* 0x000fe2000001ff00 */
[----:B------:R-:W-:Y:S01]  /*1ac0*/  IMAD.WIDE.U32 R4, R11, UR10, R4 ;  /* 0x0000000a0b047c25 */ /* 0x000fe2000f8e0004 */
[----:B------:R-:W-:Y:S01]  /*1ad0*/  ULDC.64 UR10, c[0x0][0x268] ;  /* 0x00009a00000a7ab9 */ /* 0x000fe20000000a00 */
[----:B------:R-:W-:-:S02]  /*1ae0*/  CS2R R58, SRZ ;  /* 0x00000000003a7805 */ /* 0x000fc4000001ff00 */
[----:B------:R-:W-:Y:S01]  /*1af0*/  CS2R R56, SRZ ;  /* 0x0000000000387805 */ /* 0x000fe2000001ff00 */
[----:B------:R-:W-:Y:S01]  /*1b00*/  IMAD R19, R19, UR20, R6 ;  /* 0x0000001413137c24 */ /* 0x000fe2000f8e0206 */
[----:B------:R-:W-:Y:S01]  /*1b10*/  LEA R6, P0, R24, R228, 0x6 ;  /* 0x000000e418067211 */ /* 0x000fe200078030ff */
[----:B------:R-:W-:Y:S01]  /*1b20*/  IMAD.WIDE.U32 R2, R18, UR20, R2 ;  /* 0x0000001412027c25 */ /* 0x000fe2000f8e0002 */
[----:B------:R-:W-:Y:S02]  /*1b30*/  CS2R R54, SRZ ;  /* 0x0000000000367805 */ /* 0x000fe4000001ff00 */
[----:B------:R-:W-:Y:S02]  /*1b40*/  CS2R R52, SRZ ;  /* 0x0000000000347805 */ /* 0x000fe4000001ff00 */
[----:B------:R-:W-:Y:S01]  /*1b50*/  LEA.HI.X R7, R24, R229, R25, 0x6, P0 ;  /* 0x000000e518077211 */ /* 0x000fe200000f3419 */
[----:B------:R-:W-:Y:S01]  /*1b60*/  IMAD.IADD R5, R5, 0x1, R0 ;  /* 0x0000000105057824 */ /* 0x000fe200078e0200 */
[----:B------:R-:W-:Y:S01]  /*1b70*/  PLOP3.LUT P0, PT, PT, PT, UP0, 0x80, 0x0 ;  /* 0x000000000000781c */ /* 0x000fe20003f0f008 */
[----:B------:R-:W-:Y:S01]  /*1b80*/  IMAD R0, R17, UR10, RZ ;  /* 0x0000000a11007c24 */ /* 0x000fe2000f8e02ff */
[----:B------:R-:W-:Y:S01]  /*1b90*/  UISETP.GE.AND UP0, UPT, UR33, 0x1, UPT ;  /* 0x000000012100788c */ /* 0x000fe2000bf06270 */
[----:B------:R-:W-:Y:S01]  /*1ba0*/  IMAD.IADD R3, R3, 0x1, R19 ;  /* 0x0000000103037824 */ /* 0x000fe200078e0213 */
[----:B------:R-:W-:Y:S01]  /*1bb0*/  CS2R R46, SRZ ;  /* 0x00000000002e7805 */ /* 0x000fe2000001ff00 */
[----:B------:R-:W-:Y:S01]  /*1bc0*/  IMAD R14, R11, UR11, R0 ;  /* 0x0000000b0b0e7c24 */ /* 0x000fe2000f8e0200 */
[----:B------:R-:W-:Y:S01]  /*1bd0*/  LEA R0, R243, UR5, 0x1 ;  /* 0x00000005f3007c11 */ /* 0x000fe2000f8e08ff */
[----:B------:R-:W-:Y:S01]  /*1be0*/  @P3 BAR.SYNC.DEFER_BLOCKING 0x0 ;  /* 0x0000000000003b1d */ /* 0x000fe20000010000 */
[----:B------:R-:W-:Y:S01]  /*1bf0*/  IMAD.WIDE.U32 R10, R11, UR10, R2 ;  /* 0x0000000a0b0a7c25 */ /* 0x000fe2000f8e0002 */
[----:B------:R-:W-:-:S02]  /*1c00*/  CS2R R44, SRZ ;  /* 0x00000000002c7805 */ /* 0x000fc4000001ff00 */
[----:B------:R-:W-:Y:S02]  /*1c10*/  CS2R R50, SRZ ;  /* 0x0000000000327805 */ /* 0x000fe4000001ff00 */
[----:B------:R-:W-:Y:S01]  /*1c20*/  CS2R R48, SRZ ;  /* 0x0000000000307805 */ /* 0x000fe2000001ff00 */
[----:B------:R-:W-:Y:S01]  /*1c30*/  VIADD R2, R243, 0x2000 ;  /* 0x00002000f3027836 */ /* 0x000fe20000000000 */
[----:B------:R-:W-:Y:S01]  /*1c40*/  ULDC.64 UR10, c[0x0][0x218] ;  /* 0x00008600000a7ab9 */ /* 0x000fe20000000a00 */
[----:B------:R-:W-:Y:S01]  /*1c50*/  IMAD R3, R28, UR8, RZ ;  /* 0x000000081c037c24 */ /* 0x000fe2000f8e02ff */
[----:B------:R-:W-:Y:S01]  /*1c60*/  CS2R R42, SRZ ;  /* 0x00000000002a7805 */ /* 0x000fe2000001ff00 */
[----:B------:R-:W-:Y:S01]  /*1c70*/  IMAD.WIDE.U32 R8, R16, UR8, R4 ;  /* 0x0000000810087c25 */ /* 0x000fe2000f8e0004 */
[----:B------:R-:W-:Y:S02]  /*1c80*/  SEL R2, R2, R243, !P0 ;  /* 0x000000f302027207 */ /* 0x000fe40004000000 */
[----:B------:R-:W-:-:S02]  /*1c90*/  CS2R R40, SRZ ;  /* 0x0000000000287805 */ /* 0x000fc4000001ff00 */
[----:B------:R-:W-:Y:S01]  /*1ca0*/  CS2R R38, SRZ ;  /* 0x0000000000267805 */ /* 0x000fe2000001ff00 */
[----:B------:R-:W-:Y:S01]  /*1cb0*/  IMAD R3, R16, UR9, R3 ;  /* 0x0000000910037c24 */ /* 0x000fe2000f8e0203 */
[----:B------:R-:W-:Y:S01]  /*1cc0*/  LEA R235, R2, UR5, 0x1 ;  /* 0x0000000502eb7c11 */ /* 0x000fe2000f8e08ff */
[----:B------:R-:W-:Y:S01]  /*1cd0*/  IMAD.IADD R5, R11, 0x1, R14 ;  /* 0x000000010b057824 */ /* 0x000fe200078e020e */
[C---:B------:R-:W-:Y:S01]  /*1ce0*/  LEA R2, P1, R8.reuse, UR10, 0x1 ;  /* 0x0000000a08027c11 */ /* 0x040fe2000f8208ff */
[----:B------:R-:W-:Y:S01]  /*1cf0*/  IMAD.IADD R3, R9, 0x1, R3 ;  /* 0x0000000109037824 */ /* 0x000fe200078e0203 */
[----:B------:R-:W-:Y:S01]  /*1d00*/  USHF.L.U32 UR10, UR8, 0x6, URZ ;  /* 0x00000006080a7899 */ /* 0x000fe2000800063f */
[----:B------:R-:W-:Y:S01]  /*1d10*/  IMAD.MOV.U32 R4, RZ, RZ, R10 ;  /* 0x000000ffff047224 */ /* 0x000fe200078e000a */
[----:B------:R-:W-:Y:S02]  /*1d20*/  CS2R R36, SRZ ;  /* 0x0000000000247805 */ /* 0x000fe4000001ff00 */
[----:B------:R-:W-:Y:S01]  /*1d30*/  LEA.HI.X R3, R8, UR11, R3, 0x1, P1 ;  /* 0x0000000b08037c11 */ /* 0x000fe200088f0c03 */
[----:B------:R-:W-:Y:S01]  /*1d40*/  USHF.L.U64.HI UR11, UR8, 0x6, UR9 ;  /* 0x00000006080b7899 */ /* 0x000fe20008010209 */
[----:B------:R-:W-:Y:S01]  /*1d50*/  @!PT LDS RZ, [RZ] ;  /* 0x00000000fffff984 */ /* 0x000fe20000000800 */
[----:B------:R-:W-:Y:S01]  /*1d60*/  @!PT LDS RZ, [RZ] ;  /* 0x00000000fffff984 */ /* 0x000fe20000000800 */
[----:B------:R-:W-:Y:S01]  /*1d70*/  @!PT LDS RZ, [RZ] ;  /* 0x00000000fffff984 */ /* 0x000fe20000000800 */
[----:B------:R-:W-:Y:S01]  /*1d80*/  LDGSTS.E.BYPASS.LTC128B.128 [R0+0x8000], desc[UR24][R228.64] ;  /* 0x08000000e4007fae */ /* 0x000fe2000b901d58 */
[----:B------:R-:W-:Y:S01]  /*1d90*/  IMAD.WIDE.U32 R10, R16, UR6, R4 ;  /* 0x00000006100a7c25 */ /* 0x000fe2000f8e0004 */
[----:B------:R-:W-:Y:S01]  /*1da0*/  IADD3 R4, P1, R2, UR10, RZ ;  /* 0x0000000a02047c10 */ /* 0x000fe2000ff3e0ff */
[----:B------:R-:W-:Y:S01]  /*1db0*/  ULDC.64 UR8, c[0x0][0x220] ;  /* 0x0000880000087ab9 */ /* 0x000fe20000000a00 */
[----:B------:R-:W-:Y:S02]  /*1dc0*/  LDGSTS.E.BYPASS.LTC128B.128 [R0+0xa000], desc[UR24][R228.64+0x80] ;  /* 0x0a000080e4007fae */ /* 0x000fe4000b901d58 */
[----:B------:R-:W-:-:S02]  /*1dd0*/  IADD3.X R5, R3, UR11, RZ, P1, !PT ;  /* 0x0000000b03057c10 */ /* 0x000fc40008ffe4ff */
[----:B------:R-:W-:Y:S04]  /*1de0*/  LDGSTS.E.BYPASS.LTC128B.128 [R0+0x9000], desc[UR24][R6.64] ;  /* 0x0900000006007fae */ /* 0x000fe8000b901d58 */
[----:B------:R1:W-:Y:S04]  /*1df0*/  LDGSTS.E.BYPASS.LTC128B.128 [R0+0xb000], desc[UR24][R6.64+0x80] ;  /* 0x0b00008006007fae */ /* 0x0003e8000b901d58 */
[----:B------:R-:W-:Y:S04]  /*1e00*/  LDGSTS.E.BYPASS.LTC128B.128 [R235], desc[UR24][R230.64] ;  /* 0x00000000e6eb7fae */ /* 0x000fe8000b901d58 */
[----:B------:R-:W-:Y:S04]  /*1e10*/  LDGSTS.E.BYPASS.LTC128B.128 [R235+0x2000], desc[UR24][R230.64+0x80] ;  /* 0x02000080e6eb7fae */ /* 0x000fe8000b901d58 */
[----:B------:R-:W-:Y:S04]  /*1e20*/  LDGSTS.E.BYPASS.LTC128B.128 [R235+0x1000], desc[UR24][R12.64] ;  /* 0x010000000ceb7fae */ /* 0x000fe8000b901d58 */
[----:B------:R-:W-:Y:S04]  /*1e30*/  LDGSTS.E.BYPASS.LTC128B.128 [R235+0x3000], desc[UR24][R12.64+0x80] ;  /* 0x030000800ceb7fae */ /* 0x000fe8000b901d58 */
[----:B------:R-:W-:Y:S04]  /*1e40*/  LDGSTS.E.BYPASS.LTC128B.128 [R0+0xc000], desc[UR24][R2.64] ;  /* 0x0c00000002007fae */ /* 0x000fe8000b901d58 */
[----:B------:R2:W-:Y:S01]  /*1e50*/  LDGSTS.E.BYPASS.LTC128B.128 [R0+0x10000], desc[UR24][R2.64+0x80] ;  /* 0x1000008002007fae */ /* 0x0005e2000b901d58 */
[----:B-1----:R-:W-:-:S03]  /*1e60*/  IMAD R6, R28, UR6, RZ ;  /* 0x000000061c067c24 */ /* 0x002fc6000f8e02ff */
[----:B------:R-:W-:Y:S01]  /*1e70*/  LDGSTS.E.BYPASS.LTC128B.128 [R0+0xd000], desc[UR24][R4.64] ;  /* 0x0d00000004007fae */ /* 0x000fe2000b901d58 */
[----:B------:R-:W-:Y:S01]  /*1e80*/  USHF.L.U64.HI UR6, UR6, 0x6, UR7 ;  /* 0x0000000606067899 */ /* 0x000fe20008010207 */
[----:B------:R-:W-:Y:S02]  /*1e90*/  IMAD R6, R16, UR7, R6 ;  /* 0x0000000710067c24 */ /* 0x000fe4000f8e0206 */
[----:B------:R1:W-:Y:S02]  /*1ea0*/  LDGSTS.E.BYPASS.LTC128B.128 [R0+0x11000], desc[UR24][R4.64+0x80] ;  /* 0x1100008004007fae */ /* 0x0003e4000b901d58 */
[----:B------:R-:W-:Y:S01]  /*1eb0*/  IMAD.IADD R7, R11, 0x1, R6 ;  /* 0x000000010b077824 */ /* 0x000fe200078e0206 */
[----:B------:R-:W-:-:S04]  /*1ec0*/  LEA R6, P1, R10, UR8, 0x1 ;  /* 0x000000080a067c11 */ /* 0x000fc8000f8208ff */
[----:B------:R-:W-:Y:S01]  /*1ed0*/  LEA.HI.X R7, R10, UR9, R7, 0x1, P1 ;  /* 0x000000090a077c11 */ /* 0x000fe200088f0c07 */
[----:B------:R-:W-:Y:S01]  /*1ee0*/  ULDC.64 UR8, c[0x0][0x478] ;  /* 0x00011e0000087ab9 */ /* 0x000fe20000000a00 */
[----:B--2---:R-:W-:-:S04]  /*1ef0*/  IADD3 R2, P2, R4, UR10, RZ ;  /* 0x0000000a04027c10 */ /* 0x004fc8000ff5e0ff */
[----:B------:R-:W-:Y:S02]  /*1f00*/  IADD3.X R3, R5, UR11, RZ, P2, !PT ;  /* 0x0000000b05037c10 */ /* 0x000fe400097fe4ff */
[----:B------:R-:W-:Y:S02]  /*1f10*/  IADD3 R8, P2, R2, UR10, RZ ;  /* 0x0000000a02087c10 */ /* 0x000fe4000ff5e0ff */
[----:B-1----:R-:W-:Y:S01]  /*1f20*/  IADD3 R4, P1, R6, UR12, RZ ;  /* 0x0000000c06047c10 */ /* 0x002fe2000ff3e0ff */
[----:B------:R-:W-:Y:S01]  /*1f30*/  LDGSTS.E.BYPASS.LTC128B.128 [R0+0xe000], desc[UR24][R2.64] ;  /* 0x0e00000002007fae */ /* 0x000fe2000b901d58 */
[----:B------:R-:W-:Y:S01]  /*1f40*/  IADD3.X R9, R3, UR11, RZ, P2, !PT ;  /* 0x0000000b03097c10 */ /* 0x000fe200097fe4ff */
[----:B------:R-:W-:Y:S01]  /*1f50*/  UIMAD.WIDE UR10, UR34, 0x4, UR8 ;  /* 0x00000004220a78a5 */ /* 0x000fe2000f8e0208 */
[----:B------:R-:W-:Y:S01]  /*1f60*/  IADD3.X R5, R7, UR6, RZ, P1, !PT ;  /* 0x0000000607057c10 */ /* 0x000fe20008ffe4ff */
[----:B------:R1:W-:Y:S04]  /*1f70*/  LDGSTS.E.BYPASS.LTC128B.128 [R0+0x12000], desc[UR24][R2.64+0x80] ;  /* 0x1200008002007fae */ /* 0x0003e8000b901d58 */
[----:B------:R-:W-:Y:S04]  /*1f80*/  LDGSTS.E.BYPASS.LTC128B.128 [R0+0xf000], desc[UR24][R8.64] ;  /* 0x0f00000008007fae */ /* 0x000fe8000b901d58 */
[----:B------:R-:W-:Y:S04]  /*1f90*/  LDGSTS.E.BYPASS.LTC128B.128 [R0+0x13000], desc[UR24][R8.64+0x80] ;  /* 0x1300008008007fae */ /* 0x000fe8000b901d58 */
[----:B------:R-:W-:Y:S04]  /*1fa0*/  LDGSTS.E.BYPASS.LTC128B.128 [R0+0x14000], desc[UR24][R6.64] ;  /* 0x1400000006007fae */ /* 0x000fe8000b901d58 */
[----:B------:R2:W-:Y:S04]  /*1fb0*/  LDGSTS.E.BYPASS.LTC128B.128 [R0+0x18000], desc[UR24][R6.64+0x80] ;  /* 0x1800008006007fae */ /* 0x0005e8000b901d58 */
[----:B------:R-:W-:Y:S04]  /*1fc0*/  LDGSTS.E.BYPASS.LTC128B.128 [R0+0x15000], desc[UR24][R4.64] ;  /* 0x1500000004007fae */ /* 0x000fe8000b901d58 */
[----:B------:R-:W-:Y:S01]  /*1fd0*/  LDGSTS.E.BYPASS.LTC128B.128 [R0+0x19000], desc[UR24][R4.64+0x80] ;  /* 0x1900008004007fae */ /* 0x000fe2000b901d58 */
[----:B-1----:R-:W-:-:S04]  /*1fe0*/  IADD3 R2, P1, R4, UR12, RZ ;  /* 0x0000000c04027c10 */ /* 0x002fc8000ff3e0ff */
[----:B------:R-:W-:-:S05]  /*1ff0*/  IADD3.X R3, R5, UR6, RZ, P1, !PT ;  /* 0x0000000605037c10 */ /* 0x000fca0008ffe4ff */
[----:B------:R-:W-:Y:S04]  /*2000*/  LDGSTS.E.BYPASS.LTC128B.128 [R0+0x16000], desc[UR24][R2.64] ;  /* 0x1600000002007fae */ /* 0x000fe8000b901d58 */
[----:B------:R1:W-:Y:S01]  /*2010*/  LDGSTS.E.BYPASS.LTC128B.128 [R0+0x1a000], desc[UR24][R2.64+0x80] ;  /* 0x1a00008002007fae */ /* 0x0003e2000b901d58 */
[----:B--2---:R-:W-:-:S04]  /*2020*/  IADD3 R6, P1, R2, UR12, RZ ;  /* 0x0000000c02067c10 */ /* 0x004fc8000ff3e0ff */
[----:B------:R-:W-:Y:S01]  /*2030*/  IADD3.X R7, R3, UR6, RZ, P1, !PT ;  /* 0x0000000603077c10 */ /* 0x000fe20008ffe4ff */
[----:B------:R-:W-:Y:S01]  /*2040*/  ULDC.64 UR6, c[0x0][0x2b0] ;  /* 0x0000ac0000067ab9 */ /* 0x000fe20000000a00 */
[----:B------:R-:W-:Y:S01]  /*2050*/  PLOP3.LUT P1, PT, PT, PT, UP0, 0x80, 0x0 ;  /* 0x000000000000781c */ /* 0x000fe20003f2f008 */
[----:B------:R-:W-:Y:S02]  /*2060*/  UIMAD.WIDE UR6, UR35, 0x4, UR6 ;  /* 0x00000004230678a5 */ /* 0x000fe4000f8e0206 */
[----:B------:R-:W-:Y:S04]  /*2070*/  LDGSTS.E.BYPASS.LTC128B.128 [R0+0x17000], desc[UR24][R6.64] ;  /* 0x1700000006007fae */ /* 0x000fe8000b901d58 */
[----:B------:R2:W-:Y:S04]  /*2080*/  LDGSTS.E.BYPASS.LTC128B.128 [R0+0x1b000], desc[UR24][R6.64+0x80] ;  /* 0x1b00008006007fae */ /* 0x0005e8000b901d58 */
[----:B------:R-:W0:Y:S01]  /*2090*/  LDGDEPBAR ;  /* 0x00000000000079af */ /* 0x000e220000000000 */
[----:B-1----:R-:W-:-:S05]  /*20a0*/  IMAD.SHL.U32 R2, R251, 0x4, RZ ;  /* 0x00000004fb027824 */ /* 0x002fca00078e00ff */
[----:B------:R-:W-:Y:S02]  /*20b0*/  IADD3 R2, P2, R2, UR6, RZ ;  /* 0x0000000602027c10 */ /* 0x000fe4000ff5e0ff */
[----:B--2---:R-:W-:-:S04]  /*20c0*/  SHF.R.S32.HI R0, RZ, 0x1f, R251 ;  /* 0x0000001fff007819 */ /* 0x004fc800000114fb */
[----:B------:R-:W-:-:S04]  /*20d0*/  SHF.L.U64.HI R3, R251, 0x2, R0 ;  /* 0x00000002fb037819 */ /* 0x000fc80000010200 */
[----:B------:R-:W-:Y:S01]  /*20e0*/  IADD3.X R3, R3, UR7, RZ, P2, !PT ;  /* 0x0000000703037c10 */ /* 0x000fe200097fe4ff */
[----:B------:R-:W-:Y:S06]  /*20f0*/  @!P1 BRA `(.L_x_463) ;  /* 0x0000003800009947 */ /* 0x000fec0003800000 */
[----:B------:R-:W1:Y:S01]  /*2100*/  LDC R245, c[0x0][0x2dc] ;  /* 0x0000b700fff57b82 */ /* 0x000e620000000800 */
[----:B------:R-:W-:Y:S01]  /*2110*/  SHF.L.U64.HI R242, R251, 0x2, R0 ;  /* 0x00000002fbf27819 */ /* 0x000fe20000010200 */
[----:B------:R-:W-:Y:S01]  /*2120*/  VIADD R0, R218, 0x2000 ;  /* 0x00002000da007836 */ /* 0x000fe20000000000 */
[----:B------:R-:W5:Y:S01]  /*2130*/  LDG.E R239, desc[UR24][R2.64] ;  /* 0x0000001802ef7981 */ /* 0x000f62000c1e1900 */
[----:B------:R-:W-:Y:S01]  /*2140*/  VIADD R213, R219, 0x2000 ;  /* 0x00002000dbd57836 */ /* 0x000fe20000000000 */
[----:B------:R-:W-:Y:S01]  /*2150*/  MOV R221, 0x20 ;  /* 0x0000002000dd7802 */ /* 0x000fe20000000f00 */
[----:B------:R-:W-:Y:S01]  /*2160*/  IMAD.SHL.U32 R241, R251, 0x4, RZ ;  /* 0x00000004fbf17824 */ /* 0x000fe200078e00ff */
[----:B------:R-:W5:Y:S01]  /*2170*/  LDG.E R238, desc[UR24][R2.64+0x20] ;  /* 0x0000201802ee7981 */ /* 0x000f62000c1e1900 */
[----:B------:R-:W-:Y:S01]  /*2180*/  IMAD.MOV.U32 R220, RZ, RZ, 0x40 ;  /* 0x00000040ffdc7424 */ /* 0x000fe200078e00ff */
[----:B------:R-:W-:Y:S02]  /*2190*/  MOV R159, RZ ;  /* 0x000000ff009f7202 */ /* 0x000fe40000000f00 */
[----:B------:R-:W5:Y:S01]  /*21a0*/  LDG.E R237, desc[UR24][R2.64+0x80] ;  /* 0x0000801802ed7981 */ /* 0x000f62000c1e1900 */
[----:B------:R-:W-:-:S02]  /*21b0*/  SEL R0, R0, R218, !P0 ;  /* 0x000000da00007207 */ /* 0x000fc40004000000 */
[----:B------:R-:W-:Y:S01]  /*21c0*/  SEL R213, R213, R219, !P0 ;  /* 0x000000dbd5d57207 */ /* 0x000fe20004000000 */
[----:B------:R2:W5:Y:S01]  /*21d0*/  LDG.E R236, desc[UR24][R2.64+0xa0] ;  /* 0x0000a01802ec7981 */ /* 0x000562000c1e1900 */
[----:B------:R-:W-:Y:S01]  /*21e0*/  UMOV UR12, UR10 ;  /* 0x0000000a000c7c82 */ /* 0x000fe20008000000 */
[----:B--2---:R-:W-:-:S05]  /*21f0*/  IADD3 R2, R251, -0x40, RZ ;  /* 0xffffffc0fb027810 */ /* 0x004fca0007ffe0ff */
[----:B------:R-:W-:Y:S01]  /*2200*/  IMAD.SHL.U32 R240, R2, 0x4, RZ ;  /* 0x0000000402f07824 */ /* 0x000fe200078e00ff */
[----:B------:R-:W-:Y:S01]  /*2210*/  LEA R211, R0, UR5, 0x1 ;  /* 0x0000000500d37c11 */ /* 0x000fe2000f8e08ff */
[----:B------:R-:W-:Y:S01]  /*2220*/  ULDC UR9, c[0x0][0x270] ;  /* 0x00009c0000097ab9 */ /* 0x000fe20000000800 */
[----:B------:R-:W-:Y:S01]  /*2230*/  LEA R213, R213, UR5, 0x1 ;  /* 0x00000005d5d57c11 */ /* 0x000fe2000f8e08ff */
[----:B-1----:R-:W-:-:S06]  /*2240*/  ULDC UR10, c[0x0][0x2ec] ;  /* 0x0000bb00000a7ab9 */ /* 0x002fcc0000000800 */
.L_x_466:
[----:B------:R-:W0:Y:S01]  /*2250*/  LDGDEPBAR ;  /* 0x00000000000079af */ /* 0x000e220000000000 */
[----:B------:R-:W-:Y:S01]  /*2260*/  R2P PR, R248, 0x6 ;  /* 0x00000006f8007804 */ /* 0x000fe20000000000 */
[----:B------:R-:W-:Y:S01]  /*2270*/  UISETP.GE.AND UP2, UPT, UR38, 0x1, UPT ;  /* 0x000000012600788c */ /* 0x000fe2000bf46270 */
[----:B-----5:R-:W-:Y:S03]  /*2280*/  FSETP.NEU.FTZ.AND P0, PT, R239, -INF , PT ;  /* 0xff800000ef00780b */ /* 0x020fe60003f1d000 */
[----:B------:R-:W-:Y:S02]  /*2290*/  SEL R204, R221, 0xffffffe0, !P1 ;  /* 0xffffffe0ddcc7807 */ /* 0x000fe40004800000 */
[----:B------:R-:W-:Y:S02]  /*22a0*/  SEL R212, R220, 0xffffffc0, !P2 ;  /* 0xffffffc0dcd47807 */ /* 0x000fe40005000000 */
[C---:B------:R-:W-:Y:S02]  /*22b0*/  IADD3 R0, R213.reuse, R204, RZ ;  /* 0x000000ccd5007210 */ /* 0x040fe40007ffe0ff */
[----:B------:R-:W-:Y:S02]  /*22c0*/  IADD3 R3, R213, R212, RZ ;  /* 0x000000d4d5037210 */ /* 0x000fe40007ffe0ff */
[----:B------:R-:W-:Y:S02]  /*22d0*/  IADD3 R2, R212, R0, RZ ;  /* 0x00000000d4027210 */ /* 0x000fe40007ffe0ff */
[----:B------:R-:W-:Y:S01]  /*22e0*/  PLOP3.LUT P1, PT, PT, PT, UP2, 0x80, 0x0 ;  /* 0x000000000000781c */ /* 0x000fe20003f2f028 */
[----:B------:R-:W-:Y:S04]  /*22f0*/  DEPBAR.LE SB0, 0x0 ;  /* 0x000080000000791a */ /* 0x000fe80000000000 */
[----:B------:R-:W-:Y:S06]  /*2300*/  BAR.SYNC.DEFER_BLOCKING 0x0 ;  /* 0x0000000000007b1d */ /* 0x000fec0000010000 */
[----:B------:R-:W-:Y:S06]  /*2310*/  LDSM.16.M88.4 R32, [R213] ;  /* 0x00000000d520783b */ /* 0x000fec0000000200 */
[----:B------:R-:W1:Y:S06]  /*2320*/  LDSM.16.M88.4 R16, [R214] ;  /* 0x00000000d610783b */ /* 0x000e6c0000000200 */
[----:B------:R-:W2:Y:S06]  /*2330*/  LDSM.16.M88.4 R28, [R213+0x1000] ;  /* 0x00100000d51c783b */ /* 0x000eac0000000200 */
[----:B------:R-:W3:Y:S06]  /*2340*/  LDSM.16.M88.4 R164, [R214+0x800] ;  /* 0x00080000d6a4783b */ /* 0x000eec0000000200 */
[----:B------:R-:W-:Y:S06]  /*2350*/  LDSM.16.M88.4 R168, [R0] ;  /* 0x0000000000a8783b */ /* 0x000fec0000000200 */
[----:B------:R-:W4:Y:S06]  /*2360*/  LDSM.16.M88.4 R172, [R215] ;  /* 0x00000000d7ac783b */ /* 0x000f2c0000000200 */
[----:B------:R-:W4:Y:S06]  /*2370*/  LDSM.16.M88.4 R176, [R0+0x1000] ;  /* 0x0010000000b0783b */ /* 0x000f2c0000000200 */
[----:B------:R-:W4:Y:S01]  /*2380*/  LDSM.16.M88.4 R180, [R215+0x800] ;  /* 0x00080000d7b4783b */ /* 0x000f220000000200 */
[-C--:B-1----:R-:W-:Y:S05]  /*2390*/  HMMA.16816.F32.BF16 R4, R32, R16.reuse, RZ ;  /* 0x000000102004723c */ /* 0x082fea00000418ff */
[----:B------:R-:W-:Y:S01]  /*23a0*/  LDSM.16.M88.4 R184, [R3] ;  /* 0x0000000003b8783b */ /* 0x000fe20000000200 */
[C---:B--2---:R-:W-:Y:S05]  /*23b0*/  HMMA.16816.F32.BF16 R8, R28.reuse, R16, RZ ;  /* 0x000000101c08723c */ /* 0x044fea00000418ff */
[----:B------:R-:W1:Y:S01]  /*23c0*/  LDSM.16.M88.4 R188, [R217] ;  /* 0x00000000d9bc783b */ /* 0x000e620000000200 */
[-C--:B------:R-:W-:Y:S05]  /*23d0*/  HMMA.16816.F32.BF16 R12, R28, R18.reuse, RZ ;  /* 0x000000121c0c723c */ /* 0x080fea00000418ff */
[----:B------:R-:W2:Y:S01]  /*23e0*/  LDSM.16.M88.4 R192, [R3+0x1000] ;  /* 0x0010000003c0783b */ /* 0x000ea20000000200 */
[C---:B------:R-:W-:Y:S05]  /*23f0*/  HMMA.16816.F32.BF16 R16, R32.reuse, R18, RZ ;  /* 0x000000122010723c */ /* 0x040fea00000418ff */
[----:B------:R-:W-:Y:S01]  /*2400*/  LDSM.16.M88.4 R196, [R214+0x4000] ;  /* 0x00400000d6c4783b */ /* 0x000fe20000000200 */
[-C--:B---3--:R-:W-:Y:S05]  /*2410*/  HMMA.16816.F32.BF16 R20, R32, R164.reuse, RZ ;  /* 0x000000a42014723c */ /* 0x088fea00000418ff */
[----:B------:R-:W-:Y:S01]  /*2420*/  LDSM.16.M88.4 R200, [R215+0x4000] ;  /* 0x00400000d7c8783b */ /* 0x000fe20000000200 */
[C---:B------:R-:W-:Y:S06]  /*2430*/  HMMA.16816.F32.BF16 R24, R28.reuse, R164, RZ ;  /* 0x000000a41c18723c */ /* 0x040fec00000418ff */
[-C--:B------:R-:W-:Y:S06]  /*2440*/  HMMA.16816.F32.BF16 R28, R28, R166.reuse, RZ ;  /* 0x000000a61c1c723c */ /* 0x080fec00000418ff */
[----:B------:R-:W-:Y:S01]  /*2450*/  HMMA.16816.F32.BF16 R32, R32, R166, RZ ;  /* 0x000000a62020723c */ /* 0x000fe200000418ff */
[----:B------:R-:W3:Y:S05]  /*2460*/  LDSM.16.M88.4 R164, [R217+0x800] ;  /* 0x00080000d9a4783b */ /* 0x000eea0000000200 */
        /* <DEDUP_REMOVED lines=8> */
[----:B------:R-:W4:Y:S05]  /*24f0*/  LDSM.16.M88.4 R176, [R216] ;  /* 0x00000000d8b0783b */ /* 0x000f2a0000000200 */
[----:B------:R-:W-:Y:S01]  /*2500*/  HMMA.16816.F32.BF16 R32, R168, R182, R32 ;  /* 0x000000b6a820723c */ /* 0x000fe20000041820 */
[----:B------:R-:W4:Y:S05]  /*2510*/  LDSM.16.M88.4 R168, [R2+0x1000] ;  /* 0x0010000002a8783b */ /* 0x000f2a0000000200 */
[-C--:B-1----:R-:W-:Y:S01]  /*2520*/  HMMA.16816.F32.BF16 R4, R184, R188.reuse, R4 ;  /* 0x000000bcb804723c */ /* 0x082fe20000041804 */
[----:B------:R-:W1:Y:S05]  /*2530*/  LDSM.16.M88.4 R180, [R216+0x800] ;  /* 0x00080000d8b4783b */ /* 0x000e6a0000000200 */
[C---:B--2---:R-:W-:Y:S06]  /*2540*/  HMMA.16816.F32.BF16 R8, R192.reuse, R188, R8 ;  /* 0x000000bcc008723c */ /* 0x044fec0000041808 */
[-C--:B------:R-:W-:Y:S06]  /*2550*/  HMMA.16816.F32.BF16 R12, R192, R190.reuse, R12 ;  /* 0x000000bec00c723c */ /* 0x080fec000004180c */
[C---:B------:R-:W-:Y:S01]  /*2560*/  HMMA.16816.F32.BF16 R16, R184.reuse, R190, R16 ;  /* 0x000000beb810723c */ /* 0x040fe20000041810 */
[----:B------:R-:W2:Y:S05]  /*2570*/  LDSM.16.M88.4 R188, [R213+0x2000] ;  /* 0x00200000d5bc783b */ /* 0x000eaa0000000200 */
[-C--:B---3--:R-:W-:Y:S06]  /*2580*/  HMMA.16816.F32.BF16 R20, R184, R164.reuse, R20 ;  /* 0x000000a4b814723c */ /* 0x088fec0000041814 */
[C---:B------:R-:W-:Y:S06]  /*2590*/  HMMA.16816.F32.BF16 R24, R192.reuse, R164, R24 ;  /* 0x000000a4c018723c */ /* 0x040fec0000041818 */
[-C--:B------:R-:W-:Y:S01]  /*25a0*/  HMMA.16816.F32.BF16 R28, R192, R166.reuse, R28 ;  /* 0x000000a6c01c723c */ /* 0x080fe2000004181c */
[----:B------:R-:W3:Y:S05]  /*25b0*/  LDSM.16.M88.4 R192, [R213+0x3000] ;  /* 0x00300000d5c0783b */ /* 0x000eea0000000200 */
[----:B------:R-:W-:Y:S01]  /*25c0*/  HMMA.16816.F32.BF16 R32, R184, R166, R32 ;  /* 0x000000a6b820723c */ /* 0x000fe20000041820 */
[----:B------:R-:W3:Y:S05]  /*25d0*/  LDSM.16.M88.4 R164, [R214+0x4800] ;  /* 0x00480000d6a4783b */ /* 0x000eea0000000200 */
[-C--:B----4-:R-:W-:Y:S01]  /*25e0*/  HMMA.16816.F32.BF16 R4, R172, R176.reuse, R4 ;  /* 0x000000b0ac04723c */ /* 0x090fe20000041804 */
[----:B------:R-:W4:Y:S05]  /*25f0*/  LDSM.16.M88.4 R184, [R0+0x2000] ;  /* 0x0020000000b8783b */ /* 0x000f2a0000000200 */
[C---:B------:R-:W-:Y:S06]  /*2600*/  HMMA.16816.F32.BF16 R8, R168.reuse, R176, R8 ;  /* 0x000000b0a808723c */ /* 0x040fec0000041808 */
[-C--:B------:R-:W-:Y:S06]  /*2610*/  HMMA.16816.F32.BF16 R12, R168, R178.reuse, R12 ;  /* 0x000000b2a80c723c */ /* 0x080fec000004180c */
[C---:B------:R-:W-:Y:S01]  /*2620*/  HMMA.16816.F32.BF16 R16, R172.reuse, R178, R16 ;  /* 0x000000b2ac10723c */ /* 0x040fe20000041810 */
[----:B------:R-:W-:Y:S05]  /*2630*/  LDSM.16.M88.4 R176, [R3+0x2000] ;  /* 0x0020000003b0783b */ /* 0x000fea0000000200 */
[-C--:B-1----:R-:W-:Y:S06]  /*2640*/  HMMA.16816.F32.BF16 R20, R172, R180.reuse, R20 ;  /* 0x000000b4ac14723c */ /* 0x082fec0000041814 */
[C---:B------:R-:W-:Y:S06]  /*2650*/  HMMA.16816.F32.BF16 R24, R168.reuse, R180, R24 ;  /* 0x000000b4a818723c */ /* 0x040fec0000041818 */
[-C--:B------:R-:W-:Y:S01]  /*2660*/  HMMA.16816.F32.BF16 R28, R168, R182.reuse, R28 ;  /* 0x000000b6a81c723c */ /* 0x080fe2000004181c */
[----:B------:R-:W1:Y:S05]  /*2670*/  LDSM.16.M88.4 R168, [R0+0x3000] ;  /* 0x0030000000a8783b */ /* 0x000e6a0000000200 */
[----:B------:R-:W-:Y:S01]  /*2680*/  HMMA.16816.F32.BF16 R32, R172, R182, R32 ;  /* 0x000000b6ac20723c */ /* 0x000fe20000041820 */
[----:B------:R-:W1:Y:S05]  /*2690*/  LDSM.16.M88.4 R172, [R215+0x4800] ;  /* 0x00480000d7ac783b */ /* 0x000e6a0000000200 */
[-C--:B--2---:R-:W-:Y:S01]  /*26a0*/  HMMA.16816.F32.BF16 R4, R188, R196.reuse, R4 ;  /* 0x000000c4bc04723c */ /* 0x084fe20000041804 */
[----:B------:R-:W2:Y:S05]  /*26b0*/  LDSM.16.M88.4 R180, [R217+0x4000] ;  /* 0x00400000d9b4783b */ /* 0x000eaa0000000200 */
[C---:B---3--:R-:W-:Y:S06]  /*26c0*/  HMMA.16816.F32.BF16 R8, R192.reuse, R196, R8 ;  /* 0x000000c4c008723c */ /* 0x048fec0000041808 */
        /* <DEDUP_REMOVED lines=8> */
[----:B------:R3:W2:Y:S05]  /*2750*/  LDSM.16.M88.4 R164, [R3+0x3000] ;  /* 0x0030000003a4783b */ /* 0x0006aa0000000200 */
[-C--:B----4-:R-:W-:Y:S01]  /*2760*/  HMMA.16816.F32.BF16 R4, R184, R200.reuse, R4 ;  /* 0x000000c8b804723c */ /* 0x090fe20000041804 */
[----:B------:R-:W4:Y:S05]  /*2770*/  LDSM.16.M88.4 R188, [R217+0x4800] ;  /* 0x00480000d9bc783b */ /* 0x000f2a0000000200 */
[C---:B-1----:R-:W-:Y:S06]  /*2780*/  HMMA.16816.F32.BF16 R8, R168.reuse, R200, R8 ;  /* 0x000000c8a808723c */ /* 0x042fec0000041808 */
[-C--:B------:R-:W-:Y:S06]  /*2790*/  HMMA.16816.F32.BF16 R12, R168, R202.reuse, R12 ;  /* 0x000000caa80c723c */ /* 0x080fec000004180c */
[C---:B------:R-:W-:Y:S05]  /*27a0*/  HMMA.16816.F32.BF16 R16, R184.reuse, R202, R16 ;  /* 0x000000cab810723c */ /* 0x040fea0000041810 */
[----:B---3--:R-:W-:Y:S01]  /*27b0*/  FMUL.FTZ R3, R238, 1.4426950216293334961 ;  /* 0x3fb8aa3bee037820 */ /* 0x008fe20000410000 */
[-C--:B------:R-:W-:Y:S06]  /*27c0*/  HMMA.16816.F32.BF16 R20, R184, R172.reuse, R20 ;  /* 0x000000acb814723c */ /* 0x080fec0000041814 */
[C---:B------:R-:W-:Y:S06]  /*27d0*/  HMMA.16816.F32.BF16 R24, R168.reuse, R172, R24 ;  /* 0x000000aca818723c */ /* 0x040fec0000041818 */
[-C--:B------:R-:W-:Y:S01]  /*27e0*/  HMMA.16816.F32.BF16 R28, R168, R174.reuse, R28 ;  /* 0x000000aea81c723c */ /* 0x080fe2000004181c */
[----:B------:R1:W3:Y:S05]  /*27f0*/  LDSM.16.M88.4 R168, [R2+0x3000] ;  /* 0x0030000002a8783b */ /* 0x0002ea0000000200 */
[----:B------:R-:W-:Y:S06]  /*2800*/  HMMA.16816.F32.BF16 R32, R184, R174, R32 ;  /* 0x000000aeb820723c */ /* 0x000fec0000041820 */
[-C--:B--2---:R-:W-:Y:S06]  /*2810*/  HMMA.16816.F32.BF16 R4, R176, R180.reuse, R4 ;  /* 0x000000b4b004723c */ /* 0x084fec0000041804 */
[C---:B------:R-:W-:Y:S06]  /*2820*/  HMMA.16816.F32.BF16 R8, R164.reuse, R180, R8 ;  /* 0x000000b4a408723c */ /* 0x040fec0000041808 */
[-C--:B------:R-:W-:Y:S05]  /*2830*/  HMMA.16816.F32.BF16 R12, R164, R182.reuse, R12 ;  /* 0x000000b6a40c723c */ /* 0x080fea000004180c */
[----:B-1----:R-:W-:Y:S01]  /*2840*/  FMUL.FTZ R2, R237, 1.4426950216293334961 ;  /* 0x3fb8aa3bed027820 */ /* 0x002fe20000410000 */
[C---:B------:R-:W-:Y:S06]  /*2850*/  HMMA.16816.F32.BF16 R16, R176.reuse, R182, R16 ;  /* 0x000000b6b010723c */ /* 0x040fec0000041810 */
[-C--:B----4-:R-:W-:Y:S06]  /*2860*/  HMMA.16816.F32.BF16 R20, R176, R188.reuse, R20 ;  /* 0x000000bcb014723c */ /* 0x090fec0000041814 */
[C---:B------:R-:W-:Y:S06]  /*2870*/  HMMA.16816.F32.BF16 R24, R164.reuse, R188, R24 ;  /* 0x000000bca418723c */ /* 0x040fec0000041818 */
[-C--:B------:R-:W-:Y:S06]  /*2880*/  HMMA.16816.F32.BF16 R28, R164, R190.reuse, R28 ;  /* 0x000000bea41c723c */ /* 0x080fec000004181c */
[----:B------:R-:W-:Y:S05]  /*2890*/  HMMA.16816.F32.BF16 R32, R176, R190, R32 ;  /* 0x000000beb020723c */ /* 0x000fea0000041820 */
[----:B------:R-:W-:Y:S01]  /*28a0*/  FMUL.FTZ R164, R239, 1.4426950216293334961 ;  /* 0x3fb8aa3befa47820 */ /* 0x000fe20000410000 */
[-C--:B------:R-:W-:Y:S05]  /*28b0*/  HMMA.16816.F32.BF16 R4, R192, R196.reuse, R4 ;  /* 0x000000c4c004723c */ /* 0x080fea0000041804 */
[----:B------:R-:W-:Y:S01]  /*28c0*/  FSEL R164, R164, RZ, P0 ;  /* 0x000000ffa4a47208 */ /* 0x000fe20000000000 */
[C---:B---3--:R-:W-:Y:S04]  /*28d0*/  HMMA.16816.F32.BF16 R8, R168.reuse, R196, R8 ;  /* 0x000000c4a808723c */ /* 0x048fe80000041808 */
[----:B------:R-:W-:Y:S02]  /*28e0*/  FSETP.NEU.FTZ.AND P0, PT, R238, -INF , PT ;  /* 0xff800000ee00780b */ /* 0x000fe40003f1d000 */
[-C--:B------:R-:W-:Y:S05]  /*28f0*/  HMMA.16816.F32.BF16 R12, R168, R198.reuse, R12 ;  /* 0x000000c6a80c723c */ /* 0x080fea000004180c */
[----:B------:R-:W-:Y:S01]  /*2900*/  FSEL R3, R3, RZ, P0 ;  /* 0x000000ff03037208 */ /* 0x000fe20000000000 */
[C---:B------:R-:W-:Y:S04]  /*2910*/  HMMA.16816.F32.BF16 R16, R192.reuse, R198, R16 ;  /* 0x000000c6c010723c */ /* 0x040fe80000041810 */
[----:B------:R-:W-:Y:S02]  /*2920*/  FSETP.NEU.FTZ.AND P0, PT, R237, -INF , PT ;  /* 0xff800000ed00780b */ /* 0x000fe40003f1d000 */
[--C-:B------:R-:W-:Y:S01]  /*2930*/  FFMA.FTZ R4, R4, UR10, -R164.reuse ;  /* 0x0000000a04047c23 */ /* 0x100fe200080108a4 */
[----:B------:R-:W-:Y:S01]  /*2940*/  FFMA.FTZ R5, R5, UR10, -R164 ;  /* 0x0000000a05057c23 */ /* 0x000fe200080108a4 */
[--C-:B------:R-:W-:Y:S02]  /*2950*/  FFMA.FTZ R6, R6, UR10, -R3.reuse ;  /* 0x0000000a06067c23 */ /* 0x100fe40008010803 */
[----:B------:R-:W-:Y:S01]  /*2960*/  MUFU.EX2 R179, R4 ;  /* 0x0000000400b37308 */ /* 0x000fe20000000800 */
[--C-:B------:R-:W-:Y:S01]  /*2970*/  FFMA.FTZ R0, R7, UR10, -R3.reuse ;  /* 0x0000000a07007c23 */ /* 0x100fe20008010803 */
[----:B------:R-:W-:Y:S02]  /*2980*/  FSEL R2, R2, RZ, P0 ;  /* 0x000000ff02027208 */ /* 0x000fe40000000000 */
[----:B------:R-:W-:Y:S03]  /*2990*/  FSETP.NEU.FTZ.AND P0, PT, R236, -INF , PT ;  /* 0xff800000ec00780b */ /* 0x000fe60003f1d000 */
[--C-:B------:R-:W-:Y:S03]  /*29a0*/  FFMA.FTZ R8, R8, UR10, -R2.reuse ;  /* 0x0000000a08087c23 */ /* 0x100fe60008010802 */
[----:B------:R-:W-:Y:S01]  /*29b0*/  MUFU.EX2 R178, R5 ;  /* 0x0000000500b27308 */ /* 0x000fe20000000800 */
[--C-:B------:R-:W-:Y:S01]  /*29c0*/  FFMA.FTZ R9, R9, UR10, -R2.reuse ;  /* 0x0000000a09097c23 */ /* 0x100fe20008010802 */
[--C-:B------:R-:W-:Y:S01]  /*29d0*/  FFMA.FTZ R12, R12, UR10, -R2.reuse ;  /* 0x0000000a0c0c7c23 */ /* 0x100fe20008010802 */
[----:B------:R-:W-:Y:S01]  /*29e0*/  FFMA.FTZ R13, R13, UR10, -R2 ;  /* 0x0000000a0d0d7c23 */ /* 0x000fe20008010802 */
[--C-:B------:R-:W-:Y:S01]  /*29f0*/  FFMA.FTZ R18, R18, UR10, -R3.reuse ;  /* 0x0000000a12127c23 */ /* 0x100fe20008010803 */
[--C-:B------:R-:W-:Y:S05]  /*2a00*/  FFMA.FTZ R19, R19, UR10, -R3.reuse ;  /* 0x0000000a13137c23 */ /* 0x100fea0008010803 */
[----:B------:R1:W-:Y:S01]  /*2a10*/  MUFU.EX2 R189, R6 ;  /* 0x0000000600bd7308 */ /* 0x0003e20000000800 */
[--C-:B------:R-:W-:Y:S01]  /*2a20*/  FFMA.FTZ R16, R16, UR10, -R164.reuse ;  /* 0x0000000a10107c23 */ /* 0x100fe200080108a4 */
[----:B------:R-:W-:Y:S08]  /*2a30*/  FFMA.FTZ R17, R17, UR10, -R164 ;  /* 0x0000000a11117c23 */ /* 0x000ff000080108a4 */
[----:B------:R2:W-:Y:S10]  /*2a40*/  MUFU.EX2 R187, R0 ;  /* 0x0000000000bb7308 */ /* 0x0005f40000000800 */
[----:B------:R-:W-:Y:S01]  /*2a50*/  MUFU.EX2 R184, R16 ;  /* 0x0000001000b87308 */ /* 0x000fe20000000800 */
[----:B-1----:R-:W1:Y:S09]  /*2a60*/  LDSM.16.M88.4 R4, [R216+0x4800] ;  /* 0x00480000d804783b */ /* 0x002e720000000200 */
[----:B------:R-:W-:Y:S01]  /*2a70*/  MUFU.EX2 R196, R17 ;  /* 0x0000001100c47308 */ /* 0x000fe20000000800 */
[----:B--2---:R-:W-:Y:S05]  /*2a80*/  FMUL.FTZ R0, R236, 1.4426950216293334961 ;  /* 0x3fb8aa3bec007820 */ /* 0x004fea0000410000 */
[----:B------:R-:W-:Y:S04]  /*2a90*/  FSEL R0, R0, RZ, P0 ;  /* 0x000000ff00007208 */ /* 0x000fe80000000000 */
[----:B------:R-:W-:Y:S01]  /*2aa0*/  MUFU.EX2 R199, R18 ;  /* 0x0000001200c77308 */ /* 0x000fe20000000800 */
[----:B------:R-:W-:Y:S01]  /*2ab0*/  IADD3 R176, P0, R241, UR12, RZ ;  /* 0x0000000cf1b07c10 */ /* 0x000fe2000ff1e0ff */
[--C-:B------:R-:W-:Y:S01]  /*2ac0*/  FFMA.FTZ R10, R10, UR10, -R0.reuse ;  /* 0x0000000a0a0a7c23 */ /* 0x100fe20008010800 */
[--C-:B------:R-:W-:Y:S02]  /*2ad0*/  FFMA.FTZ R11, R11, UR10, -R0.reuse ;  /* 0x0000000a0b0b7c23 */ /* 0x100fe40008010800 */
[----:B------:R-:W-:Y:S01]  /*2ae0*/  IADD3.X R177, R242, UR11, RZ, P0, !PT ;  /* 0x0000000bf2b17c10 */ /* 0x000fe200087fe4ff */
[--C-:B------:R-:W-:Y:S01]  /*2af0*/  FFMA.FTZ R14, R14, UR10, -R0.reuse ;  /* 0x0000000a0e0e7c23 */ /* 0x100fe20008010800 */
[----:B------:R-:W-:Y:S03]  /*2b00*/  FFMA.FTZ R15, R15, UR10, -R0 ;  /* 0x0000000a0f0f7c23 */ /* 0x000fe60008010800 */
[----:B------:R-:W2:Y:S10]  /*2b10*/  MUFU.EX2 R198, R19 ;  /* 0x0000001300c67308 */ /* 0x000eb40000000800 */
[----:B------:R-:W-:Y:S10]  /*2b20*/  MUFU.EX2 R207, R8 ;  /* 0x0000000800cf7308 */ /* 0x000ff40000000800 */
[----:B------:R-:W3:Y:S01]  /*2b30*/  MUFU.EX2 R206, R9 ;  /* 0x0000000900ce7308 */ /* 0x000ee20000000800 */
[-C--:B-1----:R-:W-:Y:S06]  /*2b40*/  HMMA.16816.F32.BF16 R20, R192, R4.reuse, R20 ;  /* 0x00000004c014723c */ /* 0x082fec0000041814 */
[C---:B------:R-:W-:Y:S03]  /*2b50*/  HMMA.16816.F32.BF16 R24, R168.reuse, R4, R24 ;  /* 0x00000004a818723c */ /* 0x040fe60000041818 */
[----:B------:R-:W-:Y:S03]  /*2b60*/  MUFU.EX2 R226, R10 ;  /* 0x0000000a00e27308 */ /* 0x000fe60000000800 */
[-C--:B------:R-:W-:Y:S07]  /*2b70*/  HMMA.16816.F32.BF16 R28, R168, R6.reuse, R28 ;  /* 0x00000006a81c723c */ /* 0x080fee000004181c */
[----:B------:R-:W1:Y:S01]  /*2b80*/  MUFU.EX2 R225, R11 ;  /* 0x0000000b00e17308 */ /* 0x000e620000000800 */
[----:B--2---:R-:W-:Y:S01]  /*2b90*/  F2FP.BF16.F32.PACK_AB R5, R198, R199 ;  /* 0x000000c7c605723e */ /* 0x004fe200000010ff */
[----:B------:R-:W-:Y:S08]  /*2ba0*/  HMMA.16816.F32.BF16 R32, R192, R6, R32 ;  /* 0x00000006c020723c */ /* 0x000ff00000041820 */
[----:B------:R-:W-:Y:S03]  /*2bb0*/  MUFU.EX2 R203, R12 ;  /* 0x0000000c00cb7308 */ /* 0x000fe60000000800 */
[--C-:B------:R-:W-:Y:S01]  /*2bc0*/  FFMA.FTZ R22, R22, UR10, -R3.reuse ;  /* 0x0000000a16167c23 */ /* 0x100fe20008010803 */
[--C-:B------:R-:W-:Y:S01]  /*2bd0*/  FFMA.FTZ R23, R23, UR10, -R3.reuse ;  /* 0x0000000a17177c23 */ /* 0x100fe20008010803 */
[----:B---3--:R-:W-:Y:S01]  /*2be0*/  F2FP.BF16.F32.PACK_AB R4, R206, R207 ;  /* 0x000000cfce04723e */ /* 0x008fe200000010ff */
[----:B------:R-:W-:Y:S01]  /*2bf0*/  FFMA.FTZ R20, R20, UR10, -R164 ;  /* 0x0000000a14147c23 */ /* 0x000fe200080108a4 */
[--C-:B------:R-:W-:Y:S01]  /*2c00*/  FFMA.FTZ R24, R24, UR10, -R2.reuse ;  /* 0x0000000a18187c23 */ /* 0x100fe20008010802 */
[----:B------:R-:W-:Y:S02]  /*2c10*/  FFMA.FTZ R25, R25, UR10, -R2 ;  /* 0x0000000a19197c23 */ /* 0x000fe40008010802 */
[----:B------:R-:W-:Y:S01]  /*2c20*/  MUFU.EX2 R202, R13 ;  /* 0x0000000d00ca7308 */ /* 0x000fe20000000800 */
[----:B------:R-:W-:Y:S01]  /*2c30*/  FFMA.FTZ R21, R21, UR10, -R164 ;  /* 0x0000000a15157c23 */ /* 0x000fe200080108a4 */
[--C-:B------:R-:W-:Y:S01]  /*2c40*/  FFMA.FTZ R26, R26, UR10, -R0.reuse ;  /* 0x0000000a1a1a7c23 */ /* 0x100fe20008010800 */
[----:B------:R-:W-:Y:S01]  /*2c50*/  FFMA.FTZ R27, R27, UR10, -R0 ;  /* 0x0000000a1b1b7c23 */ /* 0x000fe20008010800 */
[--C-:B------:R-:W-:Y:S01]  /*2c60*/  FFMA.FTZ R28, R28, UR10, -R2.reuse ;  /* 0x0000000a1c1c7c23 */ /* 0x100fe20008010802 */
[----:B------:R-:W-:Y:S01]  /*2c70*/  FFMA.FTZ R2, R29, UR10, -R2 ;  /* 0x0000000a1d027c23 */ /* 0x000fe20008010802 */
[--C-:B------:R-:W-:Y:S01]  /*2c80*/  FFMA.FTZ R30, R30, UR10, -R0.reuse ;  /* 0x0000000a1e1e7c23 */ /* 0x100fe20008010800 */
[----:B------:R-:W-:Y:S03]  /*2c90*/  FFMA.FTZ R0, R31, UR10, -R0 ;  /* 0x0000000a1f007c23 */ /* 0x000fe60008010800 */
[----:B------:R-:W-:Y:S01]  /*2ca0*/  MUFU.EX2 R224, R14 ;  /* 0x0000000e00e07308 */ /* 0x000fe20000000800 */
[--C-:B------:R-:W-:Y:S01]  /*2cb0*/  FFMA.FTZ R34, R34, UR10, -R3.reuse ;  /* 0x0000000a22227c23 */ /* 0x100fe20008010803 */
[----:B------:R-:W-:Y:S01]  /*2cc0*/  FFMA.FTZ R3, R35, UR10, -R3 ;  /* 0x0000000a23037c23 */ /* 0x000fe20008010803 */
[--C-:B------:R-:W-:Y:S01]  /*2cd0*/  FFMA.FTZ R32, R32, UR10, -R164.reuse ;  /* 0x0000000a20207c23 */ /* 0x100fe200080108a4 */
[----:B------:R-:W-:Y:S06]  /*2ce0*/  FFMA.FTZ R164, R33, UR10, -R164 ;  /* 0x0000000a21a47c23 */ /* 0x000fec00080108a4 */
[----:B------:R2:W-:Y:S10]  /*2cf0*/  MUFU.EX2 R190, R2 ;  /* 0x0000000200be7308 */ /* 0x0005f40000000800 */
[----:B------:R3:W-:Y:S10]  /*2d00*/  MUFU.EX2 R182, R3 ;  /* 0x0000000300b67308 */ /* 0x0007f40000000800 */
[----:B------:R-:W4:Y:S01]  /*2d10*/  MUFU.EX2 R205, R15 ;  /* 0x0000000f00cd7308 */ /* 0x000f220000000800 */
[----:B--2---:R-:W-:Y:S05]  /*2d20*/  F2FP.BF16.F32.PACK_AB R2, R178, R179 ;  /* 0x000000b3b202723e */ /* 0x004fea00000010ff */
[----:B------:R2:W-:Y:S04]  /*2d30*/  STS [R227+0x20000], R2 ;  /* 0x02000002e3007388 */ /* 0x0005e80000000800 */
[----:B------:R-:W-:Y:S01]  /*2d40*/  MUFU.EX2 R186, R20 ;  /* 0x0000001400ba7308 */ /* 0x000fe20000000800 */
[----:B---3--:R-:W-:Y:S05]  /*2d50*/  F2FP.BF16.F32.PACK_AB R3, R187, R189 ;  /* 0x000000bdbb03723e */ /* 0x008fea00000010ff */
[----:B------:R1:W-:Y:S04]  /*2d60*/  STS [R227+0x20400], R3 ;  /* 0x02040003e3007388 */ /* 0x0003e80000000800 */
[----:B------:R-:W3:Y:S02]  /*2d70*/  MUFU.EX2 R185, R21 ;  /* 0x0000001500b97308 */ /* 0x000ee40000000800 */
[----:B------:R4:W-:Y:S08]  /*2d80*/  STS [R234+0x20400], R5 ;  /* 0x02040005ea007388 */ /* 0x0009f00000000800 */
[----:B------:R-:W-:Y:S01]  /*2d90*/  MUFU.EX2 R197, R22 ;  /* 0x0000001600c57308 */ /* 0x000fe20000000800 */
[----:B--2---:R-:W-:Y:S09]  /*2da0*/  F2FP.BF16.F32.PACK_AB R2, R196, R184 ;  /* 0x000000b8c402723e */ /* 0x004ff200000010ff */
[----:B------:R-:W2:Y:S01]  /*2db0*/  MUFU.EX2 R188, R23 ;  /* 0x0000001700bc7308 */ /* 0x000ea20000000800 */
[----:B------:R3:W-:Y:S01]  /*2dc0*/  STS [R234+0x20000], R2 ;  /* 0x02000002ea007388 */ /* 0x0007e20000000800 */
[----:B-1----:R-:W-:Y:S05]  /*2dd0*/  F2FP.BF16.F32.PACK_AB R3, R225, R226 ;  /* 0x000000e2e103723e */ /* 0x002fea00000010ff */
[----:B------:R1:W-:Y:S03]  /*2de0*/  STS [R227+0x21000], R4 ;  /* 0x02100004e3007388 */ /* 0x0003e60000000800 */
[----:B------:R-:W-:Y:S01]  /*2df0*/  MUFU.EX2 R181, R32 ;  /* 0x0000002000b57308 */ /* 0x000fe20000000800 */
[----:B----4-:R-:W-:Y:S02]  /*2e00*/  F2FP.BF16.F32.PACK_AB R5, R205, R224 ;  /* 0x000000e0cd05723e */ /* 0x010fe400000010ff */
[----:B------:R2:W-:Y:S06]  /*2e10*/  STS [R227+0x21400], R3 ;  /* 0x02140003e3007388 */ /* 0x0005ec0000000800 */
[----:B------:R-:W-:Y:S01]  /*2e20*/  STS [R234+0x21400], R5 ;  /* 0x02140005ea007388 */ /* 0x000fe20000000800 */
[----:B------:R-:W-:Y:S10]  /*2e30*/  MUFU.EX2 R180, R164 ;  /* 0x000000a400b47308 */ /* 0x000ff40000000800 */
[----:B------:R-:W4:Y:S01]  /*2e40*/  MUFU.EX2 R183, R34 ;  /* 0x0000002200b77308 */ /* 0x000f220000000800 */
[----:B---3--:R-:W-:Y:S09]  /*2e50*/  F2FP.BF16.F32.PACK_AB R2, R202, R203 ;  /* 0x000000cbca02723e */ /* 0x008ff200000010ff */
[----:B------:R4:W-:Y:S01]  /*2e60*/  MUFU.EX2 R191, R0 ;  /* 0x0000000000bf7308 */ /* 0x0009e20000000800 */
[----:B------:R3:W-:Y:S01]  /*2e70*/  STS [R234+0x21000], R2 ;  /* 0x02100002ea007388 */ /* 0x0007e20000000800 */
[----:B-1----:R-:W-:Y:S02]  /*2e80*/  F2FP.BF16.F32.PACK_AB R4, R185, R186 ;  /* 0x000000bab904723e */ /* 0x002fe400000010ff */
[----:B--2---:R-:W-:Y:S03]  /*2e90*/  F2FP.BF16.F32.PACK_AB R3, R188, R197 ;  /* 0x000000c5bc03723e */ /* 0x004fe600000010ff */
[----:B------:R-:W-:Y:S03]  /*2ea0*/  STS [R232+0x20000], R4 ;  /* 0x02000004e8007388 */ /* 0x000fe60000000800 */
[----:B------:R-:W-:Y:S03]  /*2eb0*/  MUFU.EX2 R200, R24 ;  /* 0x0000001800c87308 */ /* 0x000fe60000000800 */
[----:B------:R-:W-:Y:S07]  /*2ec0*/  STS [R232+0x20400], R3 ;  /* 0x02040003e8007388 */ /* 0x000fee0000000800 */
[----:B------:R-:W1:Y:S01]  /*2ed0*/  MUFU.EX2 R194, R25 ;  /* 0x0000001900c27308 */ /* 0x000e620000000800 */
[----:B----4-:R-:W-:Y:S05]  /*2ee0*/  F2FP.BF16.F32.PACK_AB R0, R182, R183 ;  /* 0x000000b7b600723e */ /* 0x010fea00000010ff */
[----:B------:R2:W-:Y:S04]  /*2ef0*/  STS [R233+0x20400], R0 ;  /* 0x02040000e9007388 */ /* 0x0005e80000000800 */
[----:B------:R-:W-:Y:S01]  /*2f00*/  MUFU.EX2 R201, R26 ;  /* 0x0000001a00c97308 */ /* 0x000fe20000000800 */
[----:B---3--:R-:W-:Y:S05]  /*2f10*/  F2FP.BF16.F32.PACK_AB R2, R180, R181 ;  /* 0x000000b5b402723e */ /* 0x008fea00000010ff */
[----:B------:R3:W-:Y:S04]  /*2f20*/  STS [R233+0x20000], R2 ;  /* 0x02000002e9007388 */ /* 0x0007e80000000800 */
[----:B------:R-:W4:Y:S01]  /*2f30*/  MUFU.EX2 R195, R27 ;  /* 0x0000001b00c37308 */ /* 0x000f220000000800 */
[----:B-1----:R-:W-:Y:S05]  /*2f40*/  F2FP.BF16.F32.PACK_AB R5, R194, R200 ;  /* 0x000000c8c205723e */ /* 0x002fea00000010ff */
[----:B------:R-:W-:Y:S04]  /*2f50*/  STS [R232+0x21000], R5 ;  /* 0x02100005e8007388 */ /* 0x000fe80000000800 */
[----:B------:R-:W1:Y:S01]  /*2f60*/  MUFU.EX2 R192, R28 ;  /* 0x0000001c00c07308 */ /* 0x000e620000000800 */
[----:B--2---:R-:W-:Y:S09]  /*2f70*/  LEA R0, R219, UR5, 0x1 ;  /* 0x00000005db007c11 */ /* 0x004ff2000f8e08ff */
[----:B------:R-:W3:Y:S01]  /*2f80*/  MUFU.EX2 R193, R30 ;  /* 0x0000001e00c17308 */ /* 0x000ee20000000800 */
[----:B----4-:R-:W-:Y:S02]  /*2f90*/  F2FP.BF16.F32.PACK_AB R4, R195, R201 ;  /* 0x000000c9c304723e */ /* 0x010fe400000010ff */
[----:B------:R-:W-:Y:S03]  /*2fa0*/  IADD3 R208, R0, R212, RZ ;  /* 0x000000d400d07210 */ /* 0x000fe60007ffe0ff */
[----:B------:R-:W-:Y:S01]  /*2fb0*/  STS [R232+0x21400], R4 ;  /* 0x02140004e8007388 */ /* 0x000fe20000000800 */
[----:B-1----:R-:W-:Y:S05]  /*2fc0*/  F2FP.BF16.F32.PACK_AB R3, R190, R192 ;  /* 0x000000c0be03723e */ /* 0x002fea00000010ff */
[----:B------:R-:W-:Y:S01]  /*2fd0*/  STS [R233+0x21000], R3 ;  /* 0x02100003e9007388 */ /* 0x000fe20000000800 */
[----:B---3--:R-:W-:Y:S05]  /*2fe0*/  F2FP.BF16.F32.PACK_AB R2, R191, R193 ;  /* 0x000000c1bf02723e */ /* 0x008fea00000010ff */
[----:B------:R1:W-:Y:S06]  /*2ff0*/  STS [R233+0x21400], R2 ;  /* 0x02140002e9007388 */ /* 0x0003ec0000000800 */
[----:B------:R-:W-:Y:S06]  /*3000*/  LDSM.16.M88.4 R32, [R0+0x8000] ;  /* 0x008000000020783b */ /* 0x000fec0000000200 */
[----:B------:R-:W2:Y:S06]  /*3010*/  LDSM.16.M88.4 R16, [R214+0x8000] ;  /* 0x00800000d610783b */ /* 0x000eac0000000200 */
[----:B------:R-:W3:Y:S06]  /*3020*/  LDSM.16.M88.4 R28, [R0+0x9000] ;  /* 0x00900000001c783b */ /* 0x000eec0000000200 */
[----:B------:R-:W4:Y:S01]  /*3030*/  LDSM.16.M88.4 R164, [R214+0x8800] ;  /* 0x00880000d6a4783b */ /* 0x000f220000000200 */
[----:B-1----:R-:W-:Y:S05]  /*3040*/  IADD3 R2, R0, R204, RZ ;  /* 0x000000cc00027210 */ /* 0x002fea0007ffe0ff */
[----:B------:R-:W-:Y:S01]  /*3050*/  LDSM.16.M88.4 R172, [R215+0x8000] ;  /* 0x00800000d7ac783b */ /* 0x000fe20000000200 */
[----:B------:R-:W-:Y:S05]  /*3060*/  IADD3 R3, R212, R2, RZ ;  /* 0x00000002d4037210 */ /* 0x000fea0007ffe0ff */
        /* <DEDUP_REMOVED lines=78> */
[----:B------:R-:W2:Y:S06]  /*3550*/  LDG.E R175, desc[UR24][R176.64] ;  /* 0x00000018b0af7981 */ /* 0x000eac000c1e1900 */
[----:B------:R-:W3:Y:S01]  /*3560*/  LDG.E R174, desc[UR24][R176.64+0x20] ;  /* 0x00002018b0ae7981 */ /* 0x000ee2000c1e1900 */
[----:B------:R-:W-:Y:S05]  /*3570*/  HMMA.16816.F32.BF16 R32, R168, R166, R32 ;  /* 0x000000a6a820723c */ /* 0x000fea0000041820 */
[----:B------:R-:W5:Y:S06]  /*3580*/  LDG.E R173, desc[UR24][R176.64+0x80] ;  /* 0x00008018b0ad7981 */ /* 0x000f6c000c1e1900 */
[----:B------:R1:W5:Y:S06]  /*3590*/  LDG.E R172, desc[UR24][R176.64+0xa0] ;  /* 0x0000a018b0ac7981 */ /* 0x00036c000c1e1900 */
[----:B------:R-:W-:Y:S06]  /*35a0*/  LDSM.16.M88.4 R164, [R3+0xa000] ;  /* 0x00a0000003a4783b */ /* 0x000fec0000000200 */
[----:B------:R-:W4:Y:S02]  /*35b0*/  LDSM.16.M88.4 R168, [R216+0xc000] ;  /* 0x00c00000d8a8783b */ /* 0x000f240000000200 */
[-C--:B----4-:R-:W-:Y:S11]  /*35c0*/  HMMA.16816.F32.BF16 R4, R164, R168.reuse, R4 ;  /* 0x000000a8a404723c */ /* 0x090ff60000041804 */
[----:B------:R-:W-:Y:S11]  /*35d0*/  @!UPT UIADD3 URZ, URZ, URZ, URZ ;  /* 0x0000003f3f3ff290 */ /* 0x000ff6000fffe03f */
[----:B------:R-:W-:Y:S02]  /*35e0*/  @!UPT UIADD3 URZ, URZ, URZ, URZ ;  /* 0x0000003f3f3ff290 */ /* 0x000fe4000fffe03f */
[C---:B--2---:R-:W-:Y:S01]  /*35f0*/  FADD.FTZ R4, -R175.reuse, R4 ;  /* 0x00000004af047221 */ /* 0x044fe20000010100 */
[----:B------:R-:W-:Y:S01]  /*3600*/  FADD.FTZ R5, -R175, R5 ;  /* 0x00000005af057221 */ /* 0x000fe20000010100 */
[C---:B---3--:R-:W-:Y:S01]  /*3610*/  FADD.FTZ R6, -R174.reuse, R6 ;  /* 0x00000006ae067221 */ /* 0x048fe20000010100 */
[----:B------:R-:W-:Y:S01]  /*3620*/  FADD.FTZ R7, -R174, R7 ;  /* 0x00000007ae077221 */ /* 0x000fe20000010100 */
[----:B------:R-:W-:Y:S01]  /*3630*/  FMUL.FTZ R179, R179, R4 ;  /* 0x00000004b3b37220 */ /* 0x000fe20000410000 */
[----:B------:R-:W-:Y:S01]  /*3640*/  FMUL.FTZ R178, R178, R5 ;  /* 0x00000005b2b27220 */ /* 0x000fe20000410000 */
[----:B-1----:R-:W-:Y:S01]  /*3650*/  FMUL.FTZ R177, R189, R6 ;  /* 0x00000006bdb17220 */ /* 0x002fe20000410000 */
        /* <DEDUP_REMOVED lines=9> */
[C---:B------:R-:W-:Y:S01]  /*36f0*/  FADD.FTZ R17, -R175.reuse, R17 ;  /* 0x00000011af117221 */ /* 0x040fe20000010100 */
[----:B------:R-:W-:Y:S02]  /*3700*/  FADD.FTZ R19, -R174, R19 ;  /* 0x00000013ae137221 */ /* 0x000fe40000010100 */
[----:B------:R-:W-:Y:S01]  /*3710*/  FMUL.FTZ R16, R184, R16 ;  /* 0x00000010b8107220 */ /* 0x000fe20000410000 */
[-C--:B-1----:R-:W-:Y:S06]  /*3720*/  HMMA.16816.F32.BF16 R20, R164, R168.reuse, R20 ;  /* 0x000000a8a414723c */ /* 0x082fec0000041814 */
[C---:B------:R-:W-:Y:S06]  /*3730*/  HMMA.16816.F32.BF16 R24, R4.reuse, R168, R24 ;  /* 0x000000a80418723c */ /* 0x040fec0000041818 */
[-C--:B------:R-:W-:Y:S06]  /*3740*/  HMMA.16816.F32.BF16 R28, R4, R170.reuse, R28 ;  /* 0x000000aa041c723c */ /* 0x080fec000004181c */
[----:B------:R-:W-:Y:S05]  /*3750*/  HMMA.16816.F32.BF16 R32, R164, R170, R32 ;  /* 0x000000aaa420723c */ /* 0x000fea0000041820 */
[----:B------:R-:W-:Y:S01]  /*3760*/  F2FP.BF16.F32.PACK_AB R7, R178, R179 ;  /* 0x000000b3b207723e */ /* 0x000fe200000010ff */
[C---:B------:R-:W-:Y:S01]  /*3770*/  FADD.FTZ R6, -R175.reuse, R20 ;  /* 0x00000014af067221 */ /* 0x040fe20000010100 */
[----:B------:R-:W-:Y:S01]  /*3780*/  FADD.FTZ R21, -R175, R21 ;  /* 0x00000015af157221 */ /* 0x000fe20000010100 */
[----:B------:R-:W-:Y:S03]  /*3790*/  FMUL.FTZ R20, R196, R17 ;  /* 0x00000011c4147220 */ /* 0x000fe60000410000 */
[----:B------:R-:W-:Y:S01]  /*37a0*/  FMUL.FTZ R6, R186, R6 ;  /* 0x00000006ba067220 */ /* 0x000fe20000410000 */
[----:B------:R-:W-:Y:S01]  /*37b0*/  FMUL.FTZ R21, R185, R21 ;  /* 0x00000015b9157220 */ /* 0x000fe20000410000 */
[----:B------:R-:W-:Y:S01]  /*37c0*/  F2FP.BF16.F32.PACK_AB R20, R20, R16 ;  /* 0x000000101414723e */ /* 0x000fe200000010ff */
[C---:B------:R-:W-:Y:S01]  /*37d0*/  FADD.FTZ R17, -R174.reuse, R22 ;  /* 0x00000016ae117221 */ /* 0x040fe20000010100 */
[----:B------:R-:W-:Y:S02]  /*37e0*/  FADD.FTZ R16, -R174, R23 ;  /* 0x00000017ae107221 */ /* 0x000fe40000010100 */
[----:B------:R-:W-:Y:S01]  /*37f0*/  F2FP.BF16.F32.PACK_AB R21, R21, R6 ;  /* 0x000000061515723e */ /* 0x000fe200000010ff */
[----:B------:R-:W-:Y:S01]  /*3800*/  FMUL.FTZ R17, R197, R17 ;  /* 0x00000011c5117220 */ /* 0x000fe20000410000 */
[----:B------:R-:W-:Y:S01]  /*3810*/  F2FP.BF16.F32.PACK_AB R6, R176, R177 ;  /* 0x000000b1b006723e */ /* 0x000fe200000010ff */
[----:B------:R-:W-:Y:S04]  /*3820*/  FMUL.FTZ R16, R188, R16 ;  /* 0x00000010bc107220 */ /* 0x000fe80000410000 */
[C---:B------:R-:W-:Y:S01]  /*3830*/  FADD.FTZ R5, -R175.reuse, R32 ;  /* 0x00000020af057221 */ /* 0x040fe20000010100 */
[----:B------:R-:W-:Y:S01]  /*3840*/  FADD.FTZ R4, -R175, R33 ;  /* 0x00000021af047221 */ /* 0x000fe20000010100 */
[----:B------:R-:W-:Y:S01]  /*3850*/  FMUL.FTZ R32, R198, R19 ;  /* 0x00000013c6207220 */ /* 0x000fe20000410000 */
[----:B------:R-:W-:Y:S01]  /*3860*/  FADD.FTZ R33, -R174, R18 ;  /* 0x00000012ae217221 */ /* 0x000fe20000010100 */
[----:B------:R-:W-:Y:S01]  /*3870*/  FMUL.FTZ R5, R181, R5 ;  /* 0x00000005b5057220 */ /* 0x000fe20000410000 */
[----:B------:R-:W-:Y:S01]  /*3880*/  FMUL.FTZ R4, R180, R4 ;  /* 0x00000004b4047220 */ /* 0x000fe20000410000 */
[C---:B------:R-:W-:Y:S01]  /*3890*/  FADD.FTZ R22, -R174.reuse, R34 ;  /* 0x00000022ae167221 */ /* 0x040fe20000010100 */
[----:B------:R-:W-:Y:S01]  /*38a0*/  FADD.FTZ R19, -R174, R35 ;  /* 0x00000023ae137221 */ /* 0x000fe20000010100 */
[----:B------:R-:W-:Y:S02]  /*38b0*/  FMUL.FTZ R33, R199, R33 ;  /* 0x00000021c7217220 */ /* 0x000fe40000410000 */
[----:B------:R-:W-:Y:S01]  /*38c0*/  F2FP.BF16.F32.PACK_AB R18, R4, R5 ;  /* 0x000000050412723e */ /* 0x000fe200000010ff */
        /* <DEDUP_REMOVED lines=25> */
.L_x_464:
[----:B------:R2:W-:Y:S01]  /*3a60*/  STS [R227+0x1c000], R7 ;  /* 0x01c00007e3007388 */ /* 0x0005e20000000800 */
[----:B-1----:R-:W-:Y:S01]  /*3a70*/  F2FP.BF16.F32.PACK_AB R4, R32, R33 ;  /* 0x000000212004723e */ /* 0x002fe200000010ff */
[C---:B-----5:R-:W-:Y:S01]  /*3a80*/  FADD.FTZ R8, -R173.reuse, R8 ;  /* 0x00000008ad087221 */ /* 0x060fe20000010100 */
[C---:B------:R-:W-:Y:S01]  /*3a90*/  FADD.FTZ R9, -R173.reuse, R9 ;  /* 0x00000009ad097221 */ /* 0x040fe20000010100 */
[----:B------:R1:W-:Y:S01]  /*3aa0*/  STS [R227+0x1c400], R6 ;  /* 0x01c40006e3007388 */ /* 0x0003e20000000800 */
[C---:B------:R-:W-:Y:S01]  /*3ab0*/  FADD.FTZ R12, -R173.reuse, R12 ;  /* 0x0000000cad0c7221 */ /* 0x040fe20000010100 */
[----:B------:R-:W-:Y:S01]  /*3ac0*/  FADD.FTZ R13, -R173, R13 ;  /* 0x0000000dad0d7221 */ /* 0x000fe20000010100 */
[C---:B------:R-:W-:Y:S01]  /*3ad0*/  FADD.FTZ R11, -R172.reuse, R11 ;  /* 0x0000000bac0b7221 */ /* 0x040fe20000010100 */
[----:B------:R3:W-:Y:S01]  /*3ae0*/  STS [R234+0x1c400], R4 ;  /* 0x01c40004ea007388 */ /* 0x0007e20000000800 */
[----:B------:R-:W-:Y:S01]  /*3af0*/  FMUL.FTZ R5, R203, R12 ;  /* 0x0000000ccb057220 */ /* 0x000fe20000410000 */
[C---:B------:R-:W-:Y:S01]  /*3b00*/  FADD.FTZ R10, -R172.reuse, R10 ;  /* 0x0000000aac0a7221 */ /* 0x040fe20000010100 */
[C---:B------:R-:W-:Y:S01]  /*3b10*/  FADD.FTZ R14, -R172.reuse, R14 ;  /* 0x0000000eac0e7221 */ /* 0x040fe20000010100 */
[----:B------:R-:W-:Y:S01]  /*3b20*/  STS [R234+0x1c000], R20 ;  /* 0x01c00014ea007388 */ /* 0x000fe20000000800 */
[----:B------:R-:W-:Y:S01]  /*3b30*/  FADD.FTZ R15, -R172, R15 ;  /* 0x0000000fac0f7221 */ /* 0x000fe20000010100 */
[----:B------:R-:W-:Y:S01]  /*3b40*/  FMUL.FTZ R10, R226, R10 ;  /* 0x0000000ae20a7220 */ /* 0x000fe20000410000 */
[----:B------:R-:W-:Y:S01]  /*3b50*/  FMUL.FTZ R14, R224, R14 ;  /* 0x0000000ee00e7220 */ /* 0x000fe20000410000 */
[----:B------:R-:W-:Y:S01]  /*3b60*/  FADD.FTZ R24, -R173, R24 ;  /* 0x00000018ad187221 */ /* 0x000fe20000010100 */
[----:B------:R-:W-:Y:S01]  /*3b70*/  FMUL.FTZ R15, R205, R15 ;  /* 0x0000000fcd0f7220 */ /* 0x000fe20000410000 */
[C---:B------:R-:W-:Y:S01]  /*3b80*/  FADD.FTZ R25, -R173.reuse, R25 ;  /* 0x00000019ad197221 */ /* 0x040fe20000010100 */
[C---:B------:R-:W-:Y:S01]  /*3b90*/  FADD.FTZ R27, -R172.reuse, R27 ;  /* 0x0000001bac1b7221 */ /* 0x040fe20000010100 */
[----:B------:R-:W-:Y:S01]  /*3ba0*/  FADD.FTZ R26, -R172, R26 ;  /* 0x0000001aac1a7221 */ /* 0x000fe20000010100 */
[----:B------:R-:W-:Y:S01]  /*3bb0*/  F2FP.BF16.F32.PACK_AB R16, R16, R17 ;  /* 0x000000111010723e */ /* 0x000fe200000010ff */
[C---:B------:R-:W-:Y:S01]  /*3bc0*/  FADD.FTZ R28, -R173.reuse, R28 ;  /* 0x0000001cad1c7221 */ /* 0x040fe20000010100 */
[----:B------:R-:W-:Y:S01]  /*3bd0*/  FADD.FTZ R29, -R173, R29 ;  /* 0x0000001dad1d7221 */ /* 0x000fe20000010100 */
[----:B------:R-:W-:Y:S01]  /*3be0*/  FMUL.FTZ R24, R200, R24 ;  /* 0x00000018c8187220 */ /* 0x000fe20000410000 */
[----:B--2---:R-:W-:Y:S01]  /*3bf0*/  FMUL.FTZ R7, R207, R8 ;  /* 0x00000008cf077220 */ /* 0x004fe20000410000 */
[----:B------:R-:W-:Y:S01]  /*3c00*/  FMUL.FTZ R8, R202, R13 ;  /* 0x0000000dca087220 */ /* 0x000fe20000410000 */
[----:B------:R-:W-:Y:S01]  /*3c10*/  FADD.FTZ R31, -R172, R31 ;  /* 0x0000001fac1f7221 */ /* 0x000fe20000010100 */
[----:B------:R-:W-:Y:S01]  /*3c20*/  FMUL.FTZ R26, R201, R26 ;  /* 0x0000001ac91a7220 */ /* 0x000fe20000410000 */
[----:B-1----:R-:W-:Y:S01]  /*3c30*/  FMUL.FTZ R6, R206, R9 ;  /* 0x00000009ce067220 */ /* 0x002fe20000410000 */
[----:B------:R-:W-:Y:S01]  /*3c40*/  FMUL.FTZ R9, R194, R25 ;  /* 0x00000019c2097220 */ /* 0x000fe20000410000 */
[----:B------:R-:W-:Y:S01]  /*3c50*/  F2FP.BF16.F32.PACK_AB R8, R8, R5 ;  /* 0x000000050808723e */ /* 0x000fe200000010ff */
[----:B------:R-:W-:Y:S01]  /*3c60*/  FMUL.FTZ R5, R225, R11 ;  /* 0x0000000be1057220 */ /* 0x000fe20000410000 */
[----:B------:R-:W-:Y:S01]  /*3c70*/  FADD.FTZ R30, -R172, R30 ;  /* 0x0000001eac1e7221 */ /* 0x000fe20000010100 */
[----:B---3--:R-:W-:Y:S01]  /*3c80*/  F2FP.BF16.F32.PACK_AB R4, R6, R7 ;  /* 0x000000070604723e */ /* 0x008fe200000010ff */
[----:B------:R-:W-:Y:S01]  /*3c90*/  FMUL.FTZ R6, R195, R27 ;  /* 0x0000001bc3067220 */ /* 0x000fe20000410000 */
[----:B------:R-:W-:Y:S01]  /*3ca0*/  F2FP.BF16.F32.PACK_AB R17, R19, R22 ;  /* 0x000000161311723e */ /* 0x000fe200000010ff */
[----:B------:R-:W-:Y:S01]  /*3cb0*/  FMUL.FTZ R28, R192, R28 ;  /* 0x0000001cc01c7220 */ /* 0x000fe20000410000 */
[----:B------:R-:W-:Y:S01]  /*3cc0*/  F2FP.BF16.F32.PACK_AB R5, R5, R10 ;  /* 0x0000000a0505723e */ /* 0x000fe200000010ff */
[----:B------:R1:W-:Y:S01]  /*3cd0*/  STS [R227+0x1d000], R4 ;  /* 0x01d00004e3007388 */ /* 0x0003e20000000800 */
[----:B------:R-:W-:Y:S01]  /*3ce0*/  FMUL.FTZ R12, R190, R29 ;  /* 0x0000001dbe0c7220 */ /* 0x000fe20000410000 */
[----:B------:R-:W-:Y:S01]  /*3cf0*/  FMUL.FTZ R30, R193, R30 ;  /* 0x0000001ec11e7220 */ /* 0x000fe20000410000 */
[----:B------:R-:W-:Y:S01]  /*3d00*/  FMUL.FTZ R7, R191, R31 ;  /* 0x0000001fbf077220 */ /* 0x000fe20000410000 */
[----:B------:R-:W-:Y:S01]  /*3d10*/  STS [R227+0x1d400], R5 ;  /* 0x01d40005e3007388 */ /* 0x000fe20000000800 */
[----:B------:R-:W-:Y:S01]  /*3d20*/  F2FP.BF16.F32.PACK_AB R9, R9, R24 ;  /* 0x000000180909723e */ /* 0x000fe200000010ff */
[----:B------:R-:W-:Y:S01]  /*3d30*/  IMAD R224, R245, UR9, RZ ;  /* 0x00000009f5e07c24 */ /* 0x000fe2000f8e02ff */
[----:B------:R-:W-:Y:S01]  /*3d40*/  F2FP.BF16.F32.PACK_AB R6, R6, R26 ;  /* 0x0000001a0606723e */ /* 0x000fe200000010ff */
[----:B------:R-:W-:Y:S01]  /*3d50*/  STS [R234+0x1d000], R8 ;  /* 0x01d00008ea007388 */ /* 0x000fe20000000800 */
[----:B------:R-:W-:Y:S02]  /*3d60*/  F2FP.BF16.F32.PACK_AB R12, R12, R28 ;  /* 0x0000001c0c0c723e */ /* 0x000fe400000010ff */
[----:B------:R-:W-:Y:S02]  /*3d70*/  F2FP.BF16.F32.PACK_AB R7, R7, R30 ;  /* 0x0000001e0707723e */ /* 0x000fe400000010ff */
[----:B------:R-:W-:Y:S04]  /*3d80*/  LEA R172, R218, UR5, 0x1 ;  /* 0x00000005daac7c11 */ /* 0x000fe8000f8e08ff */
[----:B------:R-:W-:Y:S02]  /*3d90*/  IADD3 R176, R212, R172, RZ ;  /* 0x000000acd4b07210 */ /* 0x000fe40007ffe0ff */
[----:B-1----:R-:W-:Y:S05]  /*3da0*/  F2FP.BF16.F32.PACK_AB R4, R15, R14 ;  /* 0x0000000e0f04723e */ /* 0x002fea00000010ff */
        /* <DEDUP_REMOVED lines=11> */
[----:B------:R-:W1:Y:S04]  /*3e60*/  LDSM.16.MT88.4 R8, [R172+0x8000] ;  /* 0x00800000ac08783b */ /* 0x000e680000004200 */
[----:B------:R-:W2:Y:S04]  /*3e70*/  LDSM.16.MT88.4 R12, [R210+0x22000] ;  /* 0x02200000d20c783b */ /* 0x000ea80000004200 */
[----:B------:R-:W3:Y:S04]  /*3e80*/  LDSM.16.MT88.4 R16, [R176+0x8000] ;  /* 0x00800000b010783b */ /* 0x000ee80000004200 */
[----:B------:R-:W4:Y:S04]  /*3e90*/  LDSM.16.MT88.4 R20, [R172+0xa000] ;  /* 0x00a00000ac14783b */ /* 0x000f280000004200 */
[----:B------:R-:W4:Y:S04]  /*3ea0*/  LDSM.16.MT88.4 R24, [R176+0xa000] ;  /* 0x00a00000b018783b */ /* 0x000f280000004200 */
[----:B------:R-:W-:Y:S04]  /*3eb0*/  LDSM.16.MT88.4 R28, [R210+0x20800] ;  /* 0x02080000d21c783b */ /* 0x000fe80000004200 */
[----:B------:R-:W4:Y:S04]  /*3ec0*/  LDSM.16.MT88.4 R32, [R172+0x8800] ;  /* 0x00880000ac20783b */ /* 0x000f280000004200 */
        /* <DEDUP_REMOVED lines=11> */
[----:B------:R-:W2:Y:S05]  /*3f80*/  LDSM.16.MT88.4 R16, [R172+0xa800] ;  /* 0x00a80000ac10783b */ /* 0x000eaa0000004200 */
        /* <DEDUP_REMOVED lines=8> */
[----:B------:R-:W-:Y:S05]  /*4010*/  LDSM.16.MT88.4 R12, [R172+0x9000] ;  /* 0x00900000ac0c783b */ /* 0x000fea0000004200 */
[----:B------:R-:W-:Y:S01]  /*4020*/  HMMA.16816.F32.BF16 R96, R4, R26, R96 ;  /* 0x0000001a0460723c */ /* 0x000fe20000041860 */
[----:B------:R-:W4:Y:S04]  /*4030*/  LDSM.16.MT88.4 R4, [R210+0x21000] ;  /* 0x02100000d204783b */ /* 0x000f280000004200 */
[----:B------:R-:W4:Y:S01]  /*4040*/  LDSM.16.MT88.4 R24, [R210+0x23000] ;  /* 0x02300000d218783b */ /* 0x000f220000004200 */
[-C--:B------:R-:W-:Y:S06]  /*4050*/  HMMA.16816.F32.BF16 R36, R28, R32.reuse, R36 ;  /* 0x000000201c24723c */ /* 0x080fec0000041824 */
        /* <DEDUP_REMOVED lines=20> */
[----:B------:R-:W2:Y:S03]  /*41a0*/  LDSM.16.MT88.4 R20, [R172+0x9800] ;  /* 0x00980000ac14783b */ /* 0x000ea60000004200 */
[-C--:B----4-:R-:W-:Y:S01]  /*41b0*/  HMMA.16816.F32.BF16 R36, R4, R12.reuse, R36 ;  /* 0x0000000c0424723c */ /* 0x090fe20000041824 */
[----:B------:R-:W3:Y:S04]  /*41c0*/  LDSM.16.MT88.4 R28, [R210+0x23800] ;  /* 0x02380000d21c783b */ /* 0x000ee80000004200 */
[----:B------:R-:W4:Y:S01]  /*41d0*/  LDSM.16.MT88.4 R172, [R172+0xb800] ;  /* 0x00b80000acac783b */ /* 0x000f220000004200 */
        /* <DEDUP_REMOVED lines=16> */
[-C--:B--2---:R-:W-:Y:S05]  /*42e0*/  HMMA.16816.F32.BF16 R36, R16, R20.reuse, R36 ;  /* 0x000000141024723c */ /* 0x084fea0000041824 */
[----:B------:R-:W-:Y:S01]  /*42f0*/  LEA R4, -R224, RZ, 0x6 ;  /* 0x000000ffe0047211 */ /* 0x000fe200078e31ff */
[C---:B---3--:R-:W-:Y:S05]  /*4300*/  HMMA.16816.F32.BF16 R40, R28.reuse, R20, R40 ;  /* 0x000000141c28723c */ /* 0x048fea0000041828 */
[C---:B------:R-:W-:Y:S01]  /*4310*/  LEA R222, P0, R4.reuse, R222, 0x2 ;  /* 0x000000de04de7211 */ /* 0x040fe200078010ff */
[-C--:B------:R-:W-:Y:S05]  /*4320*/  HMMA.16816.F32.BF16 R44, R28, R22.reuse, R44 ;  /* 0x000000161c2c723c */ /* 0x080fea000004182c */
[----:B------:R-:W-:Y:S01]  /*4330*/  LEA.HI.X.SX32 R223, R4, R223, 0x2, P0 ;  /* 0x000000df04df7211 */ /* 0x000fe200000f16ff */
        /* <DEDUP_REMOVED lines=34> */
.L_x_465:
[----:B------:R-:W-:Y:S01]  /*4560*/  LDSM.16.M88.4 R32, [R0+0x1c000] ;  /* 0x01c000000020783b */ /* 0x000fe20000000200 */
[----:B------:R-:W-:Y:S03]  /*4570*/  ULOP3.LUT UR8, UR38, 0x1, URZ, 0xc0, !UPT ;  /* 0x0000000126087892 */ /* 0x000fe6000f8ec03f */
[----:B------:R-:W1:Y:S01]  /*4580*/  LDSM.16.MT88.4 R16, [R209] ;  /* 0x00000000d110783b */ /* 0x000e620000004200 */
        /* <DEDUP_REMOVED lines=34> */
[----:B------:R4:W3:Y:S01]  /*47b0*/  LDSM.16.M88.4 R180, [R0+0x1f000] ;  /* 0x01f0000000b4783b */ /* 0x0008e20000000200 */
[-C--:B------:R-:W-:Y:S06]  /*47c0*/  HMMA.16816.F32.BF16 R4, R184, R188.reuse, R4 ;  /* 0x000000bcb804723c */ /* 0x080fec0000041804 */
[C---:B------:R-:W-:Y:S06]  /*47d0*/  HMMA.16816.F32.BF16 R8, R192.reuse, R188, R8 ;  /* 0x000000bcc008723c */ /* 0x040fec0000041808 */
[-C--:B------:R-:W-:Y:S06]  /*47e0*/  HMMA.16816.F32.BF16 R12, R192, R190.reuse, R12 ;  /* 0x000000bec00c723c */ /* 0x080fec000004180c */
[C---:B------:R-:W-:Y:S01]  /*47f0*/  HMMA.16816.F32.BF16 R16, R184.reuse, R190, R16 ;  /* 0x000000beb810723c */ /* 0x040fe20000041810 */
[----:B------:R-:W3:Y:S04]  /*4800*/  LDSM.16.MT88.4 R188, [R209+0x6000] ;  /* 0x00600000d1bc783b */ /* 0x000ee80000004200 */
[----:B----4-:R-:W-:Y:S01]  /*4810*/  IMAD R0, R224, 0x18, RZ ;  /* 0x00000018e0007824 */ /* 0x010fe200078e02ff */
        /* <DEDUP_REMOVED lines=11> */
[----:B------:R1:W2:Y:S05]  /*48d0*/  LDSM.16.M88.4 R172, [R2+0x1e000] ;  /* 0x01e0000002ac783b */ /* 0x0002aa0000000200 */
[-C--:B------:R-:W-:Y:S06]  /*48e0*/  HMMA.16816.F32.BF16 R20, R164, R204.reuse, R20 ;  /* 0x000000cca414723c */ /* 0x080fec0000041814 */
[C---:B------:R-:W-:Y:S06]  /*48f0*/  HMMA.16816.F32.BF16 R24, R200.reuse, R204, R24 ;  /* 0x000000ccc818723c */ /* 0x040fec0000041818 */
[-C--:B------:R-:W-:Y:S01]  /*4900*/  HMMA.16816.F32.BF16 R28, R200, R206.reuse, R28 ;  /* 0x000000cec81c723c */ /* 0x080fe2000004181c */
[----:B------:R-:W-:Y:S05]  /*4910*/  LDSM.16.M88.4 R200, [R208+0x1f000] ;  /* 0x01f00000d0c8783b */ /* 0x000fea0000000200 */
[----:B------:R-:W-:Y:S01]  /*4920*/  HMMA.16816.F32.BF16 R32, R164, R206, R32 ;  /* 0x000000cea420723c */ /* 0x000fe20000041820 */
[----:B------:R-:W-:Y:S04]  /*4930*/  LDSM.16.M88.4 R164, [R208+0x1e000] ;  /* 0x01e00000d0a4783b */ /* 0x000fe80000000200 */
[----:B-1----:R-:W-:Y:S01]  /*4940*/  @P1 IADD3 R2, P0, R240, UR6, RZ ;  /* 0x00000006f0021c10 */ /* 0x002fe2000ff1e0ff */
[-C--:B---3--:R-:W-:Y:S01]  /*4950*/  HMMA.16816.F32.BF16 R4, R168, R176.reuse, R4 ;  /* 0x000000b0a804723c */ /* 0x088fe20000041804 */
[----:B------:R-:W-:Y:S05]  /*4960*/  @UP2 UIADD3 UR6, UP1, UR6, -0x100, URZ ;  /* 0xffffff0006062890 */ /* 0x000fea000ff3e03f */
        /* <DEDUP_REMOVED lines=10> */
[----:B------:R4:W-:Y:S01]  /*4a10*/  LDSM.16.M88.4 R188, [R3+0x1f000] ;  /* 0x01f0000003bc783b */ /* 0x0009e20000000200 */
[-C--:B--2---:R-:W-:Y:S06]  /*4a20*/  HMMA.16816.F32.BF16 R4, R172, R184.reuse, R4 ;  /* 0x000000b8ac04723c */ /* 0x084fec0000041804 */
[C---:B------:R-:W-:Y:S06]  /*4a30*/  HMMA.16816.F32.BF16 R8, R192.reuse, R184, R8 ;  /* 0x000000b8c008723c */ /* 0x040fec0000041808 */
[-C--:B------:R-:W-:Y:S06]  /*4a40*/  HMMA.16816.F32.BF16 R12, R192, R186.reuse, R12 ;  /* 0x000000bac00c723c */ /* 0x080fec000004180c */
[C---:B------:R-:W-:Y:S01]  /*4a50*/  HMMA.16816.F32.BF16 R16, R172.reuse, R186, R16 ;  /* 0x000000baac10723c */ /* 0x040fe20000041810 */
[----:B------:R-:W2:Y:S04]  /*4a60*/  LDSM.16.MT88.4 R184, [R209+0x3800] ;  /* 0x00380000d1b8783b */ /* 0x000ea80000004200 */
[----:B----4-:R-:W-:Y:S01]  /*4a70*/  @P1 IADD3.X R3, R247, UR7, RZ, P0, !PT ;  /* 0x00000007f7031c10 */ /* 0x010fe200087fe4ff */
[-C--:B------:R-:W-:Y:S01]  /*4a80*/  HMMA.16816.F32.BF16 R20, R172, R196.reuse, R20 ;  /* 0x000000c4ac14723c */ /* 0x080fe20000041814 */
[----:B------:R-:W-:Y:S03]  /*4a90*/  @UP2 UIADD3.X UR7, UR7, -0x1, URZ, UP1, !UPT ;  /* 0xffffffff07072890 */ /* 0x000fe60008ffe43f */
[----:B------:R-:W5:Y:S02]  /*4aa0*/  @P1 LDG.E R239, desc[UR24][R2.64] ;  /* 0x0000001802ef1981 */ /* 0x000f64000c1e1900 */
[C---:B------:R-:W-:Y:S02]  /*4ab0*/  HMMA.16816.F32.BF16 R24, R192.reuse, R196, R24 ;  /* 0x000000c4c018723c */ /* 0x040fe40000041818 */
[----:B------:R-:W5:Y:S04]  /*4ac0*/  @P1 LDG.E R238, desc[UR24][R2.64+0x20] ;  /* 0x0000201802ee1981 */ /* 0x000f68000c1e1900 */
[-C--:B------:R-:W-:Y:S01]  /*4ad0*/  HMMA.16816.F32.BF16 R28, R192, R198.reuse, R28 ;  /* 0x000000c6c01c723c */ /* 0x080fe2000004181c */
[----:B------:R-:W4:Y:S04]  /*4ae0*/  LDSM.16.MT88.4 R192, [R209+0x7800] ;  /* 0x00780000d1c0783b */ /* 0x000f280000004200 */
[----:B------:R-:W5:Y:S01]  /*4af0*/  @P1 LDG.E R237, desc[UR24][R2.64+0x80] ;  /* 0x0000801802ed1981 */ /* 0x000f62000c1e1900 */
[----:B------:R-:W-:Y:S03]  /*4b00*/  HMMA.16816.F32.BF16 R32, R172, R198, R32 ;  /* 0x000000c6ac20723c */ /* 0x000fe60000041820 */
[----:B------:R3:W5:Y:S03]  /*4b10*/  @P1 LDG.E R236, desc[UR24][R2.64+0xa0] ;  /* 0x0000a01802ec1981 */ /* 0x000766000c1e1900 */
[-C--:B-1----:R-:W-:Y:S05]  /*4b20*/  HMMA.16816.F32.BF16 R4, R164, R176.reuse, R4 ;  /* 0x000000b0a404723c */ /* 0x082fea0000041804 */
[C---:B------:R-:W-:Y:S01]  /*4b30*/  IMAD.SHL.U32 R173, R224.reuse, 0x8, RZ ;  /* 0x00000008e0ad7824 */ /* 0x040fe200078e00ff */
[C---:B------:R-:W-:Y:S05]  /*4b40*/  HMMA.16816.F32.BF16 R8, R200.reuse, R176, R8 ;  /* 0x000000b0c808723c */ /* 0x040fea0000041808 */
[----:B------:R-:W-:Y:S01]  /*4b50*/  IMAD.SHL.U32 R172, R224, 0x10, RZ ;  /* 0x00000010e0ac7824 */ /* 0x000fe200078e00ff */
[-C--:B------:R-:W-:Y:S05]  /*4b60*/  HMMA.16816.F32.BF16 R12, R200, R178.reuse, R12 ;  /* 0x000000b2c80c723c */ /* 0x080fea000004180c */
[----:B------:R-:W-:Y:S01]  /*4b70*/  IMAD.IADD R176, R212, 0x1, R211 ;  /* 0x00000001d4b07824 */ /* 0x000fe200078e02d3 */
[C---:B------:R-:W-:Y:S05]  /*4b80*/  HMMA.16816.F32.BF16 R16, R164.reuse, R178, R16 ;  /* 0x000000b2a410723c */ /* 0x040fea0000041810 */
[CC--:B---3--:R-:W-:Y:S01]  /*4b90*/  LEA R2, P0, R173.reuse, R222.reuse, 0x2 ;  /* 0x000000dead027211 */ /* 0x0c8fe200078010ff */
[-C--:B------:R-:W-:Y:S05]  /*4ba0*/  HMMA.16816.F32.BF16 R20, R164, R180.reuse, R20 ;  /* 0x000000b4a414723c */ /* 0x080fea0000041814 */
[-C--:B------:R-:W-:Y:S01]  /*4bb0*/  LEA.HI.X.SX32 R3, R173, R223.reuse, 0x2, P0 ;  /* 0x000000dfad037211 */ /* 0x080fe200000f16ff */
[C---:B------:R-:W-:Y:S06]  /*4bc0*/  HMMA.16816.F32.BF16 R24, R200.reuse, R180, R24 ;  /* 0x000000b4c818723c */ /* 0x040fec0000041818 */
[-C--:B------:R-:W-:Y:S06]  /*4bd0*/  HMMA.16816.F32.BF16 R28, R200, R182.reuse, R28 ;  /* 0x000000b6c81c723c */ /* 0x080fec000004181c */
[----:B------:R-:W-:Y:S06]  /*4be0*/  HMMA.16816.F32.BF16 R32, R164, R182, R32 ;  /* 0x000000b6a420723c */ /* 0x000fec0000041820 */
[-C--:B--2---:R-:W-:Y:S05]  /*4bf0*/  HMMA.16816.F32.BF16 R4, R168, R184.reuse, R4 ;  /* 0x000000b8a804723c */ /* 0x084fea0000041804 */
[CC--:B------:R-:W-:Y:S01]  /*4c00*/  LEA R166, P1, R172.reuse, R222.reuse, 0x2 ;  /* 0x000000deaca67211 */ /* 0x0c0fe200078210ff */
[C---:B------:R-:W-:Y:S05]  /*4c10*/  HMMA.16816.F32.BF16 R8, R188.reuse, R184, R8 ;  /* 0x000000b8bc08723c */ /* 0x040fea0000041808 */
[-C--:B------:R-:W-:Y:S01]  /*4c20*/  LEA.HI.X.SX32 R167, R172, R223.reuse, 0x2, P1 ;  /* 0x000000dfaca77211 */ /* 0x080fe200008f16ff */
[-C--:B------:R-:W-:Y:S05]  /*4c30*/  HMMA.16816.F32.BF16 R12, R188, R186.reuse, R12 ;  /* 0x000000babc0c723c */ /* 0x080fea000004180c */
[C---:B------:R-:W-:Y:S01]  /*4c40*/  IMAD.SHL.U32 R165, R224.reuse, 0x20, RZ ;  /* 0x00000020e0a57824 */ /* 0x040fe200078e00ff */
[C---:B------:R-:W-:Y:S05]  /*4c50*/  HMMA.16816.F32.BF16 R16, R168.reuse, R186, R16 ;  /* 0x000000baa810723c */ /* 0x040fea0000041810 */
[----:B------:R1:W-:Y:S01]  /*4c60*/  REDG.E.ADD.F32.FTZ.RN.STRONG.GPU desc[UR24][R222.64], R4 ;  /* 0x00000004de0079a6 */ /* 0x0003e2000c10f398 */
[-C--:B----4-:R-:W-:Y:S03]  /*4c70*/  HMMA.16816.F32.BF16 R20, R168, R192.reuse, R20 ;  /* 0x000000c0a814723c */ /* 0x090fe60000041814 */
[----:B------:R2:W-:Y:S02]  /*4c80*/  REDG.E.ADD.F32.FTZ.RN.STRONG.GPU desc[UR24][R2.64], R5 ;  /* 0x00000005020079a6 */ /* 0x0005e4000c10f398 */
[CC--:B------:R-:W-:Y:S01]  /*4c90*/  LEA R164, P1, R165.reuse, R222.reuse, 0x2 ;  /* 0x000000dea5a47211 */ /* 0x0c0fe200078210ff */
[C---:B------:R-:W-:Y:S01]  /*4ca0*/  HMMA.16816.F32.BF16 R24, R188.reuse, R192, R24 ;  /* 0x000000c0bc18723c */ /* 0x040fe20000041818 */
[----:B------:R3:W-:Y:S04]  /*4cb0*/  REDG.E.ADD.F32.FTZ.RN.STRONG.GPU desc[UR24][R166.64], R6 ;  /* 0x00000006a60079a6 */ /* 0x0007e8000c10f398 */
[-C--:B------:R-:W-:Y:S01]  /*4cc0*/  LEA.HI.X.SX32 R165, R165, R223.reuse, 0x2, P1 ;  /* 0x000000dfa5a57211 */ /* 0x080fe200008f16ff */
[-C--:B------:R-:W-:Y:S06]  /*4cd0*/  HMMA.16816.F32.BF16 R28, R188, R194.reuse, R28 ;  /* 0x000000c2bc1c723c */ /* 0x080fec000004181c */
[----:B------:R-:W-:Y:S07]  /*4ce0*/  HMMA.16816.F32.BF16 R32, R168, R194, R32 ;  /* 0x000000c2a820723c */ /* 0x000fee0000041820 */
[----:B------:R-:W-:Y:S01]  /*4cf0*/  IMAD R168, R224, 0x28, RZ ;  /* 0x00000028e0a87824 */ /* 0x000fe200078e02ff */
[CC--:B-1----:R-:W-:Y:S04]  /*4d00*/  LEA R4, P0, R0.reuse, R222.reuse, 0x2 ;  /* 0x000000de00047211 */ /* 0x0c2fe800078010ff */
[-C--:B--2---:R-:W-:Y:S01]  /*4d10*/  LEA.HI.X.SX32 R5, R0, R223.reuse, 0x2, P0 ;  /* 0x000000df00057211 */ /* 0x084fe200000f16ff */
[C---:B------:R-:W-:Y:S02]  /*4d20*/  IMAD R0, R224.reuse, 0x30, RZ ;  /* 0x00000030e0007824 */ /* 0x040fe400078e02ff */
[----:B------:R-:W-:Y:S01]  /*4d30*/  IMAD R224, R224, 0x38, RZ ;  /* 0x00000038e0e07824 */ /* 0x000fe200078e02ff */
[CC--:B---3--:R-:W-:Y:S01]  /*4d40*/  LEA R6, P0, R168.reuse, R222.reuse, 0x2 ;  /* 0x000000dea8067211 */ /* 0x0c8fe200078010ff */
[----:B------:R1:W-:Y:S04]  /*4d50*/  REDG.E.ADD.F32.FTZ.RN.STRONG.GPU desc[UR24][R4.64], R7 ;  /* 0x00000007040079a6 */ /* 0x0003e8000c10f398 */
[----:B------:R2:W-:Y:S01]  /*4d60*/  REDG.E.ADD.F32.FTZ.RN.STRONG.GPU desc[UR24][R164.64], R8 ;  /* 0x00000008a40079a6 */ /* 0x0005e2000c10f398 */
[-C--:B-1----:R-:W-:Y:S02]  /*4d70*/  LEA.HI.X.SX32 R7, R168, R223.reuse, 0x2, P0 ;  /* 0x000000dfa8077211 */ /* 0x082fe400000f16ff */
[-C--:B------:R-:W-:Y:S01]  /*4d80*/  LEA R4, P1, R0, R222.reuse, 0x2 ;  /* 0x000000de00047211 */ /* 0x080fe200078210ff */
[----:B------:R-:W-:Y:S01]  /*4d90*/  LDSM.16.MT88.4 R168, [R176+0x3000] ;  /* 0x00300000b0a8783b */ /* 0x000fe20000004200 */
[-C--:B--2---:R-:W-:Y:S02]  /*4da0*/  LEA R8, P0, R224, R222.reuse, 0x2 ;  /* 0x000000dee0087211 */ /* 0x084fe400078010ff */
[-C--:B------:R-:W-:Y:S01]  /*4db0*/  LEA.HI.X.SX32 R5, R0, R223.reuse, 0x2, P1 ;  /* 0x000000df00057211 */ /* 0x080fe200008f16ff */
[----:B------:R1:W-:Y:S04]  /*4dc0*/  REDG.E.ADD.F32.FTZ.RN.STRONG.GPU desc[UR24][R6.64], R9 ;  /* 0x00000009060079a6 */ /* 0x0003e8000c10f398 */
[----:B------:R2:W-:Y:S01]  /*4dd0*/  REDG.E.ADD.F32.FTZ.RN.STRONG.GPU desc[UR24][R4.64], R10 ;  /* 0x0000000a040079a6 */ /* 0x0005e2000c10f398 */
[-C--:B-1----:R-:W-:Y:S01]  /*4de0*/  LEA.HI.X.SX32 R9, R224, R223.reuse, 0x2, P0 ;  /* 0x000000dfe0097211 */ /* 0x082fe200000f16ff */
[----:B------:R-:W-:Y:S04]  /*4df0*/  VIADD R7, R172, 0x20 ;  /* 0x00000020ac077836 */ /* 0x000fe80000000000 */
[----:B------:R1:W-:Y:S01]  /*4e00*/  REDG.E.ADD.F32.FTZ.RN.STRONG.GPU desc[UR24][R8.64], R11 ;  /* 0x0000000b080079a6 */ /* 0x0003e2000c10f398 */
[-C--:B------:R-:W-:Y:S01]  /*4e10*/  LEA R6, P0, R7, R222.reuse, 0x2 ;  /* 0x000000de07067211 */ /* 0x080fe200078010ff */
[----:B------:R-:W-:Y:S02]  /*4e20*/  IMAD.IADD R0, R173, 0x1, R7 ;  /* 0x00000001ad007824 */ /* 0x000fe400078e0207 */
[----:B------:R-:W-:Y:S01]  /*4e30*/  REDG.E.ADD.F32.FTZ.RN.STRONG.GPU desc[UR24][R222.64+0x80], R16 ;  /* 0x00008010de0079a6 */ /* 0x000fe2000c10f398 */
[-C--:B------:R-:W-:Y:S01]  /*4e40*/  LEA.HI.X.SX32 R7, R7, R223.reuse, 0x2, P0 ;  /* 0x000000df07077211 */ /* 0x080fe200000f16ff */
[C---:B--2---:R-:W-:Y:S01]  /*4e50*/  IMAD.IADD R5, R173.reuse, 0x1, R0 ;  /* 0x00000001ad057824 */ /* 0x044fe200078e0200 */
[CC--:B------:R-:W-:Y:S01]  /*4e60*/  LEA R164, P0, R0.reuse, R222.reuse, 0x2 ;  /* 0x000000de00a47211 */ /* 0x0c0fe200078010ff */
[----:B------:R-:W-:Y:S02]  /*4e70*/  REDG.E.ADD.F32.FTZ.RN.STRONG.GPU desc[UR24][R2.64+0x80], R17 ;  /* 0x00008011020079a6 */ /* 0x000fe4000c10f398 */
[C---:B------:R-:W-:Y:S01]  /*4e80*/  IMAD.IADD R4, R173.reuse, 0x1, R5 ;  /* 0x00000001ad047824 */ /* 0x040fe200078e0205 */
[-C--:B------:R-:W-:Y:S01]  /*4e90*/  LEA.HI.X.SX32 R165, R0, R223.reuse, 0x2, P0 ;  /* 0x000000df00a57211 */ /* 0x080fe200000f16ff */
[----:B------:R2:W-:Y:S02]  /*4ea0*/  REDG.E.ADD.F32.FTZ.RN.STRONG.GPU desc[UR24][R6.64], R18 ;  /* 0x00000012060079a6 */ /* 0x0005e4000c10f398 */
[----:B------:R-:W-:Y:S01]  /*4eb0*/  IMAD.IADD R0, R173, 0x1, R4 ;  /* 0x00000001ad007824 */ /* 0x000fe200078e0204 */
[CC--:B------:R-:W-:Y:S01]  /*4ec0*/  LEA R10, P0, R4.reuse, R222.reuse, 0x2 ;  /* 0x000000de040a7211 */ /* 0x0c0fe200078010ff */
[----:B------:R-:W-:Y:S04]  /*4ed0*/  REDG.E.ADD.F32.FTZ.RN.STRONG.GPU desc[UR24][R164.64], R19 ;  /* 0x00000013a40079a6 */ /* 0x000fe8000c10f398 */
[----:B------:R-:W-:Y:S04]  /*4ee0*/  LDSM.16.MT88.4 R16, [R176] ;  /* 0x00000000b010783b */ /* 0x000fe80000004200 */
[----:B------:R-:W-:Y:S01]  /*4ef0*/  LDSM.16.MT88.4 R164, [R210+0x1e800] ;  /* 0x01e80000d2a4783b */ /* 0x000fe20000004200 */
[CC--:B-1----:R-:W-:Y:S02]  /*4f00*/  LEA R8, P1, R5.reuse, R222.reuse, 0x2 ;  /* 0x000000de05087211 */ /* 0x0c2fe400078210ff */
[-C--:B------:R-:W-:Y:S02]  /*4f10*/  LEA.HI.X.SX32 R11, R4, R223.reuse, 0x2, P0 ;  /* 0x000000df040b7211 */ /* 0x080fe400000f16ff */
[-C--:B------:R-:W-:Y:S01]  /*4f20*/  LEA.HI.X.SX32 R9, R5, R223.reuse, 0x2, P1 ;  /* 0x000000df05097211 */ /* 0x080fe200008f16ff */
[----:B------:R-:W-:Y:S04]  /*4f30*/  IMAD.IADD R5, R173, 0x1, R0 ;  /* 0x00000001ad057824 */ /* 0x000fe800078e0200 */
[----:B------:R1:W-:Y:S01]  /*4f40*/  REDG.E.ADD.F32.FTZ.RN.STRONG.GPU desc[UR24][R8.64], R12 ;  /* 0x0000000c080079a6 */ /* 0x0003e2000c10f398 */
[CC--:B--2---:R-:W-:Y:S03]  /*4f50*/  LEA R6, P0, R0.reuse, R222.reuse, 0x2 ;  /* 0x000000de00067211 */ /* 0x0c4fe600078010ff */
[----:B------:R-:W-:Y:S01]  /*4f60*/  REDG.E.ADD.F32.FTZ.RN.STRONG.GPU desc[UR24][R10.64], R13 ;  /* 0x0000000d0a0079a6 */ /* 0x000fe2000c10f398 */
[-C--:B------:R-:W-:Y:S02]  /*4f70*/  LEA.HI.X.SX32 R7, R0, R223.reuse, 0x2, P0 ;  /* 0x000000df00077211 */ /* 0x080fe400000f16ff */
[CC--:B------:R-:W-:Y:S03]  /*4f80*/  LEA R4, P0, R5.reuse, R222.reuse, 0x2 ;  /* 0x000000de05047211 */ /* 0x0c0fe600078010ff */
[----:B------:R2:W-:Y:S01]  /*4f90*/  REDG.E.ADD.F32.FTZ.RN.STRONG.GPU desc[UR24][R6.64], R14 ;  /* 0x0000000e060079a6 */ /* 0x0005e2000c10f398 */
[-C--:B------:R-:W-:Y:S05]  /*4fa0*/  LEA.HI.X.SX32 R5, R5, R223.reuse, 0x2, P0 ;  /* 0x000000df05057211 */ /* 0x080fea00000f16ff */
[----:B------:R3:W-:Y:S04]  /*4fb0*/  REDG.E.ADD.F32.FTZ.RN.STRONG.GPU desc[UR24][R4.64], R15 ;  /* 0x0000000f040079a6 */ /* 0x0007e8000c10f398 */
[----:B------:R-:W-:Y:S04]  /*4fc0*/  REDG.E.ADD.F32.FTZ.RN.STRONG.GPU desc[UR24][R222.64+0x100], R20 ;  /* 0x00010014de0079a6 */ /* 0x000fe8000c10f398 */
[----:B------:R-:W-:Y:S01]  /*4fd0*/  REDG.E.ADD.F32.FTZ.RN.STRONG.GPU desc[UR24][R2.64+0x100], R21 ;  /* 0x00010015020079a6 */ /* 0x000fe2000c10f398 */
[----:B-1----:R-:W-:Y:S04]  /*4fe0*/  VIADD R8, R172, 0x40 ;  /* 0x00000040ac087836 */ /* 0x002fe80000000000 */
[C---:B------:R-:W-:Y:S01]  /*4ff0*/  IMAD.IADD R0, R173.reuse, 0x1, R8 ;  /* 0x00000001ad007824 */ /* 0x040fe200078e0208 */
[CC--:B--2---:R-:W-:Y:S04]  /*5000*/  LEA R6, P0, R8.reuse, R222.reuse, 0x2 ;  /* 0x000000de08067211 */ /* 0x0c4fe800078010ff */
[-C--:B------:R-:W-:Y:S01]  /*5010*/  LEA.HI.X.SX32 R7, R8, R223.reuse, 0x2, P0 ;  /* 0x000000df08077211 */ /* 0x080fe200000f16ff */
[C---:B---3--:R-:W-:Y:S01]  /*5020*/  IMAD.IADD R5, R173.reuse, 0x1, R0 ;  /* 0x00000001ad057824 */ /* 0x048fe200078e0200 */
[CC--:B------:R-:W-:Y:S03]  /*5030*/  LEA R12, P0, R0.reuse, R222.reuse, 0x2 ;  /* 0x000000de000c7211 */ /* 0x0c0fe600078010ff */
[----:B------:R1:W-:Y:S01]  /*5040*/  REDG.E.ADD.F32.FTZ.RN.STRONG.GPU desc[UR24][R6.64], R22 ;  /* 0x00000016060079a6 */ /* 0x0003e2000c10f398 */
[----:B------:R-:W-:Y:S01]  /*5050*/  IMAD.IADD R4, R173, 0x1, R5 ;  /* 0x00000001ad047824 */ /* 0x000fe200078e0205 */
[-C--:B------:R-:W-:Y:S02]  /*5060*/  LEA.HI.X.SX32 R13, R0, R223.reuse, 0x2, P0 ;  /* 0x000000df000d7211 */ /* 0x080fe400000f16ff */
[-C--:B------:R-:W-:Y:S01]  /*5070*/  LEA R8, P1, R5, R222.reuse, 0x2 ;  /* 0x000000de05087211 */ /* 0x080fe200078210ff */
[----:B------:R-:W-:Y:S01]  /*5080*/  IMAD.IADD R0, R173, 0x1, R4 ;  /* 0x00000001ad007824 */ /* 0x000fe200078e0204 */
[CC--:B------:R-:W-:Y:S01]  /*5090*/  LEA R10, P0, R4.reuse, R222.reuse, 0x2 ;  /* 0x000000de040a7211 */ /* 0x0c0fe200078010ff */
[----:B------:R-:W-:Y:S01]  /*50a0*/  REDG.E.ADD.F32.FTZ.RN.STRONG.GPU desc[UR24][R12.64], R23 ;  /* 0x000000170c0079a6 */ /* 0x000fe2000c10f398 */
[-C--:B------:R-:W-:Y:S01]  /*50b0*/  LEA.HI.X.SX32 R9, R5, R223.reuse, 0x2, P1 ;  /* 0x000000df05097211 */ /* 0x080fe200008f16ff */
[----:B------:R-:W-:Y:S01]  /*50c0*/  IMAD.IADD R5, R173, 0x1, R0 ;  /* 0x00000001ad057824 */ /* 0x000fe200078e0200 */
[-C--:B------:R-:W-:Y:S01]  /*50d0*/  LEA.HI.X.SX32 R11, R4, R223.reuse, 0x2, P0 ;  /* 0x000000df040b7211 */ /* 0x080fe200000f16ff */
[----:B------:R-:W-:Y:S04]  /*50e0*/  LDSM.16.MT88.4 R20, [R211+0x2000] ;  /* 0x00200000d314783b */ /* 0x000fe80000004200 */
[----:B------:R2:W-:Y:S04]  /*50f0*/  REDG.E.ADD.F32.FTZ.RN.STRONG.GPU desc[UR24][R8.64], R24 ;  /* 0x00000018080079a6 */ /* 0x0005e8000c10f398 */
[----:B------:R-:W-:Y:S01]  /*5100*/  REDG.E.ADD.F32.FTZ.RN.STRONG.GPU desc[UR24][R10.64], R25 ;  /* 0x000000190a0079a6 */ /* 0x000fe2000c10f398 */
[CC--:B-1----:R-:W-:Y:S04]  /*5110*/  LEA R6, P0, R0.reuse, R222.reuse, 0x2 ;  /* 0x000000de00067211 */ /* 0x0c2fe800078010ff */
[-C--:B------:R-:W-:Y:S01]  /*5120*/  LEA.HI.X.SX32 R7, R0, R223.reuse, 0x2, P0 ;  /* 0x000000df00077211 */ /* 0x080fe200000f16ff */
[----:B------:R-:W-:Y:S01]  /*5130*/  VIADD R0, R172, 0x60 ;  /* 0x00000060ac007836 */ /* 0x000fe20000000000 */
[CC--:B------:R-:W-:Y:S03]  /*5140*/  LEA R4, P0, R5.reuse, R222.reuse, 0x2 ;  /* 0x000000de05047211 */ /* 0x0c0fe600078010ff */
[----:B------:R1:W-:Y:S01]  /*5150*/  REDG.E.ADD.F32.FTZ.RN.STRONG.GPU desc[UR24][R6.64], R26 ;  /* 0x0000001a060079a6 */ /* 0x0003e2000c10f398 */
[-C--:B------:R-:W-:Y:S05]  /*5160*/  LEA.HI.X.SX32 R5, R5, R223.reuse, 0x2, P0 ;  /* 0x000000df05057211 */ /* 0x080fea00000f16ff */
[----:B------:R3:W-:Y:S01]  /*5170*/  REDG.E.ADD.F32.FTZ.RN.STRONG.GPU desc[UR24][R4.64], R27 ;  /* 0x0000001b040079a6 */ /* 0x0007e2000c10f398 */
[C---:B--2---:R-:W-:Y:S03]  /*5180*/  IMAD.IADD R8, R173.reuse, 0x1, R0 ;  /* 0x00000001ad087824 */ /* 0x044fe600078e0200 */
[----:B------:R-:W-:Y:S04]  /*5190*/  REDG.E.ADD.F32.FTZ.RN.STRONG.GPU desc[UR24][R222.64+0x180], R32 ;  /* 0x00018020de0079a6 */ /* 0x000fe8000c10f398 */
[----:B------:R2:W-:Y:S04]  /*51a0*/  REDG.E.ADD.F32.FTZ.RN.STRONG.GPU desc[UR24][R2.64+0x180], R33 ;  /* 0x00018021020079a6 */ /* 0x0005e8000c10f398 */
[----:B------:R-:W-:Y:S01]  /*51b0*/  LDSM.16.MT88.4 R24, [R176+0x2000] ;  /* 0x00200000b018783b */ /* 0x000fe20000004200 */
[CC--:B-1----:R-:W-:Y:S04]  /*51c0*/  LEA R6, P0, R0.reuse, R222.reuse, 0x2 ;  /* 0x000000de00067211 */ /* 0x0c2fe800078010ff */
        /* <DEDUP_REMOVED lines=11> */
[----:B--2---:R-:W-:Y:S01]  /*5280*/  IMAD.IADD R3, R173, 0x1, R0 ;  /* 0x00000001ad037824 */ /* 0x004fe200078e0200 */
[-C--:B------:R-:W-:Y:S01]  /*5290*/  LEA.HI.X.SX32 R9, R4, R223.reuse, 0x2, P2 ;  /* 0x000000df04097211 */ /* 0x080fe200010f16ff */
[----:B------:R-:W-:Y:S03]  /*52a0*/  LDSM.16.MT88.4 R12, [R210+0x1e000] ;  /* 0x01e00000d20c783b */ /* 0x000fe60000004200 */
[CC--:B------:R-:W-:Y:S01]  /*52b0*/  LEA R2, P0, R3.reuse, R222.reuse, 0x2 ;  /* 0x000000de03027211 */ /* 0x0c0fe200078010ff */
[----:B------:R-:W-:Y:S03]  /*52c0*/  REDG.E.ADD.F32.FTZ.RN.STRONG.GPU desc[UR24][R10.64], R28 ;  /* 0x0000001c0a0079a6 */ /* 0x000fe6000c10f398 */
[-C--:B------:R-:W-:Y:S01]  /*52d0*/  LEA.HI.X.SX32 R3, R3, R223.reuse, 0x2, P0 ;  /* 0x000000df03037211 */ /* 0x080fe200000f16ff */
[----:B------:R-:W-:Y:S01]  /*52e0*/  REDG.E.ADD.F32.FTZ.RN.STRONG.GPU desc[UR24][R8.64], R29 ;  /* 0x0000001d080079a6 */ /* 0x000fe2000c10f398 */
[----:B------:R-:W-:Y:S01]  /*52f0*/  PLOP3.LUT P0, PT, PT, PT, UP0, 0x80, 0x0 ;  /* 0x000000000000781c */ /* 0x000fe20003f0f008 */
[----:B------:R-:W-:Y:S02]  /*5300*/  @UP2 UIADD3 UR12, UP0, UR12, -0x100, URZ ;  /* 0xffffff000c0c2890 */ /* 0x000fe4000ff1e03f */
[----:B------:R-:W-:Y:S02]  /*5310*/  LDSM.16.MT88.4 R8, [R211] ;  /* 0x00000000d308783b */ /* 0x000fe40000004200 */
[----:B------:R-:W-:Y:S01]  /*5320*/  @UP2 UIADD3.X UR11, UR11, -0x1, URZ, UP0, !UPT ;  /* 0xffffffff0b0b2890 */ /* 0x000fe200087fe43f */
[C---:B-1----:R-:W-:Y:S01]  /*5330*/  LEA R6, P1, R0.reuse, R222, 0x2 ;  /* 0x000000de00067211 */ /* 0x042fe200078210ff */
[----:B------:R-:W-:Y:S03]  /*5340*/  LDSM.16.MT88.4 R32, [R210+0x1c800] ;  /* 0x01c80000d220783b */ /* 0x000fe60000004200 */
[----:B------:R-:W-:Y:S01]  /*5350*/  LEA.HI.X.SX32 R7, R0, R223, 0x2, P1 ;  /* 0x000000df00077211 */ /* 0x000fe200008f16ff */
[----:B------:R-:W-:Y:S01]  /*5360*/  LDSM.16.MT88.4 R172, [R211+0x3800] ;  /* 0x00380000d3ac783b */ /* 0x000fe20000004200 */
[----:B------:R-:W-:Y:S01]  /*5370*/  ISETP.LT.AND P1, PT, RZ, UR38, PT ;  /* 0x00000026ff007c0c */ /* 0x000fe2000bf21270 */
[C---:B------:R-:W-:Y:S01]  /*5380*/  VIADD R0, R211.reuse, 0xffffc000 ;  /* 0xffffc000d3007836 */ /* 0x040fe20000000000 */
[----:B------:R-:W-:Y:S01]  /*5390*/  UMOV UR38, UR8 ;  /* 0x0000000800267c82 */ /* 0x000fe20008000000 */
[----:B------:R-:W-:Y:S01]  /*53a0*/  REDG.E.ADD.F32.FTZ.RN.STRONG.GPU desc[UR24][R6.64], R30 ;  /* 0x0000001e060079a6 */ /* 0x000fe2000c10f398 */
[----:B------:R-:W-:Y:S03]  /*53b0*/  @P0 VIADD R0, R211, 0x4000 ;  /* 0x00004000d3000836 */ /* 0x000fe60000000000 */
[----:B------:R-:W1:Y:S04]  /*53c0*/  LDSM.16.MT88.4 R4, [R210+0x1c000] ;  /* 0x01c00000d204783b */ /* 0x000e680000004200 */
[----:B------:R-:W-:Y:S04]  /*53d0*/  REDG.E.ADD.F32.FTZ.RN.STRONG.GPU desc[UR24][R2.64], R31 ;  /* 0x0000001f020079a6 */ /* 0x000fe8000c10f398 */
        /* <DEDUP_REMOVED lines=82> */
.L_x_463:
[----:B------:R-:W2:Y:S01]  /*5900*/  LDL R164, [R1] ;  /* 0x0000000001a47983 */ /* 0x000ea20000100800 */
[----:B------:R-:W-:Y:S01]  /*5910*/  ULDC UR6, c[0x0][0x390] ;  /* 0x0000e40000067ab9 */ /* 0x000fe20000000800 */
[----:B------:R-:W-:Y:S01]  /*5920*/  F2FP.BF16.F32.PACK_AB R36, R37, R36 ;  /* 0x000000242524723e */ /* 0x000fe200000010ff */
[----:B------:R-:W-:Y:S01]  /*5930*/  FMUL.FTZ R100, R100, UR6 ;  /* 0x0000000664647c20 */ /* 0x000fe20008410000 */
[----:B------:R-:W-:Y:S01]  /*5940*/  FMUL.FTZ R0, R101, UR6 ;  /* 0x0000000665007c20 */ /* 0x000fe20008410000 */
[----:B------:R-:W-:Y:S01]  /*5950*/  FMUL.FTZ R102, R102, UR6 ;  /* 0x0000000666667c20 */ /* 0x000fe20008410000 */
[----:B------:R-:W-:Y:S01]  /*5960*/  FMUL.FTZ R3, R103, UR6 ;  /* 0x0000000667037c20 */ /* 0x000fe20008410000 */
[----:B------:R-:W1:Y:S01]  /*5970*/  S2R R35, SR_TID.X ;  /* 0x0000000000237919 */ /* 0x000e620000002100 */
        /* <DEDUP_REMOVED lines=41> */
[----:B------:R3:W-:Y:S01]  /*5c10*/  STS [R244], R0 ;  /* 0x00000000f4007388 */ /* 0x0007e20000000800 */
[----:B------:R-:W-:Y:S01]  /*5c20*/  FMUL.FTZ R134, R134, UR6 ;  /* 0x0000000686867c20 */ /* 0x000fe20008410000 */
[----:B------:R-:W-:Y:S01]  /*5c30*/  FMUL.FTZ R24, R135, UR6 ;  /* 0x0000000687187c20 */ /* 0x000fe20008410000 */
[----:B------:R-:W-:Y:S01]  /*5c40*/  F2FP.BF16.F32.PACK_AB R29, R29, R128 ;  /* 0x000000801d1d723e */ /* 0x000fe200000010ff */
[----:B------:R4:W-:Y:S01]  /*5c50*/  STS [R244+0x400], R3 ;  /* 0x00040003f4007388 */ /* 0x0009e20000000800 */
        /* <DEDUP_REMOVED lines=39> */
[----:B------:R-:W-:Y:S01]  /*5ed0*/  ULDC.64 UR10, c[0x0][0x450] ;  /* 0x00011400000a7ab9 */ /* 0x000fe20000000a00 */
[----:B------:R-:W-:Y:S01]  /*5ee0*/  F2FP.BF16.F32.PACK_AB R22, R22, R138 ;  /* 0x0000008a1616723e */ /* 0x000fe200000010ff */
[----:B------:R-:W-:Y:S01]  /*5ef0*/  UIMAD UR6, UR4, UR10, URZ ;  /* 0x0000000a040672a4 */ /* 0x000fe2000f8e023f */
[----:B------:R-:W-:Y:S01]  /*5f00*/  F2FP.BF16.F32.PACK_AB R19, R19, R140 ;  /* 0x0000008c1313723e */ /* 0x000fe200000010ff */
[----:B------:R-:W-:Y:S01]  /*5f10*/  ULDC.64 UR8, c[0x0][0x3f0] ;  /* 0x0000fc0000087ab9 */ /* 0x000fe20000000a00 */
[----:B------:R-:W-:Y:S01]  /*5f20*/  F2FP.BF16.F32.PACK_AB R18, R18, R142 ;  /* 0x0000008e1212723e */ /* 0x000fe200000010ff */
[----:B------:R-:W-:Y:S01]  /*5f30*/  UIMAD UR6, UR32, UR11, UR6 ;  /* 0x0000000b200672a4 */ /* 0x000fe2000f8e0206 */
        /* <DEDUP_REMOVED lines=21> */
[----:B-1----:R-:W-:Y:S02]  /*6090*/  SHF.R.S32.HI R34, RZ, 0x1f, R35 ;  /* 0x0000001fff227819 */ /* 0x002fe40000011423 */
[----:B------:R-:W-:Y:S02]  /*60a0*/  F2FP.BF16.F32.PACK_AB R60, R61, R60 ;  /* 0x0000003c3d3c723e */ /* 0x000fe400000010ff */
[----:B------:R-:W-:Y:S02]  /*60b0*/  F2FP.BF16.F32.PACK_AB R62, R63, R62 ;  /* 0x0000003e3f3e723e */ /* 0x000fe400000010ff */
[----:B------:R-:W-:-:S02]  /*60c0*/  F2FP.BF16.F32.PACK_AB R68, R69, R68 ;  /* 0x000000444544723e */ /* 0x000fc400000010ff */
[----:B------:R-:W-:Y:S02]  /*60d0*/  F2FP.BF16.F32.PACK_AB R70, R71, R70 ;  /* 0x000000464746723e */ /* 0x000fe400000010ff */
[----:B------:R-:W-:Y:S02]  /*60e0*/  F2FP.BF16.F32.PACK_AB R80, R81, R80 ;  /* 0x000000505150723e */ /* 0x000fe400000010ff */
[----:B------:R-:W-:Y:S02]  /*60f0*/  F2FP.BF16.F32.PACK_AB R82, R83, R82 ;  /* 0x000000525352723e */ /* 0x000fe400000010ff */
[----:B------:R-:W-:Y:S02]  /*6100*/  LEA.HI R34, R34, R35, RZ, 0x3 ;  /* 0x0000002322227211 */ /* 0x000fe400078f18ff */
        /* <DEDUP_REMOVED lines=8> */
[----:B------:R-:W-:Y:S02]  /*6190*/  LOP3.LUT R2, R34, 0xfffffff8, RZ, 0xc0, !PT ;  /* 0xfffffff822027812 */ /* 0x000fe400078ec0ff */
[----:B------:R-:W-:Y:S02]  /*61a0*/  F2FP.BF16.F32.PACK_AB R88, R89, R88 ;  /* 0x000000585958723e */ /* 0x000fe400000010ff */
[----:B------:R-:W-:Y:S01]  /*61b0*/  F2FP.BF16.F32.PACK_AB R90, R91, R90 ;  /* 0x0000005a5b5a723e */ /* 0x000fe200000010ff */
[----:B------:R-:W-:Y:S01]  /*61c0*/  IMAD.IADD R2, R35, 0x1, -R2 ;  /* 0x0000000123027824 */ /* 0x000fe200078e0a02 */
[----:B------:R-:W-:Y:S02]  /*61d0*/  F2FP.BF16.F32.PACK_AB R92, R93, R92 ;  /* 0x0000005c5d5c723e */ /* 0x000fe400000010ff */
[----:B------:R-:W-:Y:S01]  /*61e0*/  F2FP.BF16.F32.PACK_AB R94, R95, R94 ;  /* 0x0000005e5f5e723e */ /* 0x000fe200000010ff */
[----:B------:R-:W-:Y:S01]  /*61f0*/  IMAD.SHL.U32 R2, R2, 0x8, RZ ;  /* 0x0000000802027824 */ /* 0x000fe200078e00ff */
[----:B---3--:R-:W-:-:S04]  /*6200*/  MOV R0, UR10 ;  /* 0x0000000a00007c02 */ /* 0x008fc80008000f00 */
[--C-:B----4-:R-:W-:Y:S01]  /*6210*/  SHF.R.S32.HI R3, RZ, 0x1f, R2.reuse ;  /* 0x0000001fff037819 */ /* 0x110fe20000011402 */
[----:B--2---:R1:W-:Y:S04]  /*6220*/  STS [R164], R4 ;  /* 0x00000004a4007388 */ /* 0x0043e80000000800 */
[----:B------:R-:W-:Y:S04]  /*6230*/  STS [R244+0x2000], R9 ;  /* 0x00200009f4007388 */ /* 0x000fe80000000800 */
[----:B------:R2:W-:Y:S04]  /*6240*/  STS [R244+0x2400], R8 ;  /* 0x00240008f4007388 */ /* 0x0005e80000000800 */
[----:B------:R-:W-:Y:S04]  /*6250*/  STS [R249+0x2000], R7 ;  /* 0x00200007f9007388 */ /* 0x000fe80000000800 */
[----:B------:R3:W-:Y:S04]  /*6260*/  STS [R249+0x2400], R6 ;  /* 0x00240006f9007388 */ /* 0x0007e80000000800 */
[----:B------:R-:W-:Y:S04]  /*6270*/  STS [R246], R33 ;  /* 0x00000021f6007388 */ /* 0x000fe80000000800 */
[----:B------:R-:W-:Y:S01]  /*6280*/  STS [R246+0x400], R32 ;  /* 0x00040020f6007388 */ /* 0x000fe20000000800 */
[----:B-1----:R-:W-:-:S03]  /*6290*/  IMAD.WIDE.U32 R4, R0, UR32, R2 ;  /* 0x0000002000047c25 */ /* 0x002fc6000f8e0002 */
[----:B------:R-:W-:Y:S01]  /*62a0*/  STS [R250], R29 ;  /* 0x0000001dfa007388 */ /* 0x000fe20000000800 */
[----:B------:R-:W-:Y:S01]  /*62b0*/  VIADD R5, R5, UR6 ;  /* 0x0000000605057c36 */ /* 0x000fe20008000000 */
[----:B------:R-:W-:Y:S02]  /*62c0*/  ULDC.64 UR6, c[0x0][0x458] ;  /* 0x0001160000067ab9 */ /* 0x000fe40000000a00 */
[----:B------:R-:W-:Y:S01]  /*62d0*/  STS [R252], R28 ;  /* 0x0000001cfc007388 */ /* 0x000fe20000000800 */
[----:B--2---:R-:W1:Y:S01]  /*62e0*/  LDC.64 R8, c[0x0][0x468] ;  /* 0x00011a00ff087b82 */ /* 0x004e620000000a00 */
[----:B------:R-:W-:Y:S02]  /*62f0*/  UIMAD UR4, UR4, UR6, URZ ;  /* 0x00000006040472a4 */ /* 0x000fe4000f8e023f */
[----:B------:R-:W-:Y:S04]  /*6300*/  STS [R246+0x2000], R31 ;  /* 0x0020001ff6007388 */ /* 0x000fe80000000800 */
[----:B------:R-:W-:Y:S01]  /*6310*/  STS [R246+0x2400], R30 ;  /* 0x0024001ef6007388 */ /* 0x000fe20000000800 */
[----:B---3--:R-:W2:Y:S03]  /*6320*/  LDC.64 R6, c[0x0][0x438] ;  /* 0x00010e00ff067b82 */ /* 0x008ea60000000a00 */
[----:B------:R-:W-:Y:S04]  /*6330*/  STS [R250+0x2000], R27 ;  /* 0x0020001bfa007388 */ /* 0x000fe80000000800 */
[----:B------:R-:W-:Y:S04]  /*6340*/  STS [R252+0x2000], R26 ;  /* 0x0020001afc007388 */ /* 0x000fe80000000800 */
[----:B------:R-:W-:Y:S04]  /*6350*/  STS [R244+0x4000], R25 ;  /* 0x00400019f4007388 */ /* 0x000fe80000000800 */
[----:B------:R-:W-:Y:S04]  /*6360*/  STS [R244+0x4400], R24 ;  /* 0x00440018f4007388 */ /* 0x000fe80000000800 */
[----:B------:R-:W-:Y:S04]  /*6370*/  STS [R249+0x4000], R21 ;  /* 0x00400015f9007388 */ /* 0x000fe80000000800 */
[----:B------:R-:W-:Y:S01]  /*6380*/  STS [R249+0x4400], R20 ;  /* 0x00440014f9007388 */ /* 0x000fe20000000800 */
[----:B--2---:R-:W-:-:S02]  /*6390*/  IMAD R0, R6, UR26, RZ ;  /* 0x0000001a06007c24 */ /* 0x004fc4000f8e02ff */
[----:B------:R-:W-:Y:S01]  /*63a0*/  IMAD.WIDE.U32 R4, R6, UR18, R4 ;  /* 0x0000001206047c25 */ /* 0x000fe2000f8e0004 */
[----:B------:R-:W-:Y:S03]  /*63b0*/  STS [R244+0x6000], R23 ;  /* 0x00600017f4007388 */ /* 0x000fe60000000800 */
[----:B------:R-:W-:Y:S01]  /*63c0*/  IMAD R7, R7, UR18, R0 ;  /* 0x0000001207077c24 */ /* 0x000fe2000f8e0200 */
[----:B------:R-:W-:Y:S01]  /*63d0*/  STS [R244+0x6400], R22 ;  /* 0x00640016f4007388 */ /* 0x000fe20000000800 */
[----:B------:R-:W-:Y:S01]  /*63e0*/  LEA R0, R243, UR5, 0x1 ;  /* 0x00000005f3007c11 */ /* 0x000fe2000f8e08ff */
[----:B-1----:R-:W-:Y:S02]  /*63f0*/  IMAD R6, R8, UR27, RZ ;  /* 0x0000001b08067c24 */ /* 0x002fe4000f8e02ff */
[----:B------:R-:W-:Y:S01]  /*6400*/  STS [R249+0x6000], R19 ;  /* 0x00600013f9007388 */ /* 0x000fe20000000800 */
[----:B------:R-:W-:Y:S01]  /*6410*/  IADD3 R5, R5, R7, RZ ;  /* 0x0000000705057210 */ /* 0x000fe20007ffe0ff */
[----:B------:R-:W-:-:S02]  /*6420*/  IMAD R6, R9, UR19, R6 ;  /* 0x0000001309067c24 */ /* 0x000fc4000f8e0206 */
[----:B------:R-:W-:Y:S01]  /*6430*/  STS [R249+0x6400], R18 ;  /* 0x00640012f9007388 */ /* 0x000fe20000000800 */
[----:B------:R-:W-:-:S03]  /*6440*/  IMAD.WIDE.U32 R4, R8, UR19, R4 ;  /* 0x0000001308047c25 */ /* 0x000fc6000f8e0004 */
[----:B------:R-:W-:Y:S01]  /*6450*/  STS [R246+0x4000], R17 ;  /* 0x00400011f6007388 */ /* 0x000fe20000000800 */
[----:B------:R-:W-:Y:S01]  /*6460*/  IMAD.U32 R8, RZ, RZ, UR6 ;  /* 0x00000006ff087e24 */ /* 0x000fe2000f8e00ff */
[----:B------:R-:W-:Y:S02]  /*6470*/  IADD3 R5, R5, R6, RZ ;  /* 0x0000000605057210 */ /* 0x000fe40007ffe0ff */
[----:B------:R-:W-:Y:S01]  /*6480*/  STS [R246+0x4400], R16 ;  /* 0x00440010f6007388 */ /* 0x000fe20000000800 */
[----:B------:R-:W-:Y:S01]  /*6490*/  IMAD.WIDE.U32 R8, R8, UR32, R2 ;  /* 0x0000002008087c25 */ /* 0x000fe2000f8e0002 */
[----:B------:R-:W-:Y:S02]  /*64a0*/  UIMAD UR32, UR32, UR7, UR4 ;  /* 0x00000007202072a4 */ /* 0x000fe4000f8e0204 */
[----:B------:R-:W-:Y:S01]  /*64b0*/  STS [R250+0x4000], R13 ;  /* 0x0040000dfa007388 */ /* 0x000fe20000000800 */
[----:B------:R-:W-:-:S03]  /*64c0*/  USHF.L.U32 UR4, UR10, 0x6, URZ ;  /* 0x000000060a047899 */ /* 0x000fc6000800063f */
[----:B------:R1:W-:Y:S04]  /*64d0*/  STS [R250+0x4400], R12 ;  /* 0x0044000cfa007388 */ /* 0x0003e80000000800 */
[----:B------:R-:W-:Y:S04]  /*64e0*/  STS [R246+0x6000], R15 ;  /* 0x0060000ff6007388 */ /* 0x000fe80000000800 */
[----:B------:R2:W-:Y:S04]  /*64f0*/  STS [R246+0x6400], R14 ;  /* 0x0064000ef6007388 */ /* 0x0005e80000000800 */
[----:B------:R-:W-:Y:S04]  /*6500*/  STS [R250+0x6000], R11 ;  /* 0x0060000bfa007388 */ /* 0x000fe80000000800 */
[----:B------:R3:W-:Y:S04]  /*6510*/  STS [R250+0x6400], R10 ;  /* 0x0064000afa007388 */ /* 0x0007e80000000800 */
[----:B------:R-:W-:Y:S04]  /*6520*/  STS [R244+0x8000], R36 ;  /* 0x00800024f4007388 */ /* 0x000fe80000000800 */
[----:B------:R-:W-:Y:S01]  /*6530*/  STS [R244+0x8400], R38 ;  /* 0x00840026f4007388 */ /* 0x000fe20000000800 */
[----:B-1----:R-:W1:Y:S03]  /*6540*/  LDC.64 R12, c[0x0][0x470] ;  /* 0x00011c00ff0c7b82 */ /* 0x002e660000000a00 */
[----:B------:R-:W-:Y:S04]  /*6550*/  STS [R249+0x8000], R48 ;  /* 0x00800030f9007388 */ /* 0x000fe80000000800 */
[----:B------:R-:W-:Y:S01]  /*6560*/  STS [R164+0x8000], R50 ;  /* 0x00800032a4007388 */ /* 0x000fe20000000800 */
[----:B--2---:R-:W2:Y:S03]  /*6570*/  LDC.64 R14, c[0x0][0x440] ;  /* 0x00011000ff0e7b82 */ /* 0x004ea60000000a00 */
[----:B------:R-:W-:Y:S04]  /*6580*/  STS [R244+0xa000], R40 ;  /* 0x00a00028f4007388 */ /* 0x000fe80000000800 */
[----:B------:R-:W-:Y:S01]  /*6590*/  STS [R244+0xa400], R42 ;  /* 0x00a4002af4007388 */ /* 0x000fe20000000800 */
[----:B---3--:R-:W-:-:S03]  /*65a0*/  SHF.R.S32.HI R10, RZ, 0x3, R34 ;  /* 0x00000003ff0a7819 */ /* 0x008fc60000011422 */
[----:B------:R-:W-:Y:S01]  /*65b0*/  STS [R249+0xa000], R44 ;  /* 0x00a0002cf9007388 */ /* 0x000fe20000000800 */
[----:B------:R-:W-:Y:S01]  /*65c0*/  SHF.R.S32.HI R11, RZ, 0x1f, R10 ;  /* 0x0000001fff0b7819 */ /* 0x000fe2000001140a */
[C---:B------:R-:W-:Y:S02]  /*65d0*/  IMAD.WIDE.U32 R6, R10.reuse, UR10, R4 ;  /* 0x0000000a0a067c25 */ /* 0x040fe4000f8e0004 */
[----:B------:R-:W-:Y:S02]  /*65e0*/  STS [R249+0xa400], R46 ;  /* 0x00a4002ef9007388 */ /* 0x000fe40000000800 */
[----:B------:R-:W-:Y:S01]  /*65f0*/  IMAD R2, R11, UR10, RZ ;  /* 0x0000000a0b027c24 */ /* 0x000fe2000f8e02ff */
[----:B------:R-:W-:Y:S01]  /*6600*/  USHF.L.U64.HI UR10, UR10, 0x6, UR11 ;  /* 0x000000060a0a7899 */ /* 0x000fe2000801020b */
[----:B------:R-:W-:Y:S01]  /*6610*/  STS [R246+0x8000], R52 ;  /* 0x00800034f6007388 */ /* 0x000fe20000000800 */
[----:B------:R-:W-:Y:S02]  /*6620*/  VIADD R5, R9, UR32 ;  /* 0x0000002009057c36 */ /* 0x000fe40008000000 */
[----:B------:R-:W-:Y:S01]  /*6630*/  IMAD R2, R10, UR11, R2 ;  /* 0x0000000b0a027c24 */ /* 0x000fe2000f8e0202 */
[----:B------:R-:W-:Y:S01]  /*6640*/  STS [R246+0x8400], R54 ;  /* 0x00840036f6007388 */ /* 0x000fe20000000800 */
[----:B------:R-:W-:Y:S01]  /*6650*/  IMAD.MOV.U32 R4, RZ, RZ, R8 ;  /* 0x000000ffff047224 */ /* 0x000fe200078e0008 */
[----:B------:R-:W-:-:S02]  /*6660*/  USHF.L.U32 UR11, UR6, 0x6, URZ ;  /* 0x00000006060b7899 */ /* 0x000fc4000800063f */
[----:B------:R-:W-:Y:S01]  /*6670*/  STS [R250+0x8000], R64 ;  /* 0x00800040fa007388 */ /* 0x000fe20000000800 */
[----:B------:R-:W-:Y:S01]  /*6680*/  IADD3 R3, R7, R2, RZ ;  /* 0x0000000207037210 */ /* 0x000fe20007ffe0ff */
[----:B--2---:R-:W-:Y:S01]  /*6690*/  IMAD R7, R14, UR26, RZ ;  /* 0x0000001a0e077c24 */ /* 0x004fe2000f8e02ff */
[----:B------:R-:W-:Y:S01]  /*66a0*/  LEA R2, P0, R6, UR8, 0x1 ;  /* 0x0000000806027c11 */ /* 0x000fe2000f8008ff */
[----:B------:R-:W-:Y:S01]  /*66b0*/  STS [R252+0x8000], R66 ;  /* 0x00800042fc007388 */ /* 0x000fe20000000800 */
[----:B------:R-:W-:Y:S02]  /*66c0*/  IMAD.WIDE.U32 R4, R14, UR18, R4 ;  /* 0x000000120e047c25 */ /* 0x000fe4000f8e0004 */
[----:B------:R-:W-:Y:S01]  /*66d0*/  LEA.HI.X R3, R6, UR9, R3, 0x1, P0 ;  /* 0x0000000906037c11 */ /* 0x000fe200080f0c03 */
[----:B------:R-:W-:Y:S01]  /*66e0*/  STS [R246+0xa000], R56 ;  /* 0x00a00038f6007388 */ /* 0x000fe20000000800 */
[----:B------:R-:W-:Y:S01]  /*66f0*/  IMAD R6, R15, UR18, R7 ;  /* 0x000000120f067c24 */ /* 0x000fe2000f8e0207 */
[----:B------:R-:W-:-:S02]  /*6700*/  ULDC.64 UR8, c[0x0][0x3f8] ;  /* 0x0000fe0000087ab9 */ /* 0x000fc40000000a00 */
[----:B------:R-:W-:Y:S02]  /*6710*/  STS [R246+0xa400], R58 ;  /* 0x00a4003af6007388 */ /* 0x000fe40000000800 */
[----:B------:R-:W-:Y:S01]  /*6720*/  IADD3 R5, R5, R6, RZ ;  /* 0x0000000605057210 */ /* 0x000fe20007ffe0ff */
[C---:B-1----:R-:W-:Y:S01]  /*6730*/  IMAD R6, R12.reuse, UR27, RZ ;  /* 0x0000001b0c067c24 */ /* 0x042fe2000f8e02ff */
[----:B------:R-:W-:Y:S03]  /*6740*/  STS [R250+0xa000], R60 ;  /* 0x00a0003cfa007388 */ /* 0x000fe60000000800 */
[----:B------:R-:W-:Y:S01]  /*6750*/  IMAD R13, R13, UR19, R6 ;  /* 0x000000130d0d7c24 */ /* 0x000fe2000f8e0206 */
[----:B------:R-:W-:Y:S01]  /*6760*/  STS [R252+0xa000], R62 ;  /* 0x00a0003efc007388 */ /* 0x000fe20000000800 */
[----:B------:R-:W-:-:S03]  /*6770*/  IMAD.WIDE.U32 R4, R12, UR19, R4 ;  /* 0x000000130c047c25 */ /* 0x000fc6000f8e0004 */
[----:B------:R-:W-:Y:S01]  /*6780*/  STS [R244+0xc000], R68 ;  /* 0x00c00044f4007388 */ /* 0x000fe20000000800 */
[----:B------:R-:W-:Y:S02]  /*6790*/  IMAD.IADD R5, R5, 0x1, R13 ;  /* 0x0000000105057824 */ /* 0x000fe400078e020d */
[----:B------:R-:W-:Y:S01]  /*67a0*/  IMAD R6, R11, UR6, RZ ;  /* 0x000000060b067c24 */ /* 0x000fe2000f8e02ff */
[----:B------:R-:W-:Y:S01]  /*67b0*/  STS [R244+0xc400], R70 ;  /* 0x00c40046f4007388 */ /* 0x000fe20000000800 */
[----:B------:R-:W-:Y:S01]  /*67c0*/  IMAD.WIDE.U32 R4, R10, UR6, R4 ;  /* 0x000000060a047c25 */ /* 0x000fe2000f8e0004 */
[----:B------:R-:W-:Y:S02]  /*67d0*/  USHF.L.U64.HI UR6, UR6, 0x6, UR7 ;  /* 0x0000000606067899 */ /* 0x000fe40008010207 */
        /* <DEDUP_REMOVED lines=15> */
[----:B------:R-:W1:Y:S04]  /*68d0*/  LDS.128 R16, [R0+0xc000] ;  /* 0x00c0000000107984 */ /* 0x000e680000000c00 */
[----:B------:R-:W2:Y:S04]  /*68e0*/  LDS.128 R20, [R0+0x10000] ;  /* 0x0100000000147984 */ /* 0x000ea80000000c00 */
[----:B------:R-:W3:Y:S04]  /*68f0*/  LDS.128 R60, [R0+0xd000] ;  /* 0x00d00000003c7984 */ /* 0x000ee80000000c00 */
[----:B------:R-:W4:Y:S04]  /*6900*/  LDS.128 R64, [R0+0x11000] ;  /* 0x0110000000407984 */ /* 0x000f280000000c00 */
[----:B------:R-:W4:Y:S04]  /*6910*/  LDS.128 R56, [R0+0xe000] ;  /* 0x00e0000000387984 */ /* 0x000f280000000c00 */
[----:B------:R-:W4:Y:S04]  /*6920*/  LDS.128 R48, [R0+0x12000] ;  /* 0x0120000000307984 */ /* 0x000f280000000c00 */
[----:B------:R-:W4:Y:S04]  /*6930*/  LDS.128 R52, [R0+0xf000] ;  /* 0x00f0000000347984 */ /* 0x000f280000000c00 */
[----:B------:R-:W4:Y:S04]  /*6940*/  LDS.128 R44, [R0+0x13000] ;  /* 0x01300000002c7984 */ /* 0x000f280000000c00 */
[----:B------:R-:W4:Y:S04]  /*6950*/  LDS.128 R40, [R0+0x14000] ;  /* 0x0140000000287984 */ /* 0x000f280000000c00 */
[----:B------:R-:W4:Y:S04]  /*6960*/  LDS.128 R32, [R0+0x18000] ;  /* 0x0180000000207984 */ /* 0x000f280000000c00 */
[----:B-1----:R-:W-:Y:S04]  /*6970*/  STG.E.128 desc[UR24][R2.64], R16 ;  /* 0x0000001002007986 */ /* 0x002fe8000c101d18 */
[----:B------:R-:W1:Y:S04]  /*6980*/  LDS.128 R36, [R0+0x15000] ;  /* 0x0150000000247984 */ /* 0x000e680000000c00 */
[----:B------:R-:W1:Y:S04]  /*6990*/  LDS.128 R28, [R0+0x19000] ;  /* 0x01900000001c7984 */ /* 0x000e680000000c00 */
[----:B--2---:R2:W-:Y:S04]  /*69a0*/  STG.E.128 desc[UR24][R2.64+0x80], R20 ;  /* 0x0000801402007986 */ /* 0x0045e8000c101d18 */
[----:B------:R-:W1:Y:S04]  /*69b0*/  LDS.128 R24, [R0+0x16000] ;  /* 0x0160000000187984 */ /* 0x000e680000000c00 */
[----:B------:R-:W1:Y:S04]  /*69c0*/  LDS.128 R16, [R0+0x1a000] ;  /* 0x01a0000000107984 */ /* 0x000e680000000c00 */
[----:B------:R-:W1:Y:S04]  /*69d0*/  LDS.128 R20, [R0+0x17000] ;  /* 0x0170000000147984 */ /* 0x000e680000000c00 */
[----:B------:R3:W1:Y:S01]  /*69e0*/  LDS.128 R12, [R0+0x1b000] ;  /* 0x01b00000000c7984 */ /* 0x0006620000000c00 */
[----:B--2---:R-:W-:-:S04]  /*69f0*/  IADD3 R2, P0, R2, UR4, RZ ;  /* 0x0000000402027c10 */ /* 0x004fc8000ff1e0ff */
[----:B------:R-:W-:Y:S01]  /*6a00*/  IADD3.X R3, R3, UR10, RZ, P0, !PT ;  /* 0x0000000a03037c10 */ /* 0x000fe200087fe4ff */
[----:B---3--:R-:W-:Y:S01]  /*6a10*/  IMAD R0, R10, UR7, R6 ;  /* 0x000000070a007c24 */ /* 0x008fe2000f8e0206 */
[----:B------:R-:W-:-:S03]  /*6a20*/  IADD3 R8, P0, R2, UR4, RZ ;  /* 0x0000000402087c10 */ /* 0x000fc6000ff1e0ff */
[----:B------:R-:W-:Y:S01]  /*6a30*/  STG.E.128 desc[UR24][R2.64], R60 ;  /* 0x0000003c02007986 */ /* 0x000fe2000c101d18 */
[----:B------:R-:W-:Y:S02]  /*6a40*/  IADD3.X R9, R3, UR10, RZ, P0, !PT ;  /* 0x0000000a03097c10 */ /* 0x000fe400087fe4ff */
[----:B------:R-:W-:Y:S01]  /*6a50*/  IADD3 R0, R5, R0, RZ ;  /* 0x0000000005007210 */ /* 0x000fe20007ffe0ff */
[----:B----4-:R2:W-:Y:S01]  /*6a60*/  STG.E.128 desc[UR24][R2.64+0x80], R64 ;  /* 0x0000804002007986 */ /* 0x0105e2000c101d18 */
[----:B------:R-:W-:Y:S02]  /*6a70*/  LEA R6, P0, R4, UR8, 0x1 ;  /* 0x0000000804067c11 */ /* 0x000fe4000f8008ff */
[----:B------:R-:W-:Y:S01]  /*6a80*/  IADD3 R10, P1, R8, UR4, RZ ;  /* 0x00000004080a7c10 */ /* 0x000fe2000ff3e0ff */
[----:B------:R-:W-:Y:S01]  /*6a90*/  STG.E.128 desc[UR24][R8.64], R56 ;  /* 0x0000003808007986 */ /* 0x000fe2000c101d18 */
[----:B------:R-:W-:Y:S02]  /*6aa0*/  LEA.HI.X R7, R4, UR9, R0, 0x1, P0 ;  /* 0x0000000904077c11 */ /* 0x000fe400080f0c00 */
[----:B------:R-:W-:Y:S01]  /*6ab0*/  IADD3 R4, P0, R6, UR11, RZ ;  /* 0x0000000b06047c10 */ /* 0x000fe2000ff1e0ff */
[----:B------:R3:W-:Y:S01]  /*6ac0*/  STG.E.128 desc[UR24][R8.64+0x80], R48 ;  /* 0x0000803008007986 */ /* 0x0007e2000c101d18 */
[----:B------:R-:W-:-:S02]  /*6ad0*/  IADD3.X R11, R9, UR10, RZ, P1, !PT ;  /* 0x0000000a090b7c10 */ /* 0x000fc40008ffe4ff */
[----:B------:R-:W-:-:S03]  /*6ae0*/  IADD3.X R5, R7, UR6, RZ, P0, !PT ;  /* 0x0000000607057c10 */ /* 0x000fc600087fe4ff */
[----:B------:R4:W-:Y:S04]  /*6af0*/  STG.E.128 desc[UR24][R10.64], R52 ;  /* 0x000000340a007986 */ /* 0x0009e8000c101d18 */
[----:B------:R4:W-:Y:S04]  /*6b00*/  STG.E.128 desc[UR24][R10.64+0x80], R44 ;  /* 0x0000802c0a007986 */ /* 0x0009e8000c101d18 */
[----:B------:R4:W-:Y:S04]  /*6b10*/  STG.E.128 desc[UR24][R6.64], R40 ;  /* 0x0000002806007986 */ /* 0x0009e8000c101d18 */
[----:B------:R4:W-:Y:S04]  /*6b20*/  STG.E.128 desc[UR24][R6.64+0x80], R32 ;  /* 0x0000802006007986 */ /* 0x0009e8000c101d18 */
[----:B-1----:R4:W-:Y:S01]  /*6b30*/  STG.E.128 desc[UR24][R4.64], R36 ;  /* 0x0000002404007986 */ /* 0x0029e2000c101d18 */
[----:B--2---:R-:W-:-:S03]  /*6b40*/  IADD3 R2, P0, R4, UR11, RZ ;  /* 0x0000000b04027c10 */ /* 0x004fc6000ff1e0ff */
[----:B------:R4:W-:Y:S01]  /*6b50*/  STG.E.128 desc[UR24][R4.64+0x80], R28 ;  /* 0x0000801c04007986 */ /* 0x0009e2000c101d18 */
[----:B------:R-:W-:Y:S02]  /*6b60*/  IADD3.X R3, R5, UR6, RZ, P0, !PT ;  /* 0x0000000605037c10 */ /* 0x000fe400087fe4ff */
[----:B---3--:R-:W-:-:S03]  /*6b70*/  IADD3 R8, P0, R2, UR11, RZ ;  /* 0x0000000b02087c10 */ /* 0x008fc6000ff1e0ff */
[----:B------:R4:W-:Y:S01]  /*6b80*/  STG.E.128 desc[UR24][R2.64], R24 ;  /* 0x0000001802007986 */ /* 0x0009e2000c101d18 */
[----:B------:R-:W-:-:S03]  /*6b90*/  IADD3.X R9, R3, UR6, RZ, P0, !PT ;  /* 0x0000000603097c10 */ /* 0x000fc600087fe4ff */
[----:B------:R4:W-:Y:S04]  /*6ba0*/  STG.E.128 desc[UR24][R2.64+0x80], R16 ;  /* 0x0000801002007986 */ /* 0x0009e8000c101d18 */
[----:B------:R4:W-:Y:S04]  /*6bb0*/  STG.E.128 desc[UR24][R8.64], R20 ;  /* 0x0000001408007986 */ /* 0x0009e8000c101d18 */
[----:B------:R4:W-:Y:S02]  /*6bc0*/  STG.E.128 desc[UR24][R8.64+0x80], R12 ;  /* 0x0000800c08007986 */ /* 0x0009e4000c101d18 */
.L_x_460:
        /* <DEDUP_REMOVED lines=11> */
.L_x_467:
[----:B------:R-:W-:Y:S05]  /*6c80*/  EXIT ;  /* 0x000000000000794d */ /* 0x000fea0003800000 */
.L_x_469:
        /* <DEDUP_REMOVED lines=15> */
.L_x_2060:


//--------------------- .text._ZN5flash44flash_bwd_dq_dk_dv_loop_seqk_parallel_kernelI23Flash_bwd_kernel_traitsILi128ELi64ELi128ELi8ELi2ELi4ELi2ELb0ELb0EN7cutlass10bfloat16_tE19Flash_kernel_traitsILi128ELi64ELi128ELi8ES3_EELb0ELb0ELb0ELb1ELb0ELb0ELb0EEEvNS_16Flash_bwd_paramsE --------------------------
	.section	.text._ZN5flash44flash_bwd_dq_dk_dv_loop_seqk_parallel_kernelI23Flash_bwd_kernel_traitsILi128ELi64ELi128ELi8ELi2ELi4ELi2ELb0ELb0EN7cutlass10bfloat16_tE19Flash_kernel_traitsILi128ELi64ELi128ELi8ES3_EELb0ELb0ELb0ELb1ELb0ELb0ELb0EEEvNS_16Flash_bwd_paramsE,"ax",@progbits
	.align	128
        .global         _ZN5flash44flash_bwd_dq_dk_dv_loop_seqk_parallel_kernelI23Flash_bwd_kernel_traitsILi128ELi64ELi128ELi8ELi2ELi4ELi2ELb0ELb0EN7cutlass10bfloat16_tE19Flash_kernel_traitsILi128ELi64ELi128ELi8ES3_EELb0ELb0ELb0ELb1ELb0ELb0ELb0EEEvNS_16Flash_bwd_paramsE
        .type           _ZN5flash44flash_bwd_dq_dk_dv_loop_seqk_parallel_kernelI23Flash_bwd_kernel_traitsILi128ELi64ELi128ELi8ELi2ELi4ELi2ELb0ELb0EN7cutlass10bfloat16_tE19Flash_kernel_traitsILi128ELi64ELi128ELi8ES3_EELb0ELb0ELb0ELb1ELb0ELb0ELb0EEEvNS_16Flash_bwd_paramsE,@function
        .size           _ZN5flash44flash_bwd_dq_dk_dv_loop_seqk_parallel_kernelI23Flash_bwd_kernel_traitsILi128ELi64ELi128ELi8ELi2ELi4ELi2ELb0ELb0EN7cutlass10bfloat16_tE19Flash_kernel_traitsILi128ELi64ELi128ELi8ES3_EELb0ELb0ELb0ELb1ELb0ELb0ELb0EEEvNS_16Flash_bwd_paramsE,(.L_x_2061 - _ZN5flash44flash_bwd_dq_dk_dv_loop_seqk_parallel_kernelI23Flash_bwd_kernel_traitsILi128ELi64ELi128ELi8ELi2ELi4ELi2ELb0ELb0EN7cutlass10bfloat16_tE19Flash_kernel_traitsILi128ELi64ELi128ELi8ES3_EELb0ELb0ELb0ELb1ELb0ELb0ELb0EEEvNS_16Flash_bwd_paramsE)
        .other          _ZN5flash44flash_bwd_dq_dk_dv_loop_seqk_parallel_kernelI23Flash_bwd_kernel_traitsILi128ELi64ELi128ELi8ELi2ELi4ELi2ELb0ELb0EN7cutlass10bfloat16_tE19Flash_kernel_traitsILi128ELi64ELi128ELi8ES3_EELb0ELb0ELb0ELb1ELb0ELb0ELb0EEEvNS_16Flash_bwd_paramsE,@"STO_CUDA_ENTRY STV_DEFAULT"
_ZN5flash44flash_bwd_dq_dk_dv_loop_seqk_parallel_kernelI23Flash_bwd_kernel_traitsILi128ELi64ELi128ELi8ELi2ELi4ELi2ELb0ELb0EN7cutlass10bfloat16_tE19Flash_kernel_traitsILi128ELi64ELi128ELi8ES3_EELb0ELb0ELb0ELb1ELb0ELb0ELb0EEEvNS_16Flash_bwd_paramsE:
.text._ZN5flash44flash_bwd_dq_dk_dv_loop_seqk_parallel_kernelI23Flash_bwd_kernel_traitsILi128ELi64ELi128ELi8ELi2ELi4ELi2ELb0ELb0EN7cutlass10bfloat16_tE19Flash_kernel_traitsILi128ELi64ELi128ELi8ES3_EELb0ELb0ELb0ELb1ELb0ELb0ELb0EEEvNS_16Flash_bwd_paramsE:
        /* <DEDUP_REMOVED lines=91> */
[----:B------:R-:W-:Y:S01]  /*05b0*/  IMAD R7, R0, 0x1000, R2 ;  /* 0x0000100000077824 */ /* 0x000fe200078e0202 */
        /* <DEDUP_REMOVED lines=71> */
.L_x_540:
        /* <DEDUP_REMOVED lines=67> */
.L_x_470:
        /* <DEDUP_REMOVED lines=22> */
[----:B------:R-:W-:Y:S01]  /*0fc0*/  USHF.L.U64.HI UR17, UR45, 0x7, UR57 ;  /* 0x000000072d117899 */ /* 0x000fe20008010239 */
[----:B------:R-:W-:Y:S01]  /*0fd0*/  ULDC.64 UR22, c[0x0][0x240] ;  /* 0x0000900000167ab9 */ /* 0x000fe20000000a00 */
[----:B-1----:R-:W-:Y:S01]  /*0fe0*/  IABS R5, R6 ;  /* 0x0000000600057213 */ /* 0x002fe20000000000 */
[----:B------:R-:W-:Y:S01]  /*0ff0*/  UIMAD.WIDE.U32 UR24, UR5, UR22, URZ ;  /* 0x00000016051872a5 */ /* 0x000fe2000f8e003f */
[----:B------:R-:W-:Y:S01]  /*1000*/  ISETP.NE.AND P3, PT, R6, RZ, PT ;  /* 0x000000ff0600720c */ /* 0x000fe20003f65270 */
[----:B------:R-:W-:Y:S01]  /*1010*/  USEL UR35, UR17, URZ, UP2 ;  /* 0x0000003f11237287 */ /* 0x000fe20009000000 */
[----:B------:R-:W1:Y:S01]  /*1020*/  I2F.RP R2, R5 ;  /* 0x0000000500027306 */ /* 0x000e620000209400 */
[----:B------:R-:W-:-:S02]  /*1030*/  USEL UR54, UR14, UR24, !UP1 ;  /* 0x000000180e367287 */ /* 0x000fc4000c800000 */
[----:B------:R-:W-:Y:S02]  /*1040*/  UIADD3 UR46, UR15, UR21, URZ ;  /* 0x000000150f2e7290 */ /* 0x000fe4000fffe03f */
[----:B--2---:R-:W-:Y:S01]  /*1050*/  UIMAD.WIDE.U32 UR32, UR9, UR12, URZ ;  /* 0x0000000c092072a5 */ /* 0x004fe2000f8e003f */
[----:B------:R-:W-:Y:S01]  /*1060*/  ULDC UR39, c[0x0][0x2c4] ;  /* 0x0000b10000277ab9 */ /* 0x000fe20000000800 */
[----:B------:R-:W-:Y:S02]  /*1070*/  UISETP.NE.AND UP0, UPT, UR30, -0x1, UPT ;  /* 0xffffffff1e00788c */ /* 0x000fe4000bf05270 */
[----:B------:R-:W-:Y:S02]  /*1080*/  UIMAD UR49, UR9, UR13, UR33 ;  /* 0x0000000d093172a4 */ /* 0x000fe4000f8e0221 */
[----:B------:R-:W-:Y:S01]  /*1090*/  @!UP1 UIMAD UR9, UR57, UR10, URZ ;  /* 0x0000000a390992a4 */ /* 0x000fe2000f8e023f */
[----:B------:R-:W-:Y:S01]  /*10a0*/  @UP1 ULDC.64 UR12, c[0x0][0x420] ;  /* 0x00010800000c1ab9 */ /* 0x000fe20000000a00 */
[----:B-1----:R-:W1:Y:S02]  /*10b0*/  MUFU.RCP R2, R2 ;  /* 0x0000000200027308 */ /* 0x002e640000001000 */
[----:B------:R-:W-:-:S02]  /*10c0*/  @!UP1 UIMAD UR31, UR45, UR11, UR9 ;  /* 0x0000000b2d1f92a4 */ /* 0x000fc4000f8e0209 */
[----:B------:R-:W-:Y:S02]  /*10d0*/  UIADD3 UR9, UR36, 0x3f, URZ ;  /* 0x0000003f24097890 */ /* 0x000fe4000fffe03f */
[----:B------:R-:W-:Y:S02]  /*10e0*/  @UP1 UIMAD.WIDE.U32 UR42, UR5, UR12, URZ ;  /* 0x0000000c052a12a5 */ /* 0x000fe4000f8e003f */
[----:B------:R-:W-:Y:S02]  /*10f0*/  USHF.R.S32.HI UR20, URZ, 0x1f, UR9 ;  /* 0x0000001f3f147899 */ /* 0x000fe40008011409 */
[----:B------:R-:W-:Y:S02]  /*1100*/  @UP1 UIMAD UR48, UR5, UR13, UR43 ;  /* 0x0000000d053012a4 */ /* 0x000fe4000f8e022b */
[----:B------:R-:W-:Y:S02]  /*1110*/  ULEA.HI UR37, UR20, UR9, URZ, 0x6 ;  /* 0x0000000914257291 */ /* 0x000fe4000f8f303f */
[----:B------:R-:W-:-:S02]  /*1120*/  UIMAD UR9, UR38, UR45, URZ ;  /* 0x0000002d260972a4 */ /* 0x000fc4000f8e023f */
[----:B------:R-:W-:Y:S01]  /*1130*/  USEL UR33, UR18, URZ, UP2 ;  /* 0x0000003f12217287 */ /* 0x000fe20009000000 */
[----:B-1----:R-:W-:Y:S02]  /*1140*/  VIADD R2, R2, 0xffffffe ;  /* 0x0ffffffe02027836 */ /* 0x002fe40000000000 */
[----:B------:R-:W-:Y:S01]  /*1150*/  ULDC.U8 UR18, c[0x0][0x3d8] ;  /* 0x0000f60000127ab9 */ /* 0x000fe20000000000 */
[----:B------:R-:W-:Y:S01]  /*1160*/  UIMAD.WIDE UR10, UR61, UR60, URZ ;  /* 0x0000003c3d0a72a5 */ /* 0x000fe2000f8e023f */
[----:B------:R-:W1:Y:S01]  /*1170*/  F2I.FTZ.U32.TRUNC.NTZ R3, R2 ;  /* 0x0000000200037305 */ /* 0x000e62000021f000 */
[----:B------:R-:W-:Y:S02]  /*1180*/  UIMAD.WIDE.U32 UR12, UR45, UR58, URZ ;  /* 0x0000003a2d0c72a5 */ /* 0x000fe4000f8e003f */
[----:B------:R-:W-:Y:S02]  /*1190*/  UIMAD UR9, UR57, UR58, UR9 ;  /* 0x0000003a390972a4 */ /* 0x000fe4000f8e0209 */
[----:B------:R-:W-:-:S02]  /*11a0*/  UISETP.NE.AND UP3, UPT, UR18, URZ, UPT ;  /* 0x0000003f1200728c */ /* 0x000fc4000bf65270 */
[----:B------:R-:W-:Y:S02]  /*11b0*/  UIMAD UR17, UR11, UR12, URZ ;  /* 0x0000000c0b1172a4 */ /* 0x000fe4000f8e023f */
[----:B------:R-:W-:Y:S02]  /*11c0*/  UIADD3 UR9, UR13, UR9, URZ ;  /* 0x000000090d097290 */ /* 0x000fe4000fffe03f */
[----:B------:R-:W-:Y:S02]  /*11d0*/  UIMAD.WIDE.U32 UR14, UR10, UR12, URZ ;  /* 0x0000000c0a0e72a5 */ /* 0x000fe4000f8e003f */
[----:B------:R-:W-:Y:S01]  /*11e0*/  UIMAD UR9, UR10, UR9, UR17 ;  /* 0x000000090a0972a4 */ /* 0x000fe2000f8e0211 */
[----:B-1----:R-:W-:Y:S01]  /*11f0*/  IMAD.MOV R0, RZ, RZ, -R3 ;  /* 0x000000ffff007224 */ /* 0x002fe200078e0a03 */
[----:B------:R-:W-:Y:S01]  /*1200*/  UIMAD.WIDE.U32 UR12, UR10, UR5, URZ ;  /* 0x000000050a0c72a5 */ /* 0x000fe2000f8e003f */
[----:B------:R-:W-:Y:S01]  /*1210*/  IMAD.MOV.U32 R2, RZ, RZ, RZ ;  /* 0x000000ffff027224 */ /* 0x000fe200078e00ff */
[----:B------:R-:W-:Y:S01]  /*1220*/  UIMAD UR17, UR11, UR5, URZ ;  /* 0x000000050b1172a4 */ /* 0x000fe2000f8e023f */
[----:B------:R-:W-:Y:S01]  /*1230*/  IMAD R0, R0, R5, RZ ;  /* 0x0000000500007224 */ /* 0x000fe200078e02ff */
[----:B------:R-:W-:-:S02]  /*1240*/  UIADD3 UR47, UR15, UR9, URZ ;  /* 0x000000090f2f7290 */ /* 0x000fc4000fffe03f */
[----:B------:R-:W-:Y:S01]  /*1250*/  USEL UR55, UR14, UR12, !UP1 ;  /* 0x0000000c0e377287 */ /* 0x000fe2000c800000 */
[----:B------:R-:W-:Y:S01]  /*1260*/  IMAD.HI.U32 R0, R3, R0, R2 ;  /* 0x0000000003007227 */ /* 0x000fe200078e0002 */
[----:B------:R-:W-:Y:S01]  /*1270*/  MOV R2, R4 ;  /* 0x0000000400027202 */ /* 0x000fe20000000f00 */
[----:B------:R-:W-:Y:S02]  /*1280*/  @UP3 UIMAD UR9, UR45, UR39, URZ ;  /* 0x000000272d0932a4 */ /* 0x000fe4000f8e023f */
[----:B------:R-:W-:Y:S02]  /*1290*/  ULOP3.LUT UR12, UR37, 0xffffffc0, URZ, 0xc0, !UPT ;  /* 0xffffffc0250c7892 */ /* 0x000fe4000f8ec03f */
[----:B------:R-:W-:Y:S01]  /*12a0*/  IMAD.HI.U32 R0, R0, R2, RZ ;  /* 0x0000000200007227 */ /* 0x000fe200078e00ff */
[----:B------:R-:W-:Y:S02]  /*12b0*/  UIMAD UR26, UR5, UR23, URZ ;  /* 0x00000017051a72a4 */ /* 0x000fe4000f8e023f */
[----:B------:R-:W-:Y:S01]  /*12c0*/  @UP1 UIADD3 UR47, UR13, UR17, URZ ;  /* 0x000000110d2f1290 */ /* 0x000fe2000fffe03f */
[----:B------:R-:W-:Y:S01]  /*12d0*/  IMAD.MOV R3, RZ, RZ, -R0 ;  /* 0x000000ffff037224 */ /* 0x000fe200078e0a00 */
[----:B------:R-:W-:-:S02]  /*12e0*/  @UP3 USEL UR17, UR9, UR5, !UP1 ;  /* 0x0000000509113287 */ /* 0x000fc4000c800000 */
[----:B------:R-:W-:Y:S01]  /*12f0*/  UIADD3 UR9, UR12, -0x40, URZ ;  /* 0xffffffc00c097890 */ /* 0x000fe2000fffe03f */
[C---:B------:R-:W-:Y:S01]  /*1300*/  IMAD R2, R5.reuse, R3, R2 ;  /* 0x0000000305027224 */ /* 0x040fe200078e0202 */
[----:B------:R-:W-:Y:S01]  /*1310*/  @UP3 ULDC UR24, c[0x0][0x2e4] ;  /* 0x0000b90000183ab9 */ /* 0x000fe20000000800 */
[----:B------:R-:W-:Y:S02]  /*1320*/  @UP1 UIADD3 UR46, UR25, UR26, URZ ;  /* 0x0000001a192e1290 */ /* 0x000fe4000fffe03f */
[----:B------:R-:W-:Y:S01]  /*1330*/  @!UP3 UIMAD UR13, UR45, UR60, UR56 ;  /* 0x0000003c2d0db2a4 */ /* 0x000fe2000f8e0238 */
[----:B------:R-:W-:Y:S01]  /*1340*/  ISETP.GT.U32.AND P1, PT, R5, R2, PT ;  /* 0x000000020500720c */ /* 0x000fe20003f24070 */
[----:B------:R-:W-:Y:S02]  /*1350*/  @UP3 UIMAD UR26, UR56, UR24, UR17 ;  /* 0x00000018381a32a4 */ /* 0x000fe4000f8e0211 */
[----:B------:R-:W-:Y:S02]  /*1360*/  USHF.R.S32.HI UR24, URZ, 0x1f, UR9 ;  /* 0x0000001f3f187899 */ /* 0x000fe40008011409 */
[----:B------:R-:W-:-:S02]  /*1370*/  UIADD3 UR12, UP2, UR9, UR33, URZ ;  /* 0x00000021090c7290 */ /* 0x000fc4000ff5e03f */
[----:B------:R-:W-:Y:S01]  /*1380*/  @!UP3 UIMAD UR26, UR13, UR39, URZ ;  /* 0x000000270d1ab2a4 */ /* 0x000fe2000f8e023f */
[----:B------:R-:W-:Y:S01]  /*1390*/  ULDC.U8 UR19, c[0x0][0x480] ;  /* 0x0001200000137ab9 */ /* 0x000fe20000000000 */
[----:B------:R-:W-:Y:S02]  /*13a0*/  UIADD3.X UR13, UR24, UR35, URZ, UP2, !UPT ;  /* 0x00000023180d7290 */ /* 0x000fe400097fe43f */
[----:B------:R-:W-:Y:S02]  /*13b0*/  UIMAD UR11, UR11, UR12, URZ ;  /* 0x0000000c0b0b72a4 */ /* 0x000fe4000f8e023f */
[----:B------:R-:W-:Y:S01]  /*13c0*/  @!P1 IMAD.IADD R2, R2, 0x1, -R5 ;  /* 0x0000000102029824 */ /* 0x000fe200078e0a05 */
[----:B------:R-:W-:Y:S01]  /*13d0*/  @!P1 IADD3 R0, R0, 0x1, RZ ;  /* 0x0000000100009810 */ /* 0x000fe20007ffe0ff */
[----:B------:R-:W-:Y:S01]  /*13e0*/  @UP0 UIADD3 UR29, UR16, UR30, URZ ;  /* 0x0000001e101d0290 */ /* 0x000fe2000fffe03f */
[----:B------:R-:W-:Y:S01]  /*13f0*/  PLOP3.LUT P1, PT, PT, PT, UP0, 0x80, 0x0 ;  /* 0x000000000000781c */ /* 0x000fe20003f2f008 */
[----:B------:R-:W-:Y:S01]  /*1400*/  @UP0 UIADD3 UR27, UR16, UR30, URZ ;  /* 0x0000001e101b0290 */ /* 0x000fe2000fffe03f */
[----:B------:R-:W-:Y:S01]  /*1410*/  ISETP.GE.U32.AND P0, PT, R2, R5, PT ;  /* 0x000000050200720c */ /* 0x000fe20003f06070 */
[----:B------:R-:W-:Y:S01]  /*1420*/  UISETP.NE.AND UP4, UPT, UR19, URZ, UPT ;  /* 0x0000003f1300728c */ /* 0x000fe2000bf85270 */
[----:B------:R-:W-:Y:S01]  /*1430*/  LOP3.LUT R2, R6, UR56, RZ, 0x3c, !PT ;  /* 0x0000003806027c12 */ /* 0x000fe2000f8e3cff */
[----:B------:R-:W-:Y:S01]  /*1440*/  @UP0 ULDC.64 UR20, c[0x0][0x250] ;  /* 0x0000940000140ab9 */ /* 0x000fe20000000a00 */
[----:B------:R-:W-:Y:S01]  /*1450*/  @UP0 ULDC.64 UR18, c[0x0][0x248] ;  /* 0x0000920000120ab9 */ /* 0x000fe20000000a00 */
[----:B------:R-:W-:Y:S01]  /*1460*/  UIMAD.WIDE.U32 UR38, UR10, UR12, URZ ;  /* 0x0000000c0a2672a5 */ /* 0x000fe2000f8e003f */
[----:B------:R-:W-:Y:S01]  /*1470*/  ISETP.GE.AND P2, PT, R2, RZ, PT ;  /* 0x000000ff0200720c */ /* 0x000fe20003f46270 */
[----:B------:R-:W-:-:S02]  /*1480*/  UIMAD UR12, UR10, UR13, UR11 ;  /* 0x0000000d0a0c72a4 */ /* 0x000fc4000f8e020b */
[----:B------:R-:W-:Y:S02]  /*1490*/  @UP0 UIMAD.WIDE.U32 UR14, UR29, UR18, URZ ;  /* 0x000000121d0e02a5 */ /* 0x000fe4000f8e003f */
[----:B------:R-:W-:Y:S02]  /*14a0*/  @UP0 UIMAD.WIDE.U32 UR10, UR27, UR20, URZ ;  /* 0x000000141b0a02a5 */ /* 0x000fe4000f8e003f */
[----:B------:R-:W-:Y:S01]  /*14b0*/  @P0 VIADD R0, R0, 0x1 ;  /* 0x0000000100000836 */ /* 0x000fe20000000000 */
[----:B------:R-:W-:Y:S01]  /*14c0*/  UIMAD UR50, UR56, UR61, URZ ;  /* 0x0000003d383272a4 */ /* 0x000fe2000f8e023f */
[----:B------:R-:W-:Y:S01]  /*14d0*/  PLOP3.LUT P0, PT, PT, PT, UP3, 0x80, 0x0 ;  /* 0x000000000000781c */ /* 0x000fe20003f0f038 */
[----:B------:R-:W-:Y:S01]  /*14e0*/  @UP0 UIMAD UR29, UR29, UR19, URZ ;  /* 0x000000131d1d02a4 */ /* 0x000fe2000f8e023f */
[----:B------:R-:W-:Y:S01]  /*14f0*/  IMAD.MOV.U32 R16, RZ, RZ, R0 ;  /* 0x000000ffff107224 */ /* 0x000fe200078e0000 */
[----:B------:R-:W-:Y:S02]  /*1500*/  @UP0 UIMAD UR13, UR27, UR21, URZ ;  /* 0x000000151b0d02a4 */ /* 0x000fe4000f8e023f */
[----:B------:R-:W-:-:S02]  /*1510*/  @!UP1 UIADD3 UR48, UR41, UR31, URZ ;  /* 0x0000001f29309290 */ /* 0x000fc4000fffe03f */
[----:B------:R-:W-:Y:S01]  /*1520*/  USEL UR52, UR49, URZ, UP4 ;  /* 0x0000003f31347287 */ /* 0x000fe2000a000000 */
[----:B------:R-:W-:Y:S01]  /*1530*/  @!P2 IADD3 R16, -R16, RZ, RZ ;  /* 0x000000ff1010a210 */ /* 0x000fe20007ffe1ff */
[----:B------:R-:W-:Y:S01]  /*1540*/  USHF.R.S32.HI UR44, URZ, 0x1f, UR34 ;  /* 0x0000001f3f2c7899 */ /* 0x000fe20008011422 */
[----:B------:R-:W-:Y:S01]  /*1550*/  @!P3 LOP3.LUT R16, RZ, R6, RZ, 0x33, !PT ;  /* 0x00000006ff10b212 */ /* 0x000fe200078e33ff */
[----:B------:R-:W-:Y:S02]  /*1560*/  USHF.R.S32.HI UR53, URZ, 0x1f, UR50 ;  /* 0x0000001f3f357899 */ /* 0x000fe40008011432 */
[----:B------:R-:W-:Y:S02]  /*1570*/  USEL UR51, UR32, URZ, UP4 ;  /* 0x0000003f20337287 */ /* 0x000fe4000a000000 */
[----:B------:R-:W-:Y:S02]  /*1580*/  @UP0 UIADD3 UR35, UR11, UR13, URZ ;  /* 0x0000000d0b230290 */ /* 0x000fe4000fffe03f */
        /* <DEDUP_REMOVED lines=17> */
.L_x_472:
        /* <DEDUP_REMOVED lines=13> */
.L_x_473:
        /* <DEDUP_REMOVED lines=11> */
.L_x_474:
[----:B------:R-:W-:-:S04]  /*1820*/  UIMAD UR5, UR45, UR60, UR56 ;  /* 0x0000003c2d0572a4 */ /* 0x000fc8000f8e0238 */
[----:B------:R-:W-:-:S12]  /*1830*/  UIMAD UR5, UR5, UR58, URZ ;  /* 0x0000003a050572a4 */ /* 0x000fd8000f8e023f */
.L_x_475:
[----:B------:R-:W1:Y:S01]  /*1840*/  S2R R24, SR_TID.X ;  /* 0x0000000000187919 */ /* 0x000e620000002100 */
[----:B------:R-:W2:Y:S01]  /*1850*/  LDC.64 R12, c[0x0][0x420] ;  /* 0x00010800ff0c7b82 */ /* 0x000ea20000000a00 */
[----:B------:R-:W-:Y:S01]  /*1860*/  UIMAD UR14, UR61, UR60, URZ ;  /* 0x0000003c3d0e72a4 */ /* 0x000fe2000f8e023f */
[----:B------:R-:W-:Y:S01]  /*1870*/  SHF.R.S32.HI R225, RZ, 0x1f, R224 ;  /* 0x0000001fffe17819 */ /* 0x000fe200000114e0 */
[----:B------:R-:W-:Y:S01]  /*1880*/  USHF.R.S32.HI UR32, URZ, 0x1f, UR56 ;  /* 0x0000001f3f207899 */ /* 0x000fe20008011438 */
[----:B------:R-:W-:Y:S01]  /*1890*/  IADD3 R4, P0, R224, UR10, RZ ;  /* 0x0000000ae0047c10 */ /* 0x000fe2000ff1e0ff */
[----:B------:R-:W-:Y:S01]  /*18a0*/  ULDC.64 UR10, c[0x0][0x428] ;  /* 0x00010a00000a7ab9 */ /* 0x000fe20000000a00 */
[----:B------:R-:W-:Y:S01]  /*18b0*/  UIADD3 UR27, UR9, UR5, URZ ;  /* 0x00000005091b7290 */ /* 0x000fe2000fffe03f */
[----:B------:R-:W-:Y:S01]  /*18c0*/  BSSY B1, `(.L_x_471) ;  /* 0x00009a6000017945 */ /* 0x000fe20003800000 */
[----:B------:R-:W-:Y:S01]  /*18d0*/  IADD3.X R5, R225, UR48, RZ, P0, !PT ;  /* 0x00000030e1057c10 */ /* 0x000fe200087fe4ff */
[----:B------:R-:W-:Y:S01]  /*18e0*/  UIMAD UR5, UR32, UR10, URZ ;  /* 0x0000000a200572a4 */ /* 0x000fe2000f8e023f */
[----:B------:R-:W-:Y:S01]  /*18f0*/  ULDC.64 UR12, c[0x0][0x258] ;  /* 0x00009600000c7ab9 */ /* 0x000fe20000000a00 */
[----:B------:R-:W-:-:S02]  /*1900*/  UIADD3 UR26, UR9, UR26, URZ ;  /* 0x0000001a091a7290 */ /* 0x000fc4000fffe03f */
[----:B------:R-:W-:Y:S02]  /*1910*/  UIMAD UR15, UR56, UR11, UR5 ;  /* 0x0000000b380f72a4 */ /* 0x000fe4000f8e0205 */
[----:B------:R-:W-:Y:S02]  /*1920*/  USHF.L.U32 UR5, UR14, 0x6, URZ ;  /* 0x000000060e057899 */ /* 0x000fe4000800063f */
[----:B------:R-:W-:Y:S01]  /*1930*/  UISETP.GE.AND UP2, UPT, UR36, 0x1, UPT ;  /* 0x000000012400788c */ /* 0x000fe2000bf46270 */
[----:B------:R-:W-:Y:S01]  /*1940*/  ULDC.64 UR40, c[0x0][0x2b0] ;  /* 0x0000ac0000287ab9 */ /* 0x000fe20000000a00 */
[----:B------:R-:W-:Y:S01]  /*1950*/  ULDC.64 UR42, c[0x0][0x478] ;  /* 0x00011e00002a7ab9 */ /* 0x000fe20000000a00 */
[----:B------:R-:W-:Y:S01]  /*1960*/  ULEA.HI.SX32 UR37, UR37, 0xffffffff, 0x1a ;  /* 0xffffffff25257891 */ /* 0x000fe2000f8fd23f */
[----:B--2---:R-:W-:Y:S01]  /*1970*/  IMAD.WIDE.U32 R4, R12, UR9, R4 ;  /* 0x000000090c047c25 */ /* 0x004fe2000f8e0004 */
[----:B-1----:R-:W-:-:S04]  /*1980*/  SHF.R.S32.HI R23, RZ, 0x1f, R24 ;  /* 0x0000001fff177819 */ /* 0x002fc80000011418 */
[CC--:B------:R-:W-:Y:S02]  /*1990*/  LEA.HI R3, R23.reuse, R24.reuse, RZ, 0x5 ;  /* 0x0000001817037211 */ /* 0x0c0fe400078f28ff */
[----:B------:R-:W-:Y:S02]  /*19a0*/  LEA.HI R2, R23, R24, RZ, 0x3 ;  /* 0x0000001817027211 */ /* 0x000fe400078f18ff */
[----:B------:R-:W-:Y:S02]  /*19b0*/  LOP3.LUT R0, R3, 0xffffffe0, RZ, 0xc0, !PT ;  /* 0xffffffe003007812 */ /* 0x000fe400078ec0ff */
[----:B------:R-:W-:Y:S02]  /*19c0*/  SHF.R.S32.HI R3, RZ, 0x5, R3 ;  /* 0x00000005ff037819 */ /* 0x000fe40000011403 */
[----:B------:R-:W-:Y:S01]  /*19d0*/  SHF.R.S32.HI R2, RZ, 0x3, R2 ;  /* 0x00000003ff027819 */ /* 0x000fe20000011402 */
[----:B------:R-:W-:-:S03]  /*19e0*/  IMAD.IADD R0, R24, 0x1, -R0 ;  /* 0x0000000118007824 */ /* 0x000fc600078e0a00 */
[----:B------:R-:W-:Y:S01]  /*19f0*/  SHF.R.S32.HI R22, RZ, 0x1f, R2 ;  /* 0x0000001fff167819 */ /* 0x000fe20000011402 */
[----:B------:R-:W-:Y:S01]  /*1a00*/  IMAD R14, R3, UR14, R0 ;  /* 0x0000000e030e7c24 */ /* 0x000fe2000f8e0200 */
[----:B------:R-:W-:Y:S01]  /*1a10*/  IADD3 R0, P1, R2, UR9, RZ ;  /* 0x0000000902007c10 */ /* 0x000fe2000ff3e0ff */
[----:B------:R-:W-:-:S03]  /*1a20*/  IMAD R3, R12, UR24, RZ ;  /* 0x000000180c037c24 */ /* 0x000fc6000f8e02ff */
[----:B------:R-:W-:Y:S01]  /*1a30*/  IADD3.X R6, R22, UR24, RZ, P1, !PT ;  /* 0x0000001816067c10 */ /* 0x000fe20008ffe4ff */
[----:B------:R-:W-:Y:S01]  /*1a40*/  IMAD R3, R13, UR9, R3 ;  /* 0x000000090d037c24 */ /* 0x000fe2000f8e0203 */
[----:B------:R-:W-:Y:S01]  /*1a50*/  UIMAD UR9, UR32, UR12, URZ ;  /* 0x0000000c200972a4 */ /* 0x000fe2000f8e023f */
[----:B------:R-:W-:Y:S02]  /*1a60*/  ULDC.64 UR24, c[0x0][0x3e0] ;  /* 0x0000f80000187ab9 */ /* 0x000fe40000000a00 */
[----:B------:R-:W-:Y:S01]  /*1a70*/  IMAD R6, R6, UR22, RZ ;  /* 0x0000001606067c24 */ /* 0x000fe2000f8e02ff */
[----:B------:R-:W-:Y:S01]  /*1a80*/  UIMAD UR13, UR56, UR13, UR9 ;  /* 0x0000000d380d72a4 */ /* 0x000fe2000f8e0209 */
[----:B------:R-:W-:Y:S01]  /*1a90*/  IMAD.IADD R5, R5, 0x1, R3 ;  /* 0x0000000105057824 */ /* 0x000fe200078e0203 */
[----:B------:R-:W-:Y:S01]  /*1aa0*/  USHF.R.S32.HI UR9, URZ, 0x1f, UR5 ;  /* 0x0000001f3f097899 */ /* 0x000fe20008011405 */
[C---:B------:R-:W-:Y:S01]  /*1ab0*/  IMAD R8, R0.reuse, UR23, R6 ;  /* 0x0000001700087c24 */ /* 0x040fe2000f8e0206 */
[----:B------:R-:W-:Y:S01]  /*1ac0*/  UIADD3 UR5, UP1, UP0, UR38, UR5, UR50 ;  /* 0x0000000526057290 */ /* 0x000fe2000f83e032 */
[----:B------:R-:W-:Y:S01]  /*1ad0*/  IMAD.WIDE.U32 R6, R0, UR22, R224 ;  /* 0x0000001600067c25 */ /* 0x000fe2000f8e00e0 */
[----:B------:R-:W-:-:S02]  /*1ae0*/  ULDC.64 UR32, c[0x0][0x400] ;  /* 0x0001000000207ab9 */ /* 0x000fc40000000a00 */
[----:B------:R-:W-:Y:S01]  /*1af0*/  UIADD3.X UR9, UR49, UR9, UR53, UP1, UP0 ;  /* 0x0000000931097290 */ /* 0x000fe20008fe0435 */
[----:B------:R-:W-:Y:S01]  /*1b00*/  IMAD.U32 R0, RZ, RZ, UR10 ;  /* 0x0000000aff007e24 */ /* 0x000fe2000f8e00ff */
[----:B------:R-:W-:Y:S01]  /*1b10*/  IADD3 R6, P0, R6, UR54, RZ ;  /* 0x0000003606067c10 */ /* 0x000fe2000ff1e0ff */
[----:B------:R-:W-:Y:S02]  /*1b20*/  ULDC.64 UR10, c[0x0][0x210] ;  /* 0x00008400000a7ab9 */ /* 0x000fe40000000a00 */
[----:B------:R-:W-:Y:S01]  /*1b30*/  IMAD.WIDE.U32 R4, R0, UR56, R4 ;  /* 0x0000003800047c25 */ /* 0x000fe2000f8e0004 */
[----:B------:R-:W-:Y:S02]  /*1b40*/  IADD3.X R7, R7, UR46, R8, P0, !PT ;  /* 0x0000002e07077c10 */ /* 0x000fe400087fe408 */
[----:B------:R-:W-:Y:S01]  /*1b50*/  PLOP3.LUT P0, PT, PT, PT, UP2, 0x80, 0x0 ;  /* 0x000000000000781c */ /* 0x000fe20003f0f028 */
[----:B------:R-:W-:Y:S01]  /*1b60*/  IMAD.U32 R0, RZ, RZ, UR12 ;  /* 0x0000000cff007e24 */ /* 0x000fe2000f8e00ff */
[----:B------:R-:W-:Y:S01]  /*1b70*/  UIADD3 UR12, UP1, UP0, UR51, UR5, UR55 ;  /* 0x00000005330c7290 */ /* 0x000fe2000f83e037 */
[----:B------:R-:W-:Y:S01]  /*1b80*/  VIADD R5, R5, UR15 ;  /* 0x0000000f05057c36 */ /* 0x000fe20008000000 */
[----:B------:R-:W-:Y:S01]  /*1b90*/  UIMAD.WIDE UR14, UR26, 0x4, UR40 ;  /* 0x000000041a0e78a5 */ /* 0x000fe2000f8e0228 */
[----:B------:R-:W-:Y:S01]  /*1ba0*/  IMAD.WIDE.U32 R6, R0, UR56, R6 ;  /* 0x0000003800067c25 */ /* 0x000fe2000f8e0006 */
[----:B------:R-:W-:-:S02]  /*1bb0*/  UIADD3.X UR5, UR52, UR9, UR47, UP1, UP0 ;  /* 0x0000000934057290 */ /* 0x000fc40008fe042f */
[----:B------:R-:W-:Y:S01]  /*1bc0*/  UIMAD.WIDE UR26, UR27, 0x4, UR42 ;  /* 0x000000041b1a78a5 */ /* 0x000fe2000f8e022a */
[-C--:B------:R-:W-:Y:S01]  /*1bd0*/  IMAD R0, R22, R12.reuse, RZ ;  /* 0x0000000c16007224 */ /* 0x080fe200078e02ff */
[----:B------:R-:W-:Y:S01]  /*1be0*/  LEA R10, P4, R6, UR10, 0x1 ;  /* 0x0000000a060a7c11 */ /* 0x000fe2000f8808ff */
[----:B------:R-:W-:-:S04]  /*1bf0*/  IMAD.WIDE.U32 R4, R2, R12, R4 ;  /* 0x0000000c02047225 */ /* 0x000fc800078e0004 */
[----:B------:R-:W-:Y:S01]  /*1c00*/  IMAD R3, R2, R13, R0 ;  /* 0x0000000d02037224 */ /* 0x000fe200078e0200 */
[----:B------:R-:W-:Y:S01]  /*1c10*/  IADD3 R0, P2, R14, UR12, RZ ;  /* 0x0000000c0e007c10 */ /* 0x000fe2000ff5e0ff */
[----:B------:R-:W-:Y:S01]  /*1c20*/  VIADD R15, R7, UR13 ;  /* 0x0000000d070f7c36 */ /* 0x000fe20008000000 */
[----:B------:R-:W-:Y:S01]  /*1c30*/  LEA R8, P3, R4, UR24, 0x1 ;  /* 0x0000001804087c11 */ /* 0x000fe2000f8608ff */
[----:B------:R-:W-:Y:S01]  /*1c40*/  IMAD.IADD R3, R5, 0x1, R3 ;  /* 0x0000000105037824 */ /* 0x000fe200078e0203 */
[----:B------:R-:W-:Y:S02]  /*1c50*/  LEA R222, P1, R0, UR32, 0x2 ;  /* 0x0000002000de7c11 */ /* 0x000fe4000f8210ff */
[----:B------:R-:W-:Y:S02]  /*1c60*/  LEA.HI.X.SX32 R14, R14, UR5, 0x1, P2 ;  /* 0x000000050e0e7c11 */ /* 0x000fe400090f0eff */
        /* <DEDUP_REMOVED lines=8> */
[C---:B------:R-:W-:Y:S01]  /*1cf0*/  VIADD R19, R2.reuse, 0x20 ;  /* 0x0000002002137836 */ /* 0x040fe20000000000 */
[----:B------:R-:W-:Y:S01]  /*1d00*/  UMOV UR12, UR15 ;  /* 0x0000000f000c7c82 */ /* 0x000fe20008000000 */
[----:B------:R-:W-:Y:S01]  /*1d10*/  UMOV UR15, UR26 ;  /* 0x0000001a000f7c82 */ /* 0x000fe20008000000 */
[----:B------:R-:W-:Y:S01]  /*1d20*/  ULEA.HI UR26, UR9, UR9, URZ, 0x1 ;  /* 0x00000009091a7291 */ /* 0x000fe2000f8f083f */
[----:B------:R-:W-:Y:S05]  /*1d30*/  BSSY B0, `(.L_x_477) ;  /* 0x000001d000007945 */ /* 0x000fea0003800000 */
[----:B------:R-:W-:Y:S01]  /*1d40*/  @P0 BAR.SYNC.DEFER_BLOCKING 0x0 ;  /* 0x0000000000000b1d */ /* 0x000fe20000010000 */
[----:B------:R-:W-:Y:S01]  /*1d50*/  ISETP.GE.AND P4, PT, R2, UR5, PT ;  /* 0x0000000502007c0c */ /* 0x000fe2000bf86270 */
[----:B------:R-:W-:Y:S01]  /*1d60*/  ULOP3.LUT UR26, UR26, 0xfffffffe, URZ, 0xc0, !UPT ;  /* 0xfffffffe1a1a7892 */ /* 0x000fe2000f8ec03f */
[----:B------:R-:W-:Y:S01]  /*1d70*/  ISETP.GE.AND P3, PT, R19, UR5, PT ;  /* 0x0000000513007c0c */ /* 0x000fe2000bf66270 */
[----:B------:R-:W-:-:S02]  /*1d80*/  IMAD.MOV.U32 R234, RZ, RZ, R8 ;  /* 0x000000ffffea7224 */ /* 0x000fc400078e0008 */
[----:B------:R-:W-:Y:S01]  /*1d90*/  UIADD3 UR26, UR9, -UR26, URZ ;  /* 0x8000001a091a7290 */ /* 0x000fe2000fffe03f */
[----:B------:R-:W-:Y:S01]  /*1da0*/  IMAD.MOV.U32 R235, RZ, RZ, R9 ;  /* 0x000000ffffeb7224 */ /* 0x000fe200078e0009 */
[----:B------:R-:W-:Y:S01]  /*1db0*/  UMOV UR13, UR14 ;  /* 0x0000000e000d7c82 */ /* 0x000fe20008000000 */
[----:B------:R-:W-:Y:S01]  /*1dc0*/  UMOV UR14, UR27 ;  /* 0x0000001b000e7c82 */ /* 0x000fe20008000000 */
[----:B------:R-:W-:Y:S01]  /*1dd0*/  UISETP.NE.AND UP0, UPT, UR26, 0x1, UPT ;  /* 0x000000011a00788c */ /* 0x000fe2000bf05270 */
[----:B------:R-:W-:-:S03]  /*1de0*/  VIADD R14, R224, 0x40 ;  /* 0x00000040e00e7836 */ /* 0x000fc60000000000 */
        /* <DEDUP_REMOVED lines=17> */
.L_x_478:
[----:B------:R-:W-:Y:S05]  /*1f00*/  BSYNC B0 ;  /* 0x0000000000007941 */ /* 0x000fea0003800000 */
.L_x_477:
        /* <DEDUP_REMOVED lines=29> */
.L_x_480:
[----:B------:R-:W-:Y:S05]  /*20e0*/  BSYNC B0 ;  /* 0x0000000000007941 */ /* 0x000fea0003800000 */
.L_x_479:
        /* <DEDUP_REMOVED lines=12> */
.L_x_482:
        /* <DEDUP_REMOVED lines=20> */
.L_x_483:
[----:B------:R-:W-:Y:S05]  /*22f0*/  BSYNC B0 ;  /* 0x0000000000007941 */ /* 0x000fea0003800000 */
.L_x_481:
        /* <DEDUP_REMOVED lines=13> */
.L_x_485:
        /* <DEDUP_REMOVED lines=29> */
.L_x_486:
[----:B------:R-:W-:Y:S05]  /*25a0*/  BSYNC B0 ;  /* 0x0000000000007941 */ /* 0x000fea0003800000 */
.L_x_484:
[----:B------:R-:W-:Y:S01]  /*25b0*/  UIMAD UR10, UR44, UR18, URZ ;  /* 0x000000122c0a72a4 */ /* 0x000fe2000f8e023f */
[----:B-1----:R-:W-:Y:S01]  /*25c0*/  IMAD.U32 R4, RZ, RZ, UR18 ;  /* 0x00000012ff047e24 */ /* 0x002fe2000f8e00ff */
[----:B------:R-:W-:Y:S01]  /*25d0*/  ULDC.64 UR22, c[0x0][0x260] ;  /* 0x0000980000167ab9 */ /* 0x000fe20000000a00 */
[----:B------:R-:W-:Y:S01]  /*25e0*/  VIADD R8, R252, 0x8 ;  /* 0x00000008fc087836 */ /* 0x000fe20000000000 */
[----:B------:R-:W-:Y:S01]  /*25f0*/  UIMAD UR11, UR34, UR19, UR10 ;  /* 0x00000013220b72a4 */ /* 0x000fe2000f8e020a */
[----:B------:R-:W-:Y:S01]  /*2600*/  IMAD.WIDE.U32 R4, R4, UR34, R224 ;  /* 0x0000002204047c25 */ /* 0x000fe2000f8e00e0 */
[----:B------:R-:W-:Y:S01]  /*2610*/  UIMAD UR10, UR28, -0x80, UR8 ;  /* 0xffffff801c0a78a4 */ /* 0x000fe2000f8e0208 */
[----:B------:R-:W-:Y:S01]  /*2620*/  BSSY B0, `(.L_x_487) ;  /* 0x0000030000007945 */ /* 0x000fe20003800000 */
[----:B------:R-:W-:Y:S01]  /*2630*/  ISETP.GE.AND P2, PT, R8, UR5, PT ;  /* 0x0000000508007c0c */ /* 0x000fe2000bf46270 */
[----:B------:R-:W-:Y:S01]  /*2640*/  VIADD R11, R252, 0x28 ;  /* 0x00000028fc0b7836 */ /* 0x000fe20000000000 */
[----:B------:R-:W-:Y:S01]  /*2650*/  IADD3 R6, P0, R4, UR17, RZ ;  /* 0x0000001104067c10 */ /* 0x000fe2000ff1e0ff */
[----:B------:R-:W-:Y:S01]  /*2660*/  IMAD.U32 R3, RZ, RZ, UR11 ;  /* 0x0000000bff037e24 */ /* 0x000fe2000f8e00ff */
[----:B------:R-:W-:Y:S01]  /*2670*/  ISETP.GE.AND P5, PT, R2, UR10, PT ;  /* 0x0000000a02007c0c */ /* 0x000fe2000bfa6270 */
[----:B------:R-:W-:Y:S01]  /*2680*/  VIADD R4, R252, 0x20 ;  /* 0x00000020fc047836 */ /* 0x000fe20000000000 */
[----:B------:R-:W-:-:S02]  /*2690*/  P2R R21, PR, RZ, 0x4 ;  /* 0x00000004ff157803 */ /* 0x000fc40000000000 */
[----:B------:R-:W-:Y:S01]  /*26a0*/  IADD3.X R7, R5, UR29, R3, P0, !PT ;  /* 0x0000001d05077c10 */ /* 0x000fe200087fe403 */
[----:B------:R-:W-:Y:S01]  /*26b0*/  IMAD R3, R17, UR22, RZ ;  /* 0x0000001611037c24 */ /* 0x000fe2000f8e02ff */
[----:B------:R-:W-:Y:S02]  /*26c0*/  ISETP.GE.AND P0, PT, R4, UR5, PT ;  /* 0x0000000504007c0c */ /* 0x000fe4000bf06270 */
[----:B------:R-:W-:Y:S01]  /*26d0*/  ISETP.GE.AND P2, PT, R252, UR5, PT ;  /* 0x00000005fc007c0c */ /* 0x000fe2000bf46270 */
[C---:B------:R-:W-:Y:S01]  /*26e0*/  IMAD R3, R16.reuse, UR23, R3 ;  /* 0x0000001710037c24 */ /* 0x040fe2000f8e0203 */
[----:B------:R-:W-:Y:S01]  /*26f0*/  P2R R20, PR, RZ, 0x1 ;  /* 0x00000001ff147803 */ /* 0x000fe20000000000 */
[----:B------:R-:W-:Y:S01]  /*2700*/  IMAD.WIDE.U32 R6, R16, UR22, R6 ;  /* 0x0000001610067c25 */ /* 0x000fe2000f8e0006 */
[----:B------:R-:W-:Y:S01]  /*2710*/  ISETP.GE.AND P0, PT, R11, UR5, PT ;  /* 0x000000050b007c0c */ /* 0x000fe2000bf06270 */
[----:B------:R1:W-:Y:S01]  /*2720*/  @P5 STS.128 [R0+0xc000], RZ ;  /* 0x00c000ff00005388 */ /* 0x0003e20000000c00 */
[----:B------:R-:W-:Y:S01]  /*2730*/  P2R R18, PR, RZ, 0x4 ;  /* 0x00000004ff127803 */ /* 0x000fe20000000000 */
[----:B------:R-:W-:Y:S01]  /*2740*/  IMAD.IADD R10, R7, 0x1, R3 ;  /* 0x00000001070a7824 */ /* 0x000fe200078e0203 */
[----:B------:R-:W-:Y:S01]  /*2750*/  P2R R15, PR, RZ, 0x1 ;  /* 0x00000001ff0f7803 */ /* 0x000fe20000000000 */
[----:B------:R1:W-:Y:S01]  /*2760*/  @P5 STS.128 [R0+0x10000], RZ ;  /* 0x010000ff00005388 */ /* 0x0003e20000000c00 */
[----:B------:R-:W-:Y:S07]  /*2770*/  @P5 BRA `(.L_x_488) ;  /* 0x0000000000685947 */ /* 0x000fee0003800000 */
        /* <DEDUP_REMOVED lines=26> */
.L_x_488:
[----:B------:R-:W-:Y:S05]  /*2920*/  BSYNC B0 ;  /* 0x0000000000007941 */ /* 0x000fea0003800000 */
.L_x_487:
        /* <DEDUP_REMOVED lines=33> */
.L_x_490:
[----:B------:R-:W-:Y:S05]  /*2b40*/  BSYNC B0 ;  /* 0x0000000000007941 */ /* 0x000fea0003800000 */
.L_x_489:
        /* <DEDUP_REMOVED lines=34> */
.L_x_492:
[----:B------:R-:W-:Y:S05]  /*2d70*/  BSYNC B0 ;  /* 0x0000000000007941 */ /* 0x000fea0003800000 */
.L_x_491:
        /* <DEDUP_REMOVED lines=33> */
.L_x_494:
[----:B------:R-:W-:Y:S05]  /*2f90*/  BSYNC B0 ;  /* 0x0000000000007941 */ /* 0x000fea0003800000 */
.L_x_493:
        /* <DEDUP_REMOVED lines=42> */
.L_x_496:
[----:B------:R-:W-:Y:S05]  /*3240*/  BSYNC B0 ;  /* 0x0000000000007941 */ /* 0x000fea0003800000 */
.L_x_495:
        /* <DEDUP_REMOVED lines=32> */
.L_x_498:
[----:B------:R-:W-:Y:S05]  /*3450*/  BSYNC B0 ;  /* 0x0000000000007941 */ /* 0x000fea0003800000 */
.L_x_497:
        /* <DEDUP_REMOVED lines=32> */
.L_x_500:
[----:B------:R-:W-:Y:S05]  /*3660*/  BSYNC B0 ;  /* 0x0000000000007941 */ /* 0x000fea0003800000 */
.L_x_499:
        /* <DEDUP_REMOVED lines=32> */
.L_x_502:
[----:B------:R-:W-:Y:S05]  /*3870*/  BSYNC B0 ;  /* 0x0000000000007941 */ /* 0x000fea0003800000 */
.L_x_501:
[----:B------:R-:W-:Y:S01]  /*3880*/  ULDC.64 UR18, c[0x0][0x3c8] ;  /* 0x0000f20000127ab9 */ /* 0x000fe20000000a00 */
[----:B------:R-:W-:Y:S01]  /*3890*/  USHF.R.S32.HI UR10, URZ, 0x1f, UR56 ;  /* 0x0000001f3f0a7899 */ /* 0x000fe20008011438 */
[----:B------:R-:W-:Y:S01]  /*38a0*/  ISETP.NE.AND P6, PT, R18, RZ, PT ;  /* 0x000000ff1200720c */ /* 0x000fe20003fc5270 */
[----:B------:R-:W-:Y:S01]  /*38b0*/  UISETP.NE.U32.AND UP1, UPT, UR18, URZ, UPT ;  /* 0x0000003f1200728c */ /* 0x000fe2000bf25070 */
[----:B------:R-:W-:Y:S02]  /*38c0*/  SHF.R.S32.HI R7, RZ, 0x1f, R252 ;  /* 0x0000001fff077819 */ /* 0x000fe400000114fc */
[----:B------:R-:W-:Y:S01]  /*38d0*/  ISETP.NE.AND P5, PT, R21, RZ, PT ;  /* 0x000000ff1500720c */ /* 0x000fe20003fa5270 */
[----:B------:R-:W-:Y:S01]  /*38e0*/  UISETP.NE.AND.EX UP1, UPT, UR19, URZ, UPT, UP1 ;  /* 0x0000003f1300728c */ /* 0x000fe2000bf25310 */
[----:B------:R-:W-:Y:S01]  /*38f0*/  ISETP.NE.AND P4, PT, R20, RZ, PT ;  /* 0x000000ff1400720c */ /* 0x000fe20003f85270 */
[----:B------:R-:W-:Y:S01]  /*3900*/  IMAD.MOV.U32 R239, RZ, RZ, 0x7f800000 ;  /* 0x7f800000ffef7424 */ /* 0x000fe200078e00ff */
[----:B------:R-:W-:Y:S01]  /*3910*/  ISETP.NE.AND P3, PT, R15, RZ, PT ;  /* 0x000000ff0f00720c */ /* 0x000fe20003f65270 */
[----:B------:R-:W-:Y:S01]  /*3920*/  IMAD.MOV.U32 R240, RZ, RZ, 0x7f800000 ;  /* 0x7f800000fff07424 */ /* 0x000fe200078e00ff */
[----:B------:R-:W-:Y:S01]  /*3930*/  SHF.R.S32.HI R5, RZ, 0x1f, R11 ;  /* 0x0000001fff057819 */ /* 0x000fe2000001140b */
[----:B------:R-:W-:Y:S01]  /*3940*/  IMAD.MOV.U32 R237, RZ, RZ, 0x7f800000 ;  /* 0x7f800000ffed7424 */ /* 0x000fe200078e00ff */
[----:B------:R-:W-:Y:S01]  /*3950*/  PLOP3.LUT P2, PT, PT, PT, UP1, 0x80, 0x0 ;  /* 0x000000000000781c */ /* 0x000fe20003f4f018 */
[----:B------:R-:W-:Y:S01]  /*3960*/  IMAD.MOV.U32 R238, RZ, RZ, 0x7f800000 ;  /* 0x7f800000ffee7424 */ /* 0x000fe200078e00ff */
[----:B------:R-:W0:Y:S01]  /*3970*/  LDGDEPBAR ;  /* 0x00000000000079af */ /* 0x000e220000000000 */
[----:B------:R-:W-:Y:S01]  /*3980*/  ULDC UR17, c[0x0][0x2d0] ;  /* 0x0000b40000117ab9 */ /* 0x000fe20000000800 */
[----:B------:R-:W-:Y:S01]  /*3990*/  @UP1 ULDC.64 UR20, c[0x0][0x3d0] ;  /* 0x0000f40000141ab9 */ /* 0x000fe20000000a00 */
[----:B------:R-:W-:Y:S01]  /*39a0*/  @UP1 UMOV UR11, UR10 ;  /* 0x0000000a000b1c82 */ /* 0x000fe20008000000 */
[----:B------:R-:W-:Y:S01]  /*39b0*/  @UP1 UIMAD UR5, UR57, UR20, URZ ;  /* 0x00000014390512a4 */ /* 0x000fe2000f8e023f */
[----:B------:R-:W-:-:S02]  /*39c0*/  @UP1 UMOV UR10, UR56 ;  /* 0x00000038000a1c82 */ /* 0x000fc40008000000 */
[----:B------:R-:W-:Y:S02]  /*39d0*/  @UP1 UIMAD.WIDE.U32 UR10, UR45, UR20, UR10 ;  /* 0x000000142d0a12a5 */ /* 0x000fe4000f8e000a */
[----:B------:R-:W-:Y:S02]  /*39e0*/  @UP1 UIMAD UR5, UR45, UR21, UR5 ;  /* 0x000000152d0512a4 */ /* 0x000fe4000f8e0205 */
[----:B------:R-:W-:Y:S02]  /*39f0*/  @UP1 ULEA UR18, UP0, UR10, UR18, 0x2 ;  /* 0x000000120a121291 */ /* 0x000fe4000f80103f */
[----:B------:R-:W-:-:S04]  /*3a00*/  @UP1 UIADD3 UR5, UR11, UR5, URZ ;  /* 0x000000050b051290 */ /* 0x000fc8000fffe03f */
[----:B------:R-:W-:Y:S01]  /*3a10*/  @UP1 ULEA.HI.X UR19, UR10, UR19, UR5, 0x2, UP0 ;  /* 0x000000130a131291 */ /* 0x000fe200080f1405 */
[----:B-1----:R-:W-:Y:S01]  /*3a20*/  IMAD.U32 R2, RZ, RZ, UR18 ;  /* 0x00000012ff027e24 */ /* 0x002fe2000f8e00ff */
[----:B--234-:R-:W-:Y:S01]  /*3a30*/  SHF.L.U64.HI R0, R252, 0x2, R7 ;  /* 0x00000002fc007819 */ /* 0x01cfe20000010207 */
[----:B------:R-:W-:Y:S01]  /*3a40*/  @UP1 ULDC UR5, c[0x0][0x2e8] ;  /* 0x0000ba0000051ab9 */ /* 0x000fe20000000800 */
[----:B------:R-:W-:Y:S01]  /*3a50*/  VIADD R212, R218, 0x2000 ;  /* 0x00002000dad47836 */ /* 0x000fe20000000000 */
[----:B------:R-:W-:Y:S01]  /*3a60*/  UIADD3 UR10, UR34, 0x80, URZ ;  /* 0x00000080220a7890 */ /* 0x000fe2000fffe03f */
[----:B------:R-:W-:Y:S02]  /*3a70*/  IMAD.U32 R3, RZ, RZ, UR19 ;  /* 0x00000013ff037e24 */ /* 0x000fe4000f8e00ff */
[----:B------:R-:W-:Y:S02]  /*3a80*/  IMAD.MOV.U32 R219, RZ, RZ, 0x20 ;  /* 0x00000020ffdb7424 */ /* 0x000fe400078e00ff */
[----:B------:R-:W-:Y:S01]  /*3a90*/  IMAD.MOV.U32 R217, RZ, RZ, 0x40 ;  /* 0x00000040ffd97424 */ /* 0x000fe200078e00ff */
[----:B------:R1:W2:Y:S01]  /*3aa0*/  @P2 LDG.E R6, desc[UR6][R2.64] ;  /* 0x0000000602062981 */ /* 0x0002a2000c1e1900 */
[----:B------:R-:W-:Y:S01]  /*3ab0*/  IMAD.MOV.U32 R230, RZ, RZ, R221 ;  /* 0x000000ffffe67224 */ /* 0x000fe200078e00dd */
[----:B------:R-:W-:Y:S01]  /*3ac0*/  CS2R R158, SRZ ;  /* 0x00000000009e7805 */ /* 0x000fe2000001ff00 */
[----:B------:R-:W-:Y:S01]  /*3ad0*/  IMAD.SHL.U32 R246, R252, 0x4, RZ ;  /* 0x00000004fcf67824 */ /* 0x000fe200078e00ff */
        /* <DEDUP_REMOVED lines=20> */
[----:B------:R-:W-:Y:S01]  /*3c20*/  CS2R R120, SRZ ;  /* 0x0000000000787805 */ /* 0x000fe2000001ff00 */
[----:B-1----:R-:W-:Y:S01]  /*3c30*/  IMAD.SHL.U32 R2, R252, 0x4, RZ ;  /* 0x00000004fc027824 */ /* 0x002fe200078e00ff */
[----:B------:R-:W-:Y:S02]  /*3c40*/  CS2R R118, SRZ ;  /* 0x0000000000767805 */ /* 0x000fe4000001ff00 */
[----:B------:R-:W-:Y:S02]  /*3c50*/  CS2R R116, SRZ ;  /* 0x0000000000747805 */ /* 0x000fe4000001ff00 */
[----:B------:R-:W-:Y:S02]  /*3c60*/  CS2R R110, SRZ ;  /* 0x00000000006e7805 */ /* 0x000fe4000001ff00 */
[----:B------:R-:W-:-:S02]  /*3c70*/  CS2R R108, SRZ ;  /* 0x00000000006c7805 */ /* 0x000fc4000001ff00 */
[----:B------:R-:W-:Y:S02]  /*3c80*/  IADD3 R2, P0, R2, UR13, RZ ;  /* 0x0000000d02027c10 */ /* 0x000fe4000ff1e0ff */
[----:B------:R-:W-:Y:S02]  /*3c90*/  CS2R R114, SRZ ;  /* 0x0000000000727805 */ /* 0x000fe4000001ff00 */
[----:B------:R-:W-:Y:S02]  /*3ca0*/  CS2R R112, SRZ ;  /* 0x0000000000707805 */ /* 0x000fe4000001ff00 */
[----:B------:R-:W-:Y:S02]  /*3cb0*/  CS2R R106, SRZ ;  /* 0x00000000006a7805 */ /* 0x000fe4000001ff00 */
[----:B------:R-:W-:Y:S02]  /*3cc0*/  IADD3.X R3, R0, UR12, RZ, P0, !PT ;  /* 0x0000000c00037c10 */ /* 0x000fe400087fe4ff */
[----:B------:R-:W-:-:S02]  /*3cd0*/  CS2R R104, SRZ ;  /* 0x0000000000687805 */ /* 0x000fc4000001ff00 */
[----:B------:R-:W-:Y:S02]  /*3ce0*/  LEA.HI R0, R23, R24, RZ, 0x4 ;  /* 0x0000001817007211 */ /* 0x000fe400078f20ff */
[----:B------:R-:W-:Y:S02]  /*3cf0*/  CS2R R102, SRZ ;  /* 0x0000000000667805 */ /* 0x000fe4000001ff00 */
[C---:B------:R-:W-:Y:S01]  /*3d00*/  @!P3 LEA R4, P0, R11.reuse, UR13, 0x2 ;  /* 0x0000000d0b04bc11 */ /* 0x040fe2000f8010ff */
[----:B------:R-:W5:Y:S01]  /*3d10*/  @!P6 LDG.E R239, desc[UR6][R2.64] ;  /* 0x0000000602efe981 */ /* 0x000f62000c1e1900 */
[----:B------:R-:W-:Y:S02]  /*3d20*/  LOP3.LUT R0, R0, 0xfffffff0, RZ, 0xc0, !PT ;  /* 0xfffffff000007812 */ /* 0x000fe400078ec0ff */
[----:B------:R-:W-:Y:S02]  /*3d30*/  CS2R R100, SRZ ;  /* 0x0000000000647805 */ /* 0x000fe4000001ff00 */
[----:B------:R-:W-:Y:S01]  /*3d40*/  @!P3 LEA.HI.X R5, R11, UR12, R5, 0x2, P0 ;  /* 0x0000000c0b05bc11 */ /* 0x000fe200080f1405 */
[----:B------:R-:W5:Y:S01]  /*3d50*/  @!P5 LDG.E R240, desc[UR6][R2.64+0x20] ;  /* 0x0000200602f0d981 */ /* 0x000f62000c1e1900 */
[----:B------:R-:W-:Y:S01]  /*3d60*/  CS2R R94, SRZ ;  /* 0x00000000005e7805 */ /* 0x000fe2000001ff00 */
[----:B------:R-:W-:Y:S01]  /*3d70*/  IMAD.IADD R0, R24, 0x1, -R0 ;  /* 0x0000000118007824 */ /* 0x000fe200078e0a00 */
[----:B------:R-:W-:Y:S01]  /*3d80*/  CS2R R92, SRZ ;  /* 0x00000000005c7805 */ /* 0x000fe2000001ff00 */
[----:B------:R1:W5:Y:S01]  /*3d90*/  @!P4 LDG.E R237, desc[UR6][R2.64+0x80] ;  /* 0x0000800602edc981 */ /* 0x000362000c1e1900 */
[----:B------:R-:W-:-:S02]  /*3da0*/  CS2R R98, SRZ ;  /* 0x0000000000627805 */ /* 0x000fc4000001ff00 */
[----:B------:R-:W-:Y:S02]  /*3db0*/  CS2R R96, SRZ ;  /* 0x0000000000607805 */ /* 0x000fe4000001ff00 */
[----:B------:R-:W-:Y:S01]  /*3dc0*/  CS2R R90, SRZ ;  /* 0x00000000005a7805 */ /* 0x000fe2000001ff00 */
[----:B------:R3:W5:Y:S01]  /*3dd0*/  @!P3 LDG.E R238, desc[UR6][R4.64] ;  /* 0x0000000604eeb981 */ /* 0x000762000c1e1900 */
        /* <DEDUP_REMOVED lines=19> */
[----:B------:R-:W-:Y:S01]  /*3f10*/  CS2R R46, SRZ ;  /* 0x00000000002e7805 */ /* 0x000fe2000001ff00 */
[----:B-1----:R-:W2:Y:S01]  /*3f20*/  @P2 MUFU.RCP R3, UR5 ;  /* 0x0000000500032d08 */ /* 0x002ea20008001000 */
[----:B------:R-:W-:Y:S02]  /*3f30*/  SHF.R.S32.HI R2, RZ, 0x1f, R0 ;  /* 0x0000001fff027819 */ /* 0x000fe40000011400 */
[----:B------:R-:W-:-:S02]  /*3f40*/  CS2R R44, SRZ ;  /* 0x00000000002c7805 */ /* 0x000fc4000001ff00 */
[----:B------:R-:W-:Y:S02]  /*3f50*/  CS2R R50, SRZ ;  /* 0x0000000000327805 */ /* 0x000fe4000001ff00 */
[----:B------:R-:W-:Y:S02]  /*3f60*/  CS2R R48, SRZ ;  /* 0x0000000000307805 */ /* 0x000fe4000001ff00 */
[----:B------:R-:W-:Y:S02]  /*3f70*/  LEA.HI R2, R2, R0, RZ, 0x3 ;  /* 0x0000000002027211 */ /* 0x000fe400078f18ff */
[----:B------:R-:W-:Y:S02]  /*3f80*/  CS2R R42, SRZ ;  /* 0x00000000002a7805 */ /* 0x000fe4000001ff00 */
[----:B------:R-:W-:Y:S02]  /*3f90*/  CS2R R40, SRZ ;  /* 0x0000000000287805 */ /* 0x000fe4000001ff00 */
[----:B------:R-:W-:-:S02]  /*3fa0*/  CS2R R38, SRZ ;  /* 0x0000000000267805 */ /* 0x000fc4000001ff00 */
[----:B------:R-:W-:Y:S02]  /*3fb0*/  LOP3.LUT R2, R2, 0xfffffff8, RZ, 0xc0, !PT ;  /* 0xfffffff802027812 */ /* 0x000fe400078ec0ff */
[----:B------:R-:W-:Y:S02]  /*3fc0*/  CS2R R36, SRZ ;  /* 0x0000000000247805 */ /* 0x000fe4000001ff00 */
[----:B------:R-:W-:Y:S01]  /*3fd0*/  SHF.L.U64.HI R245, R252, 0x2, R7 ;  /* 0x00000002fcf57819 */ /* 0x000fe20000010207 */
[----:B------:R-:W-:Y:S01]  /*3fe0*/  ULDC UR18, c[0x0][0x2dc] ;  /* 0x0000b70000127ab9 */ /* 0x000fe20000000800 */
[----:B------:R-:W-:-:S05]  /*3ff0*/  IMAD.IADD R0, R0, 0x1, -R2 ;  /* 0x0000000100007824 */ /* 0x000fca00078e0a02 */
[C---:B------:R-:W-:Y:S02]  /*4000*/  LOP3.LUT P0, RZ, R0.reuse, 0x2, RZ, 0xc0, !PT ;  /* 0x0000000200ff7812 */ /* 0x040fe4000780c0ff */
[----:B------:R-:W-:Y:S01]  /*4010*/  LOP3.LUT P3, RZ, R0, 0x4, RZ, 0xc0, !PT ;  /* 0x0000000400ff7812 */ /* 0x000fe2000786c0ff */
[----:B------:R-:W-:Y:S02]  /*4020*/  VIADD R0, R252, 0xffffffc0 ;  /* 0xffffffc0fc007836 */ /* 0x000fe40000000000 */
[----:B---3--:R-:W-:Y:S02]  /*4030*/  VIADD R4, R220, 0x2000 ;  /* 0x00002000dc047836 */ /* 0x008fe40000000000 */
[----:B------:R-:W-:Y:S01]  /*4040*/  IMAD.SHL.U32 R243, R0, 0x4, RZ ;  /* 0x0000000400f37824 */ /* 0x000fe200078e00ff */
[----:B------:R-:W-:Y:S02]  /*4050*/  SEL R212, R212, R218, !P1 ;  /* 0x000000dad4d47207 */ /* 0x000fe40004800000 */
[----:B------:R-:W-:-:S02]  /*4060*/  SEL R4, R4, R220, !P1 ;  /* 0x000000dc04047207 */ /* 0x000fc40004800000 */
[----:B------:R-:W-:Y:S02]  /*4070*/  LEA R212, R212, UR4, 0x1 ;  /* 0x00000004d4d47c11 */ /* 0x000fe4000f8e08ff */
[----:B------:R-:W-:Y:S02]  /*4080*/  LEA R211, R4, UR4, 0x1 ;  /* 0x0000000404d37c11 */ /* 0x000fe4000f8e08ff */
[----:B------:R-:W-:Y:S02]  /*4090*/  SEL R219, R219, 0xffffffe0, !P0 ;  /* 0xffffffe0dbdb7807 */ /* 0x000fe40004000000 */
[----:B------:R-:W-:Y:S01]  /*40a0*/  SEL R217, R217, 0xffffffc0, !P3 ;  /* 0xffffffc0d9d97807 */ /* 0x000fe20005800000 */
[----:B------:R-:W-:Y:S01]  /*40b0*/  UMOV UR5, URZ ;  /* 0x0000003f00057c82 */ /* 0x000fe20008000000 */
[----:B------:R-:W-:-:S03]  /*40c0*/  UISETP.GE.AND UP0, UPT, UR10, UR8, UPT ;  /* 0x000000080a00728c */ /* 0x000fc6000bf06270 */
[----:B------:R-:W-:Y:S01]  /*40d0*/  ULDC UR10, c[0x0][0x2ec] ;  /* 0x0000bb00000a7ab9 */ /* 0x000fe20000000800 */
[----:B--2---:R-:W-:-:S05]  /*40e0*/  @P2 FMUL.FTZ R2, R6, R3 ;  /* 0x0000000306022220 */ /* 0x004fca0000410000 */
[----:B------:R-:W-:Y:S01]  /*40f0*/  @P2 R2UR UR11, R2 ;  /* 0x00000000020b22ca */ /* 0x000fe200000e0000 */
[----:B------:R-:W-:-:S04]  /*4100*/  IMAD.U32 R2, RZ, RZ, UR28 ;  /* 0x0000001cff027e24 */ /* 0x000fc8000f8e00ff */
[----:B------:R-:W-:Y:S01]  /*4110*/  IMAD R3, R2, 0x80, R247 ;  /* 0x0000008002037824 */ /* 0x000fe200078e02f7 */
[----:B------:R-:W-:-:S04]  /*4120*/  SHF.R.S32.HI R2, RZ, 0x1f, R0 ;  /* 0x0000001fff027819 */ /* 0x000fc80000011400 */
[----:B------:R-:W-:Y:S02]  /*4130*/  SHF.L.U64.HI R244, R0, 0x2, R2 ;  /* 0x0000000200f47819 */ /* 0x000fe40000010202 */
[----:B------:R-:W-:Y:S01]  /*4140*/  IADD3 R0, R252, -UR36, -R3 ;  /* 0x80000024fc007c10 */ /* 0x000fe2000fffe803 */
[----:B------:R-:W-:-:S04]  /*4150*/  @UP1 UMOV UR5, UR11 ;  /* 0x0000000b00051c82 */ /* 0x000fc80008000000 */
[----:B------:R-:W-:-:S07]  /*4160*/  VIADD R242, R0, UR8 ;  /* 0x0000000800f27c36 */ /* 0x000fce0008000000 */
.L_x_505:
        /* <DEDUP_REMOVED lines=8> */
[----:B------:R-:W-:Y:S04]  /*41f0*/  UISETP.GE.AND UP3, UPT, UR9, 0x1, UPT ;  /* 0x000000010900788c */ /* 0x000fe8000bf66270 */
[----:B------:R-:W-:Y:S01]  /*4200*/  SEL R217, R208, 0xffffffc0, !P3 ;  /* 0xffffffc0d0d97807 */ /* 0x000fe20005800000 */
[----:B------:R-:W-:Y:S04]  /*4210*/  DEPBAR.LE SB0, 0x0 ;  /* 0x000080000000791a */ /* 0x000fe80000000000 */
[----:B------:R-:W-:Y:S06]  /*4220*/  BAR.SYNC.DEFER_BLOCKING 0x0 ;  /* 0x0000000000007b1d */ /* 0x000fec0000010000 */
[----:B------:R-:W-:Y:S08]  /*4230*/  LDSM.16.M88.4 R32, [R212] ;  /* 0x00000000d420783b */ /* 0x000ff00000000200 */
[----:B------:R-:W1:Y:S08]  /*4240*/  LDSM.16.M88.4 R16, [R214+UR4+0xc000] ;  /* 0x00c00004d610783b */ /* 0x000e700008000200 */
[----:B------:R-:W2:Y:S08]  /*4250*/  LDSM.16.M88.4 R28, [R212+0x1000] ;  /* 0x00100000d41c783b */ /* 0x000eb00000000200 */
[----:B------:R-:W3:Y:S08]  /*4260*/  LDSM.16.M88.4 R164, [R214+UR4+0xc800] ;  /* 0x00c80004d6a4783b */ /* 0x000ef00008000200 */
[----:B------:R-:W-:Y:S08]  /*4270*/  LDSM.16.M88.4 R168, [R0] ;  /* 0x0000000000a8783b */ /* 0x000ff00000000200 */
[----:B------:R-:W4:Y:S01]  /*4280*/  LDSM.16.M88.4 R172, [R213] ;  /* 0x00000000d5ac783b */ /* 0x000f220000000200 */
[-C--:B-1----:R-:W-:Y:S07]  /*4290*/  HMMA.16816.F32.BF16 R4, R32, R16.reuse, RZ ;  /* 0x000000102004723c */ /* 0x082fee00000418ff */
[----:B------:R-:W1:Y:S01]  /*42a0*/  LDSM.16.M88.4 R176, [R0+0x1000] ;  /* 0x0010000000b0783b */ /* 0x000e620000000200 */
[C---:B--2---:R-:W-:Y:S07]  /*42b0*/  HMMA.16816.F32.BF16 R8, R28.reuse, R16, RZ ;  /* 0x000000101c08723c */ /* 0x044fee00000418ff */
[----:B------:R-:W2:Y:S01]  /*42c0*/  LDSM.16.M88.4 R180, [R213+0x800] ;  /* 0x00080000d5b4783b */ /* 0x000ea20000000200 */
[-C--:B------:R-:W-:Y:S07]  /*42d0*/  HMMA.16816.F32.BF16 R12, R28, R18.reuse, RZ ;  /* 0x000000121c0c723c */ /* 0x080fee00000418ff */
[----:B------:R-:W-:Y:S01]  /*42e0*/  LDSM.16.M88.4 R184, [R3] ;  /* 0x0000000003b8783b */ /* 0x000fe20000000200 */
[C---:B------:R-:W-:Y:S07]  /*42f0*/  HMMA.16816.F32.BF16 R16, R32.reuse, R18, RZ ;  /* 0x000000122010723c */ /* 0x040fee00000418ff */
[----:B------:R-:W2:Y:S01]  /*4300*/  LDSM.16.M88.4 R188, [R216] ;  /* 0x00000000d8bc783b */ /* 0x000ea20000000200 */
[-C--:B---3--:R-:W-:Y:S06]  /*4310*/  HMMA.16816.F32.BF16 R20, R32, R164.reuse, RZ ;  /* 0x000000a42014723c */ /* 0x088fec00000418ff */
[C---:B------:R-:W-:Y:S01]  /*4320*/  HMMA.16816.F32.BF16 R24, R28.reuse, R164, RZ ;  /* 0x000000a41c18723c */ /* 0x040fe200000418ff */
[----:B------:R-:W3:Y:S05]  /*4330*/  LDSM.16.M88.4 R192, [R3+0x1000] ;  /* 0x0010000003c0783b */ /* 0x000eea0000000200 */
[-C--:B------:R-:W-:Y:S03]  /*4340*/  HMMA.16816.F32.BF16 R28, R28, R166.reuse, RZ ;  /* 0x000000a61c1c723c */ /* 0x080fe600000418ff */
[----:B------:R-:W3:Y:S03]  /*4350*/  LDSM.16.M88.4 R196, [R216+0x800] ;  /* 0x00080000d8c4783b */ /* 0x000ee60000000200 */
[----:B------:R-:W-:Y:S05]  /*4360*/  HMMA.16816.F32.BF16 R32, R32, R166, RZ ;  /* 0x000000a62020723c */ /* 0x000fea00000418ff */
[----:B------:R-:W-:Y:S01]  /*4370*/  LDSM.16.M88.4 R164, [R2] ;  /* 0x0000000002a4783b */ /* 0x000fe20000000200 */
[-C--:B----4-:R-:W-:Y:S06]  /*4380*/  HMMA.16816.F32.BF16 R4, R168, R172.reuse, R4 ;  /* 0x000000aca804723c */ /* 0x090fec0000041804 */
[C---:B-1----:R-:W-:Y:S01]  /*4390*/  HMMA.16816.F32.BF16 R8, R176.reuse, R172, R8 ;  /* 0x000000acb008723c */ /* 0x042fe20000041808 */
[----:B------:R-:W-:Y:S05]  /*43a0*/  LDSM.16.M88.4 R200, [R2+0x1000] ;  /* 0x0010000002c8783b */ /* 0x000fea0000000200 */
[-C--:B------:R-:W-:Y:S06]  /*43b0*/  HMMA.16816.F32.BF16 R12, R176, R174.reuse, R12 ;  /* 0x000000aeb00c723c */ /* 0x080fec000004180c */
[C---:B------:R-:W-:Y:S01]  /*43c0*/  HMMA.16816.F32.BF16 R16, R168.reuse, R174, R16 ;  /* 0x000000aea810723c */ /* 0x040fe20000041810 */
[----:B------:R-:W1:Y:S05]  /*43d0*/  LDSM.16.M88.4 R172, [R215] ;  /* 0x00000000d7ac783b */ /* 0x000e6a0000000200 */
[-C--:B--2---:R-:W-:Y:S06]  /*43e0*/  HMMA.16816.F32.BF16 R20, R168, R180.reuse, R20 ;  /* 0x000000b4a814723c */ /* 0x084fec0000041814 */
[C---:B------:R-:W-:Y:S06]  /*43f0*/  HMMA.16816.F32.BF16 R24, R176.reuse, R180, R24 ;  /* 0x000000b4b018723c */ /* 0x040fec0000041818 */
[-C--:B------:R-:W-:Y:S01]  /*4400*/  HMMA.16816.F32.BF16 R28, R176, R182.reuse, R28 ;  /* 0x000000b6b01c723c */ /* 0x080fe2000004181c */
[----:B------:R-:W2:Y:S05]  /*4410*/  LDSM.16.M88.4 R176, [R215+0x800] ;  /* 0x00080000d7b0783b */ /* 0x000eaa0000000200 */
[----:B------:R-:W-:Y:S03]  /*4420*/  HMMA.16816.F32.BF16 R32, R168, R182, R32 ;  /* 0x000000b6a820723c */ /* 0x000fe60000041820 */
[----:B------:R-:W-:Y:S03]  /*4430*/  LDSM.16.M88.4 R168, [R212+0x2000] ;  /* 0x00200000d4a8783b */ /* 0x000fe60000000200 */
[-C--:B------:R-:W-:Y:S05]  /*4440*/  HMMA.16816.F32.BF16 R4, R184, R188.reuse, R4 ;  /* 0x000000bcb804723c */ /* 0x080fea0000041804 */
[----:B------:R-:W4:Y:S01]  /*4450*/  LDSM.16.M88.4 R180, [R214+UR4+0x10000] ;  /* 0x01000004d6b4783b */ /* 0x000f220008000200 */
[C---:B---3--:R-:W-:Y:S06]  /*4460*/  HMMA.16816.F32.BF16 R8, R192.reuse, R188, R8 ;  /* 0x000000bcc008723c */ /* 0x048fec0000041808 */
[-C--:B------:R-:W-:Y:S06]  /*4470*/  HMMA.16816.F32.BF16 R12, R192, R190.reuse, R12 ;  /* 0x000000bec00c723c */ /* 0x080fec000004180c */
[C---:B------:R-:W-:Y:S01]  /*4480*/  HMMA.16816.F32.BF16 R16, R184.reuse, R190, R16 ;  /* 0x000000beb810723c */ /* 0x040fe20000041810 */
[----:B------:R-:W3:Y:S05]  /*4490*/  LDSM.16.M88.4 R188, [R212+0x3000] ;  /* 0x00300000d4bc783b */ /* 0x000eea0000000200 */
[-C--:B------:R-:W-:Y:S06]  /*44a0*/  HMMA.16816.F32.BF16 R20, R184, R196.reuse, R20 ;  /* 0x000000c4b814723c */ /* 0x080fec0000041814 */
[C---:B------:R-:W-:Y:S06]  /*44b0*/  HMMA.16816.F32.BF16 R24, R192.reuse, R196, R24 ;  /* 0x000000c4c018723c */ /* 0x040fec0000041818 */
[-C--:B------:R-:W-:Y:S01]  /*44c0*/  HMMA.16816.F32.BF16 R28, R192, R198.reuse, R28 ;  /* 0x000000c6c01c723c */ /* 0x080fe2000004181c */
[----:B------:R-:W3:Y:S05]  /*44d0*/  LDSM.16.M88.4 R192, [R214+UR4+0x10800] ;  /* 0x01080004d6c0783b */ /* 0x000eea0008000200 */
[----:B------:R-:W-:Y:S03]  /*44e0*/  HMMA.16816.F32.BF16 R32, R184, R198, R32 ;  /* 0x000000c6b820723c */ /* 0x000fe60000041820 */
[----:B------:R-:W-:Y:S03]  /*44f0*/  LDSM.16.M88.4 R184, [R213+0x4000] ;  /* 0x00400000d5b8783b */ /* 0x000fe60000000200 */
[-C--:B-1----:R-:W-:Y:S05]  /*4500*/  HMMA.16816.F32.BF16 R4, R164, R172.reuse, R4 ;  /* 0x000000aca404723c */ /* 0x082fea0000041804 */
[----:B------:R-:W-:Y:S01]  /*4510*/  LDSM.16.M88.4 R196, [R0+0x3000] ;  /* 0x0030000000c4783b */ /* 0x000fe20000000200 */
[C---:B------:R-:W-:Y:S06]  /*4520*/  HMMA.16816.F32.BF16 R8, R200.reuse, R172, R8 ;  /* 0x000000acc808723c */ /* 0x040fec0000041808 */
[-C--:B------:R-:W-:Y:S06]  /*4530*/  HMMA.16816.F32.BF16 R12, R200, R174.reuse, R12 ;  /* 0x000000aec80c723c */ /* 0x080fec000004180c */
[C---:B------:R-:W-:Y:S01]  /*4540*/  HMMA.16816.F32.BF16 R16, R164.reuse, R174, R16 ;  /* 0x000000aea410723c */ /* 0x040fe20000041810 */
[----:B------:R1:W3:Y:S05]  /*4550*/  LDSM.16.M88.4 R172, [R0+0x2000] ;  /* 0x0020000000ac783b */ /* 0x0002ea0000000200 */
[-C--:B--2---:R-:W-:Y:S06]  /*4560*/  HMMA.16816.F32.BF16 R20, R164, R176.reuse, R20 ;  /* 0x000000b0a414723c */ /* 0x084fec0000041814 */
[C---:B------:R-:W-:Y:S06]  /*4570*/  HMMA.16816.F32.BF16 R24, R200.reuse, R176, R24 ;  /* 0x000000b0c818723c */ /* 0x040fec0000041818 */
[-C--:B------:R-:W-:Y:S01]  /*4580*/  HMMA.16816.F32.BF16 R28, R200, R178.reuse, R28 ;  /* 0x000000b2c81c723c */ /* 0x080fe2000004181c */
[----:B------:R-:W2:Y:S05]  /*4590*/  LDSM.16.M88.4 R200, [R213+0x4800] ;  /* 0x00480000d5c8783b */ /* 0x000eaa0000000200 */
[----:B------:R-:W-:Y:S01]  /*45a0*/  HMMA.16816.F32.BF16 R32, R164, R178, R32 ;  /* 0x000000b2a420723c */ /* 0x000fe20000041820 */
[----:B-1----:R-:W-:Y:S02]  /*45b0*/  IMAD.U32 R0, RZ, RZ, UR9 ;  /* 0x00000009ff007e24 */ /* 0x002fe4000f8e00ff */
[----:B------:R-:W-:Y:S02]  /*45c0*/  LDSM.16.M88.4 R164, [R3+0x2000] ;  /* 0x0020000003a4783b */ /* 0x000fe40000000200 */
[----:B------:R-:W-:Y:S01]  /*45d0*/  IMAD R0, R0, 0x40, R242 ;  /* 0x0000004000007824 */ /* 0x000fe200078e02f2 */
[-C--:B----4-:R-:W-:Y:S05]  /*45e0*/  HMMA.16816.F32.BF16 R4, R168, R180.reuse, R4 ;  /* 0x000000b4a804723c */ /* 0x090fea0000041804 */
[----:B------:R-:W1:Y:S01]  /*45f0*/  LDSM.16.M88.4 R176, [R216+0x4000] ;  /* 0x00400000d8b0783b */ /* 0x000e620000000200 */
        /* <DEDUP_REMOVED lines=8> */
[----:B------:R-:W-:Y:S03]  /*4680*/  HMMA.16816.F32.BF16 R32, R168, R194, R32 ;  /* 0x000000c2a820723c */ /* 0x000fe60000041820 */
[----:B------:R3:W4:Y:S03]  /*4690*/  LDSM.16.M88.4 R168, [R3+0x3000] ;  /* 0x0030000003a8783b */ /* 0x0007260000000200 */
[-C--:B------:R-:W-:Y:S05]  /*46a0*/  HMMA.16816.F32.BF16 R4, R172, R184.reuse, R4 ;  /* 0x000000b8ac04723c */ /* 0x080fea0000041804 */
[----:B------:R-:W-:Y:S01]  /*46b0*/  LDSM.16.M88.4 R192, [R2+0x3000] ;  /* 0x0030000002c0783b */ /* 0x000fe20000000200 */
[C---:B------:R-:W-:Y:S06]  /*46c0*/  HMMA.16816.F32.BF16 R8, R196.reuse, R184, R8 ;  /* 0x000000b8c408723c */ /* 0x040fec0000041808 */
[-C--:B------:R-:W-:Y:S06]  /*46d0*/  HMMA.16816.F32.BF16 R12, R196, R186.reuse, R12 ;  /* 0x000000bac40c723c */ /* 0x080fec000004180c */
[C---:B------:R-:W-:Y:S01]  /*46e0*/  HMMA.16816.F32.BF16 R16, R172.reuse, R186, R16 ;  /* 0x000000baac10723c */ /* 0x040fe20000041810 */
[----:B------:R1:W4:Y:S04]  /*46f0*/  LDSM.16.M88.4 R184, [R2+0x2000] ;  /* 0x0020000002b8783b */ /* 0x0003280000000200 */
[C---:B---3--:R-:W-:Y:S01]  /*4700*/  VIADD R3, R0.reuse, 0x20 ;  /* 0x0000002000037836 */ /* 0x048fe20000000000 */
[-C--:B--2---:R-:W-:Y:S04]  /*4710*/  HMMA.16816.F32.BF16 R20, R172, R200.reuse, R20 ;  /* 0x000000c8ac14723c */ /* 0x084fe80000041814 */
[----:B------:R-:W-:Y:S02]  /*4720*/  ISETP.GE.AND P1, PT, R3, RZ, PT ;  /* 0x000000ff0300720c */ /* 0x000fe40003f26270 */
[C---:B------:R-:W-:Y:S06]  /*4730*/  HMMA.16816.F32.BF16 R24, R196.reuse, R200, R24 ;  /* 0x000000c8c418723c */ /* 0x040fec0000041818 */
[-C--:B------:R-:W-:Y:S05]  /*4740*/  HMMA.16816.F32.BF16 R28, R196, R202.reuse, R28 ;  /* 0x000000cac41c723c */ /* 0x080fea000004181c */
[C---:B------:R-:W-:Y:S01]  /*4750*/  @!P1 IADD3 R3, -R0.reuse, -0x20, RZ ;  /* 0xffffffe000039810 */ /* 0x040fe20007ffe1ff */
[----:B------:R-:W-:Y:S01]  /*4760*/  HMMA.16816.F32.BF16 R32, R172, R202, R32 ;  /* 0x000000caac20723c */ /* 0x000fe20000041820 */
[----:B------:R-:W-:Y:S04]  /*4770*/  PLOP3.LUT P1, PT, PT, PT, UP0, 0x80, 0x0 ;  /* 0x000000000000781c */ /* 0x000fe80003f2f008 */
[----:B-1----:R-:W-:Y:S01]  /*4780*/  VIADD R2, R0, 0x28 ;  /* 0x0000002800027836 */ /* 0x002fe20000000000 */
[-C--:B------:R-:W-:Y:S05]  /*4790*/  HMMA.16816.F32.BF16 R4, R164, R176.reuse, R4 ;  /* 0x000000b0a404723c */ /* 0x080fea0000041804 */
[----:B------:R-:W-:Y:S01]  /*47a0*/  ISETP.GE.AND P5, PT, R2, RZ, PT ;  /* 0x000000ff0200720c */ /* 0x000fe20003fa6270 */
[C---:B----4-:R-:W-:Y:S06]  /*47b0*/  HMMA.16816.F32.BF16 R8, R168.reuse, R176, R8 ;  /* 0x000000b0a808723c */ /* 0x050fec0000041808 */
[-C--:B------:R-:W-:Y:S06]  /*47c0*/  HMMA.16816.F32.BF16 R12, R168, R178.reuse, R12 ;  /* 0x000000b2a80c723c */ /* 0x080fec000004180c */
[C---:B------:R-:W-:Y:S05]  /*47d0*/  HMMA.16816.F32.BF16 R16, R164.reuse, R178, R16 ;  /* 0x000000b2a410723c */ /* 0x040fea0000041810 */
[C---:B------:R-:W-:Y:S01]  /*47e0*/  @!P5 IADD3 R2, -R0.reuse, -0x28, RZ ;  /* 0xffffffd80002d810 */ /* 0x040fe20007ffe1ff */
[-C--:B------:R-:W-:Y:S01]  /*47f0*/  HMMA.16816.F32.BF16 R20, R164, R180.reuse, R20 ;  /* 0x000000b4a414723c */ /* 0x080fe20000041814 */
[----:B------:R-:W-:Y:S05]  /*4800*/  PLOP3.LUT P5, PT, PT, PT, UP0, 0x80, 0x0 ;  /* 0x000000000000781c */ /* 0x000fea0003faf008 */
[C---:B------:R-:W-:Y:S06]  /*4810*/  HMMA.16816.F32.BF16 R24, R168.reuse, R180, R24 ;  /* 0x000000b4a818723c */ /* 0x040fec0000041818 */
[-C--:B------:R-:W-:Y:S06]  /*4820*/  HMMA.16816.F32.BF16 R28, R168, R182.reuse, R28 ;  /* 0x000000b6a81c723c */ /* 0x080fec000004181c */
[----:B------:R-:W-:Y:S05]  /*4830*/  HMMA.16816.F32.BF16 R32, R164, R182, R32 ;  /* 0x000000b6a420723c */ /* 0x000fea0000041820 */
[----:B------:R-:W-:Y:S01]  /*4840*/  I2FP.F32.S32 R169, R3 ;  /* 0x0000000300a97245 */ /* 0x000fe20000201400 */
[-C--:B------:R-:W-:Y:S01]  /*4850*/  HMMA.16816.F32.BF16 R4, R184, R188.reuse, R4 ;  /* 0x000000bcb804723c */ /* 0x080fe20000041804 */
[----:B------:R-:W-:Y:S04]  /*4860*/  IMAD.U32 R165, RZ, RZ, UR28 ;  /* 0x0000001cffa57e24 */ /* 0x000fe8000f8e00ff */
[----:B------:R-:W-:Y:S01]  /*4870*/  VIADD R166, R0, 0x8 ;  /* 0x0000000800a67836 */ /* 0x000fe20000000000 */
[C---:B------:R-:W-:Y:S04]  /*4880*/  HMMA.16816.F32.BF16 R8, R192.reuse, R188, R8 ;  /* 0x000000bcc008723c */ /* 0x040fe80000041808 */
[----:B------:R-:W-:Y:S01]  /*4890*/  ISETP.GE.AND P2, PT, R166, RZ, PT ;  /* 0x000000ffa600720c */ /* 0x000fe20003f46270 */
[----:B------:R-:W-:Y:S01]  /*48a0*/  IMAD R165, R165, 0x80, R247 ;  /* 0x00000080a5a57824 */ /* 0x000fe200078e02f7 */
[-C--:B------:R-:W-:Y:S04]  /*48b0*/  HMMA.16816.F32.BF16 R12, R192, R190.reuse, R12 ;  /* 0x000000bec00c723c */ /* 0x080fe8000004180c */
[C---:B------:R-:W-:Y:S01]  /*48c0*/  @P4 ISETP.GE.AND P4, PT, R165.reuse, UR8, PT ;  /* 0x00000008a5004c0c */ /* 0x040fe2000bf86270 */
[----:B------:R-:W-:Y:S01]  /*48d0*/  VIADD R164, R0, 0xffffffff ;  /* 0xffffffff00a47836 */ /* 0x000fe20000000000 */
[C---:B------:R-:W-:Y:S05]  /*48e0*/  HMMA.16816.F32.BF16 R16, R184.reuse, R190, R16 ;  /* 0x000000beb810723c */ /* 0x040fea0000041810 */
[C---:B------:R-:W-:Y:S01]  /*48f0*/  @P0 VIADD R168, R165.reuse, 0x1 ;  /* 0x00000001a5a80836 */ /* 0x040fe20000000000 */
[----:B------:R-:W-:Y:S01]  /*4900*/  ISETP.GE.AND P0, PT, R164, RZ, PT ;  /* 0x000000ffa400720c */ /* 0x000fe20003f06270 */
[----:B------:R-:W-:Y:S01]  /*4910*/  @P6 VIADD R170, R165, 0x8 ;  /* 0x00000008a5aa6836 */ /* 0x000fe20000000000 */
[C---:B------:R-:W-:Y:S02]  /*4920*/  @!P2 IADD3 R166, -R0.reuse, -0x8, RZ ;  /* 0xfffffff800a6a810 */ /* 0x040fe40007ffe1ff */
[----:B------:R-:W-:Y:S02]  /*4930*/  PLOP3.LUT P6, PT, PT, PT, UP0, 0x80, 0x0 ;  /* 0x000000000000781c */ /* 0x000fe40003fcf008 */
[----:B------:R-:W-:Y:S01]  /*4940*/  IABS R167, R0 ;  /* 0x0000000000a77213 */ /* 0x000fe20000000000 */
[----:B------:R-:W-:Y:S01]  /*4950*/  FFMA.FTZ R8, R169, -UR5, R8 ;  /* 0x80000005a9087c23 */ /* 0x000fe20008010008 */
[----:B------:R-:W-:Y:S01]  /*4960*/  I2FP.F32.S32 R174, R166 ;  /* 0x000000a600ae7245 */ /* 0x000fe20000201400 */
[----:B-----5:R-:W-:Y:S01]  /*4970*/  FMUL.FTZ R166, R239, 1.4426950216293334961 ;  /* 0x3fb8aa3befa67820 */ /* 0x020fe20000410000 */
[----:B------:R-:W-:Y:S01]  /*4980*/  I2FP.F32.S32 R171, R167 ;  /* 0x000000a700ab7245 */ /* 0x000fe20000201400 */
[----:B------:R-:W-:Y:S01]  /*4990*/  VIADD R167, R0, 0x1f ;  /* 0x0000001f00a77836 */ /* 0x000fe20000000000 */
[----:B------:R-:W-:Y:S01]  /*49a0*/  I2FP.F32.S32 R3, R2 ;  /* 0x0000000200037245 */ /* 0x000fe20000201400 */
[----:B------:R-:W-:Y:S01]  /*49b0*/  FFMA.FTZ R6, R174, -UR5, R6 ;  /* 0x80000005ae067c23 */ /* 0x000fe20008010006 */
[C---:B------:R-:W-:Y:S01]  /*49c0*/  @!P0 IADD3 R164, -R0.reuse, 0x1, RZ ;  /* 0x0000000100a48810 */ /* 0x040fe20007ffe1ff */
[----:B------:R-:W-:Y:S01]  /*49d0*/  VIADD R2, R0, 0x7 ;  /* 0x0000000700027836 */ /* 0x000fe20000000000 */
[----:B------:R-:W-:Y:S01]  /*49e0*/  PLOP3.LUT P0, PT, PT, PT, UP0, 0x80, 0x0 ;  /* 0x000000000000781c */ /* 0x000fe20003f0f008 */
[----:B------:R-:W-:Y:S01]  /*49f0*/  FFMA.FTZ R4, R171, -UR5, R4 ;  /* 0x80000005ab047c23 */ /* 0x000fe20008010004 */
[----:B------:R-:W-:Y:S01]  /*4a00*/  FFMA.FTZ R10, R3, -UR5, R10 ;  /* 0x80000005030a7c23 */ /* 0x000fe2000801000a */
[----:B------:R-:W-:Y:S01]  /*4a10*/  @P1 FSEL R6, R6, -INF , !P4 ;  /* 0xff80000006061808 */ /* 0x000fe20006000000 */
[----:B------:R-:W-:Y:S01]  /*4a20*/  FMUL.FTZ R3, R237, 1.4426950216293334961 ;  /* 0x3fb8aa3bed037820 */ /* 0x000fe20000410000 */
[----:B------:R-:W-:Y:S01]  /*4a30*/  ISETP.GE.AND P1, PT, R2, RZ, PT ;  /* 0x000000ff0200720c */ /* 0x000fe20003f26270 */
[----:B------:R-:W-:Y:S01]  /*4a40*/  FFMA.FTZ R14, R169, -UR5, R14 ;  /* 0x80000005a90e7c23 */ /* 0x000fe2000801000e */
[----:B------:R-:W-:Y:S01]  /*4a50*/  @P6 FSEL R4, R4, -INF , !P4 ;  /* 0xff80000004046808 */ /* 0x000fe20006000000 */
[----:B------:R-:W-:Y:S01]  /*4a60*/  FFMA.FTZ R18, R171, -UR5, R18 ;  /* 0x80000005ab127c23 */ /* 0x000fe20008010012 */
[----:B------:R-:W-:Y:S02]  /*4a70*/  @P5 FSEL R8, R8, -INF , !P4 ;  /* 0xff80000008085808 */ /* 0x000fe40006000000 */
[----:B------:R-:W-:Y:S02]  /*4a80*/  PLOP3.LUT P2, PT, PT, PT, UP0, 0x80, 0x0 ;  /* 0x000000000000781c */ /* 0x000fe40003f4f008 */
[----:B------:R-:W-:Y:S02]  /*4a90*/  @P0 FSEL R10, R10, -INF , !P4 ;  /* 0xff8000000a0a0808 */ /* 0x000fe40006000000 */
[----:B------:R-:W-:Y:S02]  /*4aa0*/  FSETP.NEU.FTZ.AND P4, PT, R239, -INF , PT ;  /* 0xff800000ef00780b */ /* 0x000fe40003f9d000 */
[----:B------:R-:W-:Y:S01]  /*4ab0*/  I2FP.F32.S32 R172, R164 ;  /* 0x000000a400ac7245 */ /* 0x000fe20000201400 */
[----:B------:R-:W-:Y:S01]  /*4ac0*/  FMUL.FTZ R164, R240, 1.4426950216293334961 ;  /* 0x3fb8aa3bf0a47820 */ /* 0x000fe20000410000 */
[----:B------:R-:W-:Y:S02]  /*4ad0*/  FSEL R166, R166, RZ, P4 ;  /* 0x000000ffa6a67208 */ /* 0x000fe40002000000 */
[----:B------:R-:W-:Y:S01]  /*4ae0*/  PLOP3.LUT P5, PT, PT, PT, UP0, 0x80, 0x0 ;  /* 0x000000000000781c */ /* 0x000fe20003faf008 */
[----:B------:R-:W-:Y:S01]  /*4af0*/  FFMA.FTZ R5, R172, -UR5, R5 ;  /* 0x80000005ac057c23 */ /* 0x000fe20008010005 */
[----:B------:R-:W-:Y:S01]  /*4b00*/  FSETP.NEU.FTZ.AND P0, PT, R240, -INF , PT ;  /* 0xff800000f000780b */ /* 0x000fe20003f1d000 */
[----:B------:R-:W-:Y:S01]  /*4b10*/  FFMA.FTZ R4, R4, UR10, -R166 ;  /* 0x0000000a04047c23 */ /* 0x000fe200080108a6 */
[----:B------:R-:W-:Y:S01]  /*4b20*/  @!P1 IADD3 R2, -R0, -0x7, RZ ;  /* 0xfffffff900029810 */ /* 0x000fe20007ffe1ff */
[----:B------:R-:W-:Y:S01]  /*4b30*/  FFMA.FTZ R19, R172, -UR5, R19 ;  /* 0x80000005ac137c23 */ /* 0x000fe20008010013 */
[----:B------:R-:W-:Y:S01]  /*4b40*/  FSEL R164, R164, RZ, P0 ;  /* 0x000000ffa4a47208 */ /* 0x000fe20000000000 */
[----:B------:R1:W-:Y:S01]  /*4b50*/  MUFU.EX2 R179, R4 ;  /* 0x0000000400b37308 */ /* 0x0003e20000000800 */
[----:B------:R-:W-:Y:S01]  /*4b60*/  I2FP.F32.S32 R173, R2 ;  /* 0x0000000200ad7245 */ /* 0x000fe20000201400 */
[----:B------:R-:W-:Y:S01]  /*4b70*/  VIADD R2, R0, 0x27 ;  /* 0x0000002700027836 */ /* 0x000fe20000000000 */
[----:B------:R-:W-:Y:S01]  /*4b80*/  ISETP.GE.AND P1, PT, R167, RZ, PT ;  /* 0x000000ffa700720c */ /* 0x000fe20003f26270 */
[----:B------:R-:W-:Y:S01]  /*4b90*/  FFMA.FTZ R6, R6, UR10, -R164 ;  /* 0x0000000a06067c23 */ /* 0x000fe200080108a4 */
[----:B------:R-:W-:Y:S01]  /*4ba0*/  PLOP3.LUT P0, PT, PT, PT, UP0, 0x80, 0x0 ;  /* 0x000000000000781c */ /* 0x000fe20003f0f008 */
[----:B------:R-:W-:Y:S01]  /*4bb0*/  FFMA.FTZ R7, R173, -UR5, R7 ;  /* 0x80000005ad077c23 */ /* 0x000fe20008010007 */
[----:B------:R-:W-:Y:S03]  /*4bc0*/  FSETP.NEU.FTZ.AND P4, PT, R237, -INF , PT ;  /* 0xff800000ed00780b */ /* 0x000fe60003f9d000 */
[----:B------:R2:W-:Y:S01]  /*4bd0*/  MUFU.EX2 R180, R6 ;  /* 0x0000000600b47308 */ /* 0x0005e20000000800 */
[----:B------:R-:W-:Y:S02]  /*4be0*/  @P2 ISETP.GE.AND P2, PT, R168, UR8, PT ;  /* 0x00000008a8002c0c */ /* 0x000fe4000bf46270 */
[----:B------:R-:W-:Y:S02]  /*4bf0*/  FSEL R3, R3, RZ, P4 ;  /* 0x000000ff03037208 */ /* 0x000fe40002000000 */
[----:B------:R-:W-:Y:S02]  /*4c00*/  @P5 FSEL R5, R5, -INF , !P2 ;  /* 0xff80000005055808 */ /* 0x000fe40005000000 */
[----:B------:R-:W-:Y:S01]  /*4c10*/  ISETP.GE.AND P4, PT, R2, RZ, PT ;  /* 0x000000ff0200720c */ /* 0x000fe20003f86270 */
[----:B------:R-:W-:Y:S01]  /*4c20*/  FFMA.FTZ R8, R8, UR10, -R3 ;  /* 0x0000000a08087c23 */ /* 0x000fe20008010803 */
[----:B------:R-:W-:Y:S01]  /*4c30*/  PLOP3.LUT P6, PT, PT, PT, UP0, 0x80, 0x0 ;  /* 0x000000000000781c */ /* 0x000fe20003fcf008 */
[----:B------:R-:W-:Y:S01]  /*4c40*/  FFMA.FTZ R5, R5, UR10, -R166 ;  /* 0x0000000a05057c23 */ /* 0x000fe200080108a6 */
[----:B------:R-:W-:Y:S01]  /*4c50*/  PLOP3.LUT P5, PT, PT, PT, UP0, 0x80, 0x0 ;  /* 0x000000000000781c */ /* 0x000fe20003faf008 */
[C---:B-1----:R-:W-:Y:S01]  /*4c60*/  VIADD R4, R0.reuse, 0x18 ;  /* 0x0000001800047836 */ /* 0x042fe20000000000 */
[----:B------:R-:W-:Y:S01]  /*4c70*/  @!P1 IADD3 R167, -R0, -0x1f, RZ ;  /* 0xffffffe100a79810 */ /* 0x000fe20007ffe1ff */
[----:B------:R1:W3:Y:S01]  /*4c80*/  MUFU.EX2 R178, R5 ;  /* 0x0000000500b27308 */ /* 0x0002e20000000800 */
[----:B------:R-:W-:Y:S02]  /*4c90*/  @P0 FSEL R7, R7, -INF , !P2 ;  /* 0xff80000007070808 */ /* 0x000fe40005000000 */
[----:B------:R-:W-:Y:S01]  /*4ca0*/  PLOP3.LUT P1, PT, PT, PT, UP0, 0x80, 0x0 ;  /* 0x000000000000781c */ /* 0x000fe20003f2f008 */
[----:B--2---:R-:W-:Y:S01]  /*4cb0*/  FMUL.FTZ R6, R238, 1.4426950216293334961 ;  /* 0x3fb8aa3bee067820 */ /* 0x004fe20000410000 */
[----:B------:R-:W-:Y:S01]  /*4cc0*/  I2FP.F32.S32 R168, R167 ;  /* 0x000000a700a87245 */ /* 0x000fe20000201400 */
[----:B------:R-:W-:Y:S01]  /*4cd0*/  FFMA.FTZ R7, R7, UR10, -R164 ;  /* 0x0000000a07077c23 */ /* 0x000fe200080108a4 */
[C---:B------:R-:W-:Y:S01]  /*4ce0*/  @!P4 IADD3 R2, -R0.reuse, -0x27, RZ ;  /* 0xffffffd90002c810 */ /* 0x040fe20007ffe1ff */
[----:B------:R-:W-:Y:S01]  /*4cf0*/  VIADD R167, R0, 0x17 ;  /* 0x0000001700a77836 */ /* 0x000fe20000000000 */
[----:B------:R-:W-:Y:S01]  /*4d00*/  ISETP.GE.AND P4, PT, R4, RZ, PT ;  /* 0x000000ff0400720c */ /* 0x000fe20003f86270 */
[----:B------:R-:W-:Y:S01]  /*4d10*/  FFMA.FTZ R9, R168, -UR5, R9 ;  /* 0x80000005a8097c23 */ /* 0x000fe20008010009 */
[----:B------:R-:W-:Y:S01]  /*4d20*/  @P6 ISETP.GE.AND P6, PT, R170, UR8, PT ;  /* 0x00000008aa006c0c */ /* 0x000fe2000bfc6270 */
[----:B------:R2:W-:Y:S01]  /*4d30*/  MUFU.EX2 R231, R7 ;  /* 0x0000000700e77308 */ /* 0x0005e20000000800 */
[----:B------:R-:W-:Y:S01]  /*4d40*/  @P5 VIADD R170, R165, 0x9 ;  /* 0x00000009a5aa5836 */ /* 0x000fe20000000000 */
[----:B------:R-:W-:Y:S01]  /*4d50*/  PLOP3.LUT P5, PT, PT, PT, UP0, 0x80, 0x0 ;  /* 0x000000000000781c */ /* 0x000fe20003faf008 */
[----:B------:R-:W-:Y:S01]  /*4d60*/  FFMA.FTZ R15, R168, -UR5, R15 ;  /* 0x80000005a80f7c23 */ /* 0x000fe2000801000f */
[----:B------:R-:W-:Y:S02]  /*4d70*/  @P1 FSEL R9, R9, -INF , !P2 ;  /* 0xff80000009091808 */ /* 0x000fe40005000000 */
[----:B------:R-:W-:Y:S02]  /*4d80*/  PLOP3.LUT P1, PT, PT, PT, UP0, 0x80, 0x0 ;  /* 0x000000000000781c */ /* 0x000fe40003f2f008 */
[----:B-1----:R-:W-:Y:S01]  /*4d90*/  I2FP.F32.S32 R5, R2 ;  /* 0x0000000200057245 */ /* 0x002fe20000201400 */
[----:B------:R-:W-:Y:S01]  /*4da0*/  FFMA.FTZ R9, R9, UR10, -R3 ;  /* 0x0000000a09097c23 */ /* 0x000fe20008010803 */
[----:B------:R-:W-:Y:S01]  /*4db0*/  @!P4 IADD3 R4, -R0, -0x18, RZ ;  /* 0xffffffe80004c810 */ /* 0x000fe20007ffe1ff */
[----:B------:R1:W-:Y:S01]  /*4dc0*/  MUFU.EX2 R198, R8 ;  /* 0x0000000800c67308 */ /* 0x0003e20000000800 */
[----:B------:R-:W-:Y:S01]  /*4dd0*/  FSETP.NEU.FTZ.AND P0, PT, R238, -INF , PT ;  /* 0xff800000ee00780b */ /* 0x000fe20003f1d000 */
[----:B------:R-:W-:Y:S01]  /*4de0*/  FFMA.FTZ R11, R5, -UR5, R11 ;  /* 0x80000005050b7c23 */ /* 0x000fe2000801000b */
[----:B------:R-:W-:Y:S02]  /*4df0*/  PLOP3.LUT P4, PT, PT, PT, UP0, 0x80, 0x0 ;  /* 0x000000000000781c */ /* 0x000fe40003f8f008 */
[----:B------:R-:W-:Y:S02]  /*4e00*/  @P5 ISETP.GE.AND P5, PT, R170, UR8, PT ;  /* 0x00000008aa005c0c */ /* 0x000fe4000bfa6270 */
[----:B------:R-:W-:Y:S03]  /*4e10*/  FSEL R2, R6, RZ, P0 ;  /* 0x000000ff06027208 */ /* 0x000fe60000000000 */
[----:B------:R4:W-:Y:S01]  /*4e20*/  MUFU.EX2 R197, R9 ;  /* 0x0000000900c57308 */ /* 0x0009e20000000800 */
[----:B------:R-:W-:Y:S02]  /*4e30*/  I2FP.F32.S32 R170, R4 ;  /* 0x0000000400aa7245 */ /* 0x000fe40000201400 */
[----:B------:R-:W-:Y:S01]  /*4e40*/  ISETP.GE.AND P0, PT, R167, RZ, PT ;  /* 0x000000ffa700720c */ /* 0x000fe20003f06270 */
[----:B--2---:R-:W2:Y:S01]  /*4e50*/  LDSM.16.M88.4 R4, [R215+0x4800] ;  /* 0x00480000d704783b */ /* 0x004ea20000000200 */
[----:B------:R-:W-:Y:S01]  /*4e60*/  @P1 FSEL R11, R11, -INF , !P2 ;  /* 0xff8000000b0b1808 */ /* 0x000fe20005000000 */
[----:B------:R-:W-:Y:S01]  /*4e70*/  FFMA.FTZ R12, R170, -UR5, R12 ;  /* 0x80000005aa0c7c23 */ /* 0x000fe2000801000c */
[----:B------:R-:W-:Y:S01]  /*4e80*/  PLOP3.LUT P1, PT, PT, PT, UP0, 0x80, 0x0 ;  /* 0x000000000000781c */ /* 0x000fe20003f2f008 */
[--C-:B------:R-:W-:Y:S01]  /*4e90*/  FFMA.FTZ R10, R10, UR10, -R2.reuse ;  /* 0x0000000a0a0a7c23 */ /* 0x100fe20008010802 */
[----:B------:R-:W-:Y:S01]  /*4ea0*/  PLOP3.LUT P2, PT, PT, PT, UP0, 0x80, 0x0 ;  /* 0x000000000000781c */ /* 0x000fe20003f4f008 */
[----:B-1----:R-:W-:Y:S01]  /*4eb0*/  VIADD R8, R0, 0xfffffff8 ;  /* 0xfffffff800087836 */ /* 0x002fe20000000000 */
[----:B------:R-:W-:Y:S01]  /*4ec0*/  @P4 FSEL R12, R12, -INF , !P6 ;  /* 0xff8000000c0c4808 */ /* 0x000fe20007000000 */
[----:B------:R1:W-:Y:S01]  /*4ed0*/  MUFU.EX2 R200, R10 ;  /* 0x0000000a00c87308 */ /* 0x0003e20000000800 */
[--C-:B------:R-:W-:Y:S02]  /*4ee0*/  FFMA.FTZ R11, R11, UR10, -R2.reuse ;  /* 0x0000000a0b0b7c23 */ /* 0x100fe40008010802 */
[----:B------:R-:W-:Y:S01]  /*4ef0*/  ISETP.GE.AND P4, PT, R8, RZ, PT ;  /* 0x000000ff0800720c */ /* 0x000fe20003f86270 */
[----:B------:R-:W-:Y:S01]  /*4f00*/  FFMA.FTZ R12, R12, UR10, -R3 ;  /* 0x0000000a0c0c7c23 */ /* 0x000fe20008010803 */
[C---:B------:R-:W-:Y:S01]  /*4f10*/  @!P0 IADD3 R167, -R0.reuse, -0x17, RZ ;  /* 0xffffffe900a78810 */ /* 0x040fe20007ffe1ff */
[C---:B----4-:R-:W-:Y:S01]  /*4f20*/  VIADD R9, R0.reuse, 0xfffffff7 ;  /* 0xfffffff700097836 */ /* 0x050fe20000000000 */
[----:B------:R-:W-:Y:S01]  /*4f30*/  PLOP3.LUT P0, PT, PT, PT, UP0, 0x80, 0x0 ;  /* 0x000000000000781c */ /* 0x000fe20003f0f008 */
[----:B------:R-:W-:Y:S01]  /*4f40*/  @P1 VIADD R169, R165, 0x10 ;  /* 0x00000010a5a91836 */ /* 0x000fe20000000000 */
[----:B------:R-:W-:Y:S01]  /*4f50*/  I2FP.F32.S32 R167, R167 ;  /* 0x000000a700a77245 */ /* 0x000fe20000201400 */
[----:B------:R4:W-:Y:S01]  /*4f60*/  MUFU.EX2 R190, R12 ;  /* 0x0000000c00be7308 */ /* 0x0009e20000000800 */
[----:B------:R-:W-:Y:S03]  /*4f70*/  ISETP.GE.AND P1, PT, R9, RZ, PT ;  /* 0x000000ff0900720c */ /* 0x000fe60003f26270 */
[----:B------:R-:W-:Y:S02]  /*4f80*/  FFMA.FTZ R13, R167, -UR5, R13 ;  /* 0x80000005a70d7c23 */ /* 0x000fe4000801000d */
[----:B------:R-:W-:Y:S04]  /*4f90*/  @!P4 IADD3 R8, -R0, 0x8, RZ ;  /* 0x000000080008c810 */ /* 0x000fe80007ffe1ff */
[----:B------:R3:W-:Y:S01]  /*4fa0*/  MUFU.EX2 R199, R11 ;  /* 0x0000000b00c77308 */ /* 0x0007e20000000800 */
[----:B------:R-:W-:Y:S02]  /*4fb0*/  @P2 FSEL R13, R13, -INF , !P5 ;  /* 0xff8000000d0d2808 */ /* 0x000fe40006800000 */
[----:B------:R-:W-:Y:S02]  /*4fc0*/  @P0 FSEL R14, R14, -INF , !P6 ;  /* 0xff8000000e0e0808 */ /* 0x000fe40007000000 */
[----:B------:R-:W-:Y:S01]  /*4fd0*/  PLOP3.LUT P2, PT, PT, PT, UP0, 0x80, 0x0 ;  /* 0x000000000000781c */ /* 0x000fe20003f4f008 */
[----:B------:R-:W-:Y:S01]  /*4fe0*/  FFMA.FTZ R13, R13, UR10, -R3 ;  /* 0x0000000a0d0d7c23 */ /* 0x000fe20008010803 */
[----:B------:R-:W-:Y:S01]  /*4ff0*/  PLOP3.LUT P0, PT, PT, PT, UP0, 0x80, 0x0 ;  /* 0x000000000000781c */ /* 0x000fe20003f0f008 */
[----:B------:R-:W-:Y:S01]  /*5000*/  FFMA.FTZ R14, R14, UR10, -R2 ;  /* 0x0000000a0e0e7c23 */ /* 0x000fe20008010802 */
[C---:B------:R-:W-:Y:S01]  /*5010*/  @!P1 IADD3 R9, -R0.reuse, 0x9, RZ ;  /* 0x0000000900099810 */ /* 0x040fe20007ffe1ff */
[----:B------:R3:W-:Y:S01]  /*5020*/  MUFU.EX2 R189, R13 ;  /* 0x0000000d00bd7308 */ /* 0x0007e20000000800 */
[----:B------:R-:W-:Y:S02]  /*5030*/  PLOP3.LUT P4, PT, PT, PT, UP0, 0x80, 0x0 ;  /* 0x000000000000781c */ /* 0x000fe40003f8f008 */
[----:B-1----:R-:W-:Y:S01]  /*5040*/  I2FP.F32.S32 R10, R9 ;  /* 0x00000009000a7245 */ /* 0x002fe20000201400 */
[-C--:B--2---:R-:W-:Y:S01]  /*5050*/  HMMA.16816.F32.BF16 R20, R184, R4.reuse, R20 ;  /* 0x00000004b814723c */ /* 0x084fe20000041814 */
[----:B------:R-:W-:Y:S02]  /*5060*/  PLOP3.LUT P1, PT, PT, PT, UP0, 0x80, 0x0 ;  /* 0x000000000000781c */ /* 0x000fe40003f2f008 */
[----:B------:R-:W-:Y:S01]  /*5070*/  VIADD R9, R0, 0xfffffff0 ;  /* 0xfffffff000097836 */ /* 0x000fe20000000000 */
[----:B------:R-:W-:Y:S01]  /*5080*/  @P2 FSEL R15, R15, -INF , !P5 ;  /* 0xff8000000f0f2808 */ /* 0x000fe20006800000 */
[----:B------:R-:W-:Y:S01]  /*5090*/  FFMA.FTZ R17, R10, -UR5, R17 ;  /* 0x800000050a117c23 */ /* 0x000fe20008010011 */
[C---:B------:R-:W-:Y:S01]  /*50a0*/  HMMA.16816.F32.BF16 R24, R192.reuse, R4, R24 ;  /* 0x00000004c018723c */ /* 0x040fe20000041818 */
[----:B------:R-:W-:Y:S01]  /*50b0*/  PLOP3.LUT P2, PT, PT, PT, UP0, 0x80, 0x0 ;  /* 0x000000000000781c */ /* 0x000fe20003f4f008 */
[----:B------:R-:W-:Y:S03]  /*50c0*/  MUFU.EX2 R196, R14 ;  /* 0x0000000e00c47308 */ /* 0x000fe60000000800 */
[----:B------:R-:W-:Y:S01]  /*50d0*/  @P0 FSEL R18, R18, -INF , !P6 ;  /* 0xff80000012120808 */ /* 0x000fe20007000000 */
[-C--:B------:R-:W-:Y:S03]  /*50e0*/  HMMA.16816.F32.BF16 R28, R192, R6.reuse, R28 ;  /* 0x00000006c01c723c */ /* 0x080fe6000004181c */
[----:B------:R-:W-:Y:S02]  /*50f0*/  ISETP.GE.AND P0, PT, R9, RZ, PT ;  /* 0x000000ff0900720c */ /* 0x000fe40003f06270 */
[----:B----4-:R-:W-:Y:S01]  /*5100*/  I2FP.F32.S32 R12, R8 ;  /* 0x00000008000c7245 */ /* 0x010fe20000201400 */
[----:B------:R-:W-:Y:S05]  /*5110*/  HMMA.16816.F32.BF16 R32, R184, R6, R32 ;  /* 0x00000006b820723c */ /* 0x000fea0000041820 */
[----:B------:R-:W-:Y:S01]  /*5120*/  FFMA.FTZ R16, R12, -UR5, R16 ;  /* 0x800000050c107c23 */ /* 0x000fe20008010010 */
[----:B------:R-:W-:Y:S01]  /*5130*/  VIADD R8, R0, 0xffffffef ;  /* 0xffffffef00087836 */ /* 0x000fe20000000000 */
[----:B------:R-:W-:Y:S01]  /*5140*/  @P1 FSEL R17, R17, -INF , !P5 ;  /* 0xff80000011111808 */ /* 0x000fe20006800000 */
[----:B---3--:R-:W-:Y:S01]  /*5150*/  @P2 VIADD R11, R165, 0x11 ;  /* 0x00000011a50b2836 */ /* 0x008fe20000000000 */
[----:B------:R-:W-:Y:S02]  /*5160*/  PLOP3.LUT P1, PT, PT, PT, UP0, 0x80, 0x0 ;  /* 0x000000000000781c */ /* 0x000fe40003f2f008 */
[----:B------:R-:W-:Y:S01]  /*5170*/  @P4 FSEL R16, R16, -INF , !P6 ;  /* 0xff80000010104808 */ /* 0x000fe20007000000 */
[C---:B------:R-:W-:Y:S01]  /*5180*/  VIADD R5, R0.reuse, 0x10 ;  /* 0x0000001000057836 */ /* 0x040fe20000000000 */
[----:B------:R-:W-:Y:S01]  /*5190*/  PLOP3.LUT P4, PT, PT, PT, UP0, 0x80, 0x0 ;  /* 0x000000000000781c */ /* 0x000fe20003f8f008 */
[C---:B------:R-:W-:Y:S01]  /*51a0*/  VIADD R4, R0.reuse, 0xf ;  /* 0x0000000f00047836 */ /* 0x040fe20000000000 */
[----:B------:R-:W-:Y:S01]  /*51b0*/  @!P0 IADD3 R9, -R0, 0x10, RZ ;  /* 0x0000001000098810 */ /* 0x000fe20007ffe1ff */
[----:B------:R-:W-:Y:S01]  /*51c0*/  FFMA.FTZ R22, R12, -UR5, R22 ;  /* 0x800000050c167c23 */ /* 0x000fe20008010016 */
[----:B------:R-:W-:Y:S01]  /*51d0*/  ISETP.GE.AND P2, PT, R8, RZ, PT ;  /* 0x000000ff0800720c */ /* 0x000fe20003f46270 */
[----:B------:R-:W-:Y:S01]  /*51e0*/  FFMA.FTZ R23, R10, -UR5, R23 ;  /* 0x800000050a177c23 */ /* 0x000fe20008010017 */
[----:B------:R-:W-:Y:S01]  /*51f0*/  PLOP3.LUT P0, PT, PT, PT, UP0, 0x80, 0x0 ;  /* 0x000000000000781c */ /* 0x000fe20003f0f008 */
[----:B------:R-:W-:Y:S01]  /*5200*/  FFMA.FTZ R26, R170, -UR5, R26 ;  /* 0x80000005aa1a7c23 */ /* 0x000fe2000801001a */
[----:B------:R-:W-:Y:S01]  /*5210*/  PLOP3.LUT P6, PT, PT, PT, UP0, 0x80, 0x0 ;  /* 0x000000000000781c */ /* 0x000fe20003fcf008 */
[----:B------:R-:W-:Y:S01]  /*5220*/  FFMA.FTZ R27, R167, -UR5, R27 ;  /* 0x80000005a71b7c23 */ /* 0x000fe2000801001b */
[----:B------:R-:W-:Y:S01]  /*5230*/  I2FP.F32.S32 R13, R9 ;  /* 0x00000009000d7245 */ /* 0x000fe20000201400 */
[----:B------:R-:W-:Y:S01]  /*5240*/  FFMA.FTZ R28, R174, -UR5, R28 ;  /* 0x80000005ae1c7c23 */ /* 0x000fe2000801001c */
[----:B------:R-:W-:Y:S01]  /*5250*/  @P1 FSEL R19, R19, -INF , !P5 ;  /* 0xff80000013131808 */ /* 0x000fe20006800000 */
[----:B------:R-:W-:Y:S01]  /*5260*/  FFMA.FTZ R29, R173, -UR5, R29 ;  /* 0x80000005ad1d7c23 */ /* 0x000fe2000801001d */
[----:B------:R-:W-:Y:S01]  /*5270*/  @P4 ISETP.GE.AND P4, PT, R169, UR8, PT ;  /* 0x00000008a9004c0c */ /* 0x000fe2000bf86270 */
[----:B------:R-:W-:Y:S01]  /*5280*/  FFMA.FTZ R20, R13, -UR5, R20 ;  /* 0x800000050d147c23 */ /* 0x000fe20008010014 */
[----:B------:R-:W-:Y:S01]  /*5290*/  PLOP3.LUT P1, PT, PT, PT, UP0, 0x80, 0x0 ;  /* 0x000000000000781c */ /* 0x000fe20003f2f008 */
[--C-:B------:R-:W-:Y:S01]  /*52a0*/  FFMA.FTZ R16, R16, UR10, -R166.reuse ;  /* 0x0000000a10107c23 */ /* 0x100fe200080108a6 */
[----:B------:R-:W-:Y:S01]  /*52b0*/  @!P2 IADD3 R8, -R0, 0x11, RZ ;  /* 0x000000110008a810 */ /* 0x000fe20007ffe1ff */
[----:B------:R-:W-:Y:S01]  /*52c0*/  FFMA.FTZ R17, R17, UR10, -R166 ;  /* 0x0000000a11117c23 */ /* 0x000fe200080108a6 */
[----:B------:R-:W-:Y:S01]  /*52d0*/  @P0 FSEL R20, R20, -INF , !P4 ;  /* 0xff80000014140808 */ /* 0x000fe20006000000 */
[----:B------:R-:W-:Y:S01]  /*52e0*/  MUFU.EX2 R202, R16 ;  /* 0x0000001000ca7308 */ /* 0x000fe20000000800 */
[----:B------:R-:W-:Y:S01]  /*52f0*/  ISETP.GE.AND P5, PT, R5, RZ, PT ;  /* 0x000000ff0500720c */ /* 0x000fe20003fa6270 */
[--C-:B------:R-:W-:Y:S01]  /*5300*/  FFMA.FTZ R18, R18, UR10, -R164.reuse ;  /* 0x0000000a12127c23 */ /* 0x100fe200080108a4 */
[----:B------:R-:W-:Y:S01]  /*5310*/  PLOP3.LUT P0, PT, PT, PT, UP0, 0x80, 0x0 ;  /* 0x000000000000781c */ /* 0x000fe20003f0f008 */
[----:B------:R-:W-:Y:S01]  /*5320*/  FFMA.FTZ R19, R19, UR10, -R164 ;  /* 0x0000000a13137c23 */ /* 0x000fe200080108a4 */
[----:B------:R-:W-:Y:S01]  /*5330*/  @P6 ISETP.GE.AND P6, PT, R11, UR8, PT ;  /* 0x000000080b006c0c */ /* 0x000fe2000bfc6270 */
[----:B------:R-:W-:Y:S01]  /*5340*/  FFMA.FTZ R34, R13, -UR5, R34 ;  /* 0x800000050d227c23 */ /* 0x000fe20008010022 */
[----:B------:R-:W-:Y:S03]  /*5350*/  I2FP.F32.S32 R11, R8 ;  /* 0x00000008000b7245 */ /* 0x000fe60000201400 */
[----:B------:R-:W-:Y:S01]  /*5360*/  MUFU.EX2 R201, R17 ;  /* 0x0000001100c97308 */ /* 0x000fe20000000800 */
[----:B------:R-:W-:Y:S01]  /*5370*/  ISETP.GE.AND P2, PT, R4, RZ, PT ;  /* 0x000000ff0400720c */ /* 0x000fe20003f46270 */
[----:B------:R-:W-:Y:S01]  /*5380*/  FFMA.FTZ R15, R15, UR10, -R2 ;  /* 0x0000000a0f0f7c23 */ /* 0x000fe20008010802 */
[----:B------:R-:W-:Y:S01]  /*5390*/  FFMA.FTZ R20, R20, UR10, -R166 ;  /* 0x0000000a14147c23 */ /* 0x000fe200080108a6 */
[C---:B------:R-:W-:Y:S01]  /*53a0*/  FFMA.FTZ R21, R11.reuse, -UR5, R21 ;  /* 0x800000050b157c23 */ /* 0x040fe20008010015 */
[----:B------:R-:W-:Y:S01]  /*53b0*/  FFMA.FTZ R35, R11, -UR5, R35 ;  /* 0x800000050b237c23 */ /* 0x000fe20008010023 */
[----:B------:R-:W-:Y:S02]  /*53c0*/  @!P5 IADD3 R5, -R0, -0x10, RZ ;  /* 0xfffffff00005d810 */ /* 0x000fe40007ffe1ff */
[----:B------:R-:W-:Y:S02]  /*53d0*/  @P0 FSEL R22, R22, -INF , !P4 ;  /* 0xff80000016160808 */ /* 0x000fe40006000000 */
[----:B------:R-:W-:Y:S01]  /*53e0*/  MUFU.EX2 R236, R18 ;  /* 0x0000001200ec7308 */ /* 0x000fe20000000800 */
[----:B------:R-:W-:Y:S02]  /*53f0*/  @P1 FSEL R21, R21, -INF , !P6 ;  /* 0xff80000015151808 */ /* 0x000fe40007000000 */
[----:B------:R-:W-:Y:S01]  /*5400*/  PLOP3.LUT P1, PT, PT, PT, UP0, 0x80, 0x0 ;  /* 0x000000000000781c */ /* 0x000fe20003f2f008 */
[----:B------:R-:W-:Y:S01]  /*5410*/  FFMA.FTZ R22, R22, UR10, -R164 ;  /* 0x0000000a16167c23 */ /* 0x000fe200080108a4 */
[----:B------:R-:W-:Y:S01]  /*5420*/  PLOP3.LUT P0, PT, PT, PT, UP0, 0x80, 0x0 ;  /* 0x000000000000781c */ /* 0x000fe20003f0f008 */
[----:B------:R-:W-:Y:S01]  /*5430*/  FFMA.FTZ R21, R21, UR10, -R166 ;  /* 0x0000000a15157c23 */ /* 0x000fe200080108a6 */
[C---:B------:R-:W-:Y:S03]  /*5440*/  @!P2 IADD3 R4, -R0.reuse, -0xf, RZ ;  /* 0xfffffff10004a810 */ /* 0x040fe60007ffe1ff */
[----:B------:R-:W1:Y:S01]  /*5450*/  MUFU.EX2 R207, R19 ;  /* 0x0000001300cf7308 */ /* 0x000e620000000800 */
[----:B------:R-:W-:Y:S01]  /*5460*/  I2FP.F32.S32 R9, R5 ;  /* 0x0000000500097245 */ /* 0x000fe20000201400 */
[C---:B------:R-:W-:Y:S01]  /*5470*/  VIADD R5, R0.reuse, 0xffffffe8 ;  /* 0xffffffe800057836 */ /* 0x040fe20000000000 */
[----:B------:R-:W-:Y:S02]  /*5480*/  PLOP3.LUT P5, PT, PT, PT, UP0, 0x80, 0x0 ;  /* 0x000000000000781c */ /* 0x000fe40003faf008 */
[----:B------:R-:W-:Y:S01]  /*5490*/  I2FP.F32.S32 R8, R4 ;  /* 0x0000000400087245 */ /* 0x000fe20000201400 */
[----:B------:R-:W-:Y:S01]  /*54a0*/  FFMA.FTZ R24, R9, -UR5, R24 ;  /* 0x8000000509187c23 */ /* 0x000fe20008010018 */
[----:B------:R-:W-:Y:S01]  /*54b0*/  PLOP3.LUT P2, PT, PT, PT, UP0, 0x80, 0x0 ;  /* 0x000000000000781c */ /* 0x000fe20003f4f008 */
[----:B------:R-:W-:Y:S01]  /*54c0*/  VIADD R4, R0, 0xffffffe7 ;  /* 0xffffffe700047836 */ /* 0x000fe20000000000 */
[----:B------:R-:W-:Y:S01]  /*54d0*/  @P1 FSEL R23, R23, -INF , !P6 ;  /* 0xff80000017171808 */ /* 0x000fe20007000000 */
[----:B------:R-:W-:Y:S01]  /*54e0*/  FFMA.FTZ R25, R8, -UR5, R25 ;  /* 0x8000000508197c23 */ /* 0x000fe20008010019 */
[----:B------:R-:W-:Y:S01]  /*54f0*/  @P0 FSEL R24, R24, -INF , !P4 ;  /* 0xff80000018180808 */ /* 0x000fe20006000000 */
[----:B------:R-:W-:Y:S01]  /*5500*/  FFMA.FTZ R30, R9, -UR5, R30 ;  /* 0x80000005091e7c23 */ /* 0x000fe2000801001e */
[----:B------:R-:W-:Y:S01]  /*5510*/  PLOP3.LUT P1, PT, PT, PT, UP0, 0x80, 0x0 ;  /* 0x000000000000781c */ /* 0x000fe20003f2f008 */
[----:B------:R-:W-:Y:S01]  /*5520*/  FFMA.FTZ R31, R8, -UR5, R31 ;  /* 0x80000005081f7c23 */ /* 0x000fe2000801001f */
[----:B------:R-:W-:Y:S01]  /*5530*/  PLOP3.LUT P0, PT, PT, PT, UP0, 0x80, 0x0 ;  /* 0x000000000000781c */ /* 0x000fe20003f0f008 */
[--C-:B------:R-:W-:Y:S01]  /*5540*/  FFMA.FTZ R24, R24, UR10, -R3.reuse ;  /* 0x0000000a18187c23 */ /* 0x100fe20008010803 */
[----:B------:R-:W-:Y:S01]  /*5550*/  @P5 FSEL R25, R25, -INF , !P6 ;  /* 0xff80000019195808 */ /* 0x000fe20007000000 */
[----:B------:R-:W2:Y:S01]  /*5560*/  MUFU.EX2 R191, R15 ;  /* 0x0000000f00bf7308 */ /* 0x000ea20000000800 */
[----:B------:R-:W-:Y:S01]  /*5570*/  PLOP3.LUT P5, PT, PT, PT, UP0, 0x80, 0x0 ;  /* 0x000000000000781c */ /* 0x000fe20003faf008 */
[----:B------:R-:W-:Y:S01]  /*5580*/  FFMA.FTZ R23, R23, UR10, -R164 ;  /* 0x0000000a17177c23 */ /* 0x000fe200080108a4 */
[----:B------:R-:W-:Y:S01]  /*5590*/  @P2 FSEL R26, R26, -INF , !P4 ;  /* 0xff8000001a1a2808 */ /* 0x000fe20006000000 */
[--C-:B------:R-:W-:Y:S01]  /*55a0*/  FFMA.FTZ R25, R25, UR10, -R3.reuse ;  /* 0x0000000a19197c23 */ /* 0x100fe20008010803 */
[----:B------:R-:W-:Y:S02]  /*55b0*/  PLOP3.LUT P2, PT, PT, PT, UP0, 0x80, 0x0 ;  /* 0x000000000000781c */ /* 0x000fe40003f4f008 */
[----:B------:R-:W-:Y:S01]  /*55c0*/  PLOP3.LUT P4, PT, PT, PT, UP0, 0x80, 0x0 ;  /* 0x000000000000781c */ /* 0x000fe20003f8f008 */
[--C-:B------:R-:W-:Y:S01]  /*55d0*/  FFMA.FTZ R26, R26, UR10, -R2.reuse ;  /* 0x0000000a1a1a7c23 */ /* 0x100fe20008010802 */
[----:B------:R-:W-:Y:S01]  /*55e0*/  @P1 FSEL R27, R27, -INF , !P6 ;  /* 0xff8000001b1b1808 */ /* 0x000fe20007000000 */
[C---:B------:R-:W-:Y:S01]  /*55f0*/  @P0 VIADD R6, R165.reuse, 0x18 ;  /* 0x00000018a5060836 */ /* 0x040fe20000000000 */
[----:B------:R-:W-:Y:S01]  /*5600*/  PLOP3.LUT P1, PT, PT, PT, UP0, 0x80, 0x0 ;  /* 0x000000000000781c */ /* 0x000fe20003f2f008 */
[----:B------:R-:W-:Y:S01]  /*5610*/  MUFU.EX2 R205, R20 ;  /* 0x0000001400cd7308 */ /* 0x000fe20000000800 */
[----:B------:R-:W-:Y:S01]  /*5620*/  PLOP3.LUT P0, PT, PT, PT, UP0, 0x80, 0x0 ;  /* 0x000000000000781c */ /* 0x000fe20003f0f008 */
[----:B------:R-:W-:Y:S01]  /*5630*/  @P5 VIADD R165, R165, 0x19 ;  /* 0x00000019a5a55836 */ /* 0x000fe20000000000 */
[----:B------:R-:W-:Y:S01]  /*5640*/  ISETP.GE.AND P6, PT, R5, RZ, PT ;  /* 0x000000ff0500720c */ /* 0x000fe20003fc6270 */
[----:B------:R-:W-:Y:S01]  /*5650*/  FFMA.FTZ R27, R27, UR10, -R2 ;  /* 0x0000000a1b1b7c23 */ /* 0x000fe20008010802 */
[----:B------:R-:W-:Y:S02]  /*5660*/  ISETP.GE.AND P5, PT, R4, RZ, PT ;  /* 0x000000ff0400720c */ /* 0x000fe40003fa6270 */
[----:B------:R-:W-:Y:S03]  /*5670*/  @P2 ISETP.GE.AND P2, PT, R6, UR8, PT ;  /* 0x0000000806002c0c */ /* 0x000fe6000bf46270 */
[----:B------:R-:W3:Y:S01]  /*5680*/  MUFU.EX2 R203, R21 ;  /* 0x0000001500cb7308 */ /* 0x000ee20000000800 */
[----:B------:R-:W-:Y:S02]  /*5690*/  @P4 ISETP.GE.AND P4, PT, R165, UR8, PT ;  /* 0x00000008a5004c0c */ /* 0x000fe4000bf86270 */
[----:B------:R-:W-:Y:S02]  /*56a0*/  @P1 FSEL R28, R28, -INF , !P2 ;  /* 0xff8000001c1c1808 */ /* 0x000fe40005000000 */
[----:B------:R-:W-:Y:S02]  /*56b0*/  @P0 FSEL R29, R29, -INF , !P4 ;  /* 0xff8000001d1d0808 */ /* 0x000fe40006000000 */
[----:B------:R-:W-:Y:S01]  /*56c0*/  @!P6 IADD3 R5, -R0, 0x18, RZ ;  /* 0x000000180005e810 */ /* 0x000fe20007ffe1ff */
[--C-:B------:R-:W-:Y:S01]  /*56d0*/  FFMA.FTZ R28, R28, UR10, -R3.reuse ;  /* 0x0000000a1c1c7c23 */ /* 0x100fe20008010803 */
[----:B------:R-:W-:Y:S01]  /*56e0*/  @!P5 IADD3 R4, -R0, 0x19, RZ ;  /* 0x000000190004d810 */ /* 0x000fe20007ffe1ff */
[----:B------:R-:W-:Y:S01]  /*56f0*/  FFMA.FTZ R3, R29, UR10, -R3 ;  /* 0x0000000a1d037c23 */ /* 0x000fe20008010803 */
[----:B------:R-:W-:Y:S01]  /*5700*/  F2FP.BF16.F32.PACK_AB R0, R178, R179 ;  /* 0x000000b3b200723e */ /* 0x000fe200000010ff */
[----:B------:R-:W-:Y:S01]  /*5710*/  MUFU.EX2 R206, R22 ;  /* 0x0000001600ce7308 */ /* 0x000fe20000000800 */
[----:B------:R-:W-:Y:S02]  /*5720*/  PLOP3.LUT P1, PT, PT, PT, UP0, 0x80, 0x0 ;  /* 0x000000000000781c */ /* 0x000fe40003f2f008 */
[----:B------:R-:W-:Y:S01]  /*5730*/  I2FP.F32.S32 R5, R5 ;  /* 0x0000000500057245 */ /* 0x000fe20000201400 */
[----:B------:R4:W-:Y:S01]  /*5740*/  STS [R228+0x20000], R0 ;  /* 0x02000000e4007388 */ /* 0x0009e20000000800 */
[----:B------:R-:W-:Y:S02]  /*5750*/  PLOP3.LUT P0, PT, PT, PT, UP0, 0x80, 0x0 ;  /* 0x000000000000781c */ /* 0x000fe40003f0f008 */
[----:B------:R-:W-:Y:S03]  /*5760*/  I2FP.F32.S32 R4, R4 ;  /* 0x0000000400047245 */ /* 0x000fe60000201400 */
[----:B------:R2:W-:Y:S01]  /*5770*/  MUFU.EX2 R183, R3 ;  /* 0x0000000300b77308 */ /* 0x0005e20000000800 */
[----:B------:R-:W-:Y:S01]  /*5780*/  FFMA.FTZ R32, R5, -UR5, R32 ;  /* 0x8000000505207c23 */ /* 0x000fe20008010020 */
[----:B------:R-:W-:Y:S01]  /*5790*/  PLOP3.LUT P5, PT, PT, PT, UP0, 0x80, 0x0 ;  /* 0x000000000000781c */ /* 0x000fe20003faf008 */
[----:B------:R-:W-:Y:S01]  /*57a0*/  FFMA.FTZ R33, R4, -UR5, R33 ;  /* 0x8000000504217c23 */ /* 0x000fe20008010021 */
[----:B-1----:R-:W-:Y:S02]  /*57b0*/  F2FP.BF16.F32.PACK_AB R5, R207, R236 ;  /* 0x000000eccf05723e */ /* 0x002fe400000010ff */
[----:B------:R-:W-:Y:S04]  /*57c0*/  @P1 FSEL R32, R32, -INF , !P2 ;  /* 0xff80000020201808 */ /* 0x000fe80005000000 */
[----:B------:R-:W-:Y:S01]  /*57d0*/  MUFU.EX2 R204, R23 ;  /* 0x0000001700cc7308 */ /* 0x000fe20000000800 */
[----:B------:R-:W-:Y:S02]  /*57e0*/  PLOP3.LUT P1, PT, PT, PT, UP0, 0x80, 0x0 ;  /* 0x000000000000781c */ /* 0x000fe40003f2f008 */
[----:B------:R-:W-:Y:S01]  /*57f0*/  @P0 FSEL R33, R33, -INF , !P4 ;  /* 0xff80000021210808 */ /* 0x000fe20006000000 */
[--C-:B------:R-:W-:Y:S01]  /*5800*/  FFMA.FTZ R32, R32, UR10, -R166.reuse ;  /* 0x0000000a20207c23 */ /* 0x100fe200080108a6 */
[----:B------:R-:W-:Y:S02]  /*5810*/  PLOP3.LUT P0, PT, PT, PT, UP0, 0x80, 0x0 ;  /* 0x000000000000781c */ /* 0x000fe40003f0f008 */
[----:B------:R-:W-:Y:S01]  /*5820*/  F2FP.BF16.F32.PACK_AB R4, R197, R198 ;  /* 0x000000c6c504723e */ /* 0x000fe200000010ff */
[----:B------:R-:W-:Y:S01]  /*5830*/  FFMA.FTZ R166, R33, UR10, -R166 ;  /* 0x0000000a21a67c23 */ /* 0x000fe200080108a6 */
[----:B--2---:R-:W-:Y:S01]  /*5840*/  F2FP.BF16.F32.PACK_AB R3, R231, R180 ;  /* 0x000000b4e703723e */ /* 0x004fe200000010ff */
[----:B------:R-:W-:Y:S01]  /*5850*/  MUFU.EX2 R194, R32 ;  /* 0x0000002000c27308 */ /* 0x000fe20000000800 */
[----:B------:R-:W-:Y:S02]  /*5860*/  @P5 FSEL R30, R30, -INF , !P2 ;  /* 0xff8000001e1e5808 */ /* 0x000fe40005000000 */
[----:B----4-:R-:W-:Y:S01]  /*5870*/  F2FP.BF16.F32.PACK_AB R0, R201, R202 ;  /* 0x000000cac900723e */ /* 0x010fe200000010ff */
[----:B------:R1:W-:Y:S01]  /*5880*/  STS [R228+0x20400], R3 ;  /* 0x02040003e4007388 */ /* 0x0003e20000000800 */
[----:B------:R-:W-:Y:S01]  /*5890*/  @P1 FSEL R34, R34, -INF , !P2 ;  /* 0xff80000022221808 */ /* 0x000fe20005000000 */
[----:B------:R-:W-:Y:S01]  /*58a0*/  FFMA.FTZ R30, R30, UR10, -R2 ;  /* 0x0000000a1e1e7c23 */ /* 0x000fe20008010802 */
[----:B------:R-:W-:Y:S01]  /*58b0*/  PLOP3.LUT P1, PT, PT, PT, UP0, 0x80, 0x0 ;  /* 0x000000000000781c */ /* 0x000fe20003f2f008 */
[----:B------:R2:W-:Y:S01]  /*58c0*/  STS [R229+0x20000], R0 ;  /* 0x02000000e5007388 */ /* 0x0005e20000000800 */
[----:B------:R-:W-:Y:S01]  /*58d0*/  @P0 FSEL R35, R35, -INF , !P4 ;  /* 0xff80000023230808 */ /* 0x000fe20006000000 */
[--C-:B------:R-:W-:Y:S01]  /*58e0*/  FFMA.FTZ R34, R34, UR10, -R164.reuse ;  /* 0x0000000a22227c23 */ /* 0x100fe200080108a4 */
[----:B------:R-:W4:Y:S01]  /*58f0*/  MUFU.EX2 R192, R166 ;  /* 0x000000a600c07308 */ /* 0x000f220000000800 */
[----:B------:R3:W-:Y:S01]  /*5900*/  STS [R229+0x20400], R5 ;  /* 0x02040005e5007388 */ /* 0x0007e20000000800 */
[----:B------:R-:W-:Y:S01]  /*5910*/  IADD3 R176, P0, R246, UR15, RZ ;  /* 0x0000000ff6b07c10 */ /* 0x000fe2000ff1e0ff */
[----:B------:R-:W-:Y:S02]  /*5920*/  FFMA.FTZ R164, R35, UR10, -R164 ;  /* 0x0000000a23a47c23 */ /* 0x000fe400080108a4 */
[----:B------:R4:W-:Y:S01]  /*5930*/  STS [R228+0x21000], R4 ;  /* 0x02100004e4007388 */ /* 0x0009e20000000800 */
[----:B------:R-:W-:Y:S04]  /*5940*/  IADD3.X R177, R245, UR14, RZ, P0, !PT ;  /* 0x0000000ef5b17c10 */ /* 0x000fe800087fe4ff */
[----:B------:R-:W-:Y:S01]  /*5950*/  MUFU.EX2 R195, R34 ;  /* 0x0000002200c37308 */ /* 0x000fe20000000800 */
[----:B------:R-:W-:Y:S02]  /*5960*/  @P1 FSEL R31, R31, -INF , !P4 ;  /* 0xff8000001f1f1808 */ /* 0x000fe40006000000 */
[----:B------:R-:W-:Y:S03]  /*5970*/  PLOP3.LUT P1, PT, PT, PT, UP3, 0x80, 0x0 ;  /* 0x000000000000781c */ /* 0x000fe60003f2f038 */
[----:B------:R-:W-:Y:S04]  /*5980*/  FFMA.FTZ R2, R31, UR10, -R2 ;  /* 0x0000000a1f027c23 */ /* 0x000fe80008010802 */
[----:B------:R-:W4:Y:S01]  /*5990*/  MUFU.EX2 R193, R164 ;  /* 0x000000a400c17308 */ /* 0x000f220000000800 */
[----:B-1----:R-:W-:Y:S02]  /*59a0*/  F2FP.BF16.F32.PACK_AB R3, R199, R200 ;  /* 0x000000c8c703723e */ /* 0x002fe400000010ff */
[----:B--2---:R-:W-:Y:S03]  /*59b0*/  F2FP.BF16.F32.PACK_AB R0, R189, R190 ;  /* 0x000000bebd00723e */ /* 0x004fe600000010ff */
[----:B------:R1:W-:Y:S04]  /*59c0*/  STS [R228+0x21400], R3 ;  /* 0x02140003e4007388 */ /* 0x0003e80000000800 */
[----:B------:R2:W-:Y:S01]  /*59d0*/  MUFU.EX2 R181, R2 ;  /* 0x0000000200b57308 */ /* 0x0005e20000000800 */
[----:B---3--:R-:W-:Y:S01]  /*59e0*/  F2FP.BF16.F32.PACK_AB R5, R191, R196 ;  /* 0x000000c4bf05723e */ /* 0x008fe200000010ff */
[----:B------:R3:W-:Y:S01]  /*59f0*/  STS [R229+0x21000], R0 ;  /* 0x02100000e5007388 */ /* 0x0007e20000000800 */
[----:B----4-:R-:W-:Y:S03]  /*5a00*/  F2FP.BF16.F32.PACK_AB R4, R203, R205 ;  /* 0x000000cdcb04723e */ /* 0x010fe600000010ff */
[----:B------:R4:W-:Y:S04]  /*5a10*/  STS [R229+0x21400], R5 ;  /* 0x02140005e5007388 */ /* 0x0009e80000000800 */
[----:B------:R-:W-:Y:S01]  /*5a20*/  MUFU.EX2 R186, R24 ;  /* 0x0000001800ba7308 */ /* 0x000fe20000000800 */
[----:B------:R4:W-:Y:S09]  /*5a30*/  STS [R226+0x20000], R4 ;  /* 0x02000004e2007388 */ /* 0x0009f20000000800 */
[----:B------:R-:W4:Y:S01]  /*5a40*/  MUFU.EX2 R185, R25 ;  /* 0x0000001900b97308 */ /* 0x000f220000000800 */
[----:B--2---:R-:W-:Y:S02]  /*5a50*/  F2FP.BF16.F32.PACK_AB R2, R192, R194 ;  /* 0x000000c2c002723e */ /* 0x004fe400000010ff */
[----:B-1----:R-:W-:Y:S07]  /*5a60*/  F2FP.BF16.F32.PACK_AB R3, R204, R206 ;  /* 0x000000cecc03723e */ /* 0x002fee00000010ff */
[----:B------:R-:W-:Y:S01]  /*5a70*/  MUFU.EX2 R188, R26 ;  /* 0x0000001a00bc7308 */ /* 0x000fe20000000800 */
[----:B---3--:R-:W-:Y:S01]  /*5a80*/  F2FP.BF16.F32.PACK_AB R0, R193, R195 ;  /* 0x000000c3c100723e */ /* 0x008fe200000010ff */
[----:B------:R1:W-:Y:S04]  /*5a90*/  STS [R226+0x20400], R3 ;  /* 0x02040003e2007388 */ /* 0x0003e80000000800 */
[----:B------:R-:W-:Y:S04]  /*5aa0*/  STS [R227+0x20000], R2 ;  /* 0x02000002e3007388 */ /* 0x000fe80000000800 */
[----:B------:R-:W2:Y:S01]  /*5ab0*/  MUFU.EX2 R187, R27 ;  /* 0x0000001b00bb7308 */ /* 0x000ea20000000800 */
[----:B----4-:R-:W-:Y:S01]  /*5ac0*/  F2FP.BF16.F32.PACK_AB R5, R185, R186 ;  /* 0x000000bab905723e */ /* 0x010fe200000010ff */
[----:B------:R3:W-:Y:S04]  /*5ad0*/  STS [R227+0x20400], R0 ;  /* 0x02040000e3007388 */ /* 0x0007e80000000800 */
[----:B------:R-:W-:Y:S04]  /*5ae0*/  STS [R226+0x21000], R5 ;  /* 0x02100005e2007388 */ /* 0x000fe80000000800 */
[----:B------:R-:W1:Y:S10]  /*5af0*/  MUFU.EX2 R184, R28 ;  /* 0x0000001c00b87308 */ /* 0x000e740000000800 */
[----:B------:R-:W4:Y:S01]  /*5b00*/  MUFU.EX2 R182, R30 ;  /* 0x0000001e00b67308 */ /* 0x000f220000000800 */
[----:B--2---:R-:W-:Y:S05]  /*5b10*/  F2FP.BF16.F32.PACK_AB R4, R187, R188 ;  /* 0x000000bcbb04723e */ /* 0x004fea00000010ff */
[----:B------:R-:W-:Y:S01]  /*5b20*/  STS [R226+0x21400], R4 ;  /* 0x02140004e2007388 */ /* 0x000fe20000000800 */
[----:B-1----:R-:W-:Y:S02]  /*5b30*/  F2FP.BF16.F32.PACK_AB R3, R183, R184 ;  /* 0x000000b8b703723e */ /* 0x002fe400000010ff */
[C---:B---3--:R-:W-:Y:S03]  /*5b40*/  LEA R0, R218.reuse, UR4, 0x1 ;  /* 0x00000004da007c11 */ /* 0x048fe6000f8e08ff */
[----:B------:R-:W-:Y:S01]  /*5b50*/  STS [R227+0x21000], R3 ;  /* 0x02100003e3007388 */ /* 0x000fe20000000800 */
[----:B----4-:R-:W-:Y:S05]  /*5b60*/  F2FP.BF16.F32.PACK_AB R2, R181, R182 ;  /* 0x000000b6b502723e */ /* 0x010fea00000010ff */
[----:B------:R1:W-:Y:S04]  /*5b70*/  STS [R227+0x21400], R2 ;  /* 0x02140002e3007388 */ /* 0x0003e80000000800 */
[----:B------:R-:W-:Y:S08]  /*5b80*/  LDSM.16.M88.4 R32, [R0+0x8000] ;  /* 0x008000000020783b */ /* 0x000ff00000000200 */
[----:B------:R-:W2:Y:S08]  /*5b90*/  LDSM.16.M88.4 R16, [R214+UR4+0x14000] ;  /* 0x01400004d610783b */ /* 0x000eb00008000200 */
[----:B------:R-:W3:Y:S01]  /*5ba0*/  LDSM.16.M88.4 R28, [R0+0x9000] ;  /* 0x00900000001c783b */ /* 0x000ee20000000200 */
[----:B-1----:R-:W-:Y:S07]  /*5bb0*/  LEA R2, R218, UR4, 0x1 ;  /* 0x00000004da027c11 */ /* 0x002fee000f8e08ff */
[----:B------:R-:W1:Y:S01]  /*5bc0*/  LDSM.16.M88.4 R164, [R214+UR4+0x14800] ;  /* 0x01480004d6a4783b */ /* 0x000e620008000200 */
[--C-:B------:R-:W-:Y:S02]  /*5bd0*/  IMAD.IADD R3, R219, 0x1, R2.reuse ;  /* 0x00000001db037824 */ /* 0x100fe400078e0202 */
[C---:B------:R-:W-:Y:S02]  /*5be0*/  IMAD.IADD R208, R217.reuse, 0x1, R2 ;  /* 0x00000001d9d07824 */ /* 0x040fe400078e0202 */
[----:B------:R-:W-:Y:S03]  /*5bf0*/  IMAD.IADD R2, R217, 0x1, R3 ;  /* 0x00000001d9027824 */ /* 0x000fe600078e0203 */
[----:B------:R-:W-:Y:S08]  /*5c00*/  LDSM.16.M88.4 R168, [R3+0x8000] ;  /* 0x0080000003a8783b */ /* 0x000ff00000000200 */
[----:B------:R-:W4:Y:S01]  /*5c10*/  LDSM.16.M88.4 R172, [R213+0x8000] ;  /* 0x00800000d5ac783b */ /* 0x000f220000000200 */
[-C--:B--2---:R-:W-:Y:S06]  /*5c20*/  HMMA.16816.F32.BF16 R4, R32, R16.reuse, RZ ;  /* 0x000000102004723c */ /* 0x084fec00000418ff */
[C---:B---3--:R-:W-:Y:S06]  /*5c30*/  HMMA.16816.F32.BF16 R8, R28.reuse, R16, RZ ;  /* 0x000000101c08723c */ /* 0x048fec00000418ff */
[-C--:B------:R-:W-:Y:S06]  /*5c40*/  HMMA.16816.F32.BF16 R12, R28, R18.reuse, RZ ;  /* 0x000000121c0c723c */ /* 0x080fec00000418ff */
[C---:B------:R-:W-:Y:S06]  /*5c50*/  HMMA.16816.F32.BF16 R16, R32.reuse, R18, RZ ;  /* 0x000000122010723c */ /* 0x040fec00000418ff */
[-C--:B-1----:R-:W-:Y:S06]  /*5c60*/  HMMA.16816.F32.BF16 R20, R32, R164.reuse, RZ ;  /* 0x000000a42014723c */ /* 0x082fec00000418ff */
        /* <DEDUP_REMOVED lines=38> */
[----:B------:R1:W-:Y:S08]  /*5ed0*/  LDSM.16.M88.4 R164, [R0+0xa000] ;  /* 0x00a0000000a4783b */ /* 0x0003f00000000200 */
[----:B------:R-:W2:Y:S08]  /*5ee0*/  LDSM.16.M88.4 R168, [R214+UR4+0x18000] ;  /* 0x01800004d6a8783b */ /* 0x000eb00008000200 */
[----:B-1----:R-:W5:Y:S01]  /*5ef0*/  LDG.E R0, desc[UR6][R176.64+0xa0] ;  /* 0x0000a006b0007981 */ /* 0x002f62000c1e1900 */
[-C--:B--2---:R-:W-:Y:S06]  /*5f00*/  HMMA.16816.F32.BF16 R4, R164, R168.reuse, R4 ;  /* 0x000000a8a404723c */ /* 0x084fec0000041804 */
        /* <DEDUP_REMOVED lines=31> */
[----:B------:R-:W2:Y:S04]  /*6100*/  LDG.E R175, desc[UR6][R176.64] ;  /* 0x00000006b0af7981 */ /* 0x000ea8000c1e1900 */
[----:B------:R-:W3:Y:S01]  /*6110*/  LDG.E R174, desc[UR6][R176.64+0x20] ;  /* 0x00002006b0ae7981 */ /* 0x000ee2000c1e1900 */
[----:B------:R-:W-:Y:S03]  /*6120*/  HMMA.16816.F32.BF16 R32, R168, R166, R32 ;  /* 0x000000a6a820723c */ /* 0x000fe60000041820 */
[----:B------:R1:W5:Y:S02]  /*6130*/  LDG.E R173, desc[UR6][R176.64+0x80] ;  /* 0x00008006b0ad7981 */ /* 0x000364000c1e1900 */
[----:B------:R-:W-:Y:S02]  /*6140*/  IMAD.SHL.U32 R172, R220, 0x2, RZ ;  /* 0x00000002dcac7824 */ /* 0x000fe400078e00ff */
[----:B------:R-:W-:Y:S08]  /*6150*/  LDSM.16.M88.4 R164, [R2+0xa000] ;  /* 0x00a0000002a4783b */ /* 0x000ff00000000200 */
        /* <DEDUP_REMOVED lines=10> */
[----:B------:R-:W-:Y:S01]  /*6200*/  FMUL.FTZ R180, R180, R6 ;  /* 0x00000006b4b47220 */ /* 0x000fe20000410000 */
[----:B-1----:R-:W-:Y:S02]  /*6210*/  FMUL.FTZ R177, R231, R7 ;  /* 0x00000007e7b17220 */ /* 0x002fe40000410000 */
[----:B------:R-:W1:Y:S02]  /*6220*/  LDSM.16.M88.4 R4, [R2+0xb000] ;  /* 0x00b000000204783b */ /* 0x000e640000000200 */
[C---:B-1----:R-:W-:Y:S06]  /*6230*/  HMMA.16816.F32.BF16 R8, R4.reuse, R168, R8 ;  /* 0x000000a80408723c */ /* 0x042fec0000041808 */
[-C--:B------:R-:W-:Y:S06]  /*6240*/  HMMA.16816.F32.BF16 R12, R4, R170.reuse, R12 ;  /* 0x000000aa040c723c */ /* 0x080fec000004180c */
[C---:B------:R-:W-:Y:S11]  /*6250*/  HMMA.16816.F32.BF16 R16, R164.reuse, R170, R16 ;  /* 0x000000aaa410723c */ /* 0x040ff60000041810 */
[----:B------:R-:W-:Y:S11]  /*6260*/  @!UPT UIADD3 URZ, URZ, URZ, URZ ;  /* 0x0000003f3f3ff290 */ /* 0x000ff6000fffe03f */
[----:B------:R-:W-:Y:S02]  /*6270*/  @!UPT UIADD3 URZ, URZ, URZ, URZ ;  /* 0x0000003f3f3ff290 */ /* 0x000fe4000fffe03f */
[C---:B------:R-:W-:Y:S01]  /*6280*/  FADD.FTZ R168, -R175.reuse, R16 ;  /* 0x00000010afa87221 */ /* 0x040fe20000010100 */
[----:B------:R-:W-:Y:S03]  /*6290*/  FADD.FTZ R16, -R175, R17 ;  /* 0x00000011af107221 */ /* 0x000fe60000010100 */
[----:B------:R-:W-:Y:S01]  /*62a0*/  FMUL.FTZ R17, R202, R168 ;  /* 0x000000a8ca117220 */ /* 0x000fe20000410000 */
[----:B------:R-:W-:Y:S01]  /*62b0*/  FMUL.FTZ R16, R201, R16 ;  /* 0x00000010c9107220 */ /* 0x000fe20000410000 */
[----:B------:R-:W1:Y:S02]  /*62c0*/  LDSM.16.M88.4 R168, [R215+0xc800] ;  /* 0x00c80000d7a8783b */ /* 0x000e640000000200 */
[-C--:B-1----:R-:W-:Y:S06]  /*62d0*/  HMMA.16816.F32.BF16 R20, R164, R168.reuse, R20 ;  /* 0x000000a8a414723c */ /* 0x082fec0000041814 */
[C---:B------:R-:W-:Y:S06]  /*62e0*/  HMMA.16816.F32.BF16 R24, R4.reuse, R168, R24 ;  /* 0x000000a80418723c */ /* 0x040fec0000041818 */
[-C--:B------:R-:W-:Y:S06]  /*62f0*/  HMMA.16816.F32.BF16 R28, R4, R170.reuse, R28 ;  /* 0x000000aa041c723c */ /* 0x080fec000004181c */
[----:B------:R-:W-:Y:S01]  /*6300*/  HMMA.16816.F32.BF16 R32, R164, R170, R32 ;  /* 0x000000aaa420723c */ /* 0x000fe20000041820 */
[----:B------:R-:W-:Y:S05]  /*6310*/  IMAD.U32 R4, RZ, RZ, UR4 ;  /* 0x00000004ff047e24 */ /* 0x000fea000f8e00ff */
[----:B------:R-:W-:Y:S01]  /*6320*/  IADD3 R4, R172, 0x8000, R4 ;  /* 0x00008000ac047810 */ /* 0x000fe20007ffe004 */
[C---:B------:R-:W-:Y:S01]  /*6330*/  FADD.FTZ R7, -R175.reuse, R20 ;  /* 0x00000014af077221 */ /* 0x040fe20000010100 */
[----:B------:R-:W-:Y:S03]  /*6340*/  FADD.FTZ R6, -R175, R21 ;  /* 0x00000015af067221 */ /* 0x000fe60000010100 */
[----:B------:R-:W-:Y:S02]  /*6350*/  VIADD R176, R4, 0x40 ;  /* 0x0000004004b07836 */ /* 0x000fe40000000000 */
[----:B------:R-:W-:Y:S01]  /*6360*/  FADD.FTZ R164, -R174, R19 ;  /* 0x00000013aea47221 */ /* 0x000fe20000010100 */
[----:B------:R-:W-:Y:S02]  /*6370*/  @P3 VIADD R176, R4, 0xffffffc0 ;  /* 0xffffffc004b03836 */ /* 0x000fe40000000000 */
        /* <DEDUP_REMOVED lines=14> */
[----:B------:R-:W-:Y:S01]  /*6460*/  F2FP.BF16.F32.PACK_AB R32, R6, R7 ;  /* 0x000000070620723e */ /* 0x000fe200000010ff */
[----:B------:R-:W-:Y:S01]  /*6470*/  FMUL.FTZ R34, R195, R34 ;  /* 0x00000022c3227220 */ /* 0x000fe20000410000 */
[----:B------:R-:W-:Y:S02]  /*6480*/  FMUL.FTZ R33, R193, R33 ;  /* 0x00000021c1217220 */ /* 0x000fe40000410000 */
[----:B------:R-:W-:Y:S01]  /*6490*/  F2FP.BF16.F32.PACK_AB R19, R4, R5 ;  /* 0x000000050413723e */ /* 0x000fe200000010ff */
[C---:B------:R-:W-:Y:S01]  /*64a0*/  FADD.FTZ R4, -R174.reuse, R22 ;  /* 0x00000016ae047221 */ /* 0x040fe20000010100 */
[----:B------:R-:W-:Y:S03]  /*64b0*/  FADD.FTZ R22, -R174, R23 ;  /* 0x00000017ae167221 */ /* 0x000fe60000010100 */
        /* <DEDUP_REMOVED lines=59> */
.L_x_503:
[----:B---3--:R-:W-:Y:S01]  /*6870*/  F2FP.BF16.F32.PACK_AB R4, R164, R165 ;  /* 0x000000a5a404723e */ /* 0x008fe200000010ff */
[----:B------:R-:W-:Y:S01]  /*6880*/  STS [R228+0x1c000], R20 ;  /* 0x01c00014e4007388 */ /* 0x000fe20000000800 */
[C---:B-----5:R-:W-:Y:S01]  /*6890*/  FADD.FTZ R8, -R173.reuse, R8 ;  /* 0x00000008ad087221 */ /* 0x060fe20000010100 */
[----:B------:R-:W-:Y:S01]  /*68a0*/  FADD.FTZ R9, -R173, R9 ;  /* 0x00000009ad097221 */ /* 0x000fe20000010100 */
[----:B------:R-:W-:Y:S01]  /*68b0*/  FADD.FTZ R11, -R0, R11 ;  /* 0x0000000b000b7221 */ /* 0x000fe20000010100 */
        /* <DEDUP_REMOVED lines=20> */
[C---:B------:R-:W-:Y:S01]  /*6a00*/  FADD.FTZ R28, -R173.reuse, R28 ;  /* 0x0000001cad1c7221 */ /* 0x040fe20000010100 */
[----:B------:R-:W-:Y:S01]  /*6a10*/  FADD.FTZ R29, -R173, R29 ;  /* 0x0000001dad1d7221 */ /* 0x000fe20000010100 */
[----:B------:R-:W-:Y:S01]  /*6a20*/  FMUL.FTZ R24, R186, R24 ;  /* 0x00000018ba187220 */ /* 0x000fe20000410000 */
[----:B------:R-:W-:Y:S01]  /*6a30*/  FMUL.FTZ R8, R185, R25 ;  /* 0x00000019b9087220 */ /* 0x000fe20000410000 */
[----:B------:R-:W-:Y:S01]  /*6a40*/  FADD.FTZ R31, -R0, R31 ;  /* 0x0000001f001f7221 */ /* 0x000fe20000010100 */
[----:B------:R-:W-:Y:S01]  /*6a50*/  FMUL.FTZ R26, R188, R26 ;  /* 0x0000001abc1a7220 */ /* 0x000fe20000410000 */
[----:B------:R-:W-:Y:S01]  /*6a60*/  FMUL.FTZ R27, R187, R27 ;  /* 0x0000001bbb1b7220 */ /* 0x000fe20000410000 */
[----:B------:R-:W-:Y:S01]  /*6a70*/  FADD.FTZ R30, -R0, R30 ;  /* 0x0000001e001e7221 */ /* 0x000fe20000010100 */
[----:B------:R-:W-:Y:S01]  /*6a80*/  F2FP.BF16.F32.PACK_AB R16, R33, R34 ;  /* 0x000000222110723e */ /* 0x000fe200000010ff */
[----:B------:R-:W-:Y:S01]  /*6a90*/  FMUL.FTZ R28, R184, R28 ;  /* 0x0000001cb81c7220 */ /* 0x000fe20000410000 */
[----:B-1----:R-:W-:Y:S01]  /*6aa0*/  F2FP.BF16.F32.PACK_AB R4, R5, R6 ;  /* 0x000000060504723e */ /* 0x002fe200000010ff */
[----:B------:R-:W-:Y:S01]  /*6ab0*/  FMUL.FTZ R6, R199, R11 ;  /* 0x0000000bc7067220 */ /* 0x000fe20000410000 */
[----:B------:R-:W-:Y:S01]  /*6ac0*/  FMUL.FTZ R5, R191, R15 ;  /* 0x0000000fbf057220 */ /* 0x000fe20000410000 */
[----:B------:R-:W-:Y:S01]  /*6ad0*/  FMUL.FTZ R7, R183, R29 ;  /* 0x0000001db7077220 */ /* 0x000fe20000410000 */
[----:B------:R-:W-:Y:S01]  /*6ae0*/  FMUL.FTZ R30, R182, R30 ;  /* 0x0000001eb61e7220 */ /* 0x000fe20000410000 */
[----:B------:R1:W-:Y:S01]  /*6af0*/  STS [R228+0x1d000], R4 ;  /* 0x01d00004e4007388 */ /* 0x0003e20000000800 */
[----:B------:R-:W-:Y:S01]  /*6b00*/  F2FP.BF16.F32.PACK_AB R6, R6, R10 ;  /* 0x0000000a0606723e */ /* 0x000fe200000010ff */
[----:B------:R-:W-:Y:S01]  /*6b10*/  FMUL.FTZ R0, R181, R31 ;  /* 0x0000001fb5007220 */ /* 0x000fe20000410000 */
        /* <DEDUP_REMOVED lines=149> */
.L_x_504:
        /* <DEDUP_REMOVED lines=35> */
[----:B------:R-:W3:Y:S05]  /*76a0*/  LDSM.16.MT88.4 R176, [R209+0x5800] ;  /* 0x00580000d1b0783b */ /* 0x000eea0000004200 */
[----:B------:R-:W-:Y:S01]  /*76b0*/  HMMA.16816.F32.BF16 R32, R168, R182, R32 ;  /* 0x000000b6a820723c */ /* 0x000fe20000041820 */
[----:B------:R-:W-:Y:S04]  /*76c0*/  LDSM.16.MT88.4 R180, [R209+0x2000] ;  /* 0x00200000d1b4783b */ /* 0x000fe80000004200 */
[----:B------:R-:W4:Y:S01]  /*76d0*/  LDSM.16.M88.4 R168, [R0+0x1e000] ;  /* 0x01e0000000a8783b */ /* 0x000f220000000200 */
[-C--:B------:R-:W-:Y:S06]  /*76e0*/  HMMA.16816.F32.BF16 R4, R184, R188.reuse, R4 ;  /* 0x000000bcb804723c */ /* 0x080fec0000041804 */
[C---:B------:R-:W-:Y:S06]  /*76f0*/  HMMA.16816.F32.BF16 R8, R192.reuse, R188, R8 ;  /* 0x000000bcc008723c */ /* 0x040fec0000041808 */
[-C--:B------:R-:W-:Y:S06]  /*7700*/  HMMA.16816.F32.BF16 R12, R192, R190.reuse, R12 ;  /* 0x000000bec00c723c */ /* 0x080fec000004180c */
[C---:B------:R-:W-:Y:S01]  /*7710*/  HMMA.16816.F32.BF16 R16, R184.reuse, R190, R16 ;  /* 0x000000beb810723c */ /* 0x040fe20000041810 */
[----:B------:R-:W4:Y:S05]  /*7720*/  LDSM.16.M88.4 R188, [R0+0x1f000] ;  /* 0x01f0000000bc783b */ /* 0x000f2a0000000200 */
        /* <DEDUP_REMOVED lines=12> */
[-C--:B---3--:R-:W-:Y:S06]  /*77f0*/  HMMA.16816.F32.BF16 R20, R164, R176.reuse, R20 ;  /* 0x000000b0a414723c */ /* 0x088fec0000041814 */
[C---:B------:R-:W-:Y:S06]  /*7800*/  HMMA.16816.F32.BF16 R24, R200.reuse, R176, R24 ;  /* 0x000000b0c818723c */ /* 0x040fec0000041818 */
[-C--:B------:R-:W-:Y:S01]  /*7810*/  HMMA.16816.F32.BF16 R28, R200, R178.reuse, R28 ;  /* 0x000000b2c81c723c */ /* 0x080fe2000004181c */
[----:B------:R-:W-:Y:S05]  /*7820*/  LDSM.16.MT88.4 R200, [R209+0x7000] ;  /* 0x00700000d1c8783b */ /* 0x000fea0000004200 */
[----:B------:R-:W-:Y:S01]  /*7830*/  HMMA.16816.F32.BF16 R32, R164, R178, R32 ;  /* 0x000000b2a420723c */ /* 0x000fe20000041820 */
[----:B------:R-:W-:Y:S04]  /*7840*/  LDSM.16.M88.4 R164, [R208+0x1e000] ;  /* 0x01e00000d0a4783b */ /* 0x000fe80000000200 */
[----:B------:R-:W2:Y:S01]  /*7850*/  LDSM.16.MT88.4 R176, [R209+0x3000] ;  /* 0x00300000d1b0783b */ /* 0x000ea20000004200 */
[-C--:B----4-:R-:W-:Y:S06]  /*7860*/  HMMA.16816.F32.BF16 R4, R168, R180.reuse, R4 ;  /* 0x000000b4a804723c */ /* 0x090fec0000041804 */
[C---:B------:R-:W-:Y:S06]  /*7870*/  HMMA.16816.F32.BF16 R8, R188.reuse, R180, R8 ;  /* 0x000000b4bc08723c */ /* 0x040fec0000041808 */
[-C--:B------:R-:W-:Y:S06]  /*7880*/  HMMA.16816.F32.BF16 R12, R188, R182.reuse, R12 ;  /* 0x000000b6bc0c723c */ /* 0x080fec000004180c */
[C---:B------:R-:W-:Y:S01]  /*7890*/  HMMA.16816.F32.BF16 R16, R168.reuse, R182, R16 ;  /* 0x000000b6a810723c */ /* 0x040fe20000041810 */
[----:B------:R-:W3:Y:S05]  /*78a0*/  LDSM.16.M88.4 R180, [R208+0x1f000] ;  /* 0x01f00000d0b4783b */ /* 0x000eea0000000200 */
[-C--:B------:R-:W-:Y:S06]  /*78b0*/  HMMA.16816.F32.BF16 R20, R168, R204.reuse, R20 ;  /* 0x000000cca814723c */ /* 0x080fec0000041814 */
[C---:B------:R-:W-:Y:S06]  /*78c0*/  HMMA.16816.F32.BF16 R24, R188.reuse, R204, R24 ;  /* 0x000000ccbc18723c */ /* 0x040fec0000041818 */
[-C--:B------:R-:W-:Y:S01]  /*78d0*/  HMMA.16816.F32.BF16 R28, R188, R206.reuse, R28 ;  /* 0x000000cebc1c723c */ /* 0x080fe2000004181c */
[----:B------:R-:W-:Y:S05]  /*78e0*/  LDSM.16.M88.4 R188, [R2+0x1f000] ;  /* 0x01f0000002bc783b */ /* 0x000fea0000000200 */
[----:B------:R-:W-:Y:S01]  /*78f0*/  HMMA.16816.F32.BF16 R32, R168, R206, R32 ;  /* 0x000000cea820723c */ /* 0x000fe20000041820 */
[----:B------:R-:W-:Y:S04]  /*7900*/  LDSM.16.M88.4 R168, [R2+0x1e000] ;  /* 0x01e0000002a8783b */ /* 0x000fe80000000200 */
[----:B------:R-:W-:Y:S01]  /*7910*/  LDSM.16.MT88.4 R204, [R209+0x7800] ;  /* 0x00780000d1cc783b */ /* 0x000fe20000004200 */
        /* <DEDUP_REMOVED lines=8> */
[----:B------:R-:W-:Y:S01]  /*79a0*/  HMMA.16816.F32.BF16 R32, R172, R198, R32 ;  /* 0x000000c6ac20723c */ /* 0x000fe20000041820 */
[----:B------:R-:W4:Y:S05]  /*79b0*/  LDC R173, c[0x0][0x270] ;  /* 0x00009c00ffad7b82 */ /* 0x000f2a0000000800 */
[-C--:B--2---:R-:W-:Y:S06]  /*79c0*/  HMMA.16816.F32.BF16 R4, R164, R176.reuse, R4 ;  /* 0x000000b0a404723c */ /* 0x084fec0000041804 */
[C---:B---3--:R-:W-:Y:S06]  /*79d0*/  HMMA.16816.F32.BF16 R8, R180.reuse, R176, R8 ;  /* 0x000000b0b408723c */ /* 0x048fec0000041808 */
        /* <DEDUP_REMOVED lines=10> */
[-C--:B-1----:R-:W-:Y:S05]  /*7a80*/  HMMA.16816.F32.BF16 R4, R168, R184.reuse, R4 ;  /* 0x000000b8a804723c */ /* 0x082fea0000041804 */
[----:B------:R-:W-:Y:S01]  /*7a90*/  @P1 IADD3 R166, P0, R243, UR13, RZ ;  /* 0x0000000df3a61c10 */ /* 0x000fe2000ff1e0ff */
[C---:B------:R-:W-:Y:S01]  /*7aa0*/  HMMA.16816.F32.BF16 R8, R188.reuse, R184, R8 ;  /* 0x000000b8bc08723c */ /* 0x040fe20000041808 */
        /* <DEDUP_REMOVED lines=441> */
.L_x_506:
        /* <DEDUP_REMOVED lines=23> */
.L_x_507:
        /* <DEDUP_REMOVED lines=56> */
.L_x_509:
[----:B------:R-:W-:Y:S05]  /*9b30*/  BSYNC B0 ;  /* 0x0000000000007941 */ /* 0x000fea0003800000 */
.L_x_508:
        /* <DEDUP_REMOVED lines=18> */
.L_x_511:
[----:B------:R-:W-:Y:S05]  /*9c60*/  BSYNC B0 ;  /* 0x0000000000007941 */ /* 0x000fea0003800000 */
.L_x_510:
        /* <DEDUP_REMOVED lines=20> */
.L_x_513:
[----:B------:R-:W-:Y:S05]  /*9db0*/  BSYNC B0 ;  /* 0x0000000000007941 */ /* 0x000fea0003800000 */
.L_x_512:
        /* <DEDUP_REMOVED lines=20> */
.L_x_515:
[----:B------:R-:W-:Y:S05]  /*9f00*/  BSYNC B0 ;  /* 0x0000000000007941 */ /* 0x000fea0003800000 */
.L_x_514:
[----:B------:R-:W-:Y:S01]  /*9f10*/  IMAD.U32 R3, RZ, RZ, UR10 ;  /* 0x0000000aff037e24 */ /* 0x000fe2000f8e00ff */
[----:B------:R-:W-:Y:S01]  /*9f20*/  UIMAD UR9, UR9, UR10, URZ ;  /* 0x0000000a090972a4 */ /* 0x000fe2000f8e023f */
[----:B-1----:R-:W1:Y:S01]  /*9f30*/  LDS.128 R16, [R2+0x14000] ;  /* 0x0140000002107984 */ /* 0x002e620000000c00 */
[----:B------:R-:W-:Y:S01]  /*9f40*/  USHF.R.S32.HI UR12, URZ, 0x1f, UR56 ;  /* 0x0000001f3f0c7899 */ /* 0x000fe20008011438 */
[----:B------:R-:W-:Y:S01]  /*9f50*/  IMAD.WIDE.U32 R4, R3, UR5, R10 ;  /* 0x0000000503047c25 */ /* 0x000fe2000f8e000a */
[----:B------:R-:W-:Y:S01]  /*9f60*/  UIMAD UR5, UR5, UR11, UR9 ;  /* 0x0000000b050572a4 */ /* 0x000fe2000f8e0209 */
[----:B------:R2:W1:Y:S01]  /*9f70*/  LDS.128 R12, [R2+0x18000] ;  /* 0x01800000020c7984 */ /* 0x0004620000000c00 */
[----:B------:R-:W-:Y:S01]  /*9f80*/  BSSY B0, `(.L_x_516) ;  /* 0x0000019000007945 */ /* 0x000fe20003800000 */
[----:B------:R-:W-:Y:S01]  /*9f90*/  ULDC.64 UR8, c[0x0][0x470] ;  /* 0x00011c0000087ab9 */ /* 0x000fe20000000a00 */
        /* <DEDUP_REMOVED lines=23> */
.L_x_517:
[----:B------:R-:W-:Y:S05]  /*a110*/  BSYNC B0 ;  /* 0x0000000000007941 */ /* 0x000fea0003800000 */
.L_x_516:
        /* <DEDUP_REMOVED lines=18> */
.L_x_519:
[----:B------:R-:W-:Y:S05]  /*a240*/  BSYNC B0 ;  /* 0x0000000000007941 */ /* 0x000fea0003800000 */
.L_x_518:
        /* <DEDUP_REMOVED lines=18> */
.L_x_521:
[----:B------:R-:W-:Y:S05]  /*a370*/  BSYNC B0 ;  /* 0x0000000000007941 */ /* 0x000fea0003800000 */
.L_x_520:
        /* <DEDUP_REMOVED lines=18> */
.L_x_476:
        /* <DEDUP_REMOVED lines=25> */
.L_x_523:
        /* <DEDUP_REMOVED lines=23> */
.L_x_524:
        /* <DEDUP_REMOVED lines=16> */
[----:B------:R-:W-:Y:S01]  /*a8a0*/  UIMAD UR15, UR56, UR15, UR5 ;  /* 0x0000000f380f72a4 */ /* 0x000fe2000f8e0205 */
[----:B------:R-:W-:Y:S01]  /*a8b0*/  MOV R4, UR14 ;  /* 0x0000000e00047c02 */ /* 0x000fe20008000f00 */
[----:B------:R-:W-:Y:S01]  /*a8c0*/  VIADD R10, R224, 0x40 ;  /* 0x00000040e00a7836 */ /* 0x000fe20000000000 */
        /* <DEDUP_REMOVED lines=21> */
.L_x_526:
[----:B------:R-:W-:Y:S05]  /*aa20*/  BSYNC B0 ;  /* 0x0000000000007941 */ /* 0x000fea0003800000 */
.L_x_525:
        /* <DEDUP_REMOVED lines=18> */
.L_x_528:
[----:B------:R-:W-:Y:S05]  /*ab50*/  BSYNC B0 ;  /* 0x0000000000007941 */ /* 0x000fea0003800000 */
.L_x_527:
        /* <DEDUP_REMOVED lines=18> */
.L_x_530:
[----:B------:R-:W-:Y:S05]  /*ac80*/  BSYNC B0 ;  /* 0x0000000000007941 */ /* 0x000fea0003800000 */
.L_x_529:
        /* <DEDUP_REMOVED lines=18> */
.L_x_532:
[----:B------:R-:W-:Y:S05]  /*adb0*/  BSYNC B0 ;  /* 0x0000000000007941 */ /* 0x000fea0003800000 */
.L_x_531:
        /* <DEDUP_REMOVED lines=30> */
.L_x_534:
[----:B------:R-:W-:Y:S05]  /*afa0*/  BSYNC B0 ;  /* 0x0000000000007941 */ /* 0x000fea0003800000 */
.L_x_533:
        /* <DEDUP_REMOVED lines=18> */
.L_x_536:
[----:B------:R-:W-:Y:S05]  /*b0d0*/  BSYNC B0 ;  /* 0x0000000000007941 */ /* 0x000fea0003800000 */
.L_x_535:
        /* <DEDUP_REMOVED lines=18> */
.L_x_538:
[----:B------:R-:W-:Y:S05]  /*b200*/  BSYNC B0 ;  /* 0x0000000000007941 */ /* 0x000fea0003800000 */
.L_x_537:
        /* <DEDUP_REMOVED lines=17> */
.L_x_522:
[----:B------:R-:W-:Y:S05]  /*b320*/  BSYNC B1 ;  /* 0x0000000000017941 */ /* 0x000fea0003800000 */
.L_x_471:
        /* <DEDUP_REMOVED lines=11> */
.L_x_539:
[----:B------:R-:W-:Y:S05]  /*b3e0*/  EXIT ;  /* 0x000000000000794d */ /* 0x000fea0003800000 */
.L_x_541:
        /* <DEDUP_REMOVED lines=9> */
.L_x_2061:


//--------------------- .text._ZN5flash44flash_bwd_dq_dk_dv_loop_seqk_parallel_kernelI23Flash_bwd_kernel_traitsILi128ELi64ELi128ELi8ELi2ELi4ELi2ELb0ELb0EN7cutlass10bfloat16_tE19Flash_kernel_traitsILi128ELi64ELi128ELi8ES3_EELb0ELb0ELb1ELb0ELb0ELb1ELb0EEEvNS_16Flash_bwd_paramsE --------------------------
	.section	.text._ZN5flash44flash_bwd_dq_dk_dv_loop_seqk_parallel_kernelI23Flash_bwd_kernel_traitsILi128ELi64ELi128ELi8ELi2ELi4ELi2ELb0ELb0EN7cutlass10bfloat16_tE19Flash_kernel_traitsILi128ELi64ELi128ELi8ES3_EELb0ELb0ELb1ELb0ELb0ELb1ELb0EEEvNS_16Flash_bwd_paramsE,"ax",@progbits
	.align	128
        .global         _ZN5flash44flash_bwd_dq_dk_dv_loop_seqk_parallel_kernelI23Flash_bwd_kernel_traitsILi128ELi64ELi128ELi8ELi2ELi4ELi2ELb0ELb0EN7cutlass10bfloat16_tE19Flash_kernel_traitsILi128ELi64ELi128ELi8ES3_EELb0ELb0ELb1ELb0ELb0ELb1ELb0EEEvNS_16Flash_bwd_paramsE
        .type           _ZN5flash44flash_bwd_dq_dk_dv_loop_seqk_parallel_kernelI23Flash_bwd_kernel_traitsILi128ELi64ELi128ELi8ELi2ELi4ELi2ELb0ELb0EN7cutlass10bfloat16_tE19Flash_kernel_traitsILi128ELi64ELi128ELi8ES3_EELb0ELb0ELb1ELb0ELb0ELb1ELb0EEEvNS_16Flash_bwd_paramsE,@function
        .size           _ZN5flash44flash_bwd_dq_dk_dv_loop_seqk_parallel_kernelI23Flash_bwd_kernel_traitsILi128ELi64ELi128ELi8ELi2ELi4ELi2ELb0ELb0EN7cutlass10bfloat16_tE19Flash_kernel_traitsILi128ELi64ELi128ELi8ES3_EELb0ELb0ELb1ELb0ELb0ELb1ELb0EEEvNS_16Flash_bwd_paramsE,(.L_x_2062 - _ZN5flash44flash_bwd_dq_dk_dv_loop_seqk_parallel_kernelI23Flash_bwd_kernel_traitsILi128ELi64ELi128ELi8ELi2ELi4ELi2ELb0ELb0EN7cutlass10bfloat16_tE19Flash_kernel_traitsILi128ELi64ELi128ELi8ES3_EELb0ELb0ELb1ELb0ELb0ELb1ELb0EEEvNS_16Flash_bwd_paramsE)
        .other          _ZN5flash44flash_bwd_dq_dk_dv_loop_seqk_parallel_kernelI23Flash_bwd_kernel_traitsILi128ELi64ELi128ELi8ELi2ELi4ELi2ELb0ELb0EN7cutlass10bfloat16_tE19Flash_kernel_traitsILi128ELi64ELi128ELi8ES3_EELb0ELb0ELb1ELb0ELb0ELb1ELb0EEEvNS_16Flash_bwd_paramsE,@"STO_CUDA_ENTRY STV_DEFAULT"
_ZN5flash44flash_bwd_dq_dk_dv_loop_seqk_parallel_kernelI23Flash_bwd_kernel_traitsILi128ELi64ELi128ELi8ELi2ELi4ELi2ELb0ELb0EN7cutlass10bfloat16_tE19Flash_kernel_traitsILi128ELi64ELi128ELi8ES3_EELb0ELb0ELb1ELb0ELb0ELb1ELb0EEEvNS_16Flash_bwd_paramsE:
.text._ZN5flash44flash_bwd_dq_dk_dv_loop_seqk_parallel_kernelI23Flash_bwd_kernel_traitsILi128ELi64ELi128ELi8ELi2ELi4ELi2ELb0ELb0EN7cutlass10bfloat16_tE19Flash_kernel_traitsILi128ELi64ELi128ELi8ES3_EELb0ELb0ELb1ELb0ELb0ELb1ELb0EEEvNS_16Flash_bwd_paramsE:
        /* <DEDUP_REMOVED lines=14> */
[----:B------:R-:W3:Y:S01]  /*00e0*/  S2UR UR54, SR_CTAID.Z ;  /* 0x00000000003679c3 */ /* 0x000ee20000002700 */
[----:B------:R-:W-:Y:S01]  /*00f0*/  UMOV UR5, 0x400 ;  /* 0x0000040000057882 */ /* 0x000fe20000000000 */
[----:B------:R-:W-:Y:S01]  /*0100*/  IMAD.MOV.U32 R250, RZ, RZ, 0x20 ;  /* 0x00000020fffa7424 */ /* 0x000fe200078e00ff */
[----:B------:R-:W-:Y:S01]  /*0110*/  ULDC.64 UR8, c[0x0][0x208] ;  /* 0x0000820000087ab9 */ /* 0x000fe20000000a00 */
[----:B------:R-:W-:Y:S01]  /*0120*/  IMAD.MOV.U32 R227, RZ, RZ, -0x10 ;  /* 0xfffffff0ffe37424 */ /* 0x000fe200078e00ff */
[----:B------:R-:W-:Y:S01]  /*0130*/  ULDC UR58, c[0x0][0x394] ;  /* 0x0000e500003a7ab9 */ /* 0x000fe20000000800 */
[----:B------:R-:W-:Y:S02]  /*0140*/  UMOV UR59, 0xffffc000 ;  /* 0xffffc000003b7882 */ /* 0x000fe40000000000 */
[----:B------:R-:W4:Y:S08]  /*0150*/  S2UR UR4, SR_CgaCtaId ;  /* 0x00000000000479c3 */ /* 0x000f300000008800 */
[----:B------:R-:W5:Y:S01]  /*0160*/  S2UR UR44, SR_CTAID.Y ;  /* 0x00000000002c79c3 */ /* 0x000f620000002600 */
[----:B---3--:R-:W-:Y:S01]  /*0170*/  USHF.R.S32.HI UR6, URZ, 0x1f, UR54 ;  /* 0x0000001f3f067899 */ /* 0x008fe20008011436 */
[----:B--2---:R-:W-:Y:S01]  /*0180*/  SHF.R.S32.HI R13, RZ, 0x1f, R14 ;  /* 0x0000001fff0d7819 */ /* 0x004fe2000001140e */
[----:B------:R-:W-:Y:S01]  /*0190*/  IMAD.SHL.U32 R249, R14, 0x2, RZ ;  /* 0x000000020ef97824 */ /* 0x000fe200078e00ff */
[----:B----4-:R-:W-:-:S02]  /*01a0*/  ULEA UR4, UR4, UR5, 0x18 ;  /* 0x0000000504047291 */ /* 0x010fc4000f8ec03f */
[CC--:B------:R-:W-:Y:S02]  /*01b0*/  LEA.HI R9, R13.reuse, R14.reuse, RZ, 0x4 ;  /* 0x0000000e0d097211 */ /* 0x0c0fe400078f20ff */
[CC--:B------:R-:W-:Y:S02]  /*01c0*/  LEA.HI R5, R13.reuse, R14.reuse, RZ, 0x5 ;  /* 0x0000000e0d057211 */ /* 0x0c0fe400078f28ff */
[----:B------:R-:W-:Y:S01]  /*01d0*/  LEA.HI R17, R13, R14, RZ, 0x2 ;  /* 0x0000000e0d117211 */ /* 0x000fe200078f10ff */
[----:B-----5:R-:W-:Y:S01]  /*01e0*/  USHF.L.U32 UR5, UR44, 0x7, URZ ;  /* 0x000000072c057899 */ /* 0x020fe2000800063f */
[----:B------:R-:W-:Y:S02]  /*01f0*/  SHF.R.S32.HI R7, RZ, 0x4, R9 ;  /* 0x00000004ff077819 */ /* 0x000fe40000011409 */
[--C-:B------:R-:W-:Y:S02]  /*0200*/  SHF.R.S32.HI R6, RZ, 0x5, R5.reuse ;  /* 0x00000005ff067819 */ /* 0x100fe40000011405 */
[----:B-1----:R-:W-:-:S02]  /*0210*/  SHF.R.S32.HI R0, RZ, 0x1f, R5 ;  /* 0x0000001fff007819 */ /* 0x002fc40000011405 */
[--C-:B------:R-:W-:Y:S02]  /*0220*/  SHF.R.S32.HI R8, RZ, 0x2, R17.reuse ;  /* 0x00000002ff087819 */ /* 0x100fe40000011411 */
[----:B------:R-:W-:Y:S02]  /*0230*/  SHF.R.S32.HI R2, RZ, 0x1f, R17 ;  /* 0x0000001fff027819 */ /* 0x000fe40000011411 */
[----:B------:R-:W-:Y:S02]  /*0240*/  LEA.HI R3, R9, R7, RZ, 0x1 ;  /* 0x0000000709037211 */ /* 0x000fe400078f08ff */
[-C--:B------:R-:W-:Y:S02]  /*0250*/  LEA.HI R0, R0, R6.reuse, RZ, 0x2 ;  /* 0x0000000600007211 */ /* 0x080fe400078f10ff */
[----:B------:R-:W-:Y:S02]  /*0260*/  LEA.HI R4, R5, R6, RZ, 0x1 ;  /* 0x0000000605047211 */ /* 0x000fe400078f08ff */
[----:B------:R-:W-:-:S02]  /*0270*/  LEA.HI R2, R2, R8, RZ, 0x3 ;  /* 0x0000000802027211 */ /* 0x000fc400078f18ff */
[----:B------:R-:W-:Y:S02]  /*0280*/  LOP3.LUT R3, R3, 0xfffffffe, RZ, 0xc0, !PT ;  /* 0xfffffffe03037812 */ /* 0x000fe400078ec0ff */
[----:B------:R-:W-:Y:S02]  /*0290*/  LEA.HI R214, R13, R14, RZ, 0x3 ;  /* 0x0000000e0dd67211 */ /* 0x000fe400078f18ff */
[----:B------:R-:W-:Y:S01]  /*02a0*/  LOP3.LUT R0, R0, 0xfffffffc, RZ, 0xc0, !PT ;  /* 0xfffffffc00007812 */ /* 0x000fe200078ec0ff */
[----:B------:R-:W-:Y:S01]  /*02b0*/  IMAD.IADD R10, R7, 0x1, -R3 ;  /* 0x00000001070a7824 */ /* 0x000fe200078e0a03 */
[----:B------:R-:W-:Y:S02]  /*02c0*/  LOP3.LUT R4, R4, 0xfffffffe, RZ, 0xc0, !PT ;  /* 0xfffffffe04047812 */ /* 0x000fe400078ec0ff */
[----:B------:R-:W-:Y:S01]  /*02d0*/  LOP3.LUT R2, R2, 0xfffffff8, RZ, 0xc0, !PT ;  /* 0xfffffff802027812 */ /* 0x000fe200078ec0ff */
[C---:B------:R-:W-:Y:S01]  /*02e0*/  IMAD.IADD R11, R6.reuse, 0x1, -R0 ;  /* 0x00000001060b7824 */ /* 0x040fe200078e0a00 */
[----:B------:R-:W-:Y:S01]  /*02f0*/  SHF.R.S32.HI R3, RZ, 0x3, R214 ;  /* 0x00000003ff037819 */ /* 0x000fe200000114d6 */
[----:B------:R-:W-:Y:S01]  /*0300*/  IMAD.IADD R12, R6, 0x1, -R4 ;  /* 0x00000001060c7824 */ /* 0x000fe200078e0a04 */
[----:B------:R-:W-:Y:S01]  /*0310*/  LOP3.LUT R0, R214, 0xfffffff8, RZ, 0xc0, !PT ;  /* 0xfffffff8d6007812 */ /* 0x000fe200078ec0ff */
[----:B------:R-:W-:Y:S01]  /*0320*/  IMAD.IADD R8, R8, 0x1, -R2 ;  /* 0x0000000108087824 */ /* 0x000fe200078e0a02 */
[----:B------:R-:W-:Y:S01]  /*0330*/  LOP3.LUT R2, R5, 0xffffffe0, RZ, 0xc0, !PT ;  /* 0xffffffe005027812 */ /* 0x000fe200078ec0ff */
[----:B------:R-:W-:Y:S01]  /*0340*/  IMAD.SHL.U32 R5, R3, 0x40, RZ ;  /* 0x0000004003057824 */ /* 0x000fe200078e00ff */
[----:B------:R-:W-:Y:S01]  /*0350*/  LOP3.LUT R4, R9, 0xfffffff0, RZ, 0xc0, !PT ;  /* 0xfffffff009047812 */ /* 0x000fe200078ec0ff */
[----:B------:R-:W-:-:S02]  /*0360*/  IMAD.IADD R0, R14, 0x1, -R0 ;  /* 0x000000010e007824 */ /* 0x000fc400078e0a00 */
[C---:B------:R-:W-:Y:S01]  /*0370*/  IMAD.IADD R3, R14.reuse, 0x1, -R2 ;  /* 0x000000010e037824 */ /* 0x040fe200078e0a02 */
[----:B------:R-:W-:Y:S01]  /*0380*/  LOP3.LUT R2, R5, 0x1c0, RZ, 0xc0, !PT ;  /* 0x000001c005027812 */ /* 0x000fe200078ec0ff */
[----:B------:R-:W-:Y:S01]  /*0390*/  IMAD.IADD R4, R14, 0x1, -R4 ;  /* 0x000000010e047824 */ /* 0x000fe200078e0a04 */
[C---:B------:R-:W-:Y:S01]  /*03a0*/  LOP3.LUT P4, RZ, R0.reuse, 0x2, RZ, 0xc0, !PT ;  /* 0x0000000200ff7812 */ /* 0x040fe2000788c0ff */
[C---:B------:R-:W-:Y:S01]  /*03b0*/  IMAD.SHL.U32 R5, R0.reuse, 0x8, RZ ;  /* 0x0000000800057824 */ /* 0x040fe200078e00ff */
[C---:B------:R-:W-:Y:S01]  /*03c0*/  LOP3.LUT P3, RZ, R0.reuse, 0x4, RZ, 0xc0, !PT ;  /* 0x0000000400ff7812 */ /* 0x040fe2000786c0ff */
[----:B------:R-:W-:Y:S01]  /*03d0*/  IMAD.SHL.U32 R0, R0, 0x40, RZ ;  /* 0x0000004000007824 */ /* 0x000fe200078e00ff */
[----:B------:R-:W-:Y:S02]  /*03e0*/  SHF.R.S32.HI R6, RZ, 0x1f, R4 ;  /* 0x0000001fff067819 */ /* 0x000fe40000011404 */
[----:B------:R-:W-:Y:S02]  /*03f0*/  LOP3.LUT R5, R2, 0x38, R5, 0xf8, !PT ;  /* 0x0000003802057812 */ /* 0x000fe400078ef805 */
[----:B------:R-:W-:-:S02]  /*0400*/  SHF.R.U32.HI R2, RZ, 0x3, R2 ;  /* 0x00000003ff027819 */ /* 0x000fc40000011602 */
[----:B------:R-:W-:Y:S02]  /*0410*/  LEA.HI R9, R6, R4, RZ, 0x3 ;  /* 0x0000000406097211 */ /* 0x000fe400078f18ff */
[----:B------:R-:W-:Y:S01]  /*0420*/  LOP3.LUT R245, R5, R2, RZ, 0x3c, !PT ;  /* 0x0000000205f57212 */ /* 0x000fe200078e3cff */
[----:B------:R-:W-:Y:S01]  /*0430*/  IMAD.SHL.U32 R2, R11, 0x10, RZ ;  /* 0x000000100b027824 */ /* 0x000fe200078e00ff */
[----:B------:R-:W-:Y:S02]  /*0440*/  SHF.R.S32.HI R7, RZ, 0x1f, R3 ;  /* 0x0000001fff077819 */ /* 0x000fe40000011403 */
[----:B------:R-:W-:Y:S02]  /*0450*/  LOP3.LUT R5, R9, 0xfffffff8, RZ, 0xc0, !PT ;  /* 0xfffffff809057812 */ /* 0x000fe400078ec0ff */
[----:B------:R-:W-:Y:S02]  /*0460*/  LOP3.LUT R0, R0, 0x1c0, RZ, 0xc0, !PT ;  /* 0x000001c000007812 */ /* 0x000fe400078ec0ff */
[----:B------:R-:W-:Y:S01]  /*0470*/  LEA.HI R15, R7, R3, RZ, 0x2 ;  /* 0x00000003070f7211 */ /* 0x000fe200078f10ff */
[----:B------:R-:W-:Y:S01]  /*0480*/  IMAD.IADD R16, R4, 0x1, -R5 ;  /* 0x0000000104107824 */ /* 0x000fe200078e0a05 */
[----:B------:R-:W-:Y:S01]  /*0490*/  LOP3.LUT R3, R8, 0x1, RZ, 0xc0, !PT ;  /* 0x0000000108037812 */ /* 0x000fe200078ec0ff */
[----:B------:R-:W-:Y:S01]  /*04a0*/  IMAD.SHL.U32 R5, R10, 0x200, RZ ;  /* 0x000002000a057824 */ /* 0x000fe200078e00ff */
[----:B------:R-:W-:-:S02]  /*04b0*/  LOP3.LUT R2, R0, 0x30, R2, 0xf8, !PT ;  /* 0x0000003000027812 */ /* 0x000fc400078ef802 */
[----:B------:R-:W-:Y:S02]  /*04c0*/  LEA.HI R4, R13, R14, RZ, 0x6 ;  /* 0x0000000e0d047211 */ /* 0x000fe400078f30ff */
[----:B------:R-:W-:Y:S02]  /*04d0*/  ISETP.NE.U32.AND P0, PT, R3, 0x1, PT ;  /* 0x000000010300780c */ /* 0x000fe40003f05070 */
[----:B------:R-:W-:Y:S02]  /*04e0*/  LOP3.LUT R6, R2, 0x8, R214, 0xf8, !PT ;  /* 0x0000000802067812 */ /* 0x000fe400078ef8d6 */
[----:B------:R-:W-:Y:S01]  /*04f0*/  SHF.R.S32.HI R3, RZ, 0x6, R4 ;  /* 0x00000006ff037819 */ /* 0x000fe20000011404 */
[----:B------:R-:W-:Y:S01]  /*0500*/  IMAD.SHL.U32 R4, R10, 0x20, RZ ;  /* 0x000000200a047824 */ /* 0x000fe200078e00ff */
[----:B------:R-:W-:Y:S02]  /*0510*/  LOP3.LUT R214, R0, 0x8, R214, 0xf8, !PT ;  /* 0x0000000800d67812 */ /* 0x000fe400078ef8d6 */
[----:B------:R-:W-:Y:S01]  /*0520*/  SHF.R.U32.HI R210, RZ, 0x3, R0 ;  /* 0x00000003ffd27819 */ /* 0x000fe20000011600 */
[----:B------:R-:W-:Y:S01]  /*0530*/  IMAD R2, R3, 0x800, R5 ;  /* 0x0000080003027824 */ /* 0x000fe200078e0205 */
[----:B------:R-:W-:Y:S01]  /*0540*/  LOP3.LUT R0, R17, 0x7ffffffc, RZ, 0xc0, !PT ;  /* 0x7ffffffc11007812 */ /* 0x000fe200078ec0ff */
[C---:B------:R-:W-:Y:S01]  /*0550*/  IMAD.SHL.U32 R7, R3.reuse, 0x8, RZ ;  /* 0x0000000803077824 */ /* 0x040fe200078e00ff */
[----:B------:R-:W-:Y:S01]  /*0560*/  LOP3.LUT R214, R214, R210, RZ, 0x3c, !PT ;  /* 0x000000d2d6d67212 */ /* 0x000fe200078e3cff */
[----:B------:R-:W-:Y:S01]  /*0570*/  IMAD R245, R3, 0x200, R245 ;  /* 0x0000020003f57824 */ /* 0x000fe200078e02f5 */
[----:B------:R-:W-:Y:S01]  /*0580*/  LEA.HI R13, R13, R14, RZ, 0x7 ;  /* 0x0000000e0d0d7211 */ /* 0x000fe200078f38ff */
[----:B------:R-:W-:Y:S01]  /*0590*/  IMAD.IADD R0, R14, 0x1, -R0 ;  /* 0x000000010e007824 */ /* 0x000fe200078e0a00 */
[----:B------:R-:W-:Y:S01]  /*05a0*/  LOP3.LUT R4, R4, 0x20, RZ, 0xc0, !PT ;  /* 0x0000002004047812 */ /* 0x000fe200078ec0ff */
[----:B------:R-:W-:Y:S01]  /*05b0*/  IMAD.IADD R214, R2, 0x1, R214 ;  /* 0x0000000102d67824 */ /* 0x000fe200078e02d6 */
[----:B------:R-:W-:Y:S01]  /*05c0*/  LOP3.LUT R210, R5, R6, R210, 0xf6, !PT ;  /* 0x0000000605d27212 */ /* 0x000fe200078ef6d2 */
[----:B------:R-:W-:Y:S01]  /*05d0*/  IMAD.SHL.U32 R2, R0, 0x2, RZ ;  /* 0x0000000200027824 */ /* 0x000fe200078e00ff */
[----:B------:R-:W-:Y:S01]  /*05e0*/  SHF.R.S32.HI R0, RZ, 0x7, R13 ;  /* 0x00000007ff007819 */ /* 0x000fe2000001140d */
[----:B------:R-:W-:Y:S01]  /*05f0*/  IMAD.SHL.U32 R5, R10, 0x10, RZ ;  /* 0x000000100a057824 */ /* 0x000fe200078e00ff */
[----:B------:R-:W-:Y:S01]  /*0600*/  LOP3.LUT R209, R4, 0x18, R7, 0xf8, !PT ;  /* 0x0000001804d17812 */ /* 0x000fe200078ef807 */
[--C-:B------:R-:W-:Y:S01]  /*0610*/  IMAD R11, R11, 0x400, R2.reuse ;  /* 0x000004000b0b7824 */ /* 0x100fe200078e0202 */
[----:B------:R-:W-:Y:S01]  /*0620*/  SHF.R.S32.HI R6, RZ, 0x2, R15 ;  /* 0x00000002ff067819 */ /* 0x000fe2000001140f */
[----:B------:R-:W-:Y:S01]  /*0630*/  IMAD R7, R0, 0x1000, R2 ;  /* 0x0000100000077824 */ /* 0x000fe200078e0202 */
[----:B------:R-:W-:Y:S01]  /*0640*/  R2P PR, R8, 0x6 ;  /* 0x0000000608007804 */ /* 0x000fe20000000000 */
[----:B------:R-:W-:Y:S01]  /*0650*/  IMAD.SHL.U32 R4, R0, 0x8, RZ ;  /* 0x0000000800047824 */ /* 0x000fe200078e00ff */
[----:B------:R-:W-:Y:S01]  /*0660*/  SEL R213, R250, 0xffffffe0, !P4 ;  /* 0xffffffe0fad57807 */ /* 0x000fe20006000000 */
[----:B------:R-:W-:Y:S01]  /*0670*/  IMAD.SHL.U32 R0, R8, 0x40, RZ ;  /* 0x0000004008007824 */ /* 0x000fe200078e00ff */
[----:B------:R-:W-:Y:S01]  /*0680*/  SEL R227, R227, 0x10, !P0 ;  /* 0x00000010e3e37807 */ /* 0x000fe20004000000 */
[----:B------:R-:W-:Y:S01]  /*0690*/  IMAD.SHL.U32 R2, R3, 0x20, RZ ;  /* 0x0000002003027824 */ /* 0x000fe200078e00ff */
[----:B------:R-:W-:Y:S01]  /*06a0*/  LOP3.LUT R3, R4, 0x8, RZ, 0xc0, !PT ;  /* 0x0000000804037812 */ /* 0x000fe200078ec0ff */
[----:B------:R-:W-:Y:S01]  /*06b0*/  IMAD R7, R12, 0x400, R7 ;  /* 0x000004000c077824 */ /* 0x000fe200078e0207 */
[----:B------:R-:W-:Y:S01]  /*06c0*/  LOP3.LUT R0, R0, 0x1c0, RZ, 0xc0, !PT ;  /* 0x000001c000007812 */ /* 0x000fe200078ec0ff */
[----:B------:R-:W-:Y:S01]  /*06d0*/  IMAD R241, R12, 0x10, R6 ;  /* 0x000000100cf17824 */ /* 0x000fe200078e0206 */
[----:B------:R-:W-:Y:S01]  /*06e0*/  LOP3.LUT R249, R2, 0x6, R249, 0xf8, !PT ;  /* 0x0000000602f97812 */ /* 0x000fe200078ef8f9 */
[----:B------:R-:W-:Y:S01]  /*06f0*/  IMAD.SHL.U32 R6, R9, 0x40, RZ ;  /* 0x0000004009067824 */ /* 0x000fe200078e00ff */
[----:B------:R-:W-:Y:S01]  /*0700*/  LOP3.LUT R4, R0, 0x20, R2, 0xf8, !PT ;  /* 0x0000002000047812 */ /* 0x000fe200078ef802 */
[----:B------:R-:W-:Y:S01]  /*0710*/  IMAD.SHL.U32 R214, R214, 0x2, RZ ;  /* 0x00000002d6d67824 */ /* 0x000fe200078e00ff */
[----:B------:R-:W-:-:S02]  /*0720*/  SHF.R.U32.HI R2, RZ, 0x3, R0 ;  /* 0x00000003ff027819 */ /* 0x000fc40000011600 */
[----:B------:R-:W-:Y:S01]  /*0730*/  LOP3.LUT R8, R3, 0x10, R5, 0xf8, !PT ;  /* 0x0000001003087812 */ /* 0x000fe200078ef805 */
[----:B------:R-:W-:Y:S01]  /*0740*/  IMAD.SHL.U32 R5, R10, 0x8, RZ ;  /* 0x000000080a057824 */ /* 0x000fe200078e00ff */
[----:B------:R-:W-:Y:S02]  /*0750*/  LOP3.LUT R4, R4, R2, RZ, 0x3c, !PT ;  /* 0x0000000204047212 */ /* 0x000fe400078e3cff */
[----:B------:R-:W-:Y:S01]  /*0760*/  LOP3.LUT R0, R2, R0, R3, 0x1e, !PT ;  /* 0x0000000002007212 */ /* 0x000fe200078e1e03 */
[----:B------:R-:W-:Y:S01]  /*0770*/  IMAD.SHL.U32 R2, R16, 0x40, RZ ;  /* 0x0000004010027824 */ /* 0x000fe200078e00ff */
[----:B------:R-:W-:Y:S01]  /*0780*/  SEL R250, R250, 0xffffffe0, !P1 ;  /* 0xffffffe0fafa7807 */ /* 0x000fe20004800000 */
[----:B------:R-:W-:Y:S01]  /*0790*/  IMAD.IADD R7, R4, 0x1, R7 ;  /* 0x0000000104077824 */ /* 0x000fe200078e0207 */
[----:B------:R-:W-:Y:S01]  /*07a0*/  LEA R210, R210, UR4, 0x1 ;  /* 0x00000004d2d27c11 */ /* 0x000fe2000f8e08ff */
[----:B------:R-:W-:Y:S01]  /*07b0*/  VIADD R4, R241, 0xffffffc0 ;  /* 0xffffffc0f1047836 */ /* 0x000fe20000000000 */
[----:B------:R-:W-:Y:S01]  /*07c0*/  LOP3.LUT R2, R2, 0x1c0, RZ, 0xc0, !PT ;  /* 0x000001c002027812 */ /* 0x000fe200078ec0ff */
[----:B------:R-:W-:Y:S01]  /*07d0*/  IMAD.IADD R11, R11, 0x1, R0 ;  /* 0x000000010b0b7824 */ /* 0x000fe200078e0200 */
[----:B------:R-:W-:-:S02]  /*07e0*/  LEA R228, R7, UR4, 0x1 ;  /* 0x0000000407e47c11 */ /* 0x000fc4000f8e08ff */
[----:B------:R-:W-:Y:S02]  /*07f0*/  SHF.R.S32.HI R0, RZ, 0x1f, R4 ;  /* 0x0000001fff007819 */ /* 0x000fe40000011404 */
[----:B------:R-:W-:Y:S01]  /*0800*/  SHF.R.U32.HI R3, RZ, 0x3, R2 ;  /* 0x00000003ff037819 */ /* 0x000fe20000011602 */
[----:B------:R-:W-:Y:S01]  /*0810*/  IMAD.IADD R226, R228, 0x1, R250 ;  /* 0x00000001e4e27824 */ /* 0x000fe200078e02fa */
[----:B------:R-:W-:Y:S01]  /*0820*/  SHF.L.U64.HI R248, R4, 0x2, R0 ;  /* 0x0000000204f87819 */ /* 0x000fe20000010200 */
[----:B------:R-:W-:Y:S01]  /*0830*/  IMAD.IADD R229, R228, 0x1, R227 ;  /* 0x00000001e4e57824 */ /* 0x000fe200078e02e3 */
[----:B------:R-:W-:Y:S01]  /*0840*/  LOP3.LUT R5, R2, 0x8, R5, 0xf8, !PT ;  /* 0x0000000802057812 */ /* 0x000fe200078ef805 */
[----:B------:R-:W-:Y:S01]  /*0850*/  IMAD.IADD R227, R227, 0x1, R226 ;  /* 0x00000001e3e37824 */ /* 0x000fe200078e02e2 */
[----:B------:R-:W-:Y:S02]  /*0860*/  LOP3.LUT R0, R6, 0xfffffe00, RZ, 0xc0, !PT ;  /* 0xfffffe0006007812 */ /* 0x000fe400078ec0ff */
[----:B------:R-:W-:-:S02]  /*0870*/  LOP3.LUT R4, R3, R8, R2, 0x1e, !PT ;  /* 0x0000000803047212 */ /* 0x000fc400078e1e02 */
[----:B------:R-:W-:Y:S02]  /*0880*/  LOP3.LUT R209, R3, R209, R2, 0x1e, !PT ;  /* 0x000000d103d17212 */ /* 0x000fe400078e1e02 */
[----:B------:R-:W-:Y:S01]  /*0890*/  LOP3.LUT R2, R5, R3, RZ, 0x3c, !PT ;  /* 0x0000000305027212 */ /* 0x000fe200078e3cff */
[----:B------:R-:W-:Y:S01]  /*08a0*/  IMAD R3, R12, 0x400, R0 ;  /* 0x000004000c037824 */ /* 0x000fe200078e0200 */
[-C--:B------:R-:W-:Y:S02]  /*08b0*/  LOP3.LUT R220, R4, R0.reuse, RZ, 0xfc, !PT ;  /* 0x0000000004dc7212 */ /* 0x080fe400078efcff */
[----:B------:R-:W-:Y:S01]  /*08c0*/  LOP3.LUT R209, R209, R0, RZ, 0xfc, !PT ;  /* 0x00000000d1d17212 */ /* 0x000fe200078efcff */
[----:B------:R-:W-:Y:S01]  /*08d0*/  IMAD.U32 R0, RZ, RZ, UR6 ;  /* 0x00000006ff007e24 */ /* 0x000fe2000f8e00ff */
[----:B------:R-:W-:Y:S01]  /*08e0*/  USHF.R.S32.HI UR6, URZ, 0x1f, UR44 ;  /* 0x0000001f3f067899 */ /* 0x000fe2000801142c */
[----:B------:R-:W-:Y:S02]  /*08f0*/  IMAD.IADD R218, R3, 0x1, R2 ;  /* 0x0000000103da7824 */ /* 0x000fe400078e0202 */
[----:B------:R-:W-:Y:S01]  /*0900*/  IMAD.U32 R2, RZ, RZ, UR5 ;  /* 0x00000005ff027e24 */ /* 0x000fe2000f8e00ff */
[----:B------:R-:W-:Y:S01]  /*0910*/  UIADD3 UR5, UR4, 0xc000, URZ ;  /* 0x0000c00004057890 */ /* 0x000fe2000fffe03f */
[----:B------:R-:W-:-:S02]  /*0920*/  IMAD.MOV.U32 R0, RZ, RZ, 0x40 ;  /* 0x00000040ff007424 */ /* 0x000fc400078e00ff */
[----:B------:R-:W-:Y:S01]  /*0930*/  IMAD.U32 R2, RZ, RZ, UR6 ;  /* 0x00000006ff027e24 */ /* 0x000fe2000f8e00ff */
[----:B------:R-:W-:Y:S02]  /*0940*/  USHF.R.S32.HI UR6, URZ, 0x1f, UR54 ;  /* 0x0000001f3f067899 */ /* 0x000fe40008011436 */
[----:B------:R-:W-:Y:S01]  /*0950*/  LEA R246, R11, UR5, 0x1 ;  /* 0x000000050bf67c11 */ /* 0x000fe2000f8e08ff */
[----:B------:R-:W-:Y:S01]  /*0960*/  VIADD R216, R214, UR5 ;  /* 0x00000005d6d87c36 */ /* 0x000fe20008000000 */
[C---:B------:R-:W-:Y:S02]  /*0970*/  SEL R215, R0.reuse, 0xffffffc0, !P3 ;  /* 0xffffffc000d77807 */ /* 0x040fe40005800000 */
[----:B------:R-:W-:Y:S01]  /*0980*/  IMAD.U32 R2, RZ, RZ, UR6 ;  /* 0x00000006ff027e24 */ /* 0x000fe2000f8e00ff */
[----:B------:R-:W-:Y:S01]  /*0990*/  SEL R0, R0, 0xffffffc0, !P2 ;  /* 0xffffffc000007807 */ /* 0x000fe20005000000 */
[C---:B------:R-:W-:Y:S01]  /*09a0*/  VIADD R2, R246.reuse, 0x420 ;  /* 0x00000420f6027836 */ /* 0x040fe20000000000 */
[----:B------:R-:W-:Y:S01]  /*09b0*/  LEA R209, R209, UR5, 0x1 ;  /* 0x00000005d1d17c11 */ /* 0x000fe2000f8e08ff */
[----:B------:R-:W-:-:S02]  /*09c0*/  @P1 VIADD R2, R246, 0x3e0 ;  /* 0x000003e0f6021836 */ /* 0x000fc40000000000 */
[----:B------:R-:W-:Y:S02]  /*09d0*/  IMAD.IADD R213, R216, 0x1, R213 ;  /* 0x00000001d8d57824 */ /* 0x000fe400078e02d5 */
[----:B------:R-:W-:Y:S01]  /*09e0*/  IMAD.IADD R250, R250, 0x1, R246 ;  /* 0x00000001fafa7824 */ /* 0x000fe200078e02f6 */
[----:B------:R1:W-:Y:S01]  /*09f0*/  STL [R1], R2 ;  /* 0x0000000201007387 */ /* 0x0003e20000100800 */
[--C-:B------:R-:W-:Y:S02]  /*0a00*/  IMAD.IADD R216, R216, 0x1, R215.reuse ;  /* 0x00000001d8d87824 */ /* 0x100fe400078e02d7 */
[----:B------:R-:W-:Y:S02]  /*0a10*/  IMAD.IADD R215, R213, 0x1, R215 ;  /* 0x00000001d5d77824 */ /* 0x000fe400078e02d7 */
[--C-:B------:R-:W-:Y:S02]  /*0a20*/  IMAD.IADD R247, R246, 0x1, R0.reuse ;  /* 0x00000001f6f77824 */ /* 0x100fe400078e0200 */
[----:B------:R-:W-:-:S02]  /*0a30*/  IMAD.IADD R251, R250, 0x1, R0 ;  /* 0x00000001fafb7824 */ /* 0x000fc400078e0200 */
[----:B------:R-:W-:-:S07]  /*0a40*/  IMAD.IADD R252, R0, 0x1, R2 ;  /* 0x0000000100fc7824 */ /* 0x000fce00078e0202 */
.L_x_588:
        /* <DEDUP_REMOVED lines=16> */
[----:B------:R-:W-:Y:S01]  /*0b50*/  IMAD.U32 R4, RZ, RZ, UR10 ;  /* 0x0000000aff047e24 */ /* 0x000fe2000f8e00ff */
[----:B------:R-:W-:Y:S01]  /*0b60*/  UISETP.NE.U32.AND UP1, UPT, UR12, URZ, UPT ;  /* 0x0000003f0c00728c */ /* 0x000fe2000bf25070 */
[----:B-1----:R-:W-:Y:S01]  /*0b70*/  IMAD.U32 R2, RZ, RZ, UR6 ;  /* 0x00000006ff027e24 */ /* 0x002fe2000f8e00ff */
        /* <DEDUP_REMOVED lines=9> */
[----:B------:R-:W-:Y:S01]  /*0c10*/  PLOP3.LUT P3, PT, PT, PT, UP1, 0x80, 0x0 ;  /* 0x000000000000781c */ /* 0x000fe20003f6f018 */
[----:B--2-4-:R-:W2:Y:S02]  /*0c20*/  @P1 LDG.E R7, desc[UR8][R4.64] ;  /* 0x0000000804071981 */ /* 0x014ea4000c1e1900 */
[----:B------:R-:W-:-:S02]  /*0c30*/  UISETP.EQ.OR.EX UP4, UPT, UR13, URZ, !UP2, UP4 ;  /* 0x0000003f0d00728c */ /* 0x000fc4000d782740 */
        /* <DEDUP_REMOVED lines=36> */
.L_x_542:
        /* <DEDUP_REMOVED lines=15> */
[----:B------:R-:W-:Y:S01]  /*0f70*/  UIMAD UR20, UR44, UR11, UR10 ;  /* 0x0000000b2c1472a4 */ /* 0x000fe2000f8e020a */
[----:B------:R-:W-:-:S02]  /*0f80*/  ULDC UR12, c[0x0][0x394] ;  /* 0x0000e500000c7ab9 */ /* 0x000fc40000000800 */
[----:B------:R-:W-:Y:S01]  /*0f90*/  @!UP2 ULDC.64 UR10, c[0x0][0x418] ;  /* 0x00010600000aaab9 */ /* 0x000fe20000000a00 */
[----:B------:R-:W-:Y:S01]  /*0fa0*/  ULDC UR57, c[0x0][0x2d4] ;  /* 0x0000b50000397ab9 */ /* 0x000fe20000000800 */
[----:B------:R-:W-:Y:S02]  /*0fb0*/  @!UP2 UIMAD.WIDE.U32 UR36, UR44, UR10, URZ ;  /* 0x0000000a2c24a2a5 */ /* 0x000fe4000f8e003f */
[----:B------:R-:W-:Y:S02]  /*0fc0*/  USHF.R.S32.HI UR34, URZ, 0x1f, UR57 ;  /* 0x0000001f3f227899 */ /* 0x000fe40008011439 */
[----:B------:R-:W-:Y:S01]  /*0fd0*/  @UP0 ULDC.64 UR24, c[0x0][0x248] ;  /* 0x0000920000180ab9 */ /* 0x000fe20000000a00 */
[----:B------:R-:W-:Y:S01]  /*0fe0*/  UIADD3 UR48, UR19, UR20, URZ ;  /* 0x0000001413307290 */ /* 0x000fe2000fffe03f */
[----:B------:R-:W-:Y:S01]  /*0ff0*/  ULDC.U8 UR42, c[0x0][0x3d8] ;  /* 0x0000f600002a7ab9 */ /* 0x000fe20000000000 */
[----:B-1----:R-:W-:Y:S01]  /*1000*/  IABS R5, R6 ;  /* 0x0000000600057213 */ /* 0x002fe20000000000 */
[----:B------:R-:W-:Y:S01]  /*1010*/  UISETP.NE.AND UP3, UPT, UR42, URZ, UPT ;  /* 0x0000003f2a00728c */ /* 0x000fe2000bf65270 */
[----:B------:R-:W-:Y:S01]  /*1020*/  ISETP.NE.AND P3, PT, R6, RZ, PT ;  /* 0x000000ff0600720c */ /* 0x000fe20003f65270 */
[----:B------:R-:W-:Y:S01]  /*1030*/  USHF.L.U32 UR16, UR44, 0x7, URZ ;  /* 0x000000072c107899 */ /* 0x000fe2000800063f */
[----:B------:R-:W1:Y:S01]  /*1040*/  I2F.RP R2, R5 ;  /* 0x0000000500027306 */ /* 0x000e620000209400 */
[----:B------:R-:W-:Y:S01]  /*1050*/  ULDC.64 UR40, c[0x0][0x240] ;  /* 0x0000900000287ab9 */ /* 0x000fe20000000a00 */
[----:B------:R-:W-:-:S02]  /*1060*/  USHF.L.U64.HI UR26, UR44, 0x7, UR56 ;  /* 0x000000072c1a7899 */ /* 0x000fc40008010238 */
[----:B--2---:R-:W-:Y:S02]  /*1070*/  UIMAD.WIDE.U32 UR32, UR7, UR14, URZ ;  /* 0x0000000e072072a5 */ /* 0x004fe4000f8e003f */
[----:B------:R-:W-:Y:S02]  /*1080*/  USEL UR29, UR16, URZ, UP1 ;  /* 0x0000003f101d7287 */ /* 0x000fe40008800000 */
[----:B------:R-:W-:Y:S02]  /*1090*/  UIMAD UR47, UR7, UR15, UR33 ;  /* 0x0000000f072f72a4 */ /* 0x000fe4000f8e0221 */
[----:B------:R-:W-:Y:S02]  /*10a0*/  @!UP2 UIMAD UR7, UR56, UR10, URZ ;  /* 0x0000000a3807a2a4 */ /* 0x000fe4000f8e023f */
[----:B------:R-:W-:Y:S02]  /*10b0*/  UIADD3 UR10, UR13, 0x80, UR30 ;  /* 0x000000800d0a7890 */ /* 0x000fe4000fffe01e */
[----:B------:R-:W-:Y:S01]  /*10c0*/  @!UP2 UIMAD UR27, UR44, UR11, UR7 ;  /* 0x0000000b2c1ba2a4 */ /* 0x000fe2000f8e0207 */
[----:B-1----:R-:W1:Y:S01]  /*10d0*/  MUFU.RCP R2, R2 ;  /* 0x0000000200027308 */ /* 0x002e620000001000 */
[----:B------:R-:W-:-:S02]  /*10e0*/  UIADD3 UR7, UR13, 0x3f, URZ ;  /* 0x0000003f0d077890 */ /* 0x000fc4000fffe03f */
[----:B------:R-:W-:Y:S02]  /*10f0*/  UIADD3 UR10, UR10, UR12, -UR5 ;  /* 0x0000000c0a0a7290 */ /* 0x000fe4000fffe805 */
[----:B------:R-:W-:Y:S02]  /*1100*/  USHF.R.S32.HI UR11, URZ, 0x1f, UR7 ;  /* 0x0000001f3f0b7899 */ /* 0x000fe40008011407 */
[----:B------:R-:W-:Y:S02]  /*1110*/  @UP0 UIADD3 UR12, UR23, UR31, URZ ;  /* 0x0000001f170c0290 */ /* 0x000fe4000fffe03f */
[----:B------:R-:W-:Y:S02]  /*1120*/  ULEA.HI UR28, UR11, UR7, URZ, 0x6 ;  /* 0x000000070b1c7291 */ /* 0x000fe4000f8f303f */
[----:B------:R-:W-:Y:S02]  /*1130*/  UIADD3 UR7, UR10, 0x3f, URZ ;  /* 0x0000003f0a077890 */ /* 0x000fe4000fffe03f */
[----:B------:R-:W-:-:S02]  /*1140*/  @UP0 UIMAD.WIDE.U32 UR10, UR12, UR24, URZ ;  /* 0x000000180c0a02a5 */ /* 0x000fc4000f8e003f */
[----:B------:R-:W-:Y:S01]  /*1150*/  @UP0 UIMAD UR12, UR12, UR25, URZ ;  /* 0x000000190c0c02a4 */ /* 0x000fe2000f8e023f */
[----:B-1----:R-:W-:Y:S01]  /*1160*/  VIADD R2, R2, 0xffffffe ;  /* 0x0ffffffe02027836 */ /* 0x002fe20000000000 */
[----:B------:R-:W-:Y:S02]  /*1170*/  @UP2 ULDC.64 UR14, c[0x0][0x420] ;  /* 0x00010800000e2ab9 */ /* 0x000fe40000000a00 */
[----:B------:R-:W-:Y:S01]  /*1180*/  @UP0 UIADD3 UR52, UR11, UR12, URZ ;  /* 0x0000000c0b340290 */ /* 0x000fe2000fffe03f */
[----:B------:R-:W1:Y:S01]  /*1190*/  F2I.FTZ.U32.TRUNC.NTZ R3, R2 ;  /* 0x0000000200037305 */ /* 0x000e62000021f000 */
[----:B------:R-:W-:Y:S02]  /*11a0*/  USHF.R.S32.HI UR12, URZ, 0x1f, UR7 ;  /* 0x0000001f3f0c7899 */ /* 0x000fe40008011407 */
[----:B------:R-:W-:Y:S02]  /*11b0*/  @UP2 UIMAD.WIDE.U32 UR38, UR6, UR14, URZ ;  /* 0x0000000e062622a5 */ /* 0x000fe4000f8e003f */
[----:B------:R-:W-:-:S02]  /*11c0*/  ULEA.HI UR20, UR12, UR7, URZ, 0x6 ;  /* 0x000000070c147291 */ /* 0x000fc4000f8f303f */
[----:B------:R-:W-:Y:S01]  /*11d0*/  UIMAD UR7, UR34, UR44, URZ ;  /* 0x0000002c220772a4 */ /* 0x000fe2000f8e023f */
[----:B------:R-:W-:Y:S01]  /*11e0*/  ULDC.U8 UR14, c[0x0][0x480] ;  /* 0x00012000000e7ab9 */ /* 0x000fe20000000000 */
[----:B------:R-:W-:Y:S02]  /*11f0*/  @UP2 UIMAD UR50, UR6, UR15, UR39 ;  /* 0x0000000f063222a4 */ /* 0x000fe4000f8e0227 */
[----:B------:R-:W-:Y:S02]  /*1200*/  UISETP.NE.AND UP5, UPT, UR14, URZ, UPT ;  /* 0x0000003f0e00728c */ /* 0x000fe4000bfa5270 */
[----:B------:R-:W-:Y:S01]  /*1210*/  UIMAD.WIDE.U32 UR14, UR44, UR57, URZ ;  /* 0x000000392c0e72a5 */ /* 0x000fe2000f8e003f */
[----:B-1----:R-:W-:Y:S01]  /*1220*/  IMAD.MOV R0, RZ, RZ, -R3 ;  /* 0x000000ffff007224 */ /* 0x002fe200078e0a03 */
[----:B------:R-:W-:Y:S01]  /*1230*/  UIMAD UR7, UR56, UR57, UR7 ;  /* 0x00000039380772a4 */ /* 0x000fe2000f8e0207 */
[----:B------:R-:W-:Y:S01]  /*1240*/  IMAD.MOV.U32 R2, RZ, RZ, RZ ;  /* 0x000000ffff027224 */ /* 0x000fe200078e00ff */
[----:B------:R-:W-:Y:S01]  /*1250*/  UIMAD.WIDE.U32 UR16, UR6, UR40, URZ ;  /* 0x00000028061072a5 */ /* 0x000fe2000f8e003f */
[----:B------:R-:W-:Y:S01]  /*1260*/  IMAD R0, R0, R5, RZ ;  /* 0x0000000500007224 */ /* 0x000fe200078e02ff */
[----:B------:R-:W-:-:S02]  /*1270*/  UIADD3 UR15, UR15, UR7, URZ ;  /* 0x000000070f0f7290 */ /* 0x000fc4000fffe03f */
[----:B------:R-:W-:Y:S01]  /*1280*/  USHF.R.S32.HI UR12, URZ, 0x6, UR28 ;  /* 0x000000063f0c7899 */ /* 0x000fe2000801141c */
[----:B------:R-:W-:Y:S01]  /*1290*/  IMAD.HI.U32 R0, R3, R0, R2 ;  /* 0x0000000003007227 */ /* 0x000fe200078e0002 */
[----:B------:R-:W-:Y:S01]  /*12a0*/  MOV R2, R4 ;  /* 0x0000000400027202 */ /* 0x000fe20000000f00 */
[----:B------:R-:W-:Y:S01]  /*12b0*/  USHF.R.S32.HI UR7, URZ, 0x6, UR20 ;  /* 0x000000063f077899 */ /* 0x000fe20008011414 */
[----:B------:R-:W-:Y:S01]  /*12c0*/  ULDC UR61, c[0x0][0x2dc] ;  /* 0x0000b700003d7ab9 */ /* 0x000fe20000000800 */
[----:B------:R-:W-:Y:S02]  /*12d0*/  ULDC UR60, c[0x0][0x270] ;  /* 0x00009c00003c7ab9 */ /* 0x000fe40000000800 */
[----:B------:R-:W-:Y:S01]  /*12e0*/  IMAD.HI.U32 R0, R0, R2, RZ ;  /* 0x0000000200007227 */ /* 0x000fe200078e00ff */
[----:B------:R-:W-:Y:S01]  /*12f0*/  ULDC UR45, c[0x0][0x2c4] ;  /* 0x0000b100002d7ab9 */ /* 0x000fe20000000800 */
[----:B------:R-:W-:Y:S02]  /*1300*/  USEL UR55, UR18, UR16, !UP2 ;  /* 0x0000001012377287 */ /* 0x000fe4000d000000 */
[----:B------:R-:W-:Y:S01]  /*1310*/  IMAD.MOV R3, RZ, RZ, -R0 ;  /* 0x000000ffff037224 */ /* 0x000fe200078e0a00 */
[----:B------:R-:W-:Y:S01]  /*1320*/  @UP0 UMOV UR51, UR10 ;  /* 0x0000000a00330c82 */ /* 0x000fe20008000000 */
[----:B------:R-:W-:-:S02]  /*1330*/  UIMAD UR22, UR6, UR41, URZ ;  /* 0x00000029061672a4 */ /* 0x000fc4000f8e023f */
[C---:B------:R-:W-:Y:S01]  /*1340*/  IMAD R2, R5.reuse, R3, R2 ;  /* 0x0000000305027224 */ /* 0x040fe200078e0202 */
[----:B------:R-:W-:Y:S02]  /*1350*/  UIMAD.WIDE UR10, UR61, UR60, URZ ;  /* 0x0000003c3d0a72a5 */ /* 0x000fe4000f8e023f */
[----:B------:R-:W-:Y:S02]  /*1360*/  USEL UR26, UR26, URZ, UP1 ;  /* 0x0000003f1a1a7287 */ /* 0x000fe40008800000 */
[----:B------:R-:W-:Y:S01]  /*1370*/  ISETP.GT.U32.AND P1, PT, R5, R2, PT ;  /* 0x000000020500720c */ /* 0x000fe20003f24070 */
[----:B------:R-:W-:Y:S02]  /*1380*/  @UP3 UIMAD UR18, UR44, UR45, URZ ;  /* 0x0000002d2c1232a4 */ /* 0x000fe4000f8e023f */
[----:B------:R-:W-:Y:S02]  /*1390*/  UISETP.LT.AND UP1, UPT, UR12, UR7, UPT ;  /* 0x000000070c00728c */ /* 0x000fe4000bf21270 */
[----:B------:R-:W-:-:S02]  /*13a0*/  @UP2 UIADD3 UR48, UR17, UR22, URZ ;  /* 0x0000001611302290 */ /* 0x000fc4000fffe03f */
[----:B------:R-:W-:Y:S02]  /*13b0*/  UIMAD UR19, UR11, UR14, URZ ;  /* 0x0000000e0b1372a4 */ /* 0x000fe4000f8e023f */
[----:B------:R-:W-:Y:S02]  /*13c0*/  @UP3 USEL UR18, UR18, UR6, !UP2 ;  /* 0x0000000612123287 */ /* 0x000fe4000d000000 */
[----:B------:R-:W-:Y:S02]  /*13d0*/  UIMAD.WIDE.U32 UR16, UR10, UR14, URZ ;  /* 0x0000000e0a1072a5 */ /* 0x000fe4000f8e003f */
[----:B------:R-:W-:Y:S01]  /*13e0*/  USEL UR34, UR12, UR7, UP1 ;  /* 0x000000070c227287 */ /* 0x000fe20008800000 */
[----:B------:R-:W-:Y:S01]  /*13f0*/  @!P1 IMAD.IADD R2, R2, 0x1, -R5 ;  /* 0x0000000102029824 */ /* 0x000fe200078e0a05 */
[----:B------:R-:W-:Y:S01]  /*1400*/  @UP3 ULDC UR14, c[0x0][0x2e4] ;  /* 0x0000b900000e3ab9 */ /* 0x000fe20000000800 */
[----:B------:R-:W-:Y:S01]  /*1410*/  UIMAD UR19, UR10, UR15, UR19 ;  /* 0x0000000f0a1372a4 */ /* 0x000fe2000f8e0213 */
[----:B------:R-:W-:Y:S01]  /*1420*/  @!P1 IADD3 R0, R0, 0x1, RZ ;  /* 0x0000000100009810 */ /* 0x000fe20007ffe0ff */
[----:B------:R-:W-:Y:S01]  /*1430*/  @UP3 UIMAD UR43, UR54, UR14, UR18 ;  /* 0x0000000e362b32a4 */ /* 0x000fe2000f8e0212 */
[----:B------:R-:W-:Y:S01]  /*1440*/  ISETP.GE.U32.AND P0, PT, R2, R5, PT ;  /* 0x000000050200720c */ /* 0x000fe20003f06070 */
[----:B------:R-:W-:Y:S01]  /*1450*/  ULEA UR18, UR34, 0xffffffc0, 0x6 ;  /* 0xffffffc022127891 */ /* 0x000fe2000f8e303f */
[----:B------:R-:W-:Y:S01]  /*1460*/  LOP3.LUT R2, R6, UR54, RZ, 0x3c, !PT ;  /* 0x0000003606027c12 */ /* 0x000fe2000f8e3cff */
[----:B------:R-:W-:Y:S01]  /*1470*/  UIMAD.WIDE.U32 UR14, UR10, UR6, URZ ;  /* 0x000000060a0e72a5 */ /* 0x000fe2000f8e003f */
[----:B------:R-:W-:Y:S01]  /*1480*/  PLOP3.LUT P1, PT, PT, PT, UP0, 0x80, 0x0 ;  /* 0x000000000000781c */ /* 0x000fe20003f2f008 */
[----:B------:R-:W-:Y:S01]  /*1490*/  UIADD3 UR22, UR17, UR19, URZ ;  /* 0x0000001311167290 */ /* 0x000fe2000fffe03f */
[----:B------:R-:W-:Y:S01]  /*14a0*/  ISETP.GE.AND P2, PT, R2, RZ, PT ;  /* 0x000000ff0200720c */ /* 0x000fe20003f46270 */
[----:B------:R-:W-:-:S02]  /*14b0*/  USHF.R.S32.HI UR19, URZ, 0x1f, UR18 ;  /* 0x0000001f3f137899 */ /* 0x000fc40008011412 */
[----:B------:R-:W-:Y:S02]  /*14c0*/  UIADD3 UR7, UP1, UR18, UR29, URZ ;  /* 0x0000001d12077290 */ /* 0x000fe4000ff3e03f */
[----:B------:R-:W-:Y:S02]  /*14d0*/  UIMAD UR12, UR11, UR6, URZ ;  /* 0x000000060b0c72a4 */ /* 0x000fe4000f8e023f */
[----:B------:R-:W-:Y:S01]  /*14e0*/  USEL UR53, UR16, UR14, !UP2 ;  /* 0x0000000e10357287 */ /* 0x000fe2000d000000 */
[----:B------:R-:W-:Y:S01]  /*14f0*/  @P0 VIADD R0, R0, 0x1 ;  /* 0x0000000100000836 */ /* 0x000fe20000000000 */
[----:B------:R-:W-:Y:S01]  /*1500*/  UIADD3.X UR16, UR19, UR26, URZ, UP1, !UPT ;  /* 0x0000001a13107290 */ /* 0x000fe20008ffe43f */
[----:B------:R-:W-:Y:S01]  /*1510*/  PLOP3.LUT P0, PT, PT, PT, UP3, 0x80, 0x0 ;  /* 0x000000000000781c */ /* 0x000fe20003f0f038 */
[----:B------:R-:W-:Y:S02]  /*1520*/  UIMAD UR11, UR11, UR7, URZ ;  /* 0x000000070b0b72a4 */ /* 0x000fe4000f8e023f */
[----:B------:R-:W-:Y:S01]  /*1530*/  @UP0 UIADD3 UR33, UR23, UR31, URZ ;  /* 0x0000001f17210290 */ /* 0x000fe2000fffe03f */
[----:B------:R-:W-:Y:S01]  /*1540*/  @!P2 IADD3 R0, -R0, RZ, RZ ;  /* 0x000000ff0000a210 */ /* 0x000fe20007ffe1ff */
[----:B------:R-:W-:Y:S01]  /*1550*/  @UP2 UIADD3 UR22, UR15, UR12, URZ ;  /* 0x0000000c0f162290 */ /* 0x000fe2000fffe03f */
[----:B------:R-:W-:Y:S01]  /*1560*/  @!P3 LOP3.LUT R0, RZ, R6, RZ, 0x33, !PT ;  /* 0x00000006ff00b212 */ /* 0x000fe200078e33ff */
[----:B------:R-:W-:Y:S01]  /*1570*/  UIMAD.WIDE.U32 UR28, UR10, UR7, URZ ;  /* 0x000000070a1c72a5 */ /* 0x000fe2000f8e003f */
[----:B------:R-:W-:Y:S01]  /*1580*/  @UP0 ULDC.64 UR14, c[0x0][0x250] ;  /* 0x00009400000e0ab9 */ /* 0x000fe20000000a00 */
[----:B------:R-:W-:-:S02]  /*1590*/  UIMAD UR7, UR10, UR16, UR11 ;  /* 0x000000100a0772a4 */ /* 0x000fc4000f8e020b */
[----:B------:R-:W-:Y:S02]  /*15a0*/  @UP0 UIMAD.WIDE.U32 UR10, UR33, UR14, URZ ;  /* 0x0000000e210a02a5 */ /* 0x000fe4000f8e003f */
[----:B------:R-:W-:Y:S02]  /*15b0*/  @!UP3 UIMAD UR20, UR44, UR60, UR54 ;  /* 0x0000003c2c14b2a4 */ /* 0x000fe4000f8e0236 */
[----:B------:R-:W-:Y:S02]  /*15c0*/  UIMAD UR42, UR54, UR61, URZ ;  /* 0x0000003d362a72a4 */ /* 0x000fe4000f8e023f */
[----:B------:R-:W-:Y:S02]  /*15d0*/  @UP0 UIMAD UR12, UR33, UR15, URZ ;  /* 0x0000000f210c02a4 */ /* 0x000fe4000f8e023f */
[----:B------:R-:W-:Y:S02]  /*15e0*/  @!UP3 UIMAD UR43, UR20, UR45, URZ ;  /* 0x0000002d142bb2a4 */ /* 0x000fe4000f8e023f */
[----:B------:R-:W-:-:S02]  /*15f0*/  USEL UR46, UR32, URZ, UP5 ;  /* 0x0000003f202e7287 */ /* 0x000fc4000a800000 */
[----:B------:R-:W-:Y:S02]  /*1600*/  USHF.R.S32.HI UR35, URZ, 0x1f, UR30 ;  /* 0x0000001f3f237899 */ /* 0x000fe4000801141e */
[----:B------:R-:W-:Y:S02]  /*1610*/  @!UP2 UIADD3 UR50, UR37, UR27, URZ ;  /* 0x0000001b2532a290 */ /* 0x000fe4000fffe03f */
[----:B------:R-:W-:Y:S02]  /*1620*/  USHF.R.S32.HI UR49, URZ, 0x1f, UR42 ;  /* 0x0000001f3f317899 */ /* 0x000fe4000801142a */
[----:B------:R-:W-:Y:S02]  /*1630*/  @UP0 UIADD3 UR33, UR11, UR12, URZ ;  /* 0x0000000c0b210290 */ /* 0x000fe4000fffe03f */
[----:B------:R-:W-:Y:S02]  /*1640*/  USEL UR47, UR47, URZ, UP5 ;  /* 0x0000003f2f2f7287 */ /* 0x000fe4000a800000 */
        /* <DEDUP_REMOVED lines=9> */
[----:B------:R-:W-:-:S04]  /*16e0*/  UIADD3 UR11, UR11, UR7, URZ ;  /* 0x000000070b0b7290 */ /* 0x000fc8000fffe03f */
[----:B------:R-:W-:Y:S02]  /*16f0*/  UIMAD.WIDE.U32 UR10, UR44, UR16, UR10 ;  /* 0x000000102c0a72a5 */ /* 0x000fe4000f8e000a */
[----:B------:R-:W-:-:S04]  /*1700*/  UIMAD UR16, UR56, UR16, URZ ;  /* 0x00000010381072a4 */ /* 0x000fc8000f8e023f */
[----:B------:R-:W-:Y:S01]  /*1710*/  UIMAD UR17, UR44, UR17, UR16 ;  /* 0x000000112c1172a4 */ /* 0x000fe2000f8e0210 */
[----:B------:R-:W-:-:S03]  /*1720*/  UMOV UR51, UR10 ;  /* 0x0000000a00337c82 */ /* 0x000fc60008000000 */
[----:B------:R-:W-:-:S12]  /*1730*/  UIADD3 UR52, UR11, UR17, URZ ;  /* 0x000000110b347290 */ /* 0x000fd8000fffe03f */
.L_x_544:
[----:B------:R-:W-:Y:S05]  /*1740*/  @P1 BRA `(.L_x_545) ;  /* 0x0000000000301947 */ /* 0x000fea0003800000 */
        /* <DEDUP_REMOVED lines=12> */
.L_x_545:
        /* <DEDUP_REMOVED lines=11> */
.L_x_546:
[----:B------:R-:W-:-:S04]  /*18c0*/  UIMAD UR6, UR44, UR60, UR54 ;  /* 0x0000003c2c0672a4 */ /* 0x000fc8000f8e0236 */
[----:B------:R-:W-:-:S12]  /*18d0*/  UIMAD UR6, UR6, UR57, URZ ;  /* 0x00000039060672a4 */ /* 0x000fd8000f8e023f */
.L_x_547:
[----:B------:R-:W1:Y:S01]  /*18e0*/  S2R R38, SR_TID.X ;  /* 0x0000000000267919 */ /* 0x000e620000002100 */
[----:B------:R-:W2:Y:S01]  /*18f0*/  LDC.64 R12, c[0x0][0x420] ;  /* 0x00010800ff0c7b82 */ /* 0x000ea20000000a00 */
[----:B------:R-:W-:Y:S01]  /*1900*/  UIADD3 UR20, UR18, UR6, URZ ;  /* 0x0000000612147290 */ /* 0x000fe2000fffe03f */
[----:B------:R-:W-:Y:S01]  /*1910*/  BSSY B1, `(.L_x_543) ;  /* 0x000081d000017945 */ /* 0x000fe20003800000 */
[----:B------:R-:W-:Y:S02]  /*1920*/  UIMAD UR6, UR61, UR60, URZ ;  /* 0x0000003c3d0672a4 */ /* 0x000fe4000f8e023f */
[----:B------:R-:W-:Y:S02]  /*1930*/  UIADD3 UR11, -UR5, UR13, UR30 ;  /* 0x0000000d050b7290 */ /* 0x000fe4000fffe11e */
[----:B------:R-:W-:Y:S01]  /*1940*/  USHF.L.U32 UR7, UR6, 0x6, URZ ;  /* 0x0000000606077899 */ /* 0x000fe2000800063f */
[----:B------:R-:W-:Y:S01]  /*1950*/  ULDC UR36, c[0x0][0x398] ;  /* 0x0000e60000247ab9 */ /* 0x000fe20000000800 */
[----:B------:R-:W-:-:S02]  /*1960*/  USHF.R.S32.HI UR37, URZ, 0x1f, UR54 ;  /* 0x0000001f3f257899 */ /* 0x000fc40008011436 */
[----:B------:R-:W-:Y:S02]  /*1970*/  UIADD3 UR12, UP4, UP3, UR28, UR7, UR42 ;  /* 0x000000071c0c7290 */ /* 0x000fe4000fb9e02a */
[----:B------:R-:W-:Y:S02]  /*1980*/  USHF.R.S32.HI UR7, URZ, 0x1f, UR7 ;  /* 0x0000001f3f077899 */ /* 0x000fe40008011407 */
[----:B------:R-:W-:Y:S02]  /*1990*/  UIADD3 UR12, UP2, UP1, UR46, UR12, UR53 ;  /* 0x0000000c2e0c7290 */ /* 0x000fe4000f95e035 */
[----:B------:R-:W-:Y:S01]  /*19a0*/  UIADD3.X UR7, UR45, UR7, UR49, UP4, UP3 ;  /* 0x000000072d077290 */ /* 0x000fe2000a7e6431 */
[----:B------:R-:W-:Y:S01]  /*19b0*/  ULDC.64 UR28, c[0x0][0x400] ;  /* 0x00010000001c7ab9 */ /* 0x000fe20000000a00 */
[----:B------:R-:W-:Y:S02]  /*19c0*/  ULDC.64 UR26, c[0x0][0x258] ;  /* 0x00009600001a7ab9 */ /* 0x000fe40000000a00 */
[----:B------:R-:W-:Y:S01]  /*19d0*/  UIADD3.X UR7, UR47, UR7, UR22, UP2, UP1 ;  /* 0x000000072f077290 */ /* 0x000fe200097e2416 */
[----:B------:R-:W-:Y:S01]  /*19e0*/  ULDC.64 UR16, c[0x0][0x428] ;  /* 0x00010a0000107ab9 */ /* 0x000fe20000000a00 */
[----:B-1----:R-:W-:-:S04]  /*19f0*/  SHF.R.S32.HI R39, RZ, 0x1f, R38 ;  /* 0x0000001fff277819 */ /* 0x002fc80000011426 */
[CC--:B------:R-:W-:Y:S02]  /*1a00*/  LEA.HI R3, R39.reuse, R38.reuse, RZ, 0x5 ;  /* 0x0000002627037211 */ /* 0x0c0fe400078f28ff */
[----:B------:R-:W-:Y:S02]  /*1a10*/  LEA.HI R4, R39, R38, RZ, 0x3 ;  /* 0x0000002627047211 */ /* 0x000fe400078f18ff */
[----:B------:R-:W-:Y:S02]  /*1a20*/  LOP3.LUT R2, R3, 0xffffffe0, RZ, 0xc0, !PT ;  /* 0xffffffe003027812 */ /* 0x000fe400078ec0ff */
[----:B------:R-:W-:-:S03]  /*1a30*/  SHF.R.S32.HI R3, RZ, 0x5, R3 ;  /* 0x00000005ff037819 */ /* 0x000fc60000011403 */
[----:B------:R-:W-:-:S04]  /*1a40*/  IMAD.IADD R2, R38, 0x1, -R2 ;  /* 0x0000000126027824 */ /* 0x000fc800078e0a02 */
[----:B------:R-:W-:Y:S01]  /*1a50*/  IMAD R10, R3, UR6, R2 ;  /* 0x00000006030a7c24 */ /* 0x000fe2000f8e0202 */
[----:B------:R-:W-:Y:S01]  /*1a60*/  LOP3.LUT R3, R4, 0xfffffff8, RZ, 0xc0, !PT ;  /* 0xfffffff804037812 */ /* 0x000fe200078ec0ff */
[----:B------:R-:W-:Y:S01]  /*1a70*/  UIADD3 UR6, UR11, -UR36, URZ ;  /* 0x800000240b067290 */ /* 0x000fe2000fffe03f */
[----:B------:R-:W-:Y:S01]  /*1a80*/  SHF.R.S32.HI R2, RZ, 0x3, R4 ;  /* 0x00000003ff027819 */ /* 0x000fe20000011404 */
[----:B------:R-:W-:Y:S02]  /*1a90*/  UIMAD UR11, UR37, UR16, URZ ;  /* 0x00000010250b72a4 */ /* 0x000fe4000f8e023f */
[----:B------:R-:W-:Y:S01]  /*1aa0*/  IMAD.IADD R3, R38, 0x1, -R3 ;  /* 0x0000000126037824 */ /* 0x000fe200078e0a03 */
[----:B------:R-:W-:Y:S01]  /*1ab0*/  SHF.R.S32.HI R35, RZ, 0x1f, R2 ;  /* 0x0000001fff237819 */ /* 0x000fe20000011402 */
[----:B------:R-:W-:Y:S01]  /*1ac0*/  USHF.R.S32.HI UR22, URZ, 0x1f, UR6 ;  /* 0x0000001f3f167899 */ /* 0x000fe20008011406 */
[----:B------:R-:W-:Y:S01]  /*1ad0*/  IADD3 R8, P0, R2, UR18, RZ ;  /* 0x0000001202087c10 */ /* 0x000fe2000ff1e0ff */
[----:B------:R-:W-:Y:S01]  /*1ae0*/  IMAD.SHL.U32 R4, R3, 0x8, RZ ;  /* 0x0000000803047824 */ /* 0x000fe200078e00ff */
[----:B------:R-:W-:Y:S01]  /*1af0*/  UIMAD UR11, UR54, UR17, UR11 ;  /* 0x00000011360b72a4 */ /* 0x000fe2000f8e020b */
[----:B--2---:R-:W-:Y:S01]  /*1b00*/  IMAD R3, R12, UR19, RZ ;  /* 0x000000130c037c24 */ /* 0x004fe2000f8e02ff */
[----:B------:R-:W-:Y:S01]  /*1b10*/  IADD3.X R7, R35, UR19, RZ, P0, !PT ;  /* 0x0000001323077c10 */ /* 0x000fe200087fe4ff */
[----:B------:R-:W-:Y:S01]  /*1b20*/  ULEA.HI UR22, UR22, UR6, URZ, 0x6 ;  /* 0x0000000616167291 */ /* 0x000fe2000f8f303f */
[----:B------:R-:W-:Y:S01]  /*1b30*/  SHF.R.S32.HI R5, RZ, 0x1f, R4 ;  /* 0x0000001fff057819 */ /* 0x000fe20000011404 */
[----:B------:R-:W-:Y:S01]  /*1b40*/  IMAD R11, R13, UR18, R3 ;  /* 0x000000120d0b7c24 */ /* 0x000fe2000f8e0203 */
[----:B------:R-:W-:Y:S01]  /*1b50*/  IADD3 R6, P0, R4, UR10, RZ ;  /* 0x0000000a04067c10 */ /* 0x000fe2000ff1e0ff */
[----:B------:R-:W-:Y:S01]  /*1b60*/  IMAD R9, R7, UR40, RZ ;  /* 0x0000002807097c24 */ /* 0x000fe2000f8e02ff */
[----:B------:R-:W-:-:S02]  /*1b70*/  USHF.R.S32.HI UR22, URZ, 0x6, UR22 ;  /* 0x000000063f167899 */ /* 0x000fc40008011416 */
[----:B------:R-:W-:Y:S01]  /*1b80*/  IADD3.X R7, R5, UR50, RZ, P0, !PT ;  /* 0x0000003205077c10 */ /* 0x000fe200087fe4ff */
[----:B------:R-:W-:Y:S01]  /*1b90*/  IMAD R14, R8, UR41, R9 ;  /* 0x00000029080e7c24 */ /* 0x000fe2000f8e0209 */
[----:B------:R-:W-:Y:S01]  /*1ba0*/  IADD3 R3, P0, R10, UR12, RZ ;  /* 0x0000000c0a037c10 */ /* 0x000fe2000ff1e0ff */
[----:B------:R-:W-:Y:S01]  /*1bb0*/  IMAD.WIDE.U32 R8, R8, UR40, R4 ;  /* 0x0000002808087c25 */ /* 0x000fe2000f8e0004 */
[----:B------:R-:W-:Y:S02]  /*1bc0*/  UISETP.LT.AND UP1, UPT, URZ, UR22, UPT ;  /* 0x000000163f00728c */ /* 0x000fe4000bf21270 */
[----:B------:R-:W-:Y:S01]  /*1bd0*/  LEA.HI.X.SX32 R10, R10, UR7, 0x1, P0 ;  /* 0x000000070a0a7c11 */ /* 0x000fe200080f0eff */
[----:B------:R-:W-:Y:S01]  /*1be0*/  UIMAD UR7, UR37, UR26, URZ ;  /* 0x0000001a250772a4 */ /* 0x000fe2000f8e023f */
[C---:B------:R-:W-:Y:S01]  /*1bf0*/  LEA R201, P0, R3.reuse, UR28, 0x2 ;  /* 0x0000001c03c97c11 */ /* 0x040fe2000f8010ff */
[----:B------:R-:W-:Y:S01]  /*1c00*/  IMAD.WIDE.U32 R6, R12, UR18, R6 ;  /* 0x000000120c067c25 */ /* 0x000fe2000f8e0006 */
[----:B------:R-:W-:Y:S01]  /*1c10*/  IADD3 R8, P2, R8, UR55, RZ ;  /* 0x0000003708087c10 */ /* 0x000fe2000ff5e0ff */
[----:B------:R-:W-:Y:S01]  /*1c20*/  UIMAD UR27, UR54, UR27, UR7 ;  /* 0x0000001b361b72a4 */ /* 0x000fe2000f8e0207 */
[----:B------:R-:W-:Y:S01]  /*1c30*/  LEA.HI.X R200, R3, UR29, R10, 0x2, P0 ;  /* 0x0000001d03c87c11 */ /* 0x000fe200080f140a */
[----:B------:R-:W-:Y:S01]  /*1c40*/  IMAD.U32 R10, RZ, RZ, UR26 ;  /* 0x0000001aff0a7e24 */ /* 0x000fe2000f8e00ff */
[----:B------:R-:W-:Y:S01]  /*1c50*/  IADD3.X R9, R9, UR48, R14, P2, !PT ;  /* 0x0000003009097c10 */ /* 0x000fe200097fe40e */
[----:B------:R-:W-:Y:S01]  /*1c60*/  IMAD.IADD R7, R7, 0x1, R11 ;  /* 0x0000000107077824 */ /* 0x000fe200078e020b */
[----:B------:R-:W-:Y:S01]  /*1c70*/  USEL UR22, URZ, UR22, !UP1 ;  /* 0x000000163f167287 */ /* 0x000fe2000c800000 */
[----:B------:R-:W-:Y:S01]  /*1c80*/  IMAD.U32 R3, RZ, RZ, UR16 ;  /* 0x00000010ff037e24 */ /* 0x000fe2000f8e00ff */
[----:B------:R-:W-:Y:S01]  /*1c90*/  ULDC.64 UR6, c[0x0][0x210] ;  /* 0x0000840000067ab9 */ /* 0x000fe20000000a00 */
[----:B------:R-:W-:Y:S01]  /*1ca0*/  IMAD.WIDE.U32 R8, R10, UR54, R8 ;  /* 0x000000360a087c25 */ /* 0x000fe2000f8e0008 */
[----:B------:R-:W-:-:S02]  /*1cb0*/  UISETP.GT.AND UP1, UPT, UR34, UR22, UPT ;  /* 0x000000162200728c */ /* 0x000fc4000bf24270 */
[----:B------:R-:W-:Y:S01]  /*1cc0*/  UIADD3 UR10, UR18, UR43, URZ ;  /* 0x0000002b120a7290 */ /* 0x000fe2000fffe03f */
[----:B------:R-:W-:Y:S01]  /*1cd0*/  IMAD.WIDE.U32 R6, R3, UR54, R6 ;  /* 0x0000003603067c25 */ /* 0x000fe2000f8e0006 */
[C---:B------:R-:W-:Y:S01]  /*1ce0*/  LEA R224, P0, R8.reuse, UR6, 0x1 ;  /* 0x0000000608e07c11 */ /* 0x040fe2000f8008ff */
[----:B------:R-:W-:Y:S01]  /*1cf0*/  ULDC.64 UR28, c[0x0][0x2b0] ;  /* 0x0000ac00001c7ab9 */ /* 0x000fe20000000a00 */
[----:B------:R-:W-:Y:S01]  /*1d00*/  ULDC.64 UR18, c[0x0][0x478] ;  /* 0x00011e0000127ab9 */ /* 0x000fe20000000a00 */
[----:B------:R-:W-:Y:S01]  /*1d10*/  VIADD R9, R9, UR27 ;  /* 0x0000001b09097c36 */ /* 0x000fe20008000000 */
[----:B------:R-:W-:Y:S01]  /*1d20*/  ULDC.64 UR16, c[0x0][0x3e0] ;  /* 0x0000f80000107ab9 */ /* 0x000fe20000000a00 */
[----:B------:R-:W-:Y:S01]  /*1d30*/  VIADD R7, R7, UR11 ;  /* 0x0000000b07077c36 */ /* 0x000fe20008000000 */
[----:B------:R-:W-:Y:S01]  /*1d40*/  UIMAD.WIDE UR10, UR10, 0x4, UR28 ;  /* 0x000000040a0a78a5 */ /* 0x000fe2000f8e021c */
[-C--:B------:R-:W-:Y:S01]  /*1d50*/  IMAD R3, R35, R12.reuse, RZ ;  /* 0x0000000c23037224 */ /* 0x080fe200078e02ff */
[----:B------:R-:W-:Y:S01]  /*1d60*/  LEA.HI.X R225, R8, UR7, R9, 0x1, P0 ;  /* 0x0000000708e17c11 */ /* 0x000fe200080f0c09 */
[----:B------:R-:W-:Y:S01]  /*1d70*/  IMAD.WIDE.U32 R6, R2, R12, R6 ;  /* 0x0000000c02067225 */ /* 0x000fe200078e0006 */
[----:B------:R-:W-:Y:S01]  /*1d80*/  PLOP3.LUT P0, PT, PT, PT, UP1, 0x80, 0x0 ;  /* 0x000000000000781c */ /* 0x000fe20003f0f018 */
[----:B------:R-:W-:-:S02]  /*1d90*/  UIMAD.WIDE UR26, UR20, 0x4, UR18 ;  /* 0x00000004141a78a5 */ /* 0x000fc4000f8e0212 */
[----:B------:R-:W-:Y:S01]  /*1da0*/  IMAD R3, R2, R13, R3 ;  /* 0x0000000d02037224 */ /* 0x000fe200078e0203 */
[C---:B------:R-:W-:Y:S01]  /*1db0*/  LEA R222, P2, R6.reuse, UR16, 0x1 ;  /* 0x0000001006de7c11 */ /* 0x040fe2000f8408ff */
[----:B------:R-:W-:Y:S02]  /*1dc0*/  UIADD3 UR6, UR34, -0x1, URZ ;  /* 0xffffffff22067890 */ /* 0x000fe4000fffe03f */
[----:B------:R-:W-:Y:S01]  /*1dd0*/  IMAD.IADD R3, R7, 0x1, R3 ;  /* 0x0000000107037824 */ /* 0x000fe200078e0203 */
[----:B------:R-:W-:Y:S01]  /*1de0*/  UMOV UR16, UR11 ;  /* 0x0000000b00107c82 */ /* 0x000fe20008000000 */
[----:B------:R-:W-:Y:S01]  /*1df0*/  UMOV UR19, UR26 ;  /* 0x0000001a00137c82 */ /* 0x000fe20008000000 */
[----:B------:R-:W-:Y:S02]  /*1e00*/  UMOV UR18, UR27 ;  /* 0x0000001b00127c82 */ /* 0x000fe40008000000 */
[----:B------:R-:W-:Y:S01]  /*1e10*/  LEA.HI.X R223, R6, UR17, R3, 0x1, P2 ;  /* 0x0000001106df7c11 */ /* 0x000fe200090f0c03 */
[----:B------:R-:W-:Y:S01]  /*1e20*/  UMOV UR17, UR10 ;  /* 0x0000000a00117c82 */ /* 0x000fe20008000000 */
[----:B------:R-:W-:Y:S05]  /*1e30*/  @P0 BRA `(.L_x_548) ;  /* 0x0000000c00100947 */ /* 0x000fea0003800000 */
        /* <DEDUP_REMOVED lines=19> */
.L_x_549:
        /* <DEDUP_REMOVED lines=17> */
[----:B------:R-:W-:-:S03]  /*2080*/  UIADD3 UR16, UR13, UR15, URZ ;  /* 0x0000000f0d107290 */ /* 0x000fc6000fffe03f */
[----:B------:R-:W-:-:S09]  /*2090*/  UMOV UR15, UR12 ;  /* 0x0000000c000f7c82 */ /* 0x000fd20008000000 */
.L_x_550:
        /* <DEDUP_REMOVED lines=13> */
[C---:B------:R-:W-:Y:S01]  /*2170*/  ISETP.GE.AND P3, PT, R2.reuse, UR5, PT ;  /* 0x0000000502007c0c */ /* 0x040fe2000bf66270 */
[----:B------:R-:W-:Y:S01]  /*2180*/  UIMAD UR14, UR14, UR12, URZ ;  /* 0x0000000c0e0e72a4 */ /* 0x000fe2000f8e023f */
[----:B------:R-:W-:Y:S01]  /*2190*/  IADD3.X R7, R7, UR18, R0, P0, !PT ;  /* 0x0000001207077c10 */ /* 0x000fe200087fe400 */
[----:B------:R-:W-:Y:S01]  /*21a0*/  IMAD.U32 R0, RZ, RZ, UR12 ;  /* 0x0000000cff007e24 */ /* 0x000fe2000f8e00ff */
[----:B------:R-:W-:Y:S01]  /*21b0*/  ISETP.GE.AND P1, PT, R3, UR5, PT ;  /* 0x0000000503007c0c */ /* 0x000fe2000bf26270 */
[----:B------:R-:W-:Y:S01]  /*21c0*/  UIMAD UR13, UR54, UR13, UR14 ;  /* 0x0000000d360d72a4 */ /* 0x000fe2000f8e020e */
[----:B------:R-:W-:Y:S01]  /*21d0*/  IADD3 R3, R2, 0x60, RZ ;  /* 0x0000006002037810 */ /* 0x000fe20007ffe0ff */
        /* <DEDUP_REMOVED lines=15> */
.L_x_552:
[----:B------:R-:W-:Y:S05]  /*22d0*/  BSYNC B0 ;  /* 0x0000000000007941 */ /* 0x000fea0003800000 */
.L_x_551:
[----:B------:R-:W-:Y:S04]  /*22e0*/  BSSY B0, `(.L_x_553) ;  /* 0x000000f000007945 */ /* 0x000fe80003800000 */
[----:B------:R-:W-:Y:S05]  /*22f0*/  @P2 BRA `(.L_x_554) ;  /* 0x0000000000342947 */ /* 0x000fea0003800000 */
[----:B------:R-:W-:Y:S01]  /*2300*/  IADD3 R3, P4, R2, 0x20, RZ ;  /* 0x0000002002037810 */ /* 0x000fe20007f9e0ff */
[----:B------:R-:W-:Y:S01]  /*2310*/  ULDC.64 UR12, c[0x0][0x3f0] ;  /* 0x0000fc00000c7ab9 */ /* 0x000fe20000000a00 */
[----:B------:R-:W-:-:S03]  /*2320*/  MOV R9, R0 ;  /* 0x0000000000097202 */ /* 0x000fc60000000f00 */
[----:B------:R-:W-:-:S04]  /*2330*/  IMAD.X R8, RZ, RZ, R35, P4 ;  /* 0x000000ffff087224 */ /* 0x000fc800020e0623 */
[----:B-1----:R-:W-:Y:S02]  /*2340*/  IMAD R10, R8, UR6, RZ ;  /* 0x00000006080a7c24 */ /* 0x002fe4000f8e02ff */
        /* <DEDUP_REMOVED lines=8> */
.L_x_554:
[----:B------:R-:W-:Y:S05]  /*23d0*/  BSYNC B0 ;  /* 0x0000000000007941 */ /* 0x000fea0003800000 */
.L_x_553:
[----:B------:R-:W-:Y:S04]  /*23e0*/  BSSY B0, `(.L_x_555) ;  /* 0x000000f000007945 */ /* 0x000fe80003800000 */
[----:B------:R-:W-:Y:S05]  /*23f0*/  @P1 BRA `(.L_x_556) ;  /* 0x0000000000341947 */ /* 0x000fea0003800000 */
[----:B------:R-:W-:Y:S01]  /*2400*/  IADD3 R3, P4, R2, 0x40, RZ ;  /* 0x0000004002037810 */ /* 0x000fe20007f9e0ff */
[----:B------:R-:W-:Y:S01]  /*2410*/  ULDC.64 UR12, c[0x0][0x3f0] ;  /* 0x0000fc00000c7ab9 */ /* 0x000fe20000000a00 */
[----:B------:R-:W-:-:S03]  /*2420*/  MOV R9, R0 ;  /* 0x0000000000097202 */ /* 0x000fc60000000f00 */
[----:B------:R-:W-:-:S04]  /*2430*/  IMAD.X R8, RZ, RZ, R35, P4 ;  /* 0x000000ffff087224 */ /* 0x000fc800020e0623 */
[----:B-12---:R-:W-:Y:S02]  /*2440*/  IMAD R10, R8, UR6, RZ ;  /* 0x00000006080a7c24 */ /* 0x006fe4000f8e02ff */
        /* <DEDUP_REMOVED lines=8> */
.L_x_556:
[----:B------:R-:W-:Y:S05]  /*24d0*/  BSYNC B0 ;  /* 0x0000000000007941 */ /* 0x000fea0003800000 */
.L_x_555:
[----:B------:R-:W-:Y:S04]  /*24e0*/  BSSY B0, `(.L_x_557) ;  /* 0x000000f000007945 */ /* 0x000fe80003800000 */
        /* <DEDUP_REMOVED lines=14> */
.L_x_558:
[----:B------:R-:W-:Y:S05]  /*25d0*/  BSYNC B0 ;  /* 0x0000000000007941 */ /* 0x000fea0003800000 */
.L_x_557:
[----:B------:R-:W-:Y:S01]  /*25e0*/  UIMAD UR5, UR35, UR10, URZ ;  /* 0x0000000a230572a4 */ /* 0x000fe2000f8e023f */
[----:B------:R-:W-:Y:S01]  /*25f0*/  IMAD.U32 R0, RZ, RZ, UR10 ;  /* 0x0000000aff007e24 */ /* 0x000fe2000f8e00ff */
        /* <DEDUP_REMOVED lines=14> */
[----:B----4-:R-:W-:Y:S01]  /*26e0*/  MOV R6, R4 ;  /* 0x0000000400067202 */ /* 0x010fe20000000f00 */
        /* <DEDUP_REMOVED lines=10> */
.L_x_560:
[----:B------:R-:W-:Y:S05]  /*2790*/  BSYNC B0 ;  /* 0x0000000000007941 */ /* 0x000fea0003800000 */
.L_x_559:
[----:B------:R-:W-:Y:S04]  /*27a0*/  BSSY B0, `(.L_x_561) ;  /* 0x000000f000007945 */ /* 0x000fe80003800000 */
[----:B------:R-:W-:Y:S05]  /*27b0*/  @P2 BRA `(.L_x_562) ;  /* 0x0000000000342947 */ /* 0x000fea0003800000 */
[----:B------:R-:W-:Y:S01]  /*27c0*/  IADD3 R0, P2, R2, 0x20, RZ ;  /* 0x0000002002007810 */ /* 0x000fe20007f5e0ff */
[----:B------:R-:W-:Y:S01]  /*27d0*/  ULDC.64 UR6, c[0x0][0x3f8] ;  /* 0x0000fe0000067ab9 */ /* 0x000fe20000000a00 */
[----:B----4-:R-:W-:-:S03]  /*27e0*/  MOV R7, R3 ;  /* 0x0000000300077202 */ /* 0x010fc60000000f00 */
        /* <DEDUP_REMOVED lines=10> */
.L_x_562:
[----:B------:R-:W-:Y:S05]  /*2890*/  BSYNC B0 ;  /* 0x0000000000007941 */ /* 0x000fea0003800000 */
.L_x_561:
        /* <DEDUP_REMOVED lines=15> */
.L_x_564:
[----:B------:R-:W-:Y:S05]  /*2990*/  BSYNC B0 ;  /* 0x0000000000007941 */ /* 0x000fea0003800000 */
.L_x_563:
[----:B------:R-:W-:Y:S05]  /*29a0*/  @P0 BRA `(.L_x_565) ;  /* 0x00000070004c0947 */ /* 0x000fea0003800000 */
[----:B------:R-:W-:Y:S01]  /*29b0*/  IADD3 R2, P0, R2, 0x60, RZ ;  /* 0x0000006002027810 */ /* 0x000fe20007f1e0ff */
[----:B------:R-:W-:Y:S01]  /*29c0*/  ULDC.64 UR6, c[0x0][0x3f8] ;  /* 0x0000fe0000067ab9 */ /* 0x000fe20000000a00 */
[----:B------:R-:W-:Y:S02]  /*29d0*/  MOV R5, R3 ;  /* 0x0000000300057202 */ /* 0x000fe40000000f00 */
[----:B------:R-:W-:Y:S01]  /*29e0*/  IADD3.X R0, RZ, R35, RZ, P0, !PT ;  /* 0x00000023ff007210 */ /* 0x000fe200007fe4ff */
        /* <DEDUP_REMOVED lines=9> */
.L_x_548:
[----:B------:R-:W-:Y:S01]  /*2a80*/  UIMAD UR7, UR6, -0x40, UR13 ;  /* 0xffffffc0060778a4 */ /* 0x000fe2000f8e020d */
[C---:B------:R-:W-:Y:S01]  /*2a90*/  VIADD R3, R2.reuse, 0x20 ;  /* 0x0000002002037836 */ /* 0x040fe20000000000 */
[----:B------:R-:W-:Y:S01]  /*2aa0*/  UIMAD UR10, UR21, -0x80, UR5 ;  /* 0xffffff80150a78a4 */ /* 0x000fe2000f8e0205 */
[----:B------:R-:W-:Y:S01]  /*2ab0*/  VIADD R6, R2, 0x40 ;  /* 0x0000004002067836 */ /* 0x000fe20000000000 */
[----:B------:R-:W-:Y:S01]  /*2ac0*/  UIMAD UR12, UR35, UR24, URZ ;  /* 0x00000018230c72a4 */ /* 0x000fe2000f8e023f */
[----:B------:R-:W-:Y:S01]  /*2ad0*/  IMAD.WIDE.U32 R8, R12, 0x40, RZ ;  /* 0x000000400c087825 */ /* 0x000fe200078e00ff */
[----:B------:R-:W-:Y:S01]  /*2ae0*/  ISETP.GE.AND P6, PT, R3, UR7, PT ;  /* 0x0000000703007c0c */ /* 0x000fe2000bfc6270 */
[----:B------:R-:W-:Y:S01]  /*2af0*/  UIMAD UR11, UR35, UR14, URZ ;  /* 0x0000000e230b72a4 */ /* 0x000fe2000f8e023f */
[----:B------:R-:W-:Y:S01]  /*2b00*/  ISETP.GE.AND P3, PT, R6, UR10, PT ;  /* 0x0000000a06007c0c */ /* 0x000fe2000bf66270 */
[----:B------:R-:W-:Y:S01]  /*2b10*/  IMAD.U32 R6, RZ, RZ, UR24 ;  /* 0x00000018ff067e24 */ /* 0x000fe2000f8e00ff */
[----:B------:R-:W-:Y:S01]  /*2b20*/  UIMAD UR12, UR30, UR25, UR12 ;  /* 0x000000191e0c72a4 */ /* 0x000fe2000f8e020c */
[----:B------:R-:W-:Y:S01]  /*2b30*/  IMAD.SHL.U32 R13, R13, 0x40, RZ ;  /* 0x000000400d0d7824 */ /* 0x000fe200078e00ff */
[----:B------:R-:W-:Y:S01]  /*2b40*/  ISETP.GE.AND P4, PT, R3, UR10, PT ;  /* 0x0000000a03007c0c */ /* 0x000fe2000bf86270 */
[----:B------:R-:W-:Y:S01]  /*2b50*/  IMAD.WIDE.U32 R6, R6, UR30, R4 ;  /* 0x0000001e06067c25 */ /* 0x000fe2000f8e0004 */
[----:B------:R-:W-:Y:S01]  /*2b60*/  UIMAD UR11, UR30, UR15, UR11 ;  /* 0x0000000f1e0b72a4 */ /* 0x000fe2000f8e020b */
[----:B------:R-:W-:-:S02]  /*2b70*/  ULDC.64 UR26, c[0x0][0x268] ;  /* 0x00009a00001a7ab9 */ /* 0x000fc40000000a00 */
[----:B------:R-:W-:Y:S01]  /*2b80*/  IMAD.U32 R10, RZ, RZ, UR12 ;  /* 0x0000000cff0a7e24 */ /* 0x000fe2000f8e00ff */
[----:B------:R-:W-:Y:S01]  /*2b90*/  ULDC.64 UR28, c[0x0][0x260] ;  /* 0x00009800001c7ab9 */ /* 0x000fe20000000a00 */
[----:B------:R-:W-:Y:S01]  /*2ba0*/  @!P6 IADD3 R12, P5, R222, R8, RZ ;  /* 0x00000008de0ce210 */ /* 0x000fe20007fbe0ff */
[----:B------:R-:W-:Y:S01]  /*2bb0*/  IMAD.U32 R3, RZ, RZ, UR14 ;  /* 0x0000000eff037e24 */ /* 0x000fe2000f8e00ff */
[----:B------:R-:W-:Y:S01]  /*2bc0*/  IADD3 R8, P1, R6, UR51, RZ ;  /* 0x0000003306087c10 */ /* 0x000fe2000ff3e0ff */
[----:B------:R-:W-:Y:S01]  /*2bd0*/  VIADD R11, R2, 0x60 ;  /* 0x00000060020b7836 */ /* 0x000fe20000000000 */
[----:B------:R-:W-:Y:S01]  /*2be0*/  @!P6 IADD3.X R13, R223, R9, R13, P5, !PT ;  /* 0x00000009df0de210 */ /* 0x000fe20002ffe40d */
[----:B------:R-:W-:Y:S01]  /*2bf0*/  IMAD.WIDE.U32 R4, R3, UR30, R4 ;  /* 0x0000001e03047c25 */ /* 0x000fe2000f8e0004 */
[----:B------:R-:W-:Y:S01]  /*2c00*/  IADD3.X R9, R7, UR52, R10, P1, !PT ;  /* 0x0000003407097c10 */ /* 0x000fe20008ffe40a */
[----:B------:R-:W1:Y:S01]  /*2c10*/  @!P4 LDC.64 R20, c[0x0][0x218] ;  /* 0x00008600ff14cb82 */ /* 0x000e620000000a00 */
[----:B------:R-:W-:Y:S01]  /*2c20*/  PLOP3.LUT P1, PT, PT, PT, UP5, 0x80, 0x0 ;  /* 0x000000000000781c */ /* 0x000fe20003f2f058 */
[----:B------:R-:W-:Y:S01]  /*2c30*/  IMAD.U32 R3, RZ, RZ, UR11 ;  /* 0x0000000bff037e24 */ /* 0x000fe2000f8e00ff */
[----:B------:R-:W-:Y:S01]  /*2c40*/  ULEA.HI UR11, UR6, UR6, URZ, 0x1 ;  /* 0x00000006060b7291 */ /* 0x000fe2000f8f083f */
[----:B------:R-:W-:Y:S01]  /*2c50*/  IADD3 R6, P0, R4, UR32, RZ ;  /* 0x0000002004067c10 */ /* 0x000fe2000ff1e0ff */
[----:B------:R-:W-:Y:S01]  /*2c60*/  IMAD R10, R15, UR26, RZ ;  /* 0x0000001a0f0a7c24 */ /* 0x000fe2000f8e02ff */
[----:B------:R-:W-:Y:S01]  /*2c70*/  USHF.L.U32 UR12, UR41, 0x6, URZ ;  /* 0x00000006290c7899 */ /* 0x000fe2000800063f */
[----:B------:R-:W-:Y:S01]  /*2c80*/  ISETP.GE.AND P2, PT, R11, UR10, PT ;  /* 0x0000000a0b007c0c */ /* 0x000fe2000bf46270 */
[----:B------:R-:W-:Y:S01]  /*2c90*/  ULOP3.LUT UR11, UR11, 0xfffffffe, URZ, 0xc0, !UPT ;  /* 0xfffffffe0b0b7892 */ /* 0x000fe2000f8ec03f */
[----:B------:R-:W-:Y:S01]  /*2ca0*/  IADD3.X R7, R5, UR33, R3, P0, !PT ;  /* 0x0000002105077c10 */ /* 0x000fe200087fe403 */
[----:B------:R-:W-:Y:S01]  /*2cb0*/  IMAD.WIDE.U32 R4, R0, UR28, R8 ;  /* 0x0000001c00047c25 */ /* 0x000fe2000f8e0008 */
[C---:B------:R-:W-:Y:S01]  /*2cc0*/  ISETP.GE.AND P0, PT, R2.reuse, UR7, PT ;  /* 0x0000000702007c0c */ /* 0x040fe2000bf06270 */
[----:B------:R-:W-:Y:S01]  /*2cd0*/  UIADD3 UR11, UR6, -UR11, URZ ;  /* 0x8000000b060b7290 */ /* 0x000fe2000fffe03f */
[----:B------:R-:W2:Y:S08]  /*2ce0*/  @!P3 LDC.64 R30, c[0x0][0x218] ;  /* 0x00008600ff1ebb82 */ /* 0x000eb00000000a00 */
[----:B------:R-:W-:Y:S01]  /*2cf0*/  @P1 BAR.SYNC.DEFER_BLOCKING 0x0 ;  /* 0x0000000000001b1d */ /* 0x000fe20000010000 */
[----:B------:R-:W-:Y:S01]  /*2d00*/  IMAD R3, R15, UR28, RZ ;  /* 0x0000001c0f037c24 */ /* 0x000fe2000f8e02ff */
[----:B------:R-:W-:Y:S01]  /*2d10*/  @!P4 IADD3 R8, P1, R2, 0x20, RZ ;  /* 0x000000200208c810 */ /* 0x000fe20007f3e0ff */
[----:B------:R-:W-:Y:S01]  /*2d20*/  UISETP.NE.AND UP0, UPT, UR11, 0x1, UPT ;  /* 0x000000010b00788c */ /* 0x000fe2000bf05270 */
[----:B------:R-:W-:-:S02]  /*2d30*/  IMAD R16, R0, UR27, R10 ;  /* 0x0000001b00107c24 */ /* 0x000fc4000f8e020a */
[C---:B------:R-:W-:Y:S01]  /*2d40*/  IMAD.WIDE.U32 R6, R0.reuse, UR26, R6 ;  /* 0x0000001a00067c25 */ /* 0x040fe2000f8e0006 */
[----:B------:R-:W-:Y:S01]  /*2d50*/  UIMAD.WIDE.U32 UR26, UR40, 0x40, URZ ;  /* 0x00000040281a78a5 */ /* 0x000fe2000f8e003f */
[----:B------:R-:W3:Y:S02]  /*2d60*/  @!P2 LDC.64 R32, c[0x0][0x218] ;  /* 0x00008600ff20ab82 */ /* 0x000ee40000000a00 */
[----:B------:R-:W-:Y:S01]  /*2d70*/  IMAD R15, R0, UR29, R3 ;  /* 0x0000001d000f7c24 */ /* 0x000fe2000f8e0203 */
[C---:B------:R-:W-:Y:S01]  /*2d80*/  LEA R0, R245.reuse, UR4, 0x1 ;  /* 0x00000004f5007c11 */ /* 0x040fe2000f8e08ff */
[----:B------:R-:W-:Y:S01]  /*2d90*/  VIADD R3, R245, 0x2000 ;  /* 0x00002000f5037836 */ /* 0x000fe20000000000 */
[----:B------:R-:W-:Y:S01]  /*2da0*/  @!P6 IADD3 R10, P5, R224, UR26, RZ ;  /* 0x0000001ae00aec10 */ /* 0x000fe2000ffbe0ff */
[----:B------:R-:W-:Y:S01]  /*2db0*/  @!P4 IMAD.X R9, RZ, RZ, R35, P1 ;  /* 0x000000ffff09c224 */ /* 0x000fe200008e0623 */
[----:B------:R-:W-:Y:S01]  /*2dc0*/  PLOP3.LUT P1, PT, PT, PT, UP0, 0x80, 0x0 ;  /* 0x000000000000781c */ /* 0x000fe20003f2f008 */
[----:B------:R-:W-:-:S02]  /*2dd0*/  IMAD.U32 R11, RZ, RZ, UR12 ;  /* 0x0000000cff0b7e24 */ /* 0x000fc4000f8e00ff */
[----:B------:R-:W-:Y:S01]  /*2de0*/  IMAD.MOV.U32 R239, RZ, RZ, 0x7f800000 ;  /* 0x7f800000ffef7424 */ /* 0x000fe200078e00ff */
[----:B------:R-:W-:Y:S01]  /*2df0*/  SEL R14, R3, R245, !P1 ;  /* 0x000000f5030e7207 */ /* 0x000fe20004800000 */
[----:B------:R-:W-:Y:S01]  /*2e00*/  @!P4 IMAD R9, R9, UR24, RZ ;  /* 0x000000180909cc24 */ /* 0x000fe2000f8e02ff */
[----:B------:R-:W-:Y:S01]  /*2e10*/  @!P6 IADD3.X R11, R225, UR27, R11, P5, !PT ;  /* 0x0000001be10bec10 */ /* 0x000fe2000affe40b */
[----:B------:R-:W-:Y:S01]  /*2e20*/  IMAD.IADD R5, R5, 0x1, R15 ;  /* 0x0000000105057824 */ /* 0x000fe200078e020f */
[----:B------:R-:W-:Y:S01]  /*2e30*/  LEA R221, R14, UR4, 0x1 ;  /* 0x000000040edd7c11 */ /* 0x000fe2000f8e08ff */
[----:B------:R-:W-:Y:S01]  /*2e40*/  @P0 STS.128 [R0+0x8000], RZ ;  /* 0x008000ff00000388 */ /* 0x000fe20000000c00 */
[----:B------:R-:W-:Y:S01]  /*2e50*/  ISETP.GE.AND P5, PT, R2, UR10, PT ;  /* 0x0000000a02007c0c */ /* 0x000fe2000bfa6270 */
[C---:B------:R-:W-:Y:S02]  /*2e60*/  @!P4 IMAD R3, R8.reuse, UR25, R9 ;  /* 0x000000190803cc24 */ /* 0x040fe4000f8e0209 */
[----:B------:R-:W-:Y:S01]  /*2e70*/  IMAD.MOV.U32 R240, RZ, RZ, 0x7f800000 ;  /* 0x7f800000fff07424 */ /* 0x000fe200078e00ff */
[----:B------:R-:W-:Y:S01]  /*2e80*/  @P0 STS.128 [R0+0xa000], RZ ;  /* 0x00a000ff00000388 */ /* 0x000fe20000000c00 */
[----:B------:R-:W-:-:S04]  /*2e90*/  @!P4 IMAD.WIDE.U32 R8, R8, UR24, R4 ;  /* 0x000000180808cc25 */ /* 0x000fc8000f8e0004 */
[----:B------:R-:W-:Y:S01]  /*2ea0*/  IMAD.MOV.U32 R237, RZ, RZ, 0x7f800000 ;  /* 0x7f800000ffed7424 */ /* 0x000fe200078e00ff */
[----:B------:R-:W-:Y:S01]  /*2eb0*/  @!PT LDS RZ, [RZ] ;  /* 0x00000000fffff984 */ /* 0x000fe20000000800 */
[----:B------:R-:W-:Y:S01]  /*2ec0*/  @!PT LDS RZ, [RZ] ;  /* 0x00000000fffff984 */ /* 0x000fe20000000800 */
[----:B------:R-:W-:Y:S01]  /*2ed0*/  @!PT LDS RZ, [RZ] ;  /* 0x00000000fffff984 */ /* 0x000fe20000000800 */
[----:B------:R-:W-:Y:S01]  /*2ee0*/  @!P0 LDGSTS.E.BYPASS.LTC128B.128 [R0+0x8000], desc[UR8][R222.64] ;  /* 0x08000000de008fae */ /* 0x000fe2000b901d48 */
[----:B------:R-:W-:Y:S02]  /*2ef0*/  @!P4 IMAD.IADD R3, R9, 0x1, R3 ;  /* 0x000000010903c824 */ /* 0x000fe400078e0203 */
[----:B------:R-:W-:Y:S01]  /*2f00*/  IMAD.MOV.U32 R238, RZ, RZ, 0x7f800000 ;  /* 0x7f800000ffee7424 */ /* 0x000fe200078e00ff */
[----:B------:R-:W-:Y:S01]  /*2f10*/  @!P0 LDGSTS.E.BYPASS.LTC128B.128 [R0+0xa000], desc[UR8][R222.64+0x80] ;  /* 0x0a000080de008fae */ /* 0x000fe2000b901d48 */
[----:B------:R-:W4:Y:S01]  /*2f20*/  @!P5 LDC.64 R26, c[0x0][0x218] ;  /* 0x00008600ff1adb82 */ /* 0x000f220000000a00 */
[----:B------:R-:W-:Y:S02]  /*2f30*/  @!P5 IMAD.MOV.U32 R9, RZ, RZ, R5 ;  /* 0x000000ffff09d224 */ /* 0x000fe400078e0005 */
[----:B------:R-:W-:Y:S01]  /*2f40*/  VIADD R212, R218, 0x2000 ;  /* 0x00002000dad47836 */ /* 0x000fe20000000000 */
[----:B------:R-:W-:Y:S01]  /*2f50*/  @P6 STS.128 [R0+0x9000], RZ ;  /* 0x009000ff00006388 */ /* 0x000fe20000000c00 */
[----:B------:R-:W-:-:S02]  /*2f60*/  IMAD.IADD R7, R7, 0x1, R16 ;  /* 0x0000000107077824 */ /* 0x000fc400078e0210 */
[----:B------:R-:W-:Y:S01]  /*2f70*/  VIADD R211, R220, 0x2000 ;  /* 0x00002000dcd37836 */ /* 0x000fe20000000000 */
[----:B------:R-:W-:Y:S01]  /*2f80*/  @P6 STS.128 [R0+0xb000], RZ ;  /* 0x00b000ff00006388 */ /* 0x000fe20000000c00 */
[--C-:B------:R-:W-:Y:S02]  /*2f90*/  @!P4 IMAD.MOV.U32 R14, RZ, RZ, R6.reuse ;  /* 0x000000ffff0ec224 */ /* 0x100fe400078e0006 */
[----:B------:R-:W-:Y:S01]  /*2fa0*/  IMAD.MOV.U32 R219, RZ, RZ, 0x20 ;  /* 0x00000020ffdb7424 */ /* 0x000fe200078e00ff */
[----:B------:R-:W-:Y:S01]  /*2fb0*/  @!PT LDS RZ, [RZ] ;  /* 0x00000000fffff984 */ /* 0x000fe20000000800 */
[----:B------:R-:W-:Y:S01]  /*2fc0*/  @!PT LDS RZ, [RZ] ;  /* 0x00000000fffff984 */ /* 0x000fe20000000800 */
[----:B------:R-:W-:Y:S01]  /*2fd0*/  @!PT LDS RZ, [RZ] ;  /* 0x00000000fffff984 */ /* 0x000fe20000000800 */
[----:B------:R-:W-:Y:S01]  /*2fe0*/  @!P6 LDGSTS.E.BYPASS.LTC128B.128 [R0+0x9000], desc[UR8][R12.64] ;  /* 0x090000000c00efae */ /* 0x000fe2000b901d48 */
[--C-:B------:R-:W-:Y:S02]  /*2ff0*/  @!P4 IMAD.MOV.U32 R15, RZ, RZ, R7.reuse ;  /* 0x000000ffff0fc224 */ /* 0x100fe400078e0007 */
[----:B------:R-:W-:Y:S01]  /*3000*/  IMAD.MOV.U32 R217, RZ, RZ, 0x40 ;  /* 0x00000040ffd97424 */ /* 0x000fe200078e00ff */
[----:B------:R1:W-:Y:S01]  /*3010*/  @!P6 LDGSTS.E.BYPASS.LTC128B.128 [R0+0xb000], desc[UR8][R12.64+0x80] ;  /* 0x0b0000800c00efae */ /* 0x0003e2000b901d48 */
[--C-:B------:R-:W-:Y:S01]  /*3020*/  @!P3 IMAD.MOV.U32 R22, RZ, RZ, R6.reuse ;  /* 0x000000ffff16b224 */ /* 0x100fe200078e0006 */
[----:B------:R-:W-:Y:S01]  /*3030*/  CS2R R158, SRZ ;  /* 0x00000000009e7805 */ /* 0x000fe2000001ff00 */
[--C-:B------:R-:W-:Y:S01]  /*3040*/  @!P3 IMAD.MOV.U32 R23, RZ, RZ, R7.reuse ;  /* 0x000000ffff17b224 */ /* 0x100fe200078e0007 */
[----:B------:R-:W-:Y:S01]  /*3050*/  @P0 STS [R221], RZ ;  /* 0x000000ffdd000388 */ /* 0x000fe20000000800 */
[--C-:B------:R-:W-:Y:S01]  /*3060*/  @!P2 IMAD.MOV.U32 R36, RZ, RZ, R6.reuse ;  /* 0x000000ffff24a224 */ /* 0x100fe200078e0006 */
[----:B------:R-:W-:Y:S01]  /*3070*/  CS2R R156, SRZ ;  /* 0x00000000009c7805 */ /* 0x000fe2000001ff00 */
[--C-:B------:R-:W-:Y:S01]  /*3080*/  @!P2 IMAD.MOV.U32 R37, RZ, RZ, R7.reuse ;  /* 0x000000ffff25a224 */ /* 0x100fe200078e0007 */
[----:B------:R-:W-:Y:S01]  /*3090*/  @P0 STS [R221+0x4], RZ ;  /* 0x000004ffdd000388 */ /* 0x000fe20000000800 */
[----:B------:R-:W-:Y:S01]  /*30a0*/  @!P5 IMAD.WIDE.U32 R6, R2, UR14, R6 ;  /* 0x0000000e0206dc25 */ /* 0x000fe2000f8e0006 */
[----:B------:R-:W-:-:S02]  /*30b0*/  CS2R R162, SRZ ;  /* 0x0000000000a27805 */ /* 0x000fc4000001ff00 */
[----:B------:R-:W-:Y:S01]  /*30c0*/  CS2R R160, SRZ ;  /* 0x0000000000a07805 */ /* 0x000fe2000001ff00 */
[----:B------:R-:W-:Y:S01]  /*30d0*/  @P0 STS [R221+0x8], RZ ;  /* 0x000008ffdd000388 */ /* 0x000fe20000000800 */
[----:B------:R-:W-:Y:S01]  /*30e0*/  IMAD.SHL.U32 R244, R241, 0x4, RZ ;  /* 0x00000004f1f47824 */ /* 0x000fe200078e00ff */
        /* <DEDUP_REMOVED lines=13> */
[----:B-1----:R-:W-:Y:S01]  /*31c0*/  VIADD R12, R241, 0x8 ;  /* 0x00000008f10c7836 */ /* 0x002fe20000000000 */
[----:B------:R-:W-:Y:S01]  /*31d0*/  @P0 STS [R221+0x2008], RZ ;  /* 0x002008ffdd000388 */ /* 0x000fe20000000800 */
[----:B------:R-:W-:Y:S02]  /*31e0*/  CS2R R134, SRZ ;  /* 0x0000000000867805 */ /* 0x000fe4000001ff00 */
[----:B------:R-:W-:-:S02]  /*31f0*/  CS2R R132, SRZ ;  /* 0x0000000000847805 */ /* 0x000fc4000001ff00 */
        /* <DEDUP_REMOVED lines=8> */
[----:B------:R-:W-:Y:S01]  /*3280*/  @!P0 LDGSTS.E.BYPASS.LTC128B.128 [R221], desc[UR8][R224.64] ;  /* 0x00000000e0dd8fae */ /* 0x000fe2000b901d48 */
[----:B------:R-:W-:Y:S02]  /*3290*/  CS2R R122, SRZ ;  /* 0x00000000007a7805 */ /* 0x000fe4000001ff00 */
[----:B------:R-:W-:-:S02]  /*32a0*/  CS2R R120, SRZ ;  /* 0x0000000000787805 */ /* 0x000fc4000001ff00 */
[----:B------:R-:W-:Y:S01]  /*32b0*/  CS2R R118, SRZ ;  /* 0x0000000000767805 */ /* 0x000fe2000001ff00 */
[----:B------:R-:W-:Y:S01]  /*32c0*/  @!P0 LDGSTS.E.BYPASS.LTC128B.128 [R221+0x2000], desc[UR8][R224.64+0x80] ;  /* 0x02000080e0dd8fae */ /* 0x000fe2000b901d48 */
[C---:B------:R-:W-:Y:S02]  /*32d0*/  @!P4 LEA R20, P0, R8.reuse, R20, 0x1 ;  /* 0x000000140814c211 */ /* 0x040fe400078008ff */
[----:B------:R-:W-:Y:S02]  /*32e0*/  CS2R R116, SRZ ;  /* 0x0000000000747805 */ /* 0x000fe4000001ff00 */
[----:B------:R-:W-:Y:S01]  /*32f0*/  CS2R R110, SRZ ;  /* 0x00000000006e7805 */ /* 0x000fe2000001ff00 */
[----:B------:R-:W-:Y:S01]  /*3300*/  @P6 STS [R221+0x1000], RZ ;  /* 0x001000ffdd006388 */ /* 0x000fe20000000800 */
[----:B------:R-:W-:Y:S01]  /*3310*/  @!P4 LEA.HI.X R21, R8, R21, R3, 0x1, P0 ;  /* 0x000000150815c211 */ /* 0x000fe200000f0c03 */
[----:B------:R-:W-:Y:S01]  /*3320*/  @!P5 IMAD.MOV.U32 R8, RZ, RZ, R4 ;  /* 0x000000ffff08d224 */ /* 0x000fe200078e0004 */
[C---:B------:R-:W-:Y:S01]  /*3330*/  @!P3 IADD3 R3, P0, R2.reuse, 0x40, RZ ;  /* 0x000000400203b810 */ /* 0x040fe20007f1e0ff */
[----:B------:R-:W-:Y:S01]  /*3340*/  @P6 STS [R221+0x1004], RZ ;  /* 0x001004ffdd006388 */ /* 0x000fe20000000800 */
[----:B------:R-:W-:Y:S01]  /*3350*/  CS2R R108, SRZ ;  /* 0x00000000006c7805 */ /* 0x000fe2000001ff00 */
[----:B------:R-:W-:Y:S01]  /*3360*/  @!P5 IMAD.WIDE.U32 R8, R2, UR24, R8 ;  /* 0x000000180208dc25 */ /* 0x000fe2000f8e0008 */
[----:B------:R-:W-:Y:S01]  /*3370*/  CS2R R114, SRZ ;  /* 0x0000000000727805 */ /* 0x000fe2000001ff00 */
[----:B------:R-:W-:Y:S01]  /*3380*/  @P6 STS [R221+0x1008], RZ ;  /* 0x001008ffdd006388 */ /* 0x000fe20000000800 */
[----:B------:R-:W-:Y:S01]  /*3390*/  CS2R R112, SRZ ;  /* 0x0000000000707805 */ /* 0x000fe2000001ff00 */
[----:B------:R-:W-:Y:S01]  /*33a0*/  @!P3 IMAD.X R13, RZ, RZ, R35, P0 ;  /* 0x000000ffff0db224 */ /* 0x000fe200000e0623 */
[----:B------:R-:W-:Y:S01]  /*33b0*/  CS2R R106, SRZ ;  /* 0x00000000006a7805 */ /* 0x000fe2000001ff00 */
[----:B------:R-:W-:Y:S01]  /*33c0*/  @P6 STS [R221+0x100c], RZ ;  /* 0x00100cffdd006388 */ /* 0x000fe20000000800 */
[----:B------:R-:W-:Y:S01]  /*33d0*/  CS2R R104, SRZ ;  /* 0x0000000000687805 */ /* 0x000fe2000001ff00 */
[----:B------:R-:W-:Y:S01]  /*33e0*/  @!P3 IMAD R13, R13, UR24, RZ ;  /* 0x000000180d0dbc24 */ /* 0x000fe2000f8e02ff */
[----:B------:R-:W-:Y:S01]  /*33f0*/  CS2R R102, SRZ ;  /* 0x0000000000667805 */ /* 0x000fe2000001ff00 */
[----:B------:R-:W-:Y:S01]  /*3400*/  @P6 STS [R221+0x3000], RZ ;  /* 0x003000ffdd006388 */ /* 0x000fe20000000800 */
[----:B------:R-:W-:Y:S01]  /*3410*/  CS2R R100, SRZ ;  /* 0x0000000000647805 */ /* 0x000fe2000001ff00 */
[----:B------:R-:W-:Y:S01]  /*3420*/  @!P3 IMAD R29, R3, UR25, R13 ;  /* 0x00000019031dbc24 */ /* 0x000fe2000f8e020d */
        /* <DEDUP_REMOVED lines=13> */
[----:B------:R-:W-:Y:S01]  /*3500*/  @!PT LDS RZ, [RZ] ;  /* 0x00000000fffff984 */ /* 0x000fe20000000800 */
[----:B------:R-:W-:Y:S01]  /*3510*/  @!PT LDS RZ, [RZ] ;  /* 0x00000000fffff984 */ /* 0x000fe20000000800 */
[----:B------:R-:W-:Y:S01]  /*3520*/  @!PT LDS RZ, [RZ] ;  /* 0x00000000fffff984 */ /* 0x000fe20000000800 */
[----:B------:R-:W-:Y:S01]  /*3530*/  @!P6 LDGSTS.E.BYPASS.LTC128B.128 [R221+0x1000], desc[UR8][R10.64] ;  /* 0x010000000addefae */ /* 0x000fe2000b901d48 */
[----:B------:R-:W-:Y:S02]  /*3540*/  CS2R R82, SRZ ;  /* 0x0000000000527805 */ /* 0x000fe4000001ff00 */
[----:B------:R-:W-:Y:S02]  /*3550*/  CS2R R80, SRZ ;  /* 0x0000000000507805 */ /* 0x000fe4000001ff00 */
[----:B------:R-:W-:Y:S01]  /*3560*/  CS2R R74, SRZ ;  /* 0x00000000004a7805 */ /* 0x000fe2000001ff00 */
[----:B------:R1:W-:Y:S01]  /*3570*/  @!P6 LDGSTS.E.BYPASS.LTC128B.128 [R221+0x3000], desc[UR8][R10.64+0x80] ;  /* 0x030000800addefae */ /* 0x0003e2000b901d48 */
[----:B------:R-:W-:-:S02]  /*3580*/  ISETP.GE.AND P6, PT, R12, UR7, PT ;  /* 0x000000070c007c0c */ /* 0x000fc4000bfc6270 */
[----:B------:R-:W-:Y:S02]  /*3590*/  CS2R R72, SRZ ;  /* 0x0000000000487805 */ /* 0x000fe4000001ff00 */
[C---:B------:R-:W-:Y:S01]  /*35a0*/  @!P2 IADD3 R12, P0, R2.reuse, 0x60, RZ ;  /* 0x00000060020ca810 */ /* 0x040fe20007f1e0ff */
[----:B------:R-:W-:Y:S01]  /*35b0*/  @P5 STS.128 [R0+0xc000], RZ ;  /* 0x00c000ff00005388 */ /* 0x000fe20000000c00 */
[----:B------:R-:W-:Y:S02]  /*35c0*/  CS2R R70, SRZ ;  /* 0x0000000000467805 */ /* 0x000fe4000001ff00 */
[----:B------:R-:W-:Y:S02]  /*35d0*/  CS2R R68, SRZ ;  /* 0x0000000000447805 */ /* 0x000fe4000001ff00 */
[----:B------:R-:W-:Y:S01]  /*35e0*/  CS2R R62, SRZ ;  /* 0x00000000003e7805 */ /* 0x000fe2000001ff00 */
[--C-:B------:R-:W-:Y:S01]  /*35f0*/  @!P2 IMAD.X R17, RZ, RZ, R35.reuse, P0 ;  /* 0x000000ffff11a224 */ /* 0x100fe200000e0623 */
[C---:B------:R-:W-:Y:S01]  /*3600*/  @!P4 IADD3 R18, P0, R2.reuse, 0x20, RZ ;  /* 0x000000200212c810 */ /* 0x040fe20007f1e0ff */
[----:B------:R-:W-:Y:S01]  /*3610*/  @P5 STS.128 [R0+0x10000], RZ ;  /* 0x010000ff00005388 */ /* 0x000fe20000000c00 */
[----:B------:R-:W-:Y:S01]  /*3620*/  CS2R R60, SRZ ;  /* 0x00000000003c7805 */ /* 0x000fe2000001ff00 */
[----:B------:R-:W-:Y:S01]  /*3630*/  @!P2 IMAD R13, R17, UR24, RZ ;  /* 0x00000018110dac24 */ /* 0x000fe2000f8e02ff */
[----:B------:R-:W-:Y:S01]  /*3640*/  CS2R R66, SRZ ;  /* 0x0000000000427805 */ /* 0x000fe2000001ff00 */
[----:B------:R-:W-:Y:S01]  /*3650*/  @!P4 IMAD.X R24, RZ, RZ, R35, P0 ;  /* 0x000000ffff18c224 */ /* 0x000fe200000e0623 */
[----:B------:R-:W-:Y:S01]  /*3660*/  @!P3 IADD3 R16, P0, R2, 0x40, RZ ;  /* 0x000000400210b810 */ /* 0x000fe20007f1e0ff */
[----:B------:R-:W-:Y:S01]  /*3670*/  @!P2 IMAD R28, R12, UR25, R13 ;  /* 0x000000190c1cac24 */ /* 0x000fe2000f8e020d */
[----:B------:R-:W-:-:S02]  /*3680*/  CS2R R64, SRZ ;  /* 0x0000000000407805 */ /* 0x000fc4000001ff00 */
[----:B------:R-:W-:Y:S02]  /*3690*/  CS2R R58, SRZ ;  /* 0x00000000003a7805 */ /* 0x000fe4000001ff00 */
[----:B------:R-:W-:Y:S01]  /*36a0*/  CS2R R56, SRZ ;  /* 0x0000000000387805 */ /* 0x000fe2000001ff00 */
[----:B------:R-:W-:Y:S01]  /*36b0*/  @!P3 IMAD.X R19, RZ, RZ, R35, P0 ;  /* 0x000000ffff13b224 */ /* 0x000fe200000e0623 */
[----:B------:R-:W-:Y:S02]  /*36c0*/  CS2R R54, SRZ ;  /* 0x0000000000367805 */ /* 0x000fe4000001ff00 */
[----:B------:R-:W-:Y:S02]  /*36d0*/  CS2R R52, SRZ ;  /* 0x0000000000347805 */ /* 0x000fe4000001ff00 */
[----:B------:R-:W-:Y:S02]  /*36e0*/  CS2R R46, SRZ ;  /* 0x00000000002e7805 */ /* 0x000fe4000001ff00 */
[----:B------:R-:W-:-:S02]  /*36f0*/  CS2R R44, SRZ ;  /* 0x00000000002c7805 */ /* 0x000fc4000001ff00 */
[----:B------:R-:W-:Y:S02]  /*3700*/  CS2R R50, SRZ ;  /* 0x0000000000327805 */ /* 0x000fe4000001ff00 */
[----:B------:R-:W-:Y:S01]  /*3710*/  CS2R R48, SRZ ;  /* 0x0000000000307805 */ /* 0x000fe2000001ff00 */
[--C-:B-1----:R-:W-:Y:S01]  /*3720*/  @!P2 IMAD.MOV.U32 R10, RZ, RZ, R4.reuse ;  /* 0x000000ffff0aa224 */ /* 0x102fe200078e0004 */
[----:B------:R-:W-:Y:S01]  /*3730*/  CS2R R42, SRZ ;  /* 0x00000000002a7805 */ /* 0x000fe2000001ff00 */
[--C-:B------:R-:W-:Y:S01]  /*3740*/  @!P2 IMAD.MOV.U32 R11, RZ, RZ, R5.reuse ;  /* 0x000000ffff0ba224 */ /* 0x100fe200078e0005 */
[----:B------:R-:W-:Y:S01]  /*3750*/  CS2R R40, SRZ ;  /* 0x0000000000287805 */ /* 0x000fe2000001ff00 */
[----:B------:R-:W-:Y:S01]  /*3760*/  @!P3 IMAD.WIDE.U32 R4, R3, UR24, R4 ;  /* 0x000000180304bc25 */ /* 0x000fe2000f8e0004 */
[----:B------:R-:W-:Y:S01]  /*3770*/  ULDC UR20, c[0x0][0x394] ;  /* 0x0000e50000147ab9 */ /* 0x000fe20000000800 */
[----:B------:R-:W-:Y:S02]  /*3780*/  ULDC UR26, c[0x0][0x398] ;  /* 0x0000e600001a7ab9 */ /* 0x000fe40000000800 */
[----:B------:R-:W-:-:S02]  /*3790*/  @!P5 IMAD R3, R35, UR24, RZ ;  /* 0x000000182303dc24 */ /* 0x000fc4000f8e02ff */
[----:B------:R-:W-:Y:S01]  /*37a0*/  @!P2 IMAD.WIDE.U32 R12, R12, UR24, R10 ;  /* 0x000000180c0cac25 */ /* 0x000fe2000f8e000a */
[----:B----4-:R-:W-:-:S03]  /*37b0*/  @!P5 LEA R10, P0, R8, R26, 0x1 ;  /* 0x0000001a080ad211 */ /* 0x010fc600078008ff */
[----:B------:R-:W-:Y:S01]  /*37c0*/  @!P5 IMAD R17, R2, UR25, R3 ;  /* 0x000000190211dc24 */ /* 0x000fe2000f8e0203 */
[----:B------:R-:W-:Y:S01]  /*37d0*/  SEL R212, R212, R218, !P1 ;  /* 0x000000dad4d47207 */ /* 0x000fe20004800000 */
[----:B------:R-:W-:Y:S01]  /*37e0*/  @!P4 IMAD R3, R24, UR14, RZ ;  /* 0x0000000e1803cc24 */ /* 0x000fe2000f8e02ff */
[----:B------:R-:W-:Y:S01]  /*37f0*/  SEL R211, R211, R220, !P1 ;  /* 0x000000dcd3d37207 */ /* 0x000fe20004800000 */
[----:B------:R-:W-:Y:S01]  /*3800*/  @!P5 IMAD.IADD R11, R9, 0x1, R17 ;  /* 0x00000001090bd824 */ /* 0x000fe200078e0211 */
[----:B------:R-:W1:Y:S01]  /*3810*/  @!P5 LDC.64 R24, c[0x0][0x220] ;  /* 0x00008800ff18db82 */ /* 0x000e620000000a00 */
[----:B------:R-:W-:Y:S01]  /*3820*/  @!P3 IMAD R9, R19, UR14, RZ ;  /* 0x0000000e1309bc24 */ /* 0x000fe2000f8e02ff */
[----:B------:R-:W-:Y:S01]  /*3830*/  ULDC UR25, c[0x0][0x2dc] ;  /* 0x0000b70000197ab9 */ /* 0x000fe20000000800 */
[----:B------:R-:W-:Y:S01]  /*3840*/  @!P4 IMAD R34, R18, UR15, R3 ;  /* 0x0000000f1222cc24 */ /* 0x000fe2000f8e0203 */
[----:B------:R-:W-:Y:S01]  /*3850*/  @!P5 LEA.HI.X R11, R8, R27, R11, 0x1, P0 ;  /* 0x0000001b080bd211 */ /* 0x000fe200000f0c0b */
[----:B------:R-:W-:Y:S01]  /*3860*/  @!P4 IMAD.WIDE.U32 R18, R18, UR14, R14 ;  /* 0x0000000e1212cc25 */ /* 0x000fe2000f8e000e */
[----:B--2---:R-:W-:-:S03]  /*3870*/  @!P3 LEA R14, P0, R4, R30, 0x1 ;  /* 0x0000001e040eb211 */ /* 0x004fc600078008ff */
        /* <DEDUP_REMOVED lines=9> */
[----:B---3--:R-:W-:Y:S01]  /*3910*/  @!P2 LEA R8, P0, R12, R32, 0x1 ;  /* 0x000000200c08a211 */ /* 0x008fe200078008ff */
        /* <DEDUP_REMOVED lines=53> */
[C---:B------:R-:W-:Y:S01]  /*3c70*/  VIADD R5, R241.reuse, 0x20 ;  /* 0x00000020f1057836 */ /* 0x040fe20000000000 */
        /* <DEDUP_REMOVED lines=36> */
[----:B------:R-:W-:Y:S01]  /*3ec0*/  LEA.HI R0, R39, R38, RZ, 0x4 ;  /* 0x0000002627007211 */ /* 0x000fe200078f20ff */
[----:B------:R-:W-:Y:S02]  /*3ed0*/  UIADD3 UR7, UR30, UR13, URZ ;  /* 0x0000000d1e077290 */ /* 0x000fe4000fffe03f */
[----:B------:R2:W5:Y:S01]  /*3ee0*/  @!P0 LDG.E R238, desc[UR8][R4.64] ;  /* 0x0000000804ee8981 */ /* 0x000562000c1e1900 */
[----:B------:R-:W-:-:S05]  /*3ef0*/  LOP3.LUT R0, R0, 0xfffffff0, RZ, 0xc0, !PT ;  /* 0xfffffff000007812 */ /* 0x000fca00078ec0ff */
[----:B------:R-:W-:-:S05]  /*3f00*/  IMAD.IADD R0, R38, 0x1, -R0 ;  /* 0x0000000126007824 */ /* 0x000fca00078e0a00 */
[----:B-1----:R-:W-:-:S04]  /*3f10*/  SHF.R.S32.HI R2, RZ, 0x1f, R0 ;  /* 0x0000001fff027819 */ /* 0x002fc80000011400 */
[----:B------:R-:W-:-:S04]  /*3f20*/  LEA.HI R2, R2, R0, RZ, 0x3 ;  /* 0x0000000002027211 */ /* 0x000fc800078f18ff */
[----:B------:R-:W-:-:S05]  /*3f30*/  LOP3.LUT R2, R2, 0xfffffff8, RZ, 0xc0, !PT ;  /* 0xfffffff802027812 */ /* 0x000fca00078ec0ff */
[----:B------:R-:W-:Y:S01]  /*3f40*/  IMAD.IADD R0, R0, 0x1, -R2 ;  /* 0x0000000100007824 */ /* 0x000fe200078e0a02 */
[----:B------:R-:W-:-:S04]  /*3f50*/  UIADD3 UR7, -UR5, 0x80, UR7 ;  /* 0x0000008005077890 */ /* 0x000fc8000fffe107 */
[C---:B------:R-:W-:Y:S02]  /*3f60*/  LOP3.LUT P0, RZ, R0.reuse, 0x2, RZ, 0xc0, !PT ;  /* 0x0000000200ff7812 */ /* 0x040fe4000780c0ff */
[----:B------:R-:W-:Y:S01]  /*3f70*/  LOP3.LUT P2, RZ, R0, 0x4, RZ, 0xc0, !PT ;  /* 0x0000000400ff7812 */ /* 0x000fe2000784c0ff */
[C---:B------:R-:W-:Y:S01]  /*3f80*/  VIADD R0, R241.reuse, 0xffffffc0 ;  /* 0xffffffc0f1007836 */ /* 0x040fe20000000000 */
[----:B------:R-:W-:Y:S02]  /*3f90*/  CS2R R38, SRZ ;  /* 0x0000000000267805 */ /* 0x000fe4000001ff00 */
[----:B------:R-:W-:Y:S02]  /*3fa0*/  CS2R R36, SRZ ;  /* 0x0000000000247805 */ /* 0x000fe4000001ff00 */
[----:B------:R-:W-:Y:S01]  /*3fb0*/  SHF.L.U64.HI R243, R241, 0x2, R6 ;  /* 0x00000002f1f37819 */ /* 0x000fe20000010206 */
[----:B------:R-:W-:Y:S01]  /*3fc0*/  IMAD.SHL.U32 R242, R0, 0x4, RZ ;  /* 0x0000000400f27824 */ /* 0x000fe200078e00ff */
[----:B------:R-:W-:-:S02]  /*3fd0*/  LEA R212, R212, UR4, 0x1 ;  /* 0x00000004d4d47c11 */ /* 0x000fc4000f8e08ff */
[----:B------:R-:W-:Y:S02]  /*3fe0*/  LEA R211, R211, UR4, 0x1 ;  /* 0x00000004d3d37c11 */ /* 0x000fe4000f8e08ff */
[----:B------:R-:W-:Y:S02]  /*3ff0*/  SEL R219, R219, 0xffffffe0, !P0 ;  /* 0xffffffe0dbdb7807 */ /* 0x000fe40004000000 */
[----:B------:R-:W-:Y:S01]  /*4000*/  SEL R217, R217, 0xffffffc0, !P2 ;  /* 0xffffffc0d9d97807 */ /* 0x000fe20005000000 */
[----:B------:R-:W-:Y:S01]  /*4010*/  UIADD3 UR24, UR7, -UR36, URZ ;  /* 0x8000002407187290 */ /* 0x000fe2000fffe03f */
[----:B------:R-:W-:Y:S02]  /*4020*/  UMOV UR15, UR20 ;  /* 0x00000014000f7c82 */ /* 0x000fe40008000000 */
[----:B--2---:R-:W-:-:S09]  /*4030*/  ULDC UR7, c[0x0][0x2ec] ;  /* 0x0000bb0000077ab9 */ /* 0x004fd20000000800 */
.L_x_570:
[----:B------:R-:W0:Y:S01]  /*4040*/  LDGDEPBAR ;  /* 0x00000000000079af */ /* 0x000e220000000000 */
[----:B------:R-:W-:Y:S01]  /*4050*/  IMAD.IADD R0, R212, 0x1, R219 ;  /* 0x00000001d4007824 */ /* 0x000fe200078e02db */
[----:B------:R-:W-:Y:S01]  /*4060*/  IADD3 R2, P0, R244, UR19, RZ ;  /* 0x00000013f4027c10 */ /* 0x000fe2000ff1e0ff */
[----:B------:R-:W-:Y:S01]  /*4070*/  IMAD.MOV.U32 R230, RZ, RZ, R201 ;  /* 0x000000ffffe67224 */ /* 0x000fe200078e00c9 */
[----:B------:R-:W-:Y:S01]  /*4080*/  USHF.L.U32 UR10, UR6, 0x6, URZ ;  /* 0x00000006060a7899 */ /* 0x000fe2000800063f */
[----:B------:R-:W-:Y:S01]  /*4090*/  MOV R231, R200 ;  /* 0x000000c800e77202 */ /* 0x000fe20000000f00 */
[----:B------:R-:W-:Y:S01]  /*40a0*/  UMOV UR12, UR58 ;  /* 0x0000003a000c7c82 */ /* 0x000fe20008000000 */
        /* <DEDUP_REMOVED lines=25> */
[----:B-1----:R-:W-:Y:S04]  /*4240*/  IMAD.IADD R3, R212, 0x1, R217 ;  /* 0x00000001d4037824 */ /* 0x002fe800078e02d9 */
[-C--:B------:R-:W-:Y:S01]  /*4250*/  HMMA.16816.F32.BF16 R28, R28, R166.reuse, RZ ;  /* 0x000000a61c1c723c */ /* 0x080fe200000418ff */
[----:B------:R-:W-:Y:S01]  /*4260*/  IADD3 R2, R0, R217, RZ ;  /* 0x000000d900027210 */ /* 0x000fe20007ffe0ff */
        /* <DEDUP_REMOVED lines=86> */
[----:B------:R-:W-:Y:S03]  /*47d0*/  UIADD3 UR11, UR15, UR12, -UR5 ;  /* 0x0000000c0f0b7290 */ /* 0x000fe6000fffe805 */
[----:B------:R-:W-:Y:S01]  /*47e0*/  UMOV UR12, UR15 ;  /* 0x0000000f000c7c82 */ /* 0x000fe20008000000 */
[----:B------:R-:W-:Y:S01]  /*47f0*/  UISETP.GE.AND UP0, UPT, UR20, UR11, UPT ;  /* 0x0000000b1400728c */ /* 0x000fe2000bf06270 */
[----:B------:R-:W-:Y:S05]  /*4800*/  IMAD.U32 R0, RZ, RZ, UR14 ;  /* 0x0000000eff007e24 */ /* 0x000fea000f8e00ff */
[----:B------:R-:W-:Y:S02]  /*4810*/  ISETP.LT.AND P0, PT, R0, UR5, PT ;  /* 0x0000000500007c0c */ /* 0x000fe4000bf01270 */
[----:B------:R-:W-:Y:S11]  /*4820*/  PLOP3.LUT P1, PT, PT, PT, UP0, 0x80, 0x0 ;  /* 0x000000000000781c */ /* 0x000ff60003f2f008 */
[----:B------:R-:W-:Y:S02]  /*4830*/  @!UPT UIADD3 URZ, URZ, URZ, URZ ;  /* 0x0000003f3f3ff290 */ /* 0x000fe4000fffe03f */
[----:B------:R-:W-:Y:S05]  /*4840*/  @!P1 BRA P0, `(.L_x_567) ;  /* 0x0000000800009947 */ /* 0x000fea0000000000 */
.L_x_566:
        /* <DEDUP_REMOVED lines=128> */
.L_x_567:
[C---:B------:R-:W-:Y:S01]  /*5050*/  FMUL.FTZ R164, R239.reuse, 1.4426950216293334961 ;  /* 0x3fb8aa3befa47820 */ /* 0x040fe20000410000 */
[----:B------:R-:W-:Y:S01]  /*5060*/  FSETP.NEU.FTZ.AND P0, PT, R239, -INF , PT ;  /* 0xff800000ef00780b */ /* 0x000fe20003f1d000 */
[----:B------:R-:W-:Y:S01]  /*5070*/  FMUL.FTZ R3, R240, 1.4426950216293334961 ;  /* 0x3fb8aa3bf0037820 */ /* 0x000fe20000410000 */
[----:B------:R-:W-:Y:S01]  /*5080*/  FMUL.FTZ R2, R237, 1.4426950216293334961 ;  /* 0x3fb8aa3bed027820 */ /* 0x000fe20000410000 */
[----:B------:R-:W-:Y:S01]  /*5090*/  FMUL.FTZ R0, R238, 1.4426950216293334961 ;  /* 0x3fb8aa3bee007820 */ /* 0x000fe20000410000 */
[----:B------:R-:W-:Y:S01]  /*50a0*/  FSEL R164, R164, RZ, P0 ;  /* 0x000000ffa4a47208 */ /* 0x000fe20000000000 */
[----:B------:R-:W-:Y:S01]  /*50b0*/  UISETP.GT.AND UP3, UPT, UR6, UR22, UPT ;  /* 0x000000160600728c */ /* 0x000fe2000bf64270 */
[----:B------:R-:W-:Y:S02]  /*50c0*/  FSETP.NEU.FTZ.AND P0, PT, R240, -INF , PT ;  /* 0xff800000f000780b */ /* 0x000fe40003f1d000 */
[----:B------:R-:W-:Y:S01]  /*50d0*/  MOV R217, 0x40 ;  /* 0x0000004000d97802 */ /* 0x000fe20000000f00 */
[--C-:B------:R-:W-:Y:S01]  /*50e0*/  FFMA.FTZ R4, R4, UR7, -R164.reuse ;  /* 0x0000000704047c23 */ /* 0x100fe200080108a4 */
[----:B------:R-:W-:Y:S01]  /*50f0*/  FSEL R3, R3, RZ, P0 ;  /* 0x000000ff03037208 */ /* 0x000fe20000000000 */
[--C-:B------:R-:W-:Y:S01]  /*5100*/  FFMA.FTZ R5, R5, UR7, -R164.reuse ;  /* 0x0000000705057c23 */ /* 0x100fe200080108a4 */
[----:B------:R-:W-:Y:S01]  /*5110*/  FSETP.NEU.FTZ.AND P0, PT, R237, -INF , PT ;  /* 0xff800000ed00780b */ /* 0x000fe20003f1d000 */
[--C-:B------:R-:W-:Y:S01]  /*5120*/  FFMA.FTZ R16, R16, UR7, -R164.reuse ;  /* 0x0000000710107c23 */ /* 0x100fe200080108a4 */
[----:B------:R-:W-:Y:S01]  /*5130*/  FFMA.FTZ R17, R17, UR7, -R164 ;  /* 0x0000000711117c23 */ /* 0x000fe200080108a4 */
[--C-:B------:R-:W-:Y:S01]  /*5140*/  FFMA.FTZ R18, R18, UR7, -R3.reuse ;  /* 0x0000000712127c23 */ /* 0x100fe20008010803 */
[----:B------:R-:W-:Y:S01]  /*5150*/  FSEL R2, R2, RZ, P0 ;  /* 0x000000ff02027208 */ /* 0x000fe20000000000 */
[--C-:B------:R-:W-:Y:S01]  /*5160*/  FFMA.FTZ R19, R19, UR7, -R3.reuse ;  /* 0x0000000713137c23 */ /* 0x100fe20008010803 */
[--C-:B------:R-:W-:Y:S01]  /*5170*/  FFMA.FTZ R34, R34, UR7, -R3.reuse ;  /* 0x0000000722227c23 */ /* 0x100fe20008010803 */
[--C-:B------:R-:W-:Y:S01]  /*5180*/  FFMA.FTZ R6, R6, UR7, -R3.reuse ;  /* 0x0000000706067c23 */ /* 0x100fe20008010803 */
[--C-:B------:R-:W-:Y:S01]  /*5190*/  FFMA.FTZ R7, R7, UR7, -R3.reuse ;  /* 0x0000000707077c23 */ /* 0x100fe20008010803 */
[--C-:B------:R-:W-:Y:S01]  /*51a0*/  FFMA.FTZ R22, R22, UR7, -R3.reuse ;  /* 0x0000000716167c23 */ /* 0x100fe20008010803 */
[--C-:B------:R-:W-:Y:S01]  /*51b0*/  FFMA.FTZ R23, R23, UR7, -R3.reuse ;  /* 0x0000000717177c23 */ /* 0x100fe20008010803 */
[----:B------:R-:W-:Y:S01]  /*51c0*/  FFMA.FTZ R3, R35, UR7, -R3 ;  /* 0x0000000723037c23 */ /* 0x000fe20008010803 */
        /* <DEDUP_REMOVED lines=8> */
[----:B------:R-:W-:Y:S01]  /*5250*/  MUFU.EX2 R180, R4 ;  /* 0x0000000400b47308 */ /* 0x000fe20000000800 */
[----:B------:R-:W-:Y:S01]  /*5260*/  FSETP.NEU.FTZ.AND P0, PT, R238, -INF , PT ;  /* 0xff800000ee00780b */ /* 0x000fe20003f1d000 */
[--C-:B------:R-:W-:Y:S01]  /*5270*/  FFMA.FTZ R20, R20, UR7, -R164.reuse ;  /* 0x0000000714147c23 */ /* 0x100fe200080108a4 */
[--C-:B------:R-:W-:Y:S01]  /*5280*/  FFMA.FTZ R21, R21, UR7, -R164.reuse ;  /* 0x0000000715157c23 */ /* 0x100fe200080108a4 */
[--C-:B------:R-:W-:Y:S01]  /*5290*/  FFMA.FTZ R32, R32, UR7, -R164.reuse ;  /* 0x0000000720207c23 */ /* 0x100fe200080108a4 */
[----:B------:R-:W-:Y:S01]  /*52a0*/  FSEL R0, R0, RZ, P0 ;  /* 0x000000ff00007208 */ /* 0x000fe20000000000 */
[----:B------:R-:W-:Y:S01]  /*52b0*/  FFMA.FTZ R164, R33, UR7, -R164 ;  /* 0x0000000721a47c23 */ /* 0x000fe200080108a4 */
[----:B------:R-:W-:Y:S03]  /*52c0*/  SEL R217, R217, 0xffffffc0, !P2 ;  /* 0xffffffc0d9d97807 */ /* 0x000fe60005000000 */
[----:B------:R-:W1:Y:S01]  /*52d0*/  MUFU.EX2 R179, R5 ;  /* 0x0000000500b37308 */ /* 0x000e620000000800 */
[----:B------:R-:W-:Y:S01]  /*52e0*/  PLOP3.LUT P0, PT, PT, PT, UP3, 0x80, 0x0 ;  /* 0x000000000000781c */ /* 0x000fe20003f0f038 */
[--C-:B------:R-:W-:Y:S01]  /*52f0*/  FFMA.FTZ R10, R10, UR7, -R0.reuse ;  /* 0x000000070a0a7c23 */ /* 0x100fe20008010800 */
[--C-:B------:R-:W-:Y:S01]  /*5300*/  FFMA.FTZ R11, R11, UR7, -R0.reuse ;  /* 0x000000070b0b7c23 */ /* 0x100fe20008010800 */
[--C-:B------:R-:W-:Y:S01]  /*5310*/  FFMA.FTZ R14, R14, UR7, -R0.reuse ;  /* 0x000000070e0e7c23 */ /* 0x100fe20008010800 */
[--C-:B------:R-:W-:Y:S01]  /*5320*/  FFMA.FTZ R15, R15, UR7, -R0.reuse ;  /* 0x000000070f0f7c23 */ /* 0x100fe20008010800 */
[--C-:B------:R-:W-:Y:S01]  /*5330*/  FFMA.FTZ R30, R30, UR7, -R0.reuse ;  /* 0x000000071e1e7c23 */ /* 0x100fe20008010800 */
[--C-:B------:R-:W-:Y:S03]  /*5340*/  FFMA.FTZ R26, R26, UR7, -R0.reuse ;  /* 0x000000071a1a7c23 */ /* 0x100fe60008010800 */
[----:B------:R-:W-:Y:S01]  /*5350*/  MUFU.EX2 R178, R6 ;  /* 0x0000000600b27308 */ /* 0x000fe20000000800 */
[--C-:B------:R-:W-:Y:S01]  /*5360*/  FFMA.FTZ R27, R27, UR7, -R0.reuse ;  /* 0x000000071b1b7c23 */ /* 0x100fe20008010800 */
[----:B------:R-:W-:Y:S08]  /*5370*/  FFMA.FTZ R0, R31, UR7, -R0 ;  /* 0x000000071f007c23 */ /* 0x000ff00008010800 */
[----:B------:R-:W2:Y:S10]  /*5380*/  MUFU.EX2 R177, R7 ;  /* 0x0000000700b17308 */ /* 0x000eb40000000800 */
[----:B------:R2:W-:Y:S10]  /*5390*/  MUFU.EX2 R233, R3 ;  /* 0x0000000300e97308 */ /* 0x0005f40000000800 */
        /* <DEDUP_REMOVED lines=58> */
[C---:B----4-:R-:W-:Y:S03]  /*5740*/  LEA R0, R218.reuse, UR4, 0x1 ;  /* 0x00000004da007c11 */ /* 0x050fe6000f8e08ff */
[----:B------:R1:W-:Y:S04]  /*5750*/  STS [R227+0x21400], R2 ;  /* 0x02140002e3007388 */ /* 0x0003e80000000800 */
[----:B------:R-:W-:Y:S08]  /*5760*/  LDSM.16.M88.4 R32, [R0+0x8000] ;  /* 0x008000000020783b */ /* 0x000ff00000000200 */
[----:B------:R-:W2:Y:S08]  /*5770*/  LDSM.16.M88.4 R16, [R214+UR4+0x14000] ;  /* 0x01400004d610783b */ /* 0x000eb00008000200 */
[----:B------:R-:W3:Y:S01]  /*5780*/  LDSM.16.M88.4 R28, [R0+0x9000] ;  /* 0x00900000001c783b */ /* 0x000ee20000000200 */
[----:B-1----:R-:W-:Y:S07]  /*5790*/  LEA R2, R218, UR4, 0x1 ;  /* 0x00000004da027c11 */ /* 0x002fee000f8e08ff */
[----:B------:R-:W1:Y:S01]  /*57a0*/  LDSM.16.M88.4 R164, [R214+UR4+0x14800] ;  /* 0x01480004d6a4783b */ /* 0x000e620008000200 */
[-C--:B------:R-:W-:Y:S02]  /*57b0*/  IADD3 R3, R219, R2.reuse, RZ ;  /* 0x00000002db037210 */ /* 0x080fe40007ffe0ff */
[C---:B------:R-:W-:Y:S02]  /*57c0*/  IADD3 R208, R217.reuse, R2, RZ ;  /* 0x00000002d9d07210 */ /* 0x040fe40007ffe0ff */
[----:B------:R-:W-:Y:S03]  /*57d0*/  IADD3 R2, R217, R3, RZ ;  /* 0x00000003d9027210 */ /* 0x000fe60007ffe0ff */
        /* <DEDUP_REMOVED lines=46> */
[----:B------:R-:W2:Y:S01]  /*5ac0*/  LDSM.16.M88.4 R168, [R214+UR4+0x18000] ;  /* 0x01800004d6a8783b */ /* 0x000ea20008000200 */
[----:B-1----:R-:W-:Y:S01]  /*5ad0*/  SHF.L.U32 R0, R220, 0x1, RZ ;  /* 0x00000001dc007819 */ /* 0x002fe200000006ff */
        /* <DEDUP_REMOVED lines=38> */
[-C--:B------:R-:W-:Y:S01]  /*5d40*/  HMMA.16816.F32.BF16 R12, R168, R166.reuse, R12 ;  /* 0x000000a6a80c723c */ /* 0x080fe2000004180c */
[----:B------:R-:W-:Y:S04]  /*5d50*/  MOV R164, UR4 ;  /* 0x0000000400a47c02 */ /* 0x000fe80008000f00 */
[----:B------:R-:W-:Y:S01]  /*5d60*/  IADD3 R164, R0, 0x8000, R164 ;  /* 0x0000800000a47810 */ /* 0x000fe20007ffe0a4 */
[C---:B------:R-:W-:Y:S06]  /*5d70*/  HMMA.16816.F32.BF16 R16, R172.reuse, R166, R16 ;  /* 0x000000a6ac10723c */ /* 0x040fec0000041810 */
        /* <DEDUP_REMOVED lines=9> */
[----:B------:R-:W1:Y:S01]  /*5e10*/  LDSM.16.M88.4 R4, [R215+0xc800] ;  /* 0x00c80000d704783b */ /* 0x000e620000000200 */
[C---:B------:R-:W-:Y:S01]  /*5e20*/  FADD.FTZ R9, -R197.reuse, R9 ;  /* 0x00000009c5097221 */ /* 0x040fe20000010100 */
[C---:B------:R-:W-:Y:S01]  /*5e30*/  FADD.FTZ R10, -R196.reuse, R10 ;  /* 0x0000000ac40a7221 */ /* 0x040fe20000010100 */
[C---:B------:R-:W-:Y:S01]  /*5e40*/  FADD.FTZ R11, -R196.reuse, R11 ;  /* 0x0000000bc40b7221 */ /* 0x040fe20000010100 */
        /* <DEDUP_REMOVED lines=15> */
[C---:B------:R-:W-:Y:S02]  /*5f40*/  IADD3 R176, R164.reuse, 0x40, RZ ;  /* 0x00000040a4b07810 */ /* 0x040fe40007ffe0ff */
[----:B------:R-:W-:Y:S01]  /*5f50*/  @P2 IADD3 R176, R164, -0x40, RZ ;  /* 0xffffffc0a4b02810 */ /* 0x000fe20007ffe0ff */
[----:B------:R-:W-:Y:S01]  /*5f60*/  FMUL.FTZ R18, R206, R18 ;  /* 0x00000012ce127220 */ /* 0x000fe20000410000 */
[----:B------:R-:W-:Y:S01]  /*5f70*/  F2FP.BF16.F32.PACK_AB R165, R9, R165 ;  /* 0x000000a509a5723e */ /* 0x000fe200000010ff */
[----:B------:R-:W-:Y:S01]  /*5f80*/  FMUL.FTZ R14, R205, R19 ;  /* 0x00000013cd0e7220 */ /* 0x000fe20000410000 */
[----:B------:R-:W-:Y:S02]  /*5f90*/  F2FP.BF16.F32.PACK_AB R164, R11, R10 ;  /* 0x0000000a0ba4723e */ /* 0x000fe400000010ff */
[----:B------:R-:W-:Y:S02]  /*5fa0*/  F2FP.BF16.F32.PACK_AB R167, R179, R180 ;  /* 0x000000b4b3a7723e */ /* 0x000fe400000010ff */
[----:B------:R-:W-:Y:S02]  /*5fb0*/  F2FP.BF16.F32.PACK_AB R166, R177, R178 ;  /* 0x000000b2b1a6723e */ /* 0x000fe400000010ff */
[----:B------:R-:W-:Y:S01]  /*5fc0*/  F2FP.BF16.F32.PACK_AB R14, R14, R18 ;  /* 0x000000120e0e723e */ /* 0x000fe200000010ff */
[-C--:B-1----:R-:W-:Y:S06]  /*5fd0*/  HMMA.16816.F32.BF16 R20, R172, R4.reuse, R20 ;  /* 0x00000004ac14723c */ /* 0x082fec0000041814 */
[C---:B------:R-:W-:Y:S06]  /*5fe0*/  HMMA.16816.F32.BF16 R24, R168.reuse, R4, R24 ;  /* 0x00000004a818723c */ /* 0x040fec0000041818 */
[-C--:B------:R-:W-:Y:S05]  /*5ff0*/  HMMA.16816.F32.BF16 R28, R168, R6.reuse, R28 ;  /* 0x00000006a81c723c */ /* 0x080fea000004181c */
[----:B------:R-:W-:Y:S01]  /*6000*/  FMUL.FTZ R4, R186, R15 ;  /* 0x0000000fba047220 */ /* 0x000fe20000410000 */
[----:B------:R-:W-:Y:S05]  /*6010*/  HMMA.16816.F32.BF16 R32, R172, R6, R32 ;  /* 0x00000006ac20723c */ /* 0x000fea0000041820 */
[----:B------:R-:W-:Y:S01]  /*6020*/  FMUL.FTZ R5, R232, R16 ;  /* 0x00000010e8057220 */ /* 0x000fe20000410000 */
[C---:B------:R-:W-:Y:S01]  /*6030*/  FADD.FTZ R20, -R198.reuse, R20 ;  /* 0x00000014c6147221 */ /* 0x040fe20000010100 */
[----:B------:R-:W-:Y:S01]  /*6040*/  FADD.FTZ R21, -R198, R21 ;  /* 0x00000015c6157221 */ /* 0x000fe20000010100 */
[C---:B------:R-:W-:Y:S03]  /*6050*/  FADD.FTZ R22, -R199.reuse, R22 ;  /* 0x00000016c7167221 */ /* 0x040fe60000010100 */
[----:B------:R-:W-:Y:S01]  /*6060*/  FADD.FTZ R23, -R199, R23 ;  /* 0x00000017c7177221 */ /* 0x000fe20000010100 */
[C---:B------:R-:W-:Y:S01]  /*6070*/  FADD.FTZ R24, -R197.reuse, R24 ;  /* 0x00000018c5187221 */ /* 0x040fe20000010100 */
[----:B------:R-:W-:Y:S01]  /*6080*/  FADD.FTZ R25, -R197, R25 ;  /* 0x00000019c5197221 */ /* 0x000fe20000010100 */
[C---:B------:R-:W-:Y:S01]  /*6090*/  FADD.FTZ R26, -R196.reuse, R26 ;  /* 0x0000001ac41a7221 */ /* 0x040fe20000010100 */
[C---:B------:R-:W-:Y:S01]  /*60a0*/  FADD.FTZ R27, -R196.reuse, R27 ;  /* 0x0000001bc41b7221 */ /* 0x040fe20000010100 */
        /* <DEDUP_REMOVED lines=44> */
[----:B-1----:R-:W-:Y:S05]  /*6370*/  IMAD.U32 R4, R18, -0x40, RZ ;  /* 0xffffffc012047824 */ /* 0x002fea00078e00ff */
        /* <DEDUP_REMOVED lines=14> */
.L_x_568:
        /* <DEDUP_REMOVED lines=73> */
[----:B------:R-:W3:Y:S01]  /*68f0*/  LDSM.16.MT88.4 R28, [R210+0x23800] ;  /* 0x02380000d21c783b */ /* 0x000ee20000004200 */
[----:B------:R-:W-:Y:S04]  /*6900*/  BAR.SYNC.DEFER_BLOCKING 0x0 ;  /* 0x0000000000007b1d */ /* 0x000fe80000010000 */
[C---:B-----5:R-:W-:Y:S06]  /*6910*/  HMMA.16816.F32.BF16 R40, R24.reuse, R12, R40 ;  /* 0x0000000c1828723c */ /* 0x060fec0000041828 */
        /* <DEDUP_REMOVED lines=51> */
.L_x_569:
[----:B-1----:R-:W-:Y:S01]  /*6c50*/  LEA R0, R218, UR4, 0x1 ;  /* 0x00000004da007c11 */ /* 0x002fe2000f8e08ff */
[----:B------:R-:W-:Y:S01]  /*6c60*/  LDSM.16.MT88.4 R16, [R209] ;  /* 0x00000000d110783b */ /* 0x000fe20000004200 */
[----:B------:R-:W-:Y:S02]  /*6c70*/  ULOP3.LUT UR10, UR6, 0x1, URZ, 0xc0, !UPT ;  /* 0x00000001060a7892 */ /* 0x000fe4000f8ec03f */
[----:B------:R-:W-:Y:S01]  /*6c80*/  UISETP.GT.AND UP2, UPT, UR6, UR22, UPT ;  /* 0x000000160600728c */ /* 0x000fe2000bf44270 */
        /* <DEDUP_REMOVED lines=91> */
[C---:B------:R-:W-:Y:S01]  /*7240*/  IMAD.SHL.U32 R172, R173.reuse, 0x10, RZ ;  /* 0x00000010adac7824 */ /* 0x040fe200078e00ff */
        /* <DEDUP_REMOVED lines=134> */
[----:B------:R-:W-:Y:S01]  /*7ab0*/  PLOP3.LUT P0, PT, PT, PT, UP2, 0x80, 0x0 ;  /* 0x000000000000781c */ /* 0x000fe20003f0f028 */
[----:B------:R-:W-:Y:S02]  /*7ac0*/  @UP3 UIADD3 UR19, UP0, UR19, -0x100, URZ ;  /* 0xffffff0013133890 */ /* 0x000fe4000ff1e03f */
[----:B------:R-:W-:Y:S02]  /*7ad0*/  REDG.E.ADD.F32.FTZ.RN.STRONG.GPU desc[UR8][R8.64], R30 ;  /* 0x0000001e080079a6 */ /* 0x000fe4000c10f388 */
        /* <DEDUP_REMOVED lines=309> */
.L_x_571:
        /* <DEDUP_REMOVED lines=24> */
.L_x_572:
        /* <DEDUP_REMOVED lines=51> */
.L_x_574:
[----:B------:R-:W-:Y:S05]  /*92e0*/  BSYNC B0 ;  /* 0x0000000000007941 */ /* 0x000fea0003800000 */
.L_x_573:
        /* <DEDUP_REMOVED lines=15> */
.L_x_576:
[----:B------:R-:W-:Y:S05]  /*93e0*/  BSYNC B0 ;  /* 0x0000000000007941 */ /* 0x000fea0003800000 */
.L_x_575:
        /* <DEDUP_REMOVED lines=17> */
.L_x_578:
[----:B------:R-:W-:Y:S05]  /*9500*/  BSYNC B0 ;  /* 0x0000000000007941 */ /* 0x000fea0003800000 */
.L_x_577:
        /* <DEDUP_REMOVED lines=17> */
.L_x_580:
[----:B------:R-:W-:Y:S05]  /*9620*/  BSYNC B0 ;  /* 0x0000000000007941 */ /* 0x000fea0003800000 */
.L_x_579:
        /* <DEDUP_REMOVED lines=29> */
.L_x_582:
[----:B------:R-:W-:Y:S05]  /*9800*/  BSYNC B0 ;  /* 0x0000000000007941 */ /* 0x000fea0003800000 */
.L_x_581:
        /* <DEDUP_REMOVED lines=15> */
.L_x_584:
[----:B------:R-:W-:Y:S05]  /*9900*/  BSYNC B0 ;  /* 0x0000000000007941 */ /* 0x000fea0003800000 */
.L_x_583:
        /* <DEDUP_REMOVED lines=15> */
.L_x_586:
[----:B------:R-:W-:Y:S05]  /*9a00*/  BSYNC B0 ;  /* 0x0000000000007941 */ /* 0x000fea0003800000 */
.L_x_585:
        /* <DEDUP_REMOVED lines=12> */
[----:B------:R1:W-:Y:S02]  /*9ad0*/  STG.E.128 desc[UR8][R2.64+0x80], R48 ;  /* 0x0000803002007986 */ /* 0x0003e4000c101d08 */
.L_x_565:
[----:B------:R-:W-:Y:S05]  /*9ae0*/  BSYNC B1 ;  /* 0x0000000000017941 */ /* 0x000fea0003800000 */
.L_x_543:
[----:B-1----:R-:W3:Y:S01]  /*9af0*/  LDL R2, [R1+0x4] ;  /* 0x0000040001027983 */ /* 0x002ee20000100800 */
[----:B------:R-:W-:Y:S02]  /*9b00*/  ULDC UR5, c[0x0][0xc] ;  /* 0x0000030000057ab9 */ /* 0x000fe40000000800 */
[----:B------:R-:W-:Y:S01]  /*9b10*/  UIADD3 UR21, UR5, UR21, URZ ;  /* 0x0000001505157290 */ /* 0x000fe2000fffe03f */
[----:B---3--:R-:W-:-:S13]  /*9b20*/  R2UR UR6, R2 ;  /* 0x00000000020672ca */ /* 0x008fda00000e0000 */
[----:B------:R-:W-:-:S06]  /*9b30*/  UISETP.GE.AND UP0, UPT, UR21, UR6, UPT ;  /* 0x000000061500728c */ /* 0x000fcc000bf06270 */
[----:B------:R-:W-:-:S13]  /*9b40*/  PLOP3.LUT P0, PT, PT, PT, UP0, 0x80, 0x0 ;  /* 0x000000000000781c */ /* 0x000fda0003f0f008 */
[----:B------:R-:W-:Y:S05]  /*9b50*/  @P0 BRA `(.L_x_587) ;  /* 0x0000000000040947 */ /* 0x000fea0003800000 */
[----:B------:R-:W-:Y:S05]  /*9b60*/  BRA `(.L_x_588) ;  /* 0xffffff6c00b87947 */ /* 0x000fea000383ffff */
.L_x_587:
[----:B------:R-:W-:Y:S05]  /*9b70*/  EXIT ;  /* 0x000000000000794d */ /* 0x000fea0003800000 */
.L_x_589:
        /* <DEDUP_REMOVED lines=16> */
.L_x_2062:


//--------------------- .text._ZN5flash44flash_bwd_dq_dk_dv_loop_seqk_parallel_kernelI23Flash_bwd_kernel_traitsILi128ELi64ELi128ELi8ELi2ELi4ELi2ELb0ELb0EN7cutlass10bfloat16_tE19Flash_kernel_traitsILi128ELi64ELi128ELi8ES3_EELb0ELb0ELb1ELb1ELb0ELb0ELb0EEEvNS_16Flash_bwd_paramsE --------------------------
	.section	.text._ZN5flash44flash_bwd_dq_dk_dv_loop_seqk_parallel_kernelI23Flash_bwd_kernel_traitsILi128ELi64ELi128ELi8ELi2ELi4ELi2ELb0ELb0EN7cutlass10bfloat16_tE19Flash_kernel_traitsILi128ELi64ELi128ELi8ES3_EELb0ELb0ELb1ELb1ELb0ELb0ELb0EEEvNS_16Flash_bwd_paramsE,"ax",@progbits
	.align	128
        .global         _ZN5flash44flash_bwd_dq_dk_dv_loop_seqk_parallel_kernelI23Flash_bwd_kernel_traitsILi128ELi64ELi128ELi8ELi2ELi4ELi2ELb0ELb0EN7cutlass10bfloat16_tE19Flash_kernel_traitsILi128ELi64ELi128ELi8ES3_EELb0ELb0ELb1ELb1ELb0ELb0ELb0EEEvNS_16Flash_bwd_paramsE
        .type           _ZN5flash44flash_bwd_dq_dk_dv_loop_seqk_parallel_kernelI23Flash_bwd_kernel_traitsILi128ELi64ELi128ELi8ELi2ELi4ELi2ELb0ELb0EN7cutlass10bfloat16_tE19Flash_kernel_traitsILi128ELi64ELi128ELi8ES3_EELb0ELb0ELb1ELb1ELb0ELb0ELb0EEEvNS_16Flash_bwd_paramsE,@function
        .size           _ZN5flash44flash_bwd_dq_dk_dv_loop_seqk_parallel_kernelI23Flash_bwd_kernel_traitsILi128ELi64ELi128ELi8ELi2ELi4ELi2ELb0ELb0EN7cutlass10bfloat16_tE19Flash_kernel_traitsILi128ELi64ELi128ELi8ES3_EELb0ELb0ELb1ELb1ELb0ELb0ELb0EEEvNS_16Flash_bwd_paramsE,(.L_x_2063 - _ZN5flash44flash_bwd_dq_dk_dv_loop_seqk_parallel_kernelI23Flash_bwd_kernel_traitsILi128ELi64ELi128ELi8ELi2ELi4ELi2ELb0ELb0EN7cutlass10bfloat16_tE19Flash_kernel_traitsILi128ELi64ELi128ELi8ES3_EELb0ELb0ELb1ELb1ELb0ELb0ELb0EEEvNS_16Flash_bwd_paramsE)
        .other          _ZN5flash44flash_bwd_dq_dk_dv_loop_seqk_parallel_kernelI23Flash_bwd_kernel_traitsILi128ELi64ELi128ELi8ELi2ELi4ELi2ELb0ELb0EN7cutlass10bfloat16_tE19Flash_kernel_traitsILi128ELi64ELi128ELi8ES3_EELb0ELb0ELb1ELb1ELb0ELb0ELb0EEEvNS_16Flash_bwd_paramsE,@"STO_CUDA_ENTRY STV_DEFAULT"
_ZN5flash44flash_bwd_dq_dk_dv_loop_seqk_parallel_kernelI23Flash_bwd_kernel_traitsILi128ELi64ELi128ELi8ELi2ELi4ELi2ELb0ELb0EN7cutlass10bfloat16_tE19Flash_kernel_traitsILi128ELi64ELi128ELi8ES3_EELb0ELb0ELb1ELb1ELb0ELb0ELb0EEEvNS_16Flash_bwd_paramsE:
.text._ZN5flash44flash_bwd_dq_dk_dv_loop_seqk_parallel_kernelI23Flash_bwd_kernel_traitsILi128ELi64ELi128ELi8ELi2ELi4ELi2ELb0ELb0EN7cutlass10bfloat16_tE19Flash_kernel_traitsILi128ELi64ELi128ELi8ES3_EELb0ELb0ELb1ELb1ELb0ELb0ELb0EEEvNS_16Flash_bwd_paramsE:
        /* <DEDUP_REMOVED lines=16> */
[----:B------:R-:W-:Y:S01]  /*0100*/  ULDC UR59, c[0x0][0x394] ;  /* 0x0000e500003b7ab9 */ /* 0x000fe20000000800 */
[----:B------:R-:W-:-:S03]  /*0110*/  UMOV UR60, 0xffffc000 ;  /* 0xffffc000003c7882 */ /* 0x000fc60000000000 */
[----:B------:R-:W3:Y:S08]  /*0120*/  S2UR UR56, SR_CTAID.Z ;  /* 0x00000000003879c3 */ /* 0x000ef00000002700 */
[----:B------:R-:W4:Y:S01]  /*0130*/  S2UR UR47, SR_CTAID.Y ;  /* 0x00000000002f79c3 */ /* 0x000f220000002600 */
[----:B--2---:R-:W-:-:S06]  /*0140*/  ULEA UR4, UR4, UR5, 0x18 ;  /* 0x0000000504047291 */ /* 0x004fcc000f8ec03f */
[----:B------:R-:W-:Y:S01]  /*0150*/  IMAD.U32 R216, RZ, RZ, UR4 ;  /* 0x00000004ffd87e24 */ /* 0x000fe2000f8e00ff */
[----:B-1----:R-:W-:Y:S01]  /*0160*/  SHF.R.S32.HI R11, RZ, 0x1f, R15 ;  /* 0x0000001fff0b7819 */ /* 0x002fe2000001140f */
[----:B---3--:R-:W-:-:S03]  /*0170*/  USHF.R.S32.HI UR5, URZ, 0x1f, UR56 ;  /* 0x0000001f3f057899 */ /* 0x008fc60008011438 */
[CC--:B------:R-:W-:Y:S02]  /*0180*/  LEA.HI R5, R11.reuse, R15.reuse, RZ, 0x5 ;  /* 0x0000000f0b057211 */ /* 0x0c0fe400078f28ff */
[CC--:B------:R-:W-:Y:S02]  /*0190*/  LEA.HI R17, R11.reuse, R15.reuse, RZ, 0x2 ;  /* 0x0000000f0b117211 */ /* 0x0c0fe400078f10ff */
[----:B------:R-:W-:Y:S01]  /*01a0*/  LEA.HI R9, R11, R15, RZ, 0x4 ;  /* 0x0000000f0b097211 */ /* 0x000fe200078f20ff */
[----:B----4-:R-:W-:Y:S01]  /*01b0*/  USHF.L.U32 UR6, UR47, 0x7, URZ ;  /* 0x000000072f067899 */ /* 0x010fe2000800063f */
[--C-:B------:R-:W-:Y:S02]  /*01c0*/  SHF.R.S32.HI R6, RZ, 0x5, R5.reuse ;  /* 0x00000005ff067819 */ /* 0x100fe40000011405 */
[----:B------:R-:W-:Y:S02]  /*01d0*/  SHF.R.S32.HI R0, RZ, 0x1f, R5 ;  /* 0x0000001fff007819 */ /* 0x000fe40000011405 */
[----:B------:R-:W-:-:S02]  /*01e0*/  SHF.R.S32.HI R8, RZ, 0x2, R17 ;  /* 0x00000002ff087819 */ /* 0x000fc40000011411 */
[----:B------:R-:W-:Y:S02]  /*01f0*/  SHF.R.S32.HI R2, RZ, 0x1f, R17 ;  /* 0x0000001fff027819 */ /* 0x000fe40000011411 */
[----:B------:R-:W-:Y:S02]  /*0200*/  SHF.R.S32.HI R7, RZ, 0x4, R9 ;  /* 0x00000004ff077819 */ /* 0x000fe40000011409 */
[-C--:B------:R-:W-:Y:S02]  /*0210*/  LEA.HI R4, R5, R6.reuse, RZ, 0x1 ;  /* 0x0000000605047211 */ /* 0x080fe400078f08ff */
[----:B------:R-:W-:Y:S02]  /*0220*/  LEA.HI R0, R0, R6, RZ, 0x2 ;  /* 0x0000000600007211 */ /* 0x000fe400078f10ff */
[----:B------:R-:W-:Y:S02]  /*0230*/  LEA.HI R2, R2, R8, RZ, 0x3 ;  /* 0x0000000802027211 */ /* 0x000fe400078f18ff */
[----:B------:R-:W-:-:S02]  /*0240*/  LEA.HI R3, R9, R7, RZ, 0x1 ;  /* 0x0000000709037211 */ /* 0x000fc400078f08ff */
[----:B------:R-:W-:Y:S02]  /*0250*/  LOP3.LUT R4, R4, 0xfffffffe, RZ, 0xc0, !PT ;  /* 0xfffffffe04047812 */ /* 0x000fe400078ec0ff */
[----:B------:R-:W-:Y:S02]  /*0260*/  LOP3.LUT R0, R0, 0xfffffffc, RZ, 0xc0, !PT ;  /* 0xfffffffc00007812 */ /* 0x000fe400078ec0ff */
[-C--:B------:R-:W-:Y:S01]  /*0270*/  LEA.HI R16, R11, R15.reuse, RZ, 0x3 ;  /* 0x0000000f0b107211 */ /* 0x080fe200078f18ff */
[----:B------:R-:W-:Y:S01]  /*0280*/  IMAD.IADD R13, R6, 0x1, -R4 ;  /* 0x00000001060d7824 */ /* 0x000fe200078e0a04 */
[----:B------:R-:W-:Y:S01]  /*0290*/  LOP3.LUT R2, R2, 0xfffffff8, RZ, 0xc0, !PT ;  /* 0xfffffff802027812 */ /* 0x000fe200078ec0ff */
[----:B------:R-:W-:Y:S01]  /*02a0*/  IMAD.IADD R12, R6, 0x1, -R0 ;  /* 0x00000001060c7824 */ /* 0x000fe200078e0a00 */
[----:B------:R-:W-:Y:S02]  /*02b0*/  LOP3.LUT R3, R3, 0xfffffffe, RZ, 0xc0, !PT ;  /* 0xfffffffe03037812 */ /* 0x000fe400078ec0ff */
[----:B------:R-:W-:Y:S01]  /*02c0*/  LOP3.LUT R0, R16, 0xfffffff8, RZ, 0xc0, !PT ;  /* 0xfffffff810007812 */ /* 0x000fe200078ec0ff */
[----:B------:R-:W-:Y:S01]  /*02d0*/  IMAD.IADD R8, R8, 0x1, -R2 ;  /* 0x0000000108087824 */ /* 0x000fe200078e0a02 */
[----:B------:R-:W-:Y:S01]  /*02e0*/  SHF.R.S32.HI R4, RZ, 0x3, R16 ;  /* 0x00000003ff047819 */ /* 0x000fe20000011410 */
[----:B------:R-:W-:Y:S01]  /*02f0*/  IMAD.IADD R10, R7, 0x1, -R3 ;  /* 0x00000001070a7824 */ /* 0x000fe200078e0a03 */
[----:B------:R-:W-:Y:S01]  /*0300*/  LOP3.LUT R2, R9, 0xfffffff0, RZ, 0xc0, !PT ;  /* 0xfffffff009027812 */ /* 0x000fe200078ec0ff */
[----:B------:R-:W-:Y:S01]  /*0310*/  IMAD.IADD R0, R15, 0x1, -R0 ;  /* 0x000000010f007824 */ /* 0x000fe200078e0a00 */
[----:B------:R-:W-:Y:S01]  /*0320*/  LOP3.LUT R3, R5, 0xffffffe0, RZ, 0xc0, !PT ;  /* 0xffffffe005037812 */ /* 0x000fe200078ec0ff */
[----:B------:R-:W-:Y:S01]  /*0330*/  IMAD.SHL.U32 R5, R4, 0x40, RZ ;  /* 0x0000004004057824 */ /* 0x000fe200078e00ff */
[----:B------:R-:W-:Y:S01]  /*0340*/  LEA.HI R14, R11, R15, RZ, 0x7 ;  /* 0x0000000f0b0e7211 */ /* 0x000fe200078f38ff */
[C---:B------:R-:W-:Y:S01]  /*0350*/  IMAD.IADD R2, R15.reuse, 0x1, -R2 ;  /* 0x000000010f027824 */ /* 0x040fe200078e0a02 */
[C---:B------:R-:W-:Y:S01]  /*0360*/  LOP3.LUT P4, RZ, R0.reuse, 0x2, RZ, 0xc0, !PT ;  /* 0x0000000200ff7812 */ /* 0x040fe2000788c0ff */
[----:B------:R-:W-:Y:S01]  /*0370*/  IMAD.IADD R4, R15, 0x1, -R3 ;  /* 0x000000010f047824 */ /* 0x000fe200078e0a03 */
[----:B------:R-:W-:Y:S01]  /*0380*/  LOP3.LUT R3, R5, 0x1c0, RZ, 0xc0, !PT ;  /* 0x000001c005037812 */ /* 0x000fe200078ec0ff */
[----:B------:R-:W-:Y:S01]  /*0390*/  IMAD.SHL.U32 R232, R0, 0x8, RZ ;  /* 0x0000000800e87824 */ /* 0x000fe200078e00ff */
[----:B------:R-:W-:-:S02]  /*03a0*/  SHF.R.S32.HI R6, RZ, 0x1f, R2 ;  /* 0x0000001fff067819 */ /* 0x000fc40000011402 */
[C---:B------:R-:W-:Y:S01]  /*03b0*/  LOP3.LUT P3, RZ, R0.reuse, 0x4, RZ, 0xc0, !PT ;  /* 0x0000000400ff7812 */ /* 0x040fe2000786c0ff */
[----:B------:R-:W-:Y:S01]  /*03c0*/  IMAD.SHL.U32 R0, R0, 0x40, RZ ;  /* 0x0000004000007824 */ /* 0x000fe200078e00ff */
[----:B------:R-:W-:Y:S01]  /*03d0*/  LOP3.LUT R5, R3, 0x38, R232, 0xf8, !PT ;  /* 0x0000003803057812 */ /* 0x000fe200078ef8e8 */
[----:B------:R-:W-:Y:S01]  /*03e0*/  VIADD R241, R232, 0x40 ;  /* 0x00000040e8f17836 */ /* 0x000fe20000000000 */
[----:B------:R-:W-:Y:S02]  /*03f0*/  SHF.R.U32.HI R3, RZ, 0x3, R3 ;  /* 0x00000003ff037819 */ /* 0x000fe40000011603 */
[----:B------:R-:W-:Y:S01]  /*0400*/  LEA.HI R205, R6, R2, RZ, 0x3 ;  /* 0x0000000206cd7211 */ /* 0x000fe200078f18ff */
[----:B------:R-:W-:Y:S01]  /*0410*/  IMAD.SHL.U32 R6, R10, 0x20, RZ ;  /* 0x000000200a067824 */ /* 0x000fe200078e00ff */
[----:B------:R-:W-:Y:S01]  /*0420*/  LOP3.LUT R247, R5, R3, RZ, 0x3c, !PT ;  /* 0x0000000305f77212 */ /* 0x000fe200078e3cff */
[----:B------:R-:W-:Y:S01]  /*0430*/  IMAD.SHL.U32 R3, R12, 0x10, RZ ;  /* 0x000000100c037824 */ /* 0x000fe200078e00ff */
[C---:B------:R-:W-:Y:S01]  /*0440*/  LOP3.LUT R5, R205.reuse, 0xfffffff8, RZ, 0xc0, !PT ;  /* 0xfffffff8cd057812 */ /* 0x040fe200078ec0ff */
[----:B------:R-:W-:Y:S01]  /*0450*/  IMAD.SHL.U32 R205, R205, 0x40, RZ ;  /* 0x00000040cdcd7824 */ /* 0x000fe200078e00ff */
[----:B------:R-:W-:-:S02]  /*0460*/  LOP3.LUT R0, R0, 0x1c0, RZ, 0xc0, !PT ;  /* 0x000001c000007812 */ /* 0x000fc400078ec0ff */
[----:B------:R-:W-:Y:S01]  /*0470*/  SHF.R.S32.HI R7, RZ, 0x1f, R4 ;  /* 0x0000001fff077819 */ /* 0x000fe20000011404 */
[----:B------:R-:W-:Y:S01]  /*0480*/  IMAD.IADD R19, R2, 0x1, -R5 ;  /* 0x0000000102137824 */ /* 0x000fe200078e0a05 */
[----:B------:R-:W-:Y:S02]  /*0490*/  LOP3.LUT R3, R0, 0x30, R3, 0xf8, !PT ;  /* 0x0000003000037812 */ /* 0x000fe400078ef803 */
[----:B------:R-:W-:Y:S02]  /*04a0*/  LEA.HI R2, R11, R15, RZ, 0x6 ;  /* 0x0000000f0b027211 */ /* 0x000fe400078f30ff */
[----:B------:R-:W-:Y:S01]  /*04b0*/  LOP3.LUT R11, R3, 0x8, R16, 0xf8, !PT ;  /* 0x00000008030b7812 */ /* 0x000fe200078ef810 */
[----:B------:R-:W-:Y:S01]  /*04c0*/  STL [R1+0x14], R19 ;  /* 0x0000141301007387 */ /* 0x000fe20000100800 */
[----:B------:R-:W-:Y:S01]  /*04d0*/  LEA.HI R18, R7, R4, RZ, 0x2 ;  /* 0x0000000407127211 */ /* 0x000fe200078f10ff */
[----:B------:R-:W-:Y:S01]  /*04e0*/  IMAD.SHL.U32 R7, R10, 0x200, RZ ;  /* 0x000002000a077824 */ /* 0x000fe200078e00ff */
[----:B------:R-:W-:-:S02]  /*04f0*/  SHF.R.S32.HI R2, RZ, 0x6, R2 ;  /* 0x00000006ff027819 */ /* 0x000fc40000011402 */
[----:B------:R-:W-:Y:S02]  /*0500*/  LOP3.LUT R3, R0, 0x8, R16, 0xf8, !PT ;  /* 0x0000000800037812 */ /* 0x000fe400078ef810 */
[----:B------:R-:W-:Y:S01]  /*0510*/  SHF.R.U32.HI R206, RZ, 0x3, R0 ;  /* 0x00000003ffce7819 */ /* 0x000fe20000011600 */
[----:B------:R-:W-:Y:S01]  /*0520*/  IMAD R5, R2, 0x800, R7 ;  /* 0x0000080002057824 */ /* 0x000fe200078e0207 */
[----:B------:R-:W-:Y:S01]  /*0530*/  LOP3.LUT R4, R8, 0x1, RZ, 0xc0, !PT ;  /* 0x0000000108047812 */ /* 0x000fe200078ec0ff */
[C---:B------:R-:W-:Y:S01]  /*0540*/  IMAD.SHL.U32 R9, R2.reuse, 0x8, RZ ;  /* 0x0000000802097824 */ /* 0x040fe200078e00ff */
[----:B------:R-:W-:Y:S01]  /*0550*/  LOP3.LUT R0, R17, 0x7ffffffc, RZ, 0xc0, !PT ;  /* 0x7ffffffc11007812 */ /* 0x000fe200078ec0ff */
[----:B------:R-:W-:Y:S01]  /*0560*/  IMAD R247, R2, 0x200, R247 ;  /* 0x0000020002f77824 */ /* 0x000fe200078e02f7 */
[----:B------:R-:W-:Y:S02]  /*0570*/  LOP3.LUT R3, R3, R206, RZ, 0x3c, !PT ;  /* 0x000000ce03037212 */ /* 0x000fe400078e3cff */
[----:B------:R-:W-:Y:S01]  /*0580*/  ISETP.NE.U32.AND P0, PT, R4, 0x1, PT ;  /* 0x000000010400780c */ /* 0x000fe20003f05070 */
[----:B------:R-:W-:Y:S01]  /*0590*/  IMAD.IADD R4, R15, 0x1, -R0 ;  /* 0x000000010f047824 */ /* 0x000fe200078e0a00 */
[----:B------:R-:W-:Y:S01]  /*05a0*/  LOP3.LUT R6, R6, 0x20, RZ, 0xc0, !PT ;  /* 0x0000002006067812 */ /* 0x000fe200078ec0ff */
[----:B------:R-:W-:Y:S01]  /*05b0*/  IMAD.IADD R0, R5, 0x1, R3 ;  /* 0x0000000105007824 */ /* 0x000fe200078e0203 */
[----:B------:R-:W-:Y:S01]  /*05c0*/  SHF.R.S32.HI R3, RZ, 0x7, R14 ;  /* 0x00000007ff037819 */ /* 0x000fe2000001140e */
[----:B------:R-:W-:Y:S01]  /*05d0*/  IMAD.SHL.U32 R4, R4, 0x2, RZ ;  /* 0x0000000204047824 */ /* 0x000fe200078e00ff */
[----:B------:R-:W-:Y:S01]  /*05e0*/  LOP3.LUT R14, R6, 0x18, R9, 0xf8, !PT ;  /* 0x00000018060e7812 */ /* 0x000fe200078ef809 */
[----:B------:R-:W-:Y:S01]  /*05f0*/  IMAD.SHL.U32 R15, R15, 0x2, RZ ;  /* 0x000000020f0f7824 */ /* 0x000fe200078e00ff */
[----:B------:R-:W-:Y:S01]  /*0600*/  LOP3.LUT R206, R7, R11, R206, 0xf6, !PT ;  /* 0x0000000b07ce7212 */ /* 0x000fe200078ef6ce */
[--C-:B------:R-:W-:Y:S01]  /*0610*/  IMAD R12, R12, 0x400, R4.reuse ;  /* 0x000004000c0c7824 */ /* 0x100fe200078e0204 */
[----:B------:R-:W-:Y:S01]  /*0620*/  LOP3.LUT R205, R205, 0xfffffe00, RZ, 0xc0, !PT ;  /* 0xfffffe00cdcd7812 */ /* 0x000fe200078ec0ff */
[----:B------:R-:W-:Y:S01]  /*0630*/  IMAD R9, R3, 0x1000, R4 ;  /* 0x0000100003097824 */ /* 0x000fe200078e0204 */
[C---:B------:R-:W-:Y:S01]  /*0640*/  R2P PR, R8.reuse, 0x6 ;  /* 0x0000000608007804 */ /* 0x040fe20000000000 */
[----:B------:R-:W-:Y:S01]  /*0650*/  IMAD.SHL.U32 R4, R8, 0x40, RZ ;  /* 0x0000004008047824 */ /* 0x000fe200078e00ff */
[----:B------:R-:W-:Y:S01]  /*0660*/  SEL R223, R223, 0x10, !P0 ;  /* 0x00000010dfdf7807 */ /* 0x000fe20004000000 */
[----:B------:R-:W-:Y:S01]  /*0670*/  IMAD.SHL.U32 R3, R3, 0x8, RZ ;  /* 0x0000000803037824 */ /* 0x000fe200078e00ff */
[----:B------:R-:W-:Y:S01]  /*0680*/  LEA R206, R206, UR4, 0x1 ;  /* 0x00000004cece7c11 */ /* 0x000fe2000f8e08ff */
        /* <DEDUP_REMOVED lines=8> */
[----:B------:R-:W-:Y:S01]  /*0710*/  LOP3.LUT R217, R3, 0x10, R6, 0xf8, !PT ;  /* 0x0000001003d97812 */ /* 0x000fe200078ef806 */
[----:B------:R-:W-:Y:S01]  /*0720*/  STL [R1+0x4], R7 ;  /* 0x0000040701007387 */ /* 0x000fe20000100800 */
[----:B------:R-:W-:Y:S01]  /*0730*/  LOP3.LUT R6, R4, R2, R3, 0x1e, !PT ;  /* 0x0000000204067212 */ /* 0x000fe200078e1e03 */
[----:B------:R-:W-:Y:S01]  /*0740*/  IMAD.SHL.U32 R2, R19, 0x40, RZ ;  /* 0x0000004013027824 */ /* 0x000fe200078e00ff */
[----:B------:R-:W-:Y:S01]  /*0750*/  LOP3.LUT R4, R5, R4, RZ, 0x3c, !PT ;  /* 0x0000000405047212 */ /* 0x000fe200078e3cff */
[----:B------:R-:W-:Y:S02]  /*0760*/  IMAD R3, R13, 0x400, R9 ;  /* 0x000004000d037824 */ /* 0x000fe400078e0209 */
[----:B------:R-:W-:Y:S01]  /*0770*/  IMAD.IADD R12, R12, 0x1, R6 ;  /* 0x000000010c0c7824 */ /* 0x000fe200078e0206 */
[----:B------:R-:W-:Y:S01]  /*0780*/  LOP3.LUT R2, R2, 0x1c0, RZ, 0xc0, !PT ;  /* 0x000001c002027812 */ /* 0x000fe200078ec0ff */
[----:B------:R-:W-:-:S02]  /*0790*/  IMAD.IADD R224, R4, 0x1, R3 ;  /* 0x0000000104e07824 */ /* 0x000fc400078e0203 */
[----:B------:R-:W-:Y:S01]  /*07a0*/  IMAD.SHL.U32 R4, R10, 0x8, RZ ;  /* 0x000000080a047824 */ /* 0x000fe200078e00ff */
[----:B------:R-:W-:Y:S02]  /*07b0*/  SHF.R.U32.HI R3, RZ, 0x3, R2 ;  /* 0x00000003ff037819 */ /* 0x000fe40000011602 */
[----:B------:R-:W-:Y:S02]  /*07c0*/  LEA R224, R224, UR4, 0x1 ;  /* 0x00000004e0e07c11 */ /* 0x000fe4000f8e08ff */
[----:B------:R-:W-:Y:S02]  /*07d0*/  LOP3.LUT R5, R2, 0x8, R4, 0xf8, !PT ;  /* 0x0000000802057812 */ /* 0x000fe400078ef804 */
[C-C-:B------:R-:W-:Y:S01]  /*07e0*/  LOP3.LUT R217, R3.reuse, R217, R2.reuse, 0x1e, !PT ;  /* 0x000000d903d97212 */ /* 0x140fe200078e1e02 */
[----:B------:R-:W-:Y:S01]  /*07f0*/  IMAD.IADD R225, R224, 0x1, R223 ;  /* 0x00000001e0e17824 */ /* 0x000fe200078e02df */
[----:B------:R-:W-:Y:S02]  /*0800*/  LOP3.LUT R6, R3, R14, R2, 0x1e, !PT ;  /* 0x0000000e03067212 */ /* 0x000fe400078e1e02 */
[----:B------:R-:W-:Y:S01]  /*0810*/  LOP3.LUT R2, R5, R3, RZ, 0x3c, !PT ;  /* 0x0000000305027212 */ /* 0x000fe200078e3cff */
[----:B------:R-:W-:Y:S01]  /*0820*/  IMAD R3, R13, 0x400, R205 ;  /* 0x000004000d037824 */ /* 0x000fe200078e02cd */
[----:B------:R-:W-:-:S02]  /*0830*/  SHF.R.S32.HI R4, RZ, 0x2, R18 ;  /* 0x00000002ff047819 */ /* 0x000fc40000011412 */
[-C--:B------:R-:W-:Y:S01]  /*0840*/  LOP3.LUT R217, R217, R205.reuse, RZ, 0xfc, !PT ;  /* 0x000000cdd9d97212 */ /* 0x080fe200078efcff */
[----:B------:R-:W-:Y:S01]  /*0850*/  IMAD.IADD R215, R3, 0x1, R2 ;  /* 0x0000000103d77824 */ /* 0x000fe200078e0202 */
[----:B------:R-:W-:Y:S01]  /*0860*/  LOP3.LUT R205, R6, R205, RZ, 0xfc, !PT ;  /* 0x000000cd06cd7212 */ /* 0x000fe200078efcff */
[----:B------:R-:W-:Y:S01]  /*0870*/  IMAD.U32 R3, RZ, RZ, UR5 ;  /* 0x00000005ff037e24 */ /* 0x000fe2000f8e00ff */
[----:B------:R-:W-:Y:S01]  /*0880*/  USHF.R.S32.HI UR5, URZ, 0x1f, UR47 ;  /* 0x0000001f3f057899 */ /* 0x000fe2000801142f */
[----:B------:R-:W-:Y:S02]  /*0890*/  IMAD R246, R13, 0x10, R4 ;  /* 0x000000100df67824 */ /* 0x000fe400078e0204 */
[----:B------:R-:W-:Y:S01]  /*08a0*/  IMAD.U32 R4, RZ, RZ, UR6 ;  /* 0x00000006ff047e24 */ /* 0x000fe2000f8e00ff */
[----:B------:R-:W-:Y:S01]  /*08b0*/  USHF.R.S32.HI UR6, URZ, 0x1f, UR56 ;  /* 0x0000001f3f067899 */ /* 0x000fe20008011438 */
[----:B------:R-:W-:Y:S02]  /*08c0*/  IMAD.MOV.U32 R2, RZ, RZ, 0x20 ;  /* 0x00000020ff027424 */ /* 0x000fe400078e00ff */
[----:B------:R-:W-:Y:S01]  /*08d0*/  IMAD.U32 R4, RZ, RZ, UR5 ;  /* 0x00000005ff047e24 */ /* 0x000fe2000f8e00ff */
[----:B------:R-:W-:Y:S01]  /*08e0*/  UIADD3 UR5, UR4, 0xc000, URZ ;  /* 0x0000c00004057890 */ /* 0x000fe2000fffe03f */
[----:B------:R-:W-:Y:S01]  /*08f0*/  IMAD.MOV.U32 R3, RZ, RZ, 0x40 ;  /* 0x00000040ff037424 */ /* 0x000fe200078e00ff */
[C---:B------:R-:W-:Y:S01]  /*0900*/  SEL R210, R2.reuse, 0xffffffe0, !P4 ;  /* 0xffffffe002d27807 */ /* 0x040fe20006000000 */
[----:B------:R-:W-:Y:S01]  /*0910*/  IMAD.U32 R4, RZ, RZ, UR6 ;  /* 0x00000006ff047e24 */ /* 0x000fe2000f8e00ff */
[----:B------:R-:W-:Y:S01]  /*0920*/  SEL R2, R2, 0xffffffe0, !P1 ;  /* 0xffffffe002027807 */ /* 0x000fe20004800000 */
[----:B------:R-:W-:Y:S01]  /*0930*/  IMAD.SHL.U32 R209, R217, 0x2, RZ ;  /* 0x00000002d9d17824 */ /* 0x000fe200078e00ff */
[----:B------:R-:W-:Y:S01]  /*0940*/  LEA R252, R12, UR5, 0x1 ;  /* 0x000000050cfc7c11 */ /* 0x000fe2000f8e08ff */
[----:B------:R-:W-:Y:S01]  /*0950*/  VIADD R213, R211, UR5 ;  /* 0x00000005d3d57c36 */ /* 0x000fe20008000000 */
[C---:B------:R-:W-:Y:S01]  /*0960*/  SEL R0, R3.reuse, 0xffffffc0, !P2 ;  /* 0xffffffc003007807 */ /* 0x040fe20005000000 */
[----:B------:R-:W-:Y:S01]  /*0970*/  IMAD.IADD R222, R224, 0x1, R2 ;  /* 0x00000001e0de7824 */ /* 0x000fe200078e0202 */
[----:B------:R-:W-:Y:S01]  /*0980*/  SEL R212, R3, 0xffffffc0, !P3 ;  /* 0xffffffc003d47807 */ /* 0x000fe20005800000 */
[----:B------:R-:W-:Y:S01]  /*0990*/  IMAD.IADD R5, R2, 0x1, R252 ;  /* 0x0000000102057824 */ /* 0x000fe200078e02fc */
[----:B------:R-:W-:Y:S01]  /*09a0*/  LEA R205, R205, UR5, 0x1 ;  /* 0x00000005cdcd7c11 */ /* 0x000fe2000f8e08ff */
[C---:B------:R-:W-:Y:S01]  /*09b0*/  IMAD.IADD R2, R252.reuse, 0x1, R0 ;  /* 0x00000001fc027824 */ /* 0x040fe200078e0200 */
[----:B------:R-:W-:Y:S01]  /*09c0*/  IADD3 R216, R209, 0x8000, R216 ;  /* 0x00008000d1d87810 */ /* 0x000fe20007ffe0d8 */
[C---:B------:R-:W-:Y:S01]  /*09d0*/  VIADD R4, R252.reuse, 0x420 ;  /* 0x00000420fc047836 */ /* 0x040fe20000000000 */
[----:B------:R-:W-:Y:S01]  /*09e0*/  STL [R1+0x8], R5 ;  /* 0x0000080501007387 */ /* 0x000fe20000100800 */
[----:B------:R-:W-:-:S02]  /*09f0*/  @P1 VIADD R4, R252, 0x3e0 ;  /* 0x000003e0fc041836 */ /* 0x000fc40000000000 */
[C---:B------:R-:W-:Y:S01]  /*0a00*/  IMAD.IADD R210, R213.reuse, 0x1, R210 ;  /* 0x00000001d5d27824 */ /* 0x040fe200078e02d2 */
[----:B------:R1:W-:Y:S01]  /*0a10*/  STL [R1], R2 ;  /* 0x0000000201007387 */ /* 0x0003e20000100800 */
[--C-:B------:R-:W-:Y:S02]  /*0a20*/  IMAD.IADD R213, R213, 0x1, R212.reuse ;  /* 0x00000001d5d57824 */ /* 0x100fe400078e02d4 */
[----:B------:R-:W-:Y:S01]  /*0a30*/  IMAD.IADD R212, R210, 0x1, R212 ;  /* 0x00000001d2d47824 */ /* 0x000fe200078e02d4 */
[----:B------:R2:W-:Y:S01]  /*0a40*/  STL [R1+0x18], R4 ;  /* 0x0000180401007387 */ /* 0x0005e20000100800 */
[----:B------:R-:W-:Y:S02]  /*0a50*/  IMAD.IADD R223, R223, 0x1, R222 ;  /* 0x00000001dfdf7824 */ /* 0x000fe400078e02de */
[----:B-1----:R-:W-:Y:S02]  /*0a60*/  IMAD.IADD R2, R5, 0x1, R0 ;  /* 0x0000000105027824 */ /* 0x002fe400078e0200 */
[----:B------:R-:W-:-:S03]  /*0a70*/  IMAD.IADD R0, R0, 0x1, R4 ;  /* 0x0000000100007824 */ /* 0x000fc600078e0204 */
[----:B------:R2:W-:Y:S04]  /*0a80*/  STL [R1+0xc], R2 ;  /* 0x00000c0201007387 */ /* 0x0005e80000100800 */
[----:B------:R2:W-:Y:S02]  /*0a90*/  STL [R1+0x10], R0 ;  /* 0x0000100001007387 */ /* 0x0005e40000100800 */
.L_x_662:
        /* <DEDUP_REMOVED lines=67> */
.L_x_590:
        /* <DEDUP_REMOVED lines=16> */
[----:B------:R-:W-:-:S02]  /*0fd0*/  ULDC.64 UR24, c[0x0][0x240] ;  /* 0x0000900000187ab9 */ /* 0x000fc40000000a00 */
[----:B------:R-:W-:Y:S01]  /*0fe0*/  @!UP2 ULDC.64 UR6, c[0x0][0x418] ;  /* 0x000106000006aab9 */ /* 0x000fe20000000a00 */
[----:B------:R-:W-:Y:S02]  /*0ff0*/  USHF.R.S32.HI UR39, URZ, 0x1f, UR58 ;  /* 0x0000001f3f277899 */ /* 0x000fe4000801143a */
[----:B------:R-:W-:Y:S01]  /*1000*/  @!UP2 UIMAD.WIDE.U32 UR32, UR47, UR6, URZ ;  /* 0x000000062f20a2a5 */ /* 0x000fe2000f8e003f */
        /* <DEDUP_REMOVED lines=9> */
[----:B------:R-:W-:-:S02]  /*10a0*/  UIADD3 UR50, UR21, UR28, URZ ;  /* 0x0000001c15327290 */ /* 0x000fc4000fffe03f */
[----:B------:R-:W-:Y:S02]  /*10b0*/  USEL UR37, UR13, URZ, UP0 ;  /* 0x0000003f0d257287 */ /* 0x000fe40008000000 */
[----:B--2---:R-:W-:Y:S02]  /*10c0*/  UIMAD.WIDE.U32 UR30, UR11, UR8, URZ ;  /* 0x000000080b1e72a5 */ /* 0x004fe4000f8e003f */
[----:B------:R-:W-:Y:S02]  /*10d0*/  USEL UR55, UR20, UR18, !UP2 ;  /* 0x0000001214377287 */ /* 0x000fe4000d000000 */
[----:B------:R-:W-:Y:S02]  /*10e0*/  UIMAD UR41, UR11, UR9, UR31 ;  /* 0x000000090b2972a4 */ /* 0x000fe4000f8e021f */
[----:B------:R-:W-:Y:S01]  /*10f0*/  USHF.L.U32 UR11, UR47, 0x7, URZ ;  /* 0x000000072f0b7899 */ /* 0x000fe2000800063f */
[----:B------:R-:W-:Y:S01]  /*1100*/  @UP2 ULDC.64 UR8, c[0x0][0x420] ;  /* 0x0001080000082ab9 */ /* 0x000fe20000000a00 */
[----:B------:R-:W-:Y:S01]  /*1110*/  ULDC.U8 UR31, c[0x0][0x3d8] ;  /* 0x0000f600001f7ab9 */ /* 0x000fe20000000000 */
        /* <DEDUP_REMOVED lines=10> */
[----:B------:R-:W-:Y:S02]  /*11c0*/  UISETP.NE.AND UP3, UPT, UR31, URZ, UPT ;  /* 0x0000003f1f00728c */ /* 0x000fe4000bf65270 */
[----:B------:R-:W-:Y:S01]  /*11d0*/  UIADD3 UR22, UR6, UR22, -UR12 ;  /* 0x0000001606167290 */ /* 0x000fe2000fffe80c */
[----:B------:R-:W1:Y:S01]  /*11e0*/  F2I.FTZ.U32.TRUNC.NTZ R3, R2 ;  /* 0x0000000200037305 */ /* 0x000e62000021f000 */
[----:B------:R-:W-:Y:S02]  /*11f0*/  UIMAD.WIDE UR10, UR46, UR61, URZ ;  /* 0x0000003d2e0a72a5 */ /* 0x000fe4000f8e023f */
[----:B------:R-:W-:Y:S02]  /*1200*/  UIMAD.WIDE.U32 UR8, UR47, UR58, URZ ;  /* 0x0000003a2f0872a5 */ /* 0x000fe4000f8e003f */
[----:B------:R-:W-:-:S02]  /*1210*/  ULEA.HI UR31, UR17, UR7, URZ, 0x6 ;  /* 0x00000007111f7291 */ /* 0x000fc4000f8f303f */
[----:B------:R-:W-:Y:S02]  /*1220*/  UIMAD UR17, UR39, UR47, URZ ;  /* 0x0000002f271172a4 */ /* 0x000fe4000f8e023f */
[----:B------:R-:W-:Y:S02]  /*1230*/  @UP2 UIADD3 UR50, UR19, UR23, URZ ;  /* 0x0000001713322290 */ /* 0x000fe4000fffe03f */
[----:B------:R-:W-:Y:S02]  /*1240*/  UIADD3 UR13, UR22, 0x3f, URZ ;  /* 0x0000003f160d7890 */ /* 0x000fe4000fffe03f */
[----:B------:R-:W-:Y:S01]  /*1250*/  UIMAD.WIDE.U32 UR20, UR10, UR8, URZ ;  /* 0x000000080a1472a5 */ /* 0x000fe2000f8e003f */
[----:B-1----:R-:W-:Y:S01]  /*1260*/  IMAD.MOV R0, RZ, RZ, -R3 ;  /* 0x000000ffff007224 */ /* 0x002fe200078e0a03 */
[----:B------:R-:W-:Y:S01]  /*1270*/  UIMAD UR23, UR11, UR8, URZ ;  /* 0x000000080b1772a4 */ /* 0x000fe2000f8e023f */
[----:B------:R-:W-:Y:S01]  /*1280*/  IMAD.MOV.U32 R2, RZ, RZ, RZ ;  /* 0x000000ffff027224 */ /* 0x000fe200078e00ff */
[----:B------:R-:W-:Y:S01]  /*1290*/  UIMAD UR8, UR57, UR58, UR17 ;  /* 0x0000003a390872a4 */ /* 0x000fe2000f8e0211 */
[----:B------:R-:W-:Y:S01]  /*12a0*/  IMAD R0, R0, R5, RZ ;  /* 0x0000000500007224 */ /* 0x000fe200078e02ff */
[----:B------:R-:W-:-:S02]  /*12b0*/  USHF.R.S32.HI UR17, URZ, 0x1f, UR13 ;  /* 0x0000001f3f117899 */ /* 0x000fc4000801140d */
[----:B------:R-:W-:Y:S01]  /*12c0*/  UIADD3 UR8, UR9, UR8, URZ ;  /* 0x0000000809087290 */ /* 0x000fe2000fffe03f */
[----:B------:R-:W-:Y:S01]  /*12d0*/  IMAD.HI.U32 R0, R3, R0, R2 ;  /* 0x0000000003007227 */ /* 0x000fe200078e0002 */
[----:B------:R-:W-:Y:S01]  /*12e0*/  MOV R2, R4 ;  /* 0x0000000400027202 */ /* 0x000fe20000000f00 */
[----:B------:R-:W-:Y:S02]  /*12f0*/  ULEA.HI UR22, UR17, UR13, URZ, 0x6 ;  /* 0x0000000d11167291 */ /* 0x000fe4000f8f303f */
[----:B------:R-:W-:Y:S02]  /*1300*/  UIMAD UR13, UR10, UR8, UR23 ;  /* 0x000000080a0d72a4 */ /* 0x000fe4000f8e0217 */
[----:B------:R-:W-:Y:S01]  /*1310*/  IMAD.HI.U32 R0, R0, R2, RZ ;  /* 0x0000000200007227 */ /* 0x000fe200078e00ff */
[----:B------:R-:W-:Y:S02]  /*1320*/  UIMAD UR48, UR56, UR46, URZ ;  /* 0x0000002e383072a4 */ /* 0x000fe4000f8e023f */
[----:B------:R-:W-:Y:S01]  /*1330*/  UIADD3 UR46, UR21, UR13, URZ ;  /* 0x0000000d152e7290 */ /* 0x000fe2000fffe03f */
[----:B------:R-:W-:Y:S01]  /*1340*/  IMAD.MOV R3, RZ, RZ, -R0 ;  /* 0x000000ffff037224 */ /* 0x000fe200078e0a00 */
[----:B------:R-:W-:-:S02]  /*1350*/  USHF.R.S32.HI UR17, URZ, 0x6, UR31 ;  /* 0x000000063f117899 */ /* 0x000fc4000801141f */
[----:B------:R-:W-:Y:S01]  /*1360*/  USHF.R.S32.HI UR13, URZ, 0x6, UR22 ;  /* 0x000000063f0d7899 */ /* 0x000fe20008011416 */
[C---:B------:R-:W-:Y:S01]  /*1370*/  IMAD R2, R5.reuse, R3, R2 ;  /* 0x0000000305027224 */ /* 0x040fe200078e0202 */
[----:B------:R-:W-:Y:S02]  /*1380*/  UIMAD.WIDE.U32 UR18, UR10, UR5, URZ ;  /* 0x000000050a1272a5 */ /* 0x000fe4000f8e003f */
[----:B------:R-:W-:Y:S02]  /*1390*/  UISETP.LT.AND UP0, UPT, UR17, UR13, UPT ;  /* 0x0000000d1100728c */ /* 0x000fe4000bf01270 */
[----:B------:R-:W-:Y:S01]  /*13a0*/  ISETP.GT.U32.AND P1, PT, R5, R2, PT ;  /* 0x000000020500720c */ /* 0x000fe20003f24070 */
[----:B------:R-:W-:Y:S01]  /*13b0*/  ULDC.U8 UR43, c[0x0][0x480] ;  /* 0x00012000002b7ab9 */ /* 0x000fe20000000000 */
[----:B------:R-:W-:Y:S01]  /*13c0*/  ULDC UR51, c[0x0][0x2c4] ;  /* 0x0000b10000337ab9 */ /* 0x000fe20000000800 */
[----:B------:R-:W-:Y:S02]  /*13d0*/  USEL UR54, UR20, UR18, !UP2 ;  /* 0x0000001214367287 */ /* 0x000fe4000d000000 */
[----:B------:R-:W-:-:S02]  /*13e0*/  UISETP.NE.AND UP4, UPT, UR43, URZ, UPT ;  /* 0x0000003f2b00728c */ /* 0x000fc4000bf85270 */
[----:B------:R-:W-:Y:S02]  /*13f0*/  @UP3 UIMAD UR20, UR47, UR51, URZ ;  /* 0x000000332f1432a4 */ /* 0x000fe4000f8e023f */
[----:B------:R-:W-:Y:S02]  /*1400*/  USEL UR43, UR17, UR13, UP0 ;  /* 0x0000000d112b7287 */ /* 0x000fe40008000000 */
[----:B------:R-:W-:Y:S02]  /*1410*/  UISETP.NE.AND UP1, UPT, UR40, -0x1, UPT ;  /* 0xffffffff2800788c */ /* 0x000fe4000bf25270 */
[----:B------:R-:W-:Y:S01]  /*1420*/  @!P1 IMAD.IADD R2, R2, 0x1, -R5 ;  /* 0x0000000102029824 */ /* 0x000fe200078e0a05 */
[----:B------:R-:W-:Y:S01]  /*1430*/  @UP3 USEL UR20, UR20, UR5, !UP2 ;  /* 0x0000000514143287 */ /* 0x000fe2000d000000 */
[----:B------:R-:W-:Y:S01]  /*1440*/  @!P1 IADD3 R0, R0, 0x1, RZ ;  /* 0x0000000100009810 */ /* 0x000fe20007ffe0ff */
[----:B------:R-:W-:Y:S01]  /*1450*/  ULEA UR17, UR43, 0xffffffc0, 0x6 ;  /* 0xffffffc02b117891 */ /* 0x000fe2000f8e303f */
[----:B------:R-:W-:Y:S01]  /*1460*/  PLOP3.LUT P1, PT, PT, PT, UP1, 0x80, 0x0 ;  /* 0x000000000000781c */ /* 0x000fe20003f2f018 */
[----:B------:R-:W-:Y:S01]  /*1470*/  @UP3 ULDC UR13, c[0x0][0x2e4] ;  /* 0x0000b900000d3ab9 */ /* 0x000fe20000000800 */
[----:B------:R-:W-:Y:S01]  /*1480*/  ISETP.GE.U32.AND P0, PT, R2, R5, PT ;  /* 0x000000050200720c */ /* 0x000fe20003f06070 */
[----:B------:R-:W-:Y:S01]  /*1490*/  @UP3 UIMAD UR23, UR56, UR13, UR20 ;  /* 0x0000000d381732a4 */ /* 0x000fe2000f8e0214 */
[----:B------:R-:W-:Y:S01]  /*14a0*/  LOP3.LUT R2, R6, UR56, RZ, 0x3c, !PT ;  /* 0x0000003806027c12 */ /* 0x000fe2000f8e3cff */
[----:B------:R-:W-:-:S02]  /*14b0*/  USHF.R.S32.HI UR22, URZ, 0x1f, UR17 ;  /* 0x0000001f3f167899 */ /* 0x000fc40008011411 */
[----:B------:R-:W-:Y:S01]  /*14c0*/  UIADD3 UR13, UP0, UR17, UR38, URZ ;  /* 0x00000026110d7290 */ /* 0x000fe2000ff1e03f */
[----:B------:R-:W-:Y:S01]  /*14d0*/  ISETP.GE.AND P2, PT, R2, RZ, PT ;  /* 0x000000ff0200720c */ /* 0x000fe20003f46270 */
[----:B------:R-:W-:Y:S02]  /*14e0*/  UIMAD UR18, UR11, UR5, URZ ;  /* 0x000000050b1272a4 */ /* 0x000fe4000f8e023f */
[----:B------:R-:W-:Y:S02]  /*14f0*/  UIADD3.X UR20, UR22, UR37, URZ, UP0, !UPT ;  /* 0x0000002516147290 */ /* 0x000fe400087fe43f */
[----:B------:R-:W-:Y:S02]  /*1500*/  UIMAD UR11, UR11, UR13, URZ ;  /* 0x0000000d0b0b72a4 */ /* 0x000fe4000f8e023f */
[----:B------:R-:W-:Y:S01]  /*1510*/  @UP1 UIADD3 UR29, UR27, UR40, URZ ;  /* 0x000000281b1d1290 */ /* 0x000fe2000fffe03f */
[----:B------:R-:W-:Y:S01]  /*1520*/  @P0 VIADD R0, R0, 0x1 ;  /* 0x0000000100000836 */ /* 0x000fe20000000000 */
[----:B------:R-:W-:Y:S01]  /*1530*/  @!UP2 UIADD3 UR49, UR33, UR36, URZ ;  /* 0x000000242131a290 */ /* 0x000fe2000fffe03f */
[----:B------:R-:W-:Y:S01]  /*1540*/  PLOP3.LUT P0, PT, PT, PT, UP3, 0x80, 0x0 ;  /* 0x000000000000781c */ /* 0x000fe20003f0f038 */
[----:B------:R-:W-:Y:S01]  /*1550*/  @UP1 UIADD3 UR34, UR27, UR40, URZ ;  /* 0x000000281b221290 */ /* 0x000fe2000fffe03f */
[----:B------:R-:W-:Y:S01]  /*1560*/  IMAD.MOV.U32 R14, RZ, RZ, R0 ;  /* 0x000000ffff0e7224 */ /* 0x000fe200078e0000 */
[----:B------:R-:W-:Y:S01]  /*1570*/  @UP1 ULDC.64 UR8, c[0x0][0x250] ;  /* 0x0000940000081ab9 */ /* 0x000fe20000000a00 */
[----:B------:R-:W-:-:S02]  /*1580*/  UIMAD.WIDE.U32 UR36, UR10, UR13, URZ ;  /* 0x0000000d0a2472a5 */ /* 0x000fc4000f8e003f */
[----:B------:R-:W-:Y:S01]  /*1590*/  UIMAD UR13, UR10, UR20, UR11 ;  /* 0x000000140a0d72a4 */ /* 0x000fe2000f8e020b */
[----:B------:R-:W-:Y:S01]  /*15a0*/  @!P2 IADD3 R14, -R14, RZ, RZ ;  /* 0x000000ff0e0ea210 */ /* 0x000fe20007ffe1ff */
[----:B------:R-:W-:Y:S01]  /*15b0*/  @UP1 ULDC.64 UR6, c[0x0][0x248] ;  /* 0x0000920000061ab9 */ /* 0x000fe20000000a00 */
[----:B------:R-:W-:Y:S01]  /*15c0*/  @UP1 UIMAD.WIDE.U32 UR10, UR29, UR8, URZ ;  /* 0x000000081d0a12a5 */ /* 0x000fe2000f8e003f */
[----:B------:R-:W-:Y:S01]  /*15d0*/  @!P3 LOP3.LUT R14, RZ, R6, RZ, 0x33, !PT ;  /* 0x00000006ff0eb212 */ /* 0x000fe200078e33ff */
[----:B------:R-:W-:Y:S02]  /*15e0*/  @UP2 UIADD3 UR46, UR19, UR18, URZ ;  /* 0x00000012132e2290 */ /* 0x000fe4000fffe03f */
[----:B------:R-:W-:Y:S02]  /*15f0*/  @UP1 UIMAD.WIDE.U32 UR18, UR34, UR6, URZ ;  /* 0x00000006221212a5 */ /* 0x000fe4000f8e003f */
[----:B------:R-:W-:Y:S02]  /*1600*/  @!UP3 UIMAD UR21, UR47, UR61, UR56 ;  /* 0x0000003d2f15b2a4 */ /* 0x000fe4000f8e0238 */
[----:B------:R-:W-:-:S02]  /*1610*/  @UP1 UIMAD UR34, UR34, UR7, URZ ;  /* 0x00000007222212a4 */ /* 0x000fc4000f8e023f */
[----:B------:R-:W-:Y:S02]  /*1620*/  @UP1 UIMAD UR20, UR29, UR9, URZ ;  /* 0x000000091d1412a4 */ /* 0x000fe4000f8e023f */
[----:B------:R-:W-:Y:S02]  /*1630*/  @!UP3 UIMAD UR23, UR21, UR51, URZ ;  /* 0x000000331517b2a4 */ /* 0x000fe4000f8e023f */
[----:B------:R-:W-:Y:S02]  /*1640*/  USHF.R.S32.HI UR42, URZ, 0x1f, UR35 ;  /* 0x0000001f3f2a7899 */ /* 0x000fe40008011423 */
[----:B------:R-:W-:Y:S02]  /*1650*/  USHF.R.S32.HI UR51, URZ, 0x1f, UR48 ;  /* 0x0000001f3f337899 */ /* 0x000fe40008011430 */
[----:B------:R-:W-:Y:S02]  /*1660*/  USEL UR53, UR30, URZ, UP4 ;  /* 0x0000003f1e357287 */ /* 0x000fe4000a000000 */
[----:B------:R-:W-:-:S02]  /*1670*/  @UP1 UIADD3 UR39, UR11, UR20, URZ ;  /* 0x000000140b271290 */ /* 0x000fc4000fffe03f */
[----:B------:R-:W-:Y:S02]  /*1680*/  USEL UR52, UR41, URZ, UP4 ;  /* 0x0000003f29347287 */ /* 0x000fe4000a000000 */
[----:B------:R-:W-:Y:S02]  /*1690*/  UIADD3 UR31, UR37, UR13, URZ ;  /* 0x0000000d251f7290 */ /* 0x000fe4000fffe03f */
        /* <DEDUP_REMOVED lines=15> */
.L_x_592:
        /* <DEDUP_REMOVED lines=13> */
.L_x_593:
        /* <DEDUP_REMOVED lines=11> */
.L_x_594:
[----:B------:R-:W-:-:S04]  /*1910*/  UIMAD UR5, UR47, UR61, UR56 ;  /* 0x0000003d2f0572a4 */ /* 0x000fc8000f8e0238 */
[----:B------:R-:W-:-:S12]  /*1920*/  UIMAD UR5, UR5, UR58, URZ ;  /* 0x0000003a050572a4 */ /* 0x000fd8000f8e023f */
.L_x_595:
[----:B------:R-:W1:Y:S01]  /*1930*/  S2R R6, SR_TID.X ;  /* 0x0000000000067919 */ /* 0x000e620000002100 */
[----:B------:R-:W2:Y:S01]  /*1940*/  LDC.64 R4, c[0x0][0x420] ;  /* 0x00010800ff047b82 */ /* 0x000ea20000000a00 */
[----:B------:R-:W-:Y:S01]  /*1950*/  ULDC UR13, c[0x0][0x2dc] ;  /* 0x0000b700000d7ab9 */ /* 0x000fe20000000800 */
[----:B------:R-:W-:Y:S01]  /*1960*/  UIADD3 UR30, UR17, UR5, URZ ;  /* 0x00000005111e7290 */ /* 0x000fe2000fffe03f */
[----:B------:R-:W-:Y:S01]  /*1970*/  SHF.R.S32.HI R233, RZ, 0x1f, R232 ;  /* 0x0000001fffe97819 */ /* 0x000fe200000114e8 */
[----:B------:R-:W-:Y:S01]  /*1980*/  UIMAD UR5, UR13, UR61, URZ ;  /* 0x0000003d0d0572a4 */ /* 0x000fe2000f8e023f */
[----:B------:R-:W-:Y:S01]  /*1990*/  BSSY B1, `(.L_x_591) ;  /* 0x00009ed000017945 */ /* 0x000fe20003800000 */
[----:B------:R-:W-:Y:S02]  /*19a0*/  UIADD3 UR11, UR17, UR23, URZ ;  /* 0x00000017110b7290 */ /* 0x000fe4000fffe03f */
[----:B------:R-:W-:Y:S01]  /*19b0*/  UIADD3 UR23, -UR12, UR16, UR35 ;  /* 0x000000100c177290 */ /* 0x000fe2000fffe123 */
[----:B------:R-:W-:Y:S01]  /*19c0*/  ULDC UR44, c[0x0][0x398] ;  /* 0x0000e600002c7ab9 */ /* 0x000fe20000000800 */
[----:B------:R-:W-:Y:S01]  /*19d0*/  USHF.R.S32.HI UR45, URZ, 0x1f, UR56 ;  /* 0x0000001f3f2d7899 */ /* 0x000fe20008011438 */
[----:B------:R-:W-:Y:S01]  /*19e0*/  ULDC.64 UR32, c[0x0][0x2b0] ;  /* 0x0000ac0000207ab9 */ /* 0x000fe20000000a00 */
[----:B------:R-:W-:Y:S01]  /*19f0*/  ULDC.64 UR20, c[0x0][0x428] ;  /* 0x00010a0000147ab9 */ /* 0x000fe20000000a00 */
[----:B------:R-:W-:Y:S01]  /*1a00*/  UIMAD.WIDE UR32, UR11, 0x4, UR32 ;  /* 0x000000040b2078a5 */ /* 0x000fe2000f8e0220 */
[----:B------:R-:W-:Y:S01]  /*1a10*/  IMAD.U32 R11, RZ, RZ, UR20 ;  /* 0x00000014ff0b7e24 */ /* 0x000fe2000f8e00ff */
[----:B------:R-:W-:Y:S01]  /*1a20*/  UIMAD UR11, UR45, UR20, URZ ;  /* 0x000000142d0b72a4 */ /* 0x000fe2000f8e023f */
[----:B------:R-:W-:Y:S01]  /*1a30*/  ULDC.64 UR28, c[0x0][0x3e0] ;  /* 0x0000f800001c7ab9 */ /* 0x000fe20000000a00 */
[----:B------:R-:W-:-:S02]  /*1a40*/  UIADD3 UR13, UR43, -0x1, URZ ;  /* 0xffffffff2b0d7890 */ /* 0x000fc4000fffe03f */
[----:B------:R-:W-:-:S03]  /*1a50*/  UIMAD UR41, UR56, UR21, UR11 ;  /* 0x00000015382972a4 */ /* 0x000fc6000f8e020b */
[----:B------:R-:W-:Y:S01]  /*1a60*/  ULDC.64 UR20, c[0x0][0x258] ;  /* 0x0000960000147ab9 */ /* 0x000fe20000000a00 */
[----:B-1----:R-:W-:-:S04]  /*1a70*/  SHF.R.S32.HI R3, RZ, 0x1f, R6 ;  /* 0x0000001fff037819 */ /* 0x002fc80000011406 */
[CC--:B------:R-:W-:Y:S02]  /*1a80*/  LEA.HI R2, R3.reuse, R6.reuse, RZ, 0x5 ;  /* 0x0000000603027211 */ /* 0x0c0fe400078f28ff */
[----:B------:R-:W-:Y:S02]  /*1a90*/  LEA.HI R3, R3, R6, RZ, 0x3 ;  /* 0x0000000603037211 */ /* 0x000fe400078f18ff */
[----:B------:R-:W-:Y:S02]  /*1aa0*/  LOP3.LUT R0, R2, 0xffffffe0, RZ, 0xc0, !PT ;  /* 0xffffffe002007812 */ /* 0x000fe400078ec0ff */
[----:B------:R-:W-:-:S03]  /*1ab0*/  SHF.R.S32.HI R2, RZ, 0x5, R2 ;  /* 0x00000005ff027819 */ /* 0x000fc60000011402 */
[----:B------:R-:W-:Y:S01]  /*1ac0*/  IMAD.IADD R0, R6, 0x1, -R0 ;  /* 0x0000000106007824 */ /* 0x000fe200078e0a00 */
[----:B------:R-:W-:Y:S01]  /*1ad0*/  IADD3 R6, P0, R232, UR10, RZ ;  /* 0x0000000ae8067c10 */ /* 0x000fe2000ff1e0ff */
[----:B------:R-:W-:Y:S02]  /*1ae0*/  ULDC.64 UR10, c[0x0][0x210] ;  /* 0x00008400000a7ab9 */ /* 0x000fe40000000a00 */
[----:B------:R-:W-:Y:S01]  /*1af0*/  IMAD R10, R2, UR5, R0 ;  /* 0x00000005020a7c24 */ /* 0x000fe2000f8e0200 */
[----:B------:R-:W-:Y:S01]  /*1b00*/  USHF.L.U32 UR5, UR5, 0x6, URZ ;  /* 0x0000000605057899 */ /* 0x000fe2000800063f */
[----:B------:R-:W-:Y:S01]  /*1b10*/  IADD3.X R7, R233, UR49, RZ, P0, !PT ;  /* 0x00000031e9077c10 */ /* 0x000fe200087fe4ff */
[----:B--2---:R-:W-:Y:S01]  /*1b20*/  IMAD R0, R4, UR22, RZ ;  /* 0x0000001604007c24 */ /* 0x004fe2000f8e02ff */
[----:B------:R-:W-:Y:S01]  /*1b30*/  SHF.R.S32.HI R2, RZ, 0x3, R3 ;  /* 0x00000003ff027819 */ /* 0x000fe20000011403 */
[----:B------:R-:W-:Y:S02]  /*1b40*/  UIADD3 UR19, UP2, UP0, UR36, UR5, UR48 ;  /* 0x0000000524137290 */ /* 0x000fe4000f85e030 */
[----:B------:R-:W-:Y:S01]  /*1b50*/  USHF.R.S32.HI UR5, URZ, 0x1f, UR5 ;  /* 0x0000001f3f057899 */ /* 0x000fe20008011405 */
[----:B------:R-:W-:Y:S01]  /*1b60*/  IMAD R0, R5, UR17, R0 ;  /* 0x0000001105007c24 */ /* 0x000fe2000f8e0200 */
[----:B------:R-:W-:Y:S01]  /*1b70*/  IADD3 R8, P0, R2, UR17, RZ ;  /* 0x0000001102087c10 */ /* 0x000fe2000ff1e0ff */
[----:B------:R-:W-:Y:S01]  /*1b80*/  IMAD.WIDE.U32 R6, R4, UR17, R6 ;  /* 0x0000001104067c25 */ /* 0x000fe2000f8e0006 */
[----:B------:R-:W-:Y:S01]  /*1b90*/  UIADD3.X UR17, UR31, UR5, UR51, UP2, UP0 ;  /* 0x000000051f117290 */ /* 0x000fe200097e0433 */
[----:B------:R-:W-:Y:S01]  /*1ba0*/  SHF.R.S32.HI R20, RZ, 0x1f, R2 ;  /* 0x0000001fff147819 */ /* 0x000fe20000011402 */
[----:B------:R-:W-:Y:S01]  /*1bb0*/  UIADD3 UR5, UR23, -UR44, URZ ;  /* 0x8000002c17057290 */ /* 0x000fe2000fffe03f */
[----:B------:R-:W-:Y:S01]  /*1bc0*/  IMAD.IADD R7, R7, 0x1, R0 ;  /* 0x0000000107077824 */ /* 0x000fe200078e0200 */
[----:B------:R-:W-:Y:S01]  /*1bd0*/  UIADD3 UR19, UP2, UP0, UR53, UR19, UR54 ;  /* 0x0000001335137290 */ /* 0x000fe2000f85e036 */
[----:B------:R-:W-:Y:S01]  /*1be0*/  IADD3.X R0, R20, UR22, RZ, P0, !PT ;  /* 0x0000001614007c10 */ /* 0x000fe200087fe4ff */
[----:B------:R-:W-:Y:S01]  /*1bf0*/  USHF.R.S32.HI UR23, URZ, 0x1f, UR5 ;  /* 0x0000001f3f177899 */ /* 0x000fe20008011405 */
[----:B------:R-:W-:Y:S01]  /*1c00*/  IMAD.WIDE.U32 R6, R11, UR56, R6 ;  /* 0x000000380b067c25 */ /* 0x000fe2000f8e0006 */
[----:B------:R-:W-:-:S02]  /*1c10*/  UIADD3.X UR17, UR52, UR17, UR46, UP2, UP0 ;  /* 0x0000001134117290 */ /* 0x000fc400097e042e */
[----:B------:R-:W-:Y:S01]  /*1c20*/  ULEA.HI UR23, UR23, UR5, URZ, 0x6 ;  /* 0x0000000517177291 */ /* 0x000fe2000f8f303f */
[----:B------:R-:W-:Y:S01]  /*1c30*/  IMAD R0, R0, UR24, RZ ;  /* 0x0000001800007c24 */ /* 0x000fe2000f8e02ff */
[----:B------:R-:W-:Y:S01]  /*1c40*/  ULDC.64 UR36, c[0x0][0x400] ;  /* 0x0001000000247ab9 */ /* 0x000fe20000000a00 */
[----:B------:R-:W-:Y:S01]  /*1c50*/  UIMAD UR5, UR45, UR20, URZ ;  /* 0x000000142d0572a4 */ /* 0x000fe2000f8e023f */
[----:B------:R-:W-:Y:S01]  /*1c60*/  VIADD R7, R7, UR41 ;  /* 0x0000002907077c36 */ /* 0x000fe20008000000 */
[----:B------:R-:W-:Y:S01]  /*1c70*/  USHF.R.S32.HI UR23, URZ, 0x6, UR23 ;  /* 0x000000063f177899 */ /* 0x000fe20008011417 */
[----:B------:R-:W-:Y:S01]  /*1c80*/  IMAD R3, R8, UR25, R0 ;  /* 0x0000001908037c24 */ /* 0x000fe2000f8e0200 */
[----:B------:R-:W-:Y:S01]  /*1c90*/  IADD3 R0, P0, R10, UR19, RZ ;  /* 0x000000130a007c10 */ /* 0x000fe2000ff1e0ff */
[----:B------:R-:W-:Y:S01]  /*1ca0*/  IMAD.WIDE.U32 R8, R8, UR24, R232 ;  /* 0x0000001808087c25 */ /* 0x000fe2000f8e00e8 */
[----:B------:R-:W-:Y:S02]  /*1cb0*/  UISETP.LT.AND UP0, UPT, URZ, UR23, UPT ;  /* 0x000000173f00728c */ /* 0x000fe4000bf01270 */
[----:B------:R-:W-:Y:S01]  /*1cc0*/  LEA.HI.X.SX32 R10, R10, UR17, 0x1, P0 ;  /* 0x000000110a0a7c11 */ /* 0x000fe200080f0eff */
[----:B------:R-:W-:Y:S01]  /*1cd0*/  ULDC.64 UR48, c[0x0][0x478] ;  /* 0x00011e0000307ab9 */ /* 0x000fe20000000a00 */
[----:B------:R-:W-:Y:S01]  /*1ce0*/  USEL UR23, URZ, UR23, !UP0 ;  /* 0x000000173f177287 */ /* 0x000fe2000c000000 */
[----:B------:R-:W-:Y:S01]  /*1cf0*/  LEA R218, P0, R0, UR36, 0x2 ;  /* 0x0000002400da7c11 */ /* 0x000fe2000f8010ff */
[----:B------:R-:W-:Y:S01]  /*1d00*/  UIMAD UR5, UR56, UR21, UR5 ;  /* 0x00000015380572a4 */ /* 0x000fe2000f8e0205 */
[----:B------:R-:W-:Y:S01]  /*1d10*/  IADD3 R8, P2, R8, UR55, RZ ;  /* 0x0000003708087c10 */ /* 0x000fe2000ff5e0ff */
[----:B------:R-:W-:Y:S01]  /*1d20*/  UISETP.GT.AND UP0, UPT, UR43, UR23, UPT ;  /* 0x000000172b00728c */ /* 0x000fe2000bf04270 */
[----:B------:R-:W-:Y:S01]  /*1d30*/  LEA.HI.X R219, R0, UR37, R10, 0x2, P0 ;  /* 0x0000002500db7c11 */ /* 0x000fe200080f140a */
[-C--:B------:R-:W-:Y:S01]  /*1d40*/  IMAD R0, R20, R4.reuse, RZ ;  /* 0x0000000414007224 */ /* 0x080fe200078e02ff */
[----:B------:R-:W-:Y:S01]  /*1d50*/  IADD3.X R9, R9, UR50, R3, P2, !PT ;  /* 0x0000003209097c10 */ /* 0x000fe200097fe403 */
[----:B------:R-:W-:Y:S01]  /*1d60*/  IMAD.U32 R3, RZ, RZ, UR20 ;  /* 0x00000014ff037e24 */ /* 0x000fe2000f8e00ff */
[----:B------:R-:W-:Y:S01]  /*1d70*/  UIMAD.WIDE UR30, UR30, 0x4, UR48 ;  /* 0x000000041e1e78a5 */ /* 0x000fe2000f8e0230 */
[----:B------:R-:W-:Y:S01]  /*1d80*/  PLOP3.LUT P0, PT, PT, PT, UP0, 0x80, 0x0 ;  /* 0x000000000000781c */ /* 0x000fe20003f0f008 */
[C---:B------:R-:W-:Y:S01]  /*1d90*/  IMAD R0, R2.reuse, R5, R0 ;  /* 0x0000000502007224 */ /* 0x040fe200078e0200 */
[----:B------:R-:W-:Y:S01]  /*1da0*/  UMOV UR20, UR32 ;  /* 0x0000002000147c82 */ /* 0x000fe20008000000 */
[----:B------:R-:W-:Y:S01]  /*1db0*/  IMAD.WIDE.U32 R6, R2, R4, R6 ;  /* 0x0000000402067225 */ /* 0x000fe200078e0006 */
[----:B------:R-:W-:-:S02]  /*1dc0*/  UMOV UR19, UR33 ;  /* 0x0000002100137c82 */ /* 0x000fc40008000000 */
[----:B------:R-:W-:Y:S01]  /*1dd0*/  UMOV UR22, UR30 ;  /* 0x0000001e00167c82 */ /* 0x000fe20008000000 */
[----:B------:R-:W-:Y:S01]  /*1de0*/  IMAD.WIDE.U32 R8, R3, UR56, R8 ;  /* 0x0000003803087c25 */ /* 0x000fe2000f8e0008 */
[----:B------:R-:W-:Y:S01]  /*1df0*/  LEA R228, P2, R6, UR28, 0x1 ;  /* 0x0000001c06e47c11 */ /* 0x000fe2000f8408ff */
[----:B------:R-:W-:Y:S02]  /*1e00*/  UMOV UR21, UR31 ;  /* 0x0000001f00157c82 */ /* 0x000fe40008000000 */
[----:B------:R-:W-:Y:S01]  /*1e10*/  IMAD.IADD R3, R7, 0x1, R0 ;  /* 0x0000000107037824 */ /* 0x000fe200078e0200 */
[----:B------:R-:W-:Y:S01]  /*1e20*/  LEA R230, P3, R8, UR10, 0x1 ;  /* 0x0000000a08e67c11 */ /* 0x000fe2000f8608ff */
[----:B------:R-:W-:-:S03]  /*1e30*/  VIADD R12, R9, UR5 ;  /* 0x00000005090c7c36 */ /* 0x000fc60008000000 */
        /* <DEDUP_REMOVED lines=22> */
.L_x_597:
        /* <DEDUP_REMOVED lines=19> */
.L_x_598:
        /* <DEDUP_REMOVED lines=38> */
.L_x_600:
[----:B------:R-:W-:Y:S05]  /*2330*/  BSYNC B0 ;  /* 0x0000000000007941 */ /* 0x000fea0003800000 */
.L_x_599:
        /* <DEDUP_REMOVED lines=18> */
.L_x_602:
[----:B------:R-:W-:Y:S05]  /*2460*/  BSYNC B0 ;  /* 0x0000000000007941 */ /* 0x000fea0003800000 */
.L_x_601:
        /* <DEDUP_REMOVED lines=18> */
.L_x_604:
[----:B------:R-:W-:Y:S05]  /*2590*/  BSYNC B0 ;  /* 0x0000000000007941 */ /* 0x000fea0003800000 */
.L_x_603:
        /* <DEDUP_REMOVED lines=18> */
.L_x_606:
[----:B------:R-:W-:Y:S05]  /*26c0*/  BSYNC B0 ;  /* 0x0000000000007941 */ /* 0x000fea0003800000 */
.L_x_605:
        /* <DEDUP_REMOVED lines=30> */
.L_x_608:
[----:B------:R-:W-:Y:S05]  /*28b0*/  BSYNC B0 ;  /* 0x0000000000007941 */ /* 0x000fea0003800000 */
.L_x_607:
        /* <DEDUP_REMOVED lines=18> */
.L_x_610:
[----:B------:R-:W-:Y:S05]  /*29e0*/  BSYNC B0 ;  /* 0x0000000000007941 */ /* 0x000fea0003800000 */
.L_x_609:
        /* <DEDUP_REMOVED lines=18> */
.L_x_612:
[----:B------:R-:W-:Y:S05]  /*2b10*/  BSYNC B0 ;  /* 0x0000000000007941 */ /* 0x000fea0003800000 */
.L_x_611:
        /* <DEDUP_REMOVED lines=18> */
.L_x_596:
        /* <DEDUP_REMOVED lines=29> */
.L_x_615:
[----:B------:R-:W-:Y:S05]  /*2e10*/  BSYNC B0 ;  /* 0x0000000000007941 */ /* 0x000fea0003800000 */
.L_x_614:
        /* <DEDUP_REMOVED lines=27> */
.L_x_617:
[----:B------:R-:W-:Y:S05]  /*2fd0*/  BSYNC B0 ;  /* 0x0000000000007941 */ /* 0x000fea0003800000 */
.L_x_616:
        /* <DEDUP_REMOVED lines=12> */
.L_x_619:
        /* <DEDUP_REMOVED lines=20> */
.L_x_620:
[----:B------:R-:W-:Y:S05]  /*31e0*/  BSYNC B0 ;  /* 0x0000000000007941 */ /* 0x000fea0003800000 */
.L_x_618:
        /* <DEDUP_REMOVED lines=13> */
.L_x_622:
        /* <DEDUP_REMOVED lines=29> */
.L_x_623:
[----:B------:R-:W-:Y:S05]  /*3490*/  BSYNC B0 ;  /* 0x0000000000007941 */ /* 0x000fea0003800000 */
.L_x_621:
        /* <DEDUP_REMOVED lines=55> */
.L_x_625:
[----:B------:R-:W-:Y:S05]  /*3810*/  BSYNC B0 ;  /* 0x0000000000007941 */ /* 0x000fea0003800000 */
.L_x_624:
        /* <DEDUP_REMOVED lines=33> */
.L_x_627:
[----:B------:R-:W-:Y:S05]  /*3a30*/  BSYNC B0 ;  /* 0x0000000000007941 */ /* 0x000fea0003800000 */
.L_x_626:
        /* <DEDUP_REMOVED lines=34> */
.L_x_629:
[----:B------:R-:W-:Y:S05]  /*3c60*/  BSYNC B0 ;  /* 0x0000000000007941 */ /* 0x000fea0003800000 */
.L_x_628:
        /* <DEDUP_REMOVED lines=33> */
.L_x_631:
[----:B------:R-:W-:Y:S05]  /*3e80*/  BSYNC B0 ;  /* 0x0000000000007941 */ /* 0x000fea0003800000 */
.L_x_630:
        /* <DEDUP_REMOVED lines=42> */
.L_x_633:
[----:B------:R-:W-:Y:S05]  /*4130*/  BSYNC B0 ;  /* 0x0000000000007941 */ /* 0x000fea0003800000 */
.L_x_632:
        /* <DEDUP_REMOVED lines=32> */
.L_x_635:
[----:B------:R-:W-:Y:S05]  /*4340*/  BSYNC B0 ;  /* 0x0000000000007941 */ /* 0x000fea0003800000 */
.L_x_634:
        /* <DEDUP_REMOVED lines=32> */
.L_x_637:
[----:B------:R-:W-:Y:S05]  /*4550*/  BSYNC B0 ;  /* 0x0000000000007941 */ /* 0x000fea0003800000 */
.L_x_636:
        /* <DEDUP_REMOVED lines=32> */
.L_x_639:
[----:B------:R-:W-:Y:S05]  /*4760*/  BSYNC B0 ;  /* 0x0000000000007941 */ /* 0x000fea0003800000 */
.L_x_638:
[----:B------:R-:W-:Y:S01]  /*4770*/  ULDC.64 UR8, c[0x0][0x3c8] ;  /* 0x0000f20000087ab9 */ /* 0x000fe20000000a00 */
[----:B------:R-:W-:Y:S01]  /*4780*/  USHF.R.S32.HI UR6, URZ, 0x1f, UR56 ;  /* 0x0000001f3f067899 */ /* 0x000fe20008011438 */
[----:B-1----:R-:W2:Y:S01]  /*4790*/  LDL R8, [R1+0x14] ;  /* 0x0000140001087983 */ /* 0x002ea20000100800 */
[----:B------:R-:W-:Y:S01]  /*47a0*/  UISETP.NE.U32.AND UP1, UPT, UR8, URZ, UPT ;  /* 0x0000003f0800728c */ /* 0x000fe2000bf25070 */
[----:B------:R-:W-:Y:S02]  /*47b0*/  SHF.R.S32.HI R7, RZ, 0x1f, R246 ;  /* 0x0000001fff077819 */ /* 0x000fe400000114f6 */
[----:B------:R-:W-:Y:S01]  /*47c0*/  ISETP.NE.AND P3, PT, R16, RZ, PT ;  /* 0x000000ff1000720c */ /* 0x000fe20003f65270 */
[----:B------:R-:W-:Y:S01]  /*47d0*/  UISETP.NE.AND.EX UP1, UPT, UR9, URZ, UPT, UP1 ;  /* 0x0000003f0900728c */ /* 0x000fe2000bf25310 */
[----:B------:R-:W-:Y:S01]  /*47e0*/  ISETP.NE.AND P6, PT, R17, RZ, PT ;  /* 0x000000ff1100720c */ /* 0x000fe20003fc5270 */
[----:B------:R-:W0:Y:S01]  /*47f0*/  LDGDEPBAR ;  /* 0x00000000000079af */ /* 0x000e220000000000 */
[----:B------:R-:W-:-:S02]  /*4800*/  ISETP.NE.AND P5, PT, R19, RZ, PT ;  /* 0x000000ff1300720c */ /* 0x000fc40003fa5270 */
[----:B------:R-:W-:Y:S01]  /*4810*/  ISETP.NE.AND P4, PT, R18, RZ, PT ;  /* 0x000000ff1200720c */ /* 0x000fe20003f85270 */
[----:B------:R-:W-:Y:S01]  /*4820*/  IMAD.MOV.U32 R244, RZ, RZ, 0x7f800000 ;  /* 0x7f800000fff47424 */ /* 0x000fe200078e00ff */
[----:B------:R-:W-:Y:S01]  /*4830*/  PLOP3.LUT P0, PT, PT, PT, UP1, 0x80, 0x0 ;  /* 0x000000000000781c */ /* 0x000fe20003f0f018 */
[----:B------:R-:W-:Y:S01]  /*4840*/  IMAD.MOV.U32 R245, RZ, RZ, 0x7f800000 ;  /* 0x7f800000fff57424 */ /* 0x000fe200078e00ff */
[----:B------:R-:W-:Y:S01]  /*4850*/  SHF.R.S32.HI R5, RZ, 0x1f, R11 ;  /* 0x0000001fff057819 */ /* 0x000fe2000001140b */
[----:B------:R-:W-:Y:S01]  /*4860*/  IMAD.MOV.U32 R242, RZ, RZ, 0x7f800000 ;  /* 0x7f800000fff27424 */ /* 0x000fe200078e00ff */
[----:B------:R-:W-:Y:S01]  /*4870*/  @UP1 ULDC.64 UR10, c[0x0][0x3d0] ;  /* 0x0000f400000a1ab9 */ /* 0x000fe20000000a00 */
[----:B------:R-:W-:Y:S01]  /*4880*/  @UP1 UMOV UR7, UR6 ;  /* 0x0000000600071c82 */ /* 0x000fe20008000000 */
[----:B------:R-:W-:Y:S01]  /*4890*/  @UP1 UIMAD UR5, UR57, UR10, URZ ;  /* 0x0000000a390512a4 */ /* 0x000fe2000f8e023f */
[----:B------:R-:W-:Y:S01]  /*48a0*/  @UP1 UMOV UR6, UR56 ;  /* 0x0000003800061c82 */ /* 0x000fe20008000000 */
[----:B------:R-:W-:Y:S01]  /*48b0*/  IMAD.MOV.U32 R243, RZ, RZ, 0x7f800000 ;  /* 0x7f800000fff37424 */ /* 0x000fe200078e00ff */
[----:B------:R-:W-:-:S02]  /*48c0*/  @UP1 UIMAD.WIDE.U32 UR6, UR47, UR10, UR6 ;  /* 0x0000000a2f0612a5 */ /* 0x000fc4000f8e0006 */
[----:B------:R-:W-:Y:S02]  /*48d0*/  @UP1 UIMAD UR5, UR47, UR11, UR5 ;  /* 0x0000000b2f0512a4 */ /* 0x000fe4000f8e0205 */
[----:B------:R-:W-:Y:S02]  /*48e0*/  @UP1 ULEA UR8, UP0, UR6, UR8, 0x2 ;  /* 0x0000000806081291 */ /* 0x000fe4000f80103f */
[----:B------:R-:W-:Y:S01]  /*48f0*/  @UP1 UIADD3 UR5, UR7, UR5, URZ ;  /* 0x0000000507051290 */ /* 0x000fe2000fffe03f */
[----:B------:R-:W-:Y:S01]  /*4900*/  IMAD.MOV.U32 R214, RZ, RZ, 0x20 ;  /* 0x00000020ffd67424 */ /* 0x000fe200078e00ff */
[----:B------:R-:W-:Y:S01]  /*4910*/  ULDC UR25, c[0x0][0x2d0] ;  /* 0x0000b40000197ab9 */ /* 0x000fe20000000800 */
[----:B------:R-:W-:Y:S01]  /*4920*/  IMAD.MOV.U32 R200, RZ, RZ, 0x40 ;  /* 0x00000040ffc87424 */ /* 0x000fe200078e00ff */
[----:B------:R-:W-:Y:S01]  /*4930*/  @UP1 ULEA.HI.X UR9, UR6, UR9, UR5, 0x2, UP0 ;  /* 0x0000000906091291 */ /* 0x000fe200080f1405 */
[----:B------:R-:W-:Y:S01]  /*4940*/  IMAD.U32 R2, RZ, RZ, UR8 ;  /* 0x00000008ff027e24 */ /* 0x000fe2000f8e00ff */
[C---:B--234-:R-:W-:Y:S01]  /*4950*/  SHF.L.U64.HI R0, R246.reuse, 0x2, R7 ;  /* 0x00000002f6007819 */ /* 0x05cfe20000010207 */
[----:B------:R-:W-:Y:S01]  /*4960*/  @UP1 ULDC UR5, c[0x0][0x2e8] ;  /* 0x0000ba0000051ab9 */ /* 0x000fe20000000800 */
[----:B------:R-:W-:Y:S01]  /*4970*/  IMAD.MOV.U32 R226, RZ, RZ, R220 ;  /* 0x000000ffffe27224 */ /* 0x000fe200078e00dc */
[----:B------:R-:W-:Y:S01]  /*4980*/  CS2R R158, SRZ ;  /* 0x00000000009e7805 */ /* 0x000fe2000001ff00 */
[----:B------:R-:W-:Y:S01]  /*4990*/  IMAD.U32 R3, RZ, RZ, UR9 ;  /* 0x00000009ff037e24 */ /* 0x000fe2000f8e00ff */
[----:B------:R-:W-:Y:S01]  /*49a0*/  CS2R R156, SRZ ;  /* 0x00000000009c7805 */ /* 0x000fe2000001ff00 */
[----:B------:R-:W-:Y:S01]  /*49b0*/  IMAD.SHL.U32 R251, R246, 0x4, RZ ;  /* 0x00000004f6fb7824 */ /* 0x000fe200078e00ff */
[----:B------:R-:W-:-:S02]  /*49c0*/  CS2R R162, SRZ ;  /* 0x0000000000a27805 */ /* 0x000fc4000001ff00 */
[----:B------:R-:W-:Y:S01]  /*49d0*/  CS2R R160, SRZ ;  /* 0x0000000000a07805 */ /* 0x000fe2000001ff00 */
[----:B------:R1:W2:Y:S01]  /*49e0*/  @P0 LDG.E R6, desc[UR14][R2.64] ;  /* 0x0000000e02060981 */ /* 0x0002a2000c1e1900 */
        /* <DEDUP_REMOVED lines=24> */
[----:B-1----:R-:W-:Y:S01]  /*4b70*/  IMAD.SHL.U32 R2, R246, 0x4, RZ ;  /* 0x00000004f6027824 */ /* 0x002fe200078e00ff */
[----:B------:R-:W-:Y:S02]  /*4b80*/  CS2R R106, SRZ ;  /* 0x00000000006a7805 */ /* 0x000fe4000001ff00 */
[----:B------:R-:W-:Y:S02]  /*4b90*/  CS2R R104, SRZ ;  /* 0x0000000000687805 */ /* 0x000fe4000001ff00 */
[----:B------:R-:W-:Y:S02]  /*4ba0*/  CS2R R102, SRZ ;  /* 0x0000000000667805 */ /* 0x000fe4000001ff00 */
[----:B------:R-:W-:Y:S02]  /*4bb0*/  CS2R R100, SRZ ;  /* 0x0000000000647805 */ /* 0x000fe4000001ff00 */
[----:B------:R-:W-:-:S02]  /*4bc0*/  IADD3 R2, P2, R2, UR20, RZ ;  /* 0x0000001402027c10 */ /* 0x000fc4000ff5e0ff */
[----:B------:R-:W-:Y:S02]  /*4bd0*/  CS2R R94, SRZ ;  /* 0x00000000005e7805 */ /* 0x000fe4000001ff00 */
[----:B------:R-:W-:Y:S02]  /*4be0*/  CS2R R92, SRZ ;  /* 0x00000000005c7805 */ /* 0x000fe4000001ff00 */
[----:B------:R-:W-:Y:S02]  /*4bf0*/  CS2R R98, SRZ ;  /* 0x0000000000627805 */ /* 0x000fe4000001ff00 */
[----:B------:R-:W-:Y:S02]  /*4c00*/  IADD3.X R3, R0, UR19, RZ, P2, !PT ;  /* 0x0000001300037c10 */ /* 0x000fe400097fe4ff */
[----:B------:R-:W-:Y:S01]  /*4c10*/  CS2R R96, SRZ ;  /* 0x0000000000607805 */ /* 0x000fe2000001ff00 */
[----:B------:R-:W2:Y:S01]  /*4c20*/  @P0 MUFU.RCP R0, UR5 ;  /* 0x0000000500000d08 */ /* 0x000ea20008001000 */
[----:B------:R-:W-:-:S02]  /*4c30*/  @!P3 LEA R4, P2, R11, UR20, 0x2 ;  /* 0x000000140b04bc11 */ /* 0x000fc4000f8410ff */
[----:B------:R-:W-:Y:S01]  /*4c40*/  CS2R R90, SRZ ;  /* 0x00000000005a7805 */ /* 0x000fe2000001ff00 */
[----:B------:R-:W5:Y:S01]  /*4c50*/  @!P6 LDG.E R244, desc[UR14][R2.64] ;  /* 0x0000000e02f4e981 */ /* 0x000f62000c1e1900 */
[----:B------:R-:W-:Y:S02]  /*4c60*/  CS2R R88, SRZ ;  /* 0x0000000000587805 */ /* 0x000fe4000001ff00 */
[----:B------:R-:W-:Y:S02]  /*4c70*/  @!P3 LEA.HI.X R5, R11, UR19, R5, 0x2, P2 ;  /* 0x000000130b05bc11 */ /* 0x000fe400090f1405 */
[----:B------:R-:W-:Y:S01]  /*4c80*/  CS2R R86, SRZ ;  /* 0x0000000000567805 */ /* 0x000fe2000001ff00 */
[----:B------:R-:W5:Y:S01]  /*4c90*/  @!P5 LDG.E R245, desc[UR14][R2.64+0x20] ;  /* 0x0000200e02f5d981 */ /* 0x000f62000c1e1900 */
[----:B------:R-:W-:Y:S02]  /*4ca0*/  CS2R R84, SRZ ;  /* 0x0000000000547805 */ /* 0x000fe4000001ff00 */
[----:B------:R-:W-:-:S02]  /*4cb0*/  CS2R R78, SRZ ;  /* 0x00000000004e7805 */ /* 0x000fc4000001ff00 */
[----:B------:R-:W-:Y:S01]  /*4cc0*/  CS2R R76, SRZ ;  /* 0x00000000004c7805 */ /* 0x000fe2000001ff00 */
[----:B------:R1:W5:Y:S01]  /*4cd0*/  @!P4 LDG.E R242, desc[UR14][R2.64+0x80] ;  /* 0x0000800e02f2c981 */ /* 0x000362000c1e1900 */
[----:B------:R-:W-:Y:S01]  /*4ce0*/  UIADD3 UR5, UR35, UR16, URZ ;  /* 0x0000001023057290 */ /* 0x000fe2000fffe03f */
[----:B------:R-:W-:Y:S02]  /*4cf0*/  CS2R R82, SRZ ;  /* 0x0000000000527805 */ /* 0x000fe4000001ff00 */
[----:B------:R-:W-:Y:S01]  /*4d00*/  CS2R R80, SRZ ;  /* 0x0000000000507805 */ /* 0x000fe2000001ff00 */
[----:B------:R3:W5:Y:S01]  /*4d10*/  @!P3 LDG.E R243, desc[UR14][R4.64] ;  /* 0x0000000e04f3b981 */ /* 0x000762000c1e1900 */
[----:B------:R-:W-:Y:S01]  /*4d20*/  UIADD3 UR24, -UR12, 0x80, UR5 ;  /* 0x000000800c187890 */ /* 0x000fe2000fffe105 */
        /* <DEDUP_REMOVED lines=18> */
[----:B------:R-:W-:Y:S01]  /*4e50*/  CS2R R38, SRZ ;  /* 0x0000000000267805 */ /* 0x000fe2000001ff00 */
[----:B-1----:R-:W-:Y:S01]  /*4e60*/  VIADD R2, R217, 0x2000 ;  /* 0x00002000d9027836 */ /* 0x002fe20000000000 */
[----:B------:R-:W-:Y:S01]  /*4e70*/  CS2R R36, SRZ ;  /* 0x0000000000247805 */ /* 0x000fe2000001ff00 */
[----:B------:R-:W-:Y:S01]  /*4e80*/  VIADD R3, R215, 0x2000 ;  /* 0x00002000d7037836 */ /* 0x000fe20000000000 */
[----:B------:R-:W-:Y:S01]  /*4e90*/  ULDC UR17, c[0x0][0x394] ;  /* 0x0000e50000117ab9 */ /* 0x000fe20000000800 */
[----:B------:R-:W-:Y:S01]  /*4ea0*/  ULDC UR30, c[0x0][0x398] ;  /* 0x0000e600001e7ab9 */ /* 0x000fe20000000800 */
[----:B------:R-:W-:Y:S01]  /*4eb0*/  SEL R207, R2, R217, !P1 ;  /* 0x000000d902cf7207 */ /* 0x000fe20004800000 */
[----:B------:R-:W-:Y:S01]  /*4ec0*/  ULDC UR29, c[0x0][0x2dc] ;  /* 0x0000b700001d7ab9 */ /* 0x000fe20000000800 */
[----:B------:R-:W-:Y:S01]  /*4ed0*/  SEL R3, R3, R215, !P1 ;  /* 0x000000d703037207 */ /* 0x000fe20004800000 */
[----:B------:R-:W-:Y:S01]  /*4ee0*/  ULDC UR28, c[0x0][0x270] ;  /* 0x00009c00001c7ab9 */ /* 0x000fe20000000800 */
[----:B------:R-:W-:-:S02]  /*4ef0*/  SHF.L.U64.HI R250, R246, 0x2, R7 ;  /* 0x00000002f6fa7819 */ /* 0x000fc40000010207 */
[----:B------:R-:W-:Y:S02]  /*4f00*/  LEA R207, R207, UR4, 0x1 ;  /* 0x00000004cfcf7c11 */ /* 0x000fe4000f8e08ff */
[----:B------:R-:W-:Y:S01]  /*4f10*/  LEA R208, R3, UR4, 0x1 ;  /* 0x0000000403d07c11 */ /* 0x000fe2000f8e08ff */
[----:B------:R-:W-:Y:S01]  /*4f20*/  UMOV UR5, URZ ;  /* 0x0000003f00057c82 */ /* 0x000fe20008000000 */
[----:B------:R-:W-:Y:S01]  /*4f30*/  UMOV UR18, UR17 ;  /* 0x0000001100127c82 */ /* 0x000fe20008000000 */
[----:B------:R-:W-:Y:S01]  /*4f40*/  UIADD3 UR24, UR24, -UR44, URZ ;  /* 0x8000002c18187290 */ /* 0x000fe2000fffe03f */
[----:B------:R-:W-:Y:S01]  /*4f50*/  ULDC UR17, c[0x0][0x2ec] ;  /* 0x0000bb0000117ab9 */ /* 0x000fe20000000800 */
[C---:B------:R-:W-:Y:S02]  /*4f60*/  LOP3.LUT P3, RZ, R8.reuse, 0x4, RZ, 0xc0, !PT ;  /* 0x0000000408ff7812 */ /* 0x040fe4000786c0ff */
[----:B------:R-:W-:Y:S02]  /*4f70*/  LOP3.LUT P2, RZ, R8, 0x4, RZ, 0xc0, !PT ;  /* 0x0000000408ff7812 */ /* 0x000fe4000784c0ff */
[----:B------:R-:W-:Y:S01]  /*4f80*/  SEL R200, R200, 0xffffffc0, !P3 ;  /* 0xffffffc0c8c87807 */ /* 0x000fe20005800000 */
[----:B--2---:R-:W-:-:S05]  /*4f90*/  @P0 FMUL.FTZ R0, R6, R0 ;  /* 0x0000000006000220 */ /* 0x004fca0000410000 */
[----:B------:R-:W-:Y:S01]  /*4fa0*/  @P0 R2UR UR6, R0 ;  /* 0x00000000000602ca */ /* 0x000fe200000e0000 */
[----:B------:R-:W-:Y:S01]  /*4fb0*/  VIADD R0, R246, 0xffffffc0 ;  /* 0xffffffc0f6007836 */ /* 0x000fe20000000000 */
[----:B------:R-:W-:-:S04]  /*4fc0*/  LOP3.LUT P0, RZ, R8, 0x2, RZ, 0xc0, !PT ;  /* 0x0000000208ff7812 */ /* 0x000fc8000780c0ff */
[----:B------:R-:W-:Y:S01]  /*4fd0*/  SHF.R.S32.HI R2, RZ, 0x1f, R0 ;  /* 0x0000001fff027819 */ /* 0x000fe20000011400 */
[----:B------:R-:W-:Y:S01]  /*4fe0*/  IMAD.SHL.U32 R248, R0, 0x4, RZ ;  /* 0x0000000400f87824 */ /* 0x000fe200078e00ff */
[----:B------:R-:W-:Y:S02]  /*4ff0*/  SEL R214, R214, 0xffffffe0, !P0 ;  /* 0xffffffe0d6d67807 */ /* 0x000fe40004000000 */
[----:B------:R-:W-:-:S03]  /*5000*/  SHF.L.U64.HI R249, R0, 0x2, R2 ;  /* 0x0000000200f97819 */ /* 0x000fc60000010202 */
[----:B---3--:R-:W-:-:S05]  /*5010*/  @UP1 UMOV UR5, UR6 ;  /* 0x0000000600051c82 */ /* 0x008fca0008000000 */
.L_x_644:
[----:B------:R-:W0:Y:S01]  /*5020*/  LDGDEPBAR ;  /* 0x00000000000079af */ /* 0x000e220000000000 */
[----:B------:R-:W-:Y:S01]  /*5030*/  IMAD.IADD R0, R208, 0x1, R214 ;  /* 0x00000001d0007824 */ /* 0x000fe200078e02d6 */
[----:B------:R-:W-:Y:S01]  /*5040*/  IADD3 R2, P0, R251, UR22, RZ ;  /* 0x00000016fb027c10 */ /* 0x000fe2000ff1e0ff */
[----:B------:R-:W-:Y:S03]  /*5050*/  USHF.L.U32 UR6, UR13, 0x6, URZ ;  /* 0x000000060d067899 */ /* 0x000fe6000800063f */
[----:B------:R-:W2:Y:S01]  /*5060*/  LDL R204, [R1+0x4] ;  /* 0x0000040001cc7983 */ /* 0x000ea20000100800 */
[----:B------:R-:W-:Y:S01]  /*5070*/  UMOV UR8, UR59 ;  /* 0x0000003b00087c82 */ /* 0x000fe20008000000 */
[----:B------:R-:W-:Y:S01]  /*5080*/  IADD3.X R3, R250, UR21, RZ, P0, !PT ;  /* 0x00000015fa037c10 */ /* 0x000fe200087fe4ff */
[----:B------:R-:W-:Y:S01]  /*5090*/  UISETP.GE.AND UP0, UPT, UR6, UR24, UPT ;  /* 0x000000180600728c */ /* 0x000fe2000bf06270 */
[----:B------:R-:W-:Y:S04]  /*50a0*/  DEPBAR.LE SB0, 0x0 ;  /* 0x000080000000791a */ /* 0x000fe80000000000 */
[----:B------:R-:W-:Y:S06]  /*50b0*/  BAR.SYNC.DEFER_BLOCKING 0x0 ;  /* 0x0000000000007b1d */ /* 0x000fec0000010000 */
[----:B------:R-:W-:Y:S06]  /*50c0*/  LDSM.16.M88.4 R32, [R208] ;  /* 0x00000000d020783b */ /* 0x000fec0000000200 */
[----:B------:R-:W1:Y:S06]  /*50d0*/  LDSM.16.M88.4 R16, [R211+UR4+0xc000] ;  /* 0x00c00004d310783b */ /* 0x000e6c0008000200 */
[----:B------:R-:W3:Y:S06]  /*50e0*/  LDSM.16.M88.4 R28, [R208+0x1000] ;  /* 0x00100000d01c783b */ /* 0x000eec0000000200 */
[----:B------:R-:W4:Y:S06]  /*50f0*/  LDSM.16.M88.4 R164, [R211+UR4+0xc800] ;  /* 0x00c80004d3a4783b */ /* 0x000f2c0008000200 */
[----:B------:R-:W-:Y:S06]  /*5100*/  LDSM.16.M88.4 R168, [R0] ;  /* 0x0000000000a8783b */ /* 0x000fec0000000200 */
[----:B------:R-:W4:Y:S06]  /*5110*/  LDSM.16.M88.4 R172, [R210] ;  /* 0x00000000d2ac783b */ /* 0x000f2c0000000200 */
[----:B------:R-:W4:Y:S06]  /*5120*/  LDSM.16.M88.4 R176, [R0+0x1000] ;  /* 0x0010000000b0783b */ /* 0x000f2c0000000200 */
[----:B------:R-:W4:Y:S01]  /*5130*/  LDSM.16.M88.4 R180, [R210+0x800] ;  /* 0x00080000d2b4783b */ /* 0x000f220000000200 */
[-C--:B-1----:R-:W-:Y:S05]  /*5140*/  HMMA.16816.F32.BF16 R4, R32, R16.reuse, RZ ;  /* 0x000000102004723c */ /* 0x082fea00000418ff */
[----:B------:R-:W-:Y:S01]  /*5150*/  LDSM.16.M88.4 R188, [R213] ;  /* 0x00000000d5bc783b */ /* 0x000fe20000000200 */
[C---:B---3--:R-:W-:Y:S05]  /*5160*/  HMMA.16816.F32.BF16 R8, R28.reuse, R16, RZ ;  /* 0x000000101c08723c */ /* 0x048fea00000418ff */
[----:B-----5:R-:W5:Y:S01]  /*5170*/  LDG.E R203, desc[UR14][R2.64] ;  /* 0x0000000e02cb7981 */ /* 0x020f62000c1e1900 */
[-C--:B------:R-:W-:Y:S05]  /*5180*/  HMMA.16816.F32.BF16 R12, R28, R18.reuse, RZ ;  /* 0x000000121c0c723c */ /* 0x080fea00000418ff */
[----:B------:R-:W5:Y:S06]  /*5190*/  LDG.E R221, desc[UR14][R2.64+0x20] ;  /* 0x0000200e02dd7981 */ /* 0x000f6c000c1e1900 */
[----:B------:R-:W5:Y:S01]  /*51a0*/  LDG.E R202, desc[UR14][R2.64+0x80] ;  /* 0x0000800e02ca7981 */ /* 0x000f62000c1e1900 */
[C---:B------:R-:W-:Y:S05]  /*51b0*/  HMMA.16816.F32.BF16 R16, R32.reuse, R18, RZ ;  /* 0x000000122010723c */ /* 0x040fea00000418ff */
[----:B------:R1:W5:Y:S01]  /*51c0*/  LDG.E R201, desc[UR14][R2.64+0xa0] ;  /* 0x0000a00e02c97981 */ /* 0x000362000c1e1900 */
[-C--:B----4-:R-:W-:Y:S06]  /*51d0*/  HMMA.16816.F32.BF16 R20, R32, R164.reuse, RZ ;  /* 0x000000a42014723c */ /* 0x090fec00000418ff */
[C---:B------:R-:W-:Y:S06]  /*51e0*/  HMMA.16816.F32.BF16 R24, R28.reuse, R164, RZ ;  /* 0x000000a41c18723c */ /* 0x040fec00000418ff */
[-C--:B------:R-:W-:Y:S06]  /*51f0*/  HMMA.16816.F32.BF16 R28, R28, R166.reuse, RZ ;  /* 0x000000a61c1c723c */ /* 0x080fec00000418ff */
[----:B------:R-:W-:Y:S01]  /*5200*/  HMMA.16816.F32.BF16 R32, R32, R166, RZ ;  /* 0x000000a62020723c */ /* 0x000fe200000418ff */
[----:B------:R-:W-:Y:S01]  /*5210*/  LDSM.16.M88.4 R164, [R213+0x800] ;  /* 0x00080000d5a4783b */ /* 0x000fe20000000200 */
[--C-:B-1----:R-:W-:Y:S04]  /*5220*/  IMAD.IADD R3, R208, 0x1, R200.reuse ;  /* 0x00000001d0037824 */ /* 0x102fe800078e02c8 */
[-C--:B------:R-:W-:Y:S01]  /*5230*/  HMMA.16816.F32.BF16 R4, R168, R172.reuse, R4 ;  /* 0x000000aca804723c */ /* 0x080fe20000041804 */
[----:B------:R-:W1:Y:S04]  /*5240*/  LDSM.16.M88.4 R184, [R3] ;  /* 0x0000000003b8783b */ /* 0x000e680000000200 */
[----:B------:R-:W-:Y:S01]  /*5250*/  IMAD.IADD R2, R0, 0x1, R200 ;  /* 0x0000000100027824 */ /* 0x000fe200078e02c8 */
[C---:B------:R-:W-:Y:S01]  /*5260*/  HMMA.16816.F32.BF16 R8, R176.reuse, R172, R8 ;  /* 0x000000acb008723c */ /* 0x040fe20000041808 */
[----:B------:R-:W3:Y:S05]  /*5270*/  LDSM.16.M88.4 R192, [R3+0x1000] ;  /* 0x0010000003c0783b */ /* 0x000eea0000000200 */
[-C--:B------:R-:W-:Y:S01]  /*5280*/  HMMA.16816.F32.BF16 R12, R176, R174.reuse, R12 ;  /* 0x000000aeb00c723c */ /* 0x080fe2000004180c */
[----:B------:R-:W-:Y:S05]  /*5290*/  LDSM.16.M88.4 R196, [R2+0x1000] ;  /* 0x0010000002c4783b */ /* 0x000fea0000000200 */
        /* <DEDUP_REMOVED lines=9> */
[----:B------:R-:W-:Y:S05]  /*5330*/  LDSM.16.M88.4 R180, [R208+0x2000] ;  /* 0x00200000d0b4783b */ /* 0x000fea0000000200 */
[C---:B---3--:R-:W-:Y:S06]  /*5340*/  HMMA.16816.F32.BF16 R8, R192.reuse, R188, R8 ;  /* 0x000000bcc008723c */ /* 0x048fec0000041808 */
[-C--:B------:R-:W-:Y:S06]  /*5350*/  HMMA.16816.F32.BF16 R12, R192, R190.reuse, R12 ;  /* 0x000000bec00c723c */ /* 0x080fec000004180c */
[C---:B------:R-:W-:Y:S01]  /*5360*/  HMMA.16816.F32.BF16 R16, R184.reuse, R190, R16 ;  /* 0x000000beb810723c */ /* 0x040fe20000041810 */
[----:B------:R-:W1:Y:S05]  /*5370*/  LDSM.16.M88.4 R188, [R211+UR4+0x10000] ;  /* 0x01000004d3bc783b */ /* 0x000e6a0008000200 */
[-C--:B------:R-:W-:Y:S06]  /*5380*/  HMMA.16816.F32.BF16 R20, R184, R164.reuse, R20 ;  /* 0x000000a4b814723c */ /* 0x080fec0000041814 */
[C---:B------:R-:W-:Y:S06]  /*5390*/  HMMA.16816.F32.BF16 R24, R192.reuse, R164, R24 ;  /* 0x000000a4c018723c */ /* 0x040fec0000041818 */
[-C--:B------:R-:W-:Y:S01]  /*53a0*/  HMMA.16816.F32.BF16 R28, R192, R166.reuse, R28 ;  /* 0x000000a6c01c723c */ /* 0x080fe2000004181c */
[----:B------:R-:W3:Y:S05]  /*53b0*/  LDSM.16.M88.4 R192, [R208+0x3000] ;  /* 0x00300000d0c0783b */ /* 0x000eea0000000200 */
[----:B------:R-:W-:Y:S01]  /*53c0*/  HMMA.16816.F32.BF16 R32, R184, R166, R32 ;  /* 0x000000a6b820723c */ /* 0x000fe20000041820 */
[----:B------:R-:W3:Y:S05]  /*53d0*/  LDSM.16.M88.4 R164, [R211+UR4+0x10800] ;  /* 0x01080004d3a4783b */ /* 0x000eea0008000200 */
[-C--:B----4-:R-:W-:Y:S01]  /*53e0*/  HMMA.16816.F32.BF16 R4, R172, R176.reuse, R4 ;  /* 0x000000b0ac04723c */ /* 0x090fe20000041804 */
[----:B------:R-:W-:Y:S05]  /*53f0*/  LDSM.16.M88.4 R184, [R210+0x4000] ;  /* 0x00400000d2b8783b */ /* 0x000fea0000000200 */
[C---:B------:R-:W-:Y:S06]  /*5400*/  HMMA.16816.F32.BF16 R8, R196.reuse, R176, R8 ;  /* 0x000000b0c408723c */ /* 0x040fec0000041808 */
[-C--:B------:R-:W-:Y:S06]  /*5410*/  HMMA.16816.F32.BF16 R12, R196, R178.reuse, R12 ;  /* 0x000000b2c40c723c */ /* 0x080fec000004180c */
[C---:B------:R-:W-:Y:S01]  /*5420*/  HMMA.16816.F32.BF16 R16, R172.reuse, R178, R16 ;  /* 0x000000b2ac10723c */ /* 0x040fe20000041810 */
[----:B------:R-:W4:Y:S05]  /*5430*/  LDSM.16.M88.4 R176, [R0+0x2000] ;  /* 0x0020000000b0783b */ /* 0x000f2a0000000200 */
[-C--:B------:R-:W-:Y:S06]  /*5440*/  HMMA.16816.F32.BF16 R20, R172, R168.reuse, R20 ;  /* 0x000000a8ac14723c */ /* 0x080fec0000041814 */
[C---:B------:R-:W-:Y:S06]  /*5450*/  HMMA.16816.F32.BF16 R24, R196.reuse, R168, R24 ;  /* 0x000000a8c418723c */ /* 0x040fec0000041818 */
[-C--:B------:R-:W-:Y:S01]  /*5460*/  HMMA.16816.F32.BF16 R28, R196, R170.reuse, R28 ;  /* 0x000000aac41c723c */ /* 0x080fe2000004181c */
[----:B------:R-:W4:Y:S05]  /*5470*/  LDSM.16.M88.4 R196, [R0+0x3000] ;  /* 0x0030000000c4783b */ /* 0x000f2a0000000200 */
[----:B------:R-:W-:Y:S01]  /*5480*/  HMMA.16816.F32.BF16 R32, R172, R170, R32 ;  /* 0x000000aaac20723c */ /* 0x000fe20000041820 */
[----:B------:R-:W2:Y:S05]  /*5490*/  LDSM.16.M88.4 R168, [R210+0x4800] ;  /* 0x00480000d2a8783b */ /* 0x000eaa0000000200 */
[-C--:B-1----:R-:W-:Y:S01]  /*54a0*/  HMMA.16816.F32.BF16 R4, R180, R188.reuse, R4 ;  /* 0x000000bcb404723c */ /* 0x082fe20000041804 */
[----:B------:R-:W-:Y:S05]  /*54b0*/  LDSM.16.M88.4 R172, [R3+0x2000] ;  /* 0x0020000003ac783b */ /* 0x000fea0000000200 */
[C---:B---3--:R-:W-:Y:S06]  /*54c0*/  HMMA.16816.F32.BF16 R8, R192.reuse, R188, R8 ;  /* 0x000000bcc008723c */ /* 0x048fec0000041808 */
[-C--:B------:R-:W-:Y:S06]  /*54d0*/  HMMA.16816.F32.BF16 R12, R192, R190.reuse, R12 ;  /* 0x000000bec00c723c */ /* 0x080fec000004180c */
[C---:B------:R-:W-:Y:S01]  /*54e0*/  HMMA.16816.F32.BF16 R16, R180.reuse, R190, R16 ;  /* 0x000000beb410723c */ /* 0x040fe20000041810 */
[----:B------:R-:W1:Y:S05]  /*54f0*/  LDSM.16.M88.4 R188, [R213+0x4000] ;  /* 0x00400000d5bc783b */ /* 0x000e6a0000000200 */
[-C--:B------:R-:W-:Y:S06]  /*5500*/  HMMA.16816.F32.BF16 R20, R180, R164.reuse, R20 ;  /* 0x000000a4b414723c */ /* 0x080fec0000041814 */
[C---:B------:R-:W-:Y:S06]  /*5510*/  HMMA.16816.F32.BF16 R24, R192.reuse, R164, R24 ;  /* 0x000000a4c018723c */ /* 0x040fec0000041818 */
[-C--:B------:R-:W-:Y:S01]  /*5520*/  HMMA.16816.F32.BF16 R28, R192, R166.reuse, R28 ;  /* 0x000000a6c01c723c */ /* 0x080fe2000004181c */
[----:B------:R3:W1:Y:S05]  /*5530*/  LDSM.16.M88.4 R192, [R3+0x3000] ;  /* 0x0030000003c0783b */ /* 0x00066a0000000200 */
[----:B------:R-:W-:Y:S01]  /*5540*/  HMMA.16816.F32.BF16 R32, R180, R166, R32 ;  /* 0x000000a6b420723c */ /* 0x000fe20000041820 */
[----:B------:R-:W1:Y:S05]  /*5550*/  LDSM.16.M88.4 R164, [R213+0x4800] ;  /* 0x00480000d5a4783b */ /* 0x000e6a0000000200 */
[-C--:B----4-:R-:W-:Y:S06]  /*5560*/  HMMA.16816.F32.BF16 R4, R176, R184.reuse, R4 ;  /* 0x000000b8b004723c */ /* 0x090fec0000041804 */
[C---:B------:R-:W-:Y:S06]  /*5570*/  HMMA.16816.F32.BF16 R8, R196.reuse, R184, R8 ;  /* 0x000000b8c408723c */ /* 0x040fec0000041808 */
[-C--:B------:R-:W-:Y:S01]  /*5580*/  HMMA.16816.F32.BF16 R12, R196, R186.reuse, R12 ;  /* 0x000000bac40c723c */ /* 0x080fe2000004180c */
[----:B---3--:R-:W-:Y:S04]  /*5590*/  IMAD.U32 R3, RZ, RZ, UR26 ;  /* 0x0000001aff037e24 */ /* 0x008fe8000f8e00ff */
[----:B--2---:R-:W-:Y:S01]  /*55a0*/  IMAD R3, R3, 0x80, R204 ;  /* 0x0000008003037824 */ /* 0x004fe200078e02cc */
[C---:B------:R-:W-:Y:S05]  /*55b0*/  HMMA.16816.F32.BF16 R16, R176.reuse, R186, R16 ;  /* 0x000000bab010723c */ /* 0x040fea0000041810 */
[----:B------:R-:W-:Y:S01]  /*55c0*/  IADD3 R0, R246, -UR16, -R3 ;  /* 0x80000010f6007c10 */ /* 0x000fe2000fffe803 */
[-C--:B------:R-:W-:Y:S05]  /*55d0*/  HMMA.16816.F32.BF16 R20, R176, R168.reuse, R20 ;  /* 0x000000a8b014723c */ /* 0x080fea0000041814 */
[----:B------:R-:W-:Y:S01]  /*55e0*/  VIADD R0, R0, UR12 ;  /* 0x0000000c00007c36 */ /* 0x000fe20008000000 */
[C---:B------:R-:W-:Y:S05]  /*55f0*/  HMMA.16816.F32.BF16 R24, R196.reuse, R168, R24 ;  /* 0x000000a8c418723c */ /* 0x040fea0000041818 */
[----:B------:R-:W-:Y:S01]  /*5600*/  VIADD R0, R0, UR6 ;  /* 0x0000000600007c36 */ /* 0x000fe20008000000 */
[-C--:B------:R-:W-:Y:S05]  /*5610*/  HMMA.16816.F32.BF16 R28, R196, R170.reuse, R28 ;  /* 0x000000aac41c723c */ /* 0x080fea000004181c */
[C---:B------:R-:W-:Y:S01]  /*5620*/  VIADD R183, R0.reuse, 0x27 ;  /* 0x0000002700b77836 */ /* 0x040fe20000000000 */
[----:B------:R-:W-:Y:S01]  /*5630*/  HMMA.16816.F32.BF16 R32, R176, R170, R32 ;  /* 0x000000aab020723c */ /* 0x000fe20000041820 */
[----:B------:R-:W-:Y:S03]  /*5640*/  LDSM.16.M88.4 R168, [R212+0x4000] ;  /* 0x00400000d4a8783b */ /* 0x000fe60000000200 */
[----:B------:R-:W-:Y:S01]  /*5650*/  ISETP.GE.AND P0, PT, R183, RZ, PT ;  /* 0x000000ffb700720c */ /* 0x000fe20003f06270 */
[----:B------:R-:W-:Y:S01]  /*5660*/  VIADD R182, R0, 0xffffffff ;  /* 0xffffffff00b67836 */ /* 0x000fe20000000000 */
[-C--:B-1----:R-:W-:Y:S01]  /*5670*/  HMMA.16816.F32.BF16 R4, R172, R188.reuse, R4 ;  /* 0x000000bcac04723c */ /* 0x082fe20000041804 */
[----:B------:R-:W-:Y:S04]  /*5680*/  LDSM.16.M88.4 R176, [R212+0x4800] ;  /* 0x00480000d4b0783b */ /* 0x000fe80000000200 */
[----:B------:R-:W-:Y:S01]  /*5690*/  ISETP.GE.AND P5, PT, R182, RZ, PT ;  /* 0x000000ffb600720c */ /* 0x000fe20003fa6270 */
[C---:B------:R-:W-:Y:S05]  /*56a0*/  HMMA.16816.F32.BF16 R8, R192.reuse, R188, R8 ;  /* 0x000000bcc008723c */ /* 0x040fea0000041808 */
[C---:B------:R-:W-:Y:S01]  /*56b0*/  @!P0 IADD3 R183, -R0.reuse, -0x27, RZ ;  /* 0xffffffd900b78810 */ /* 0x040fe20007ffe1ff */
[-C--:B------:R-:W-:Y:S05]  /*56c0*/  HMMA.16816.F32.BF16 R12, R192, R190.reuse, R12 ;  /* 0x000000bec00c723c */ /* 0x080fea000004180c */
[----:B------:R-:W-:Y:S01]  /*56d0*/  I2FP.F32.S32 R183, R183 ;  /* 0x000000b700b77245 */ /* 0x000fe20000201400 */
[C---:B------:R-:W-:Y:S05]  /*56e0*/  HMMA.16816.F32.BF16 R16, R172.reuse, R190, R16 ;  /* 0x000000beac10723c */ /* 0x040fea0000041810 */
[C---:B------:R-:W-:Y:S01]  /*56f0*/  @!P5 IADD3 R182, -R0.reuse, 0x1, RZ ;  /* 0x0000000100b6d810 */ /* 0x040fe20007ffe1ff */
[-C--:B------:R-:W-:Y:S05]  /*5700*/  HMMA.16816.F32.BF16 R20, R172, R164.reuse, R20 ;  /* 0x000000a4ac14723c */ /* 0x080fea0000041814 */
[----:B------:R-:W-:Y:S01]  /*5710*/  I2FP.F32.S32 R182, R182 ;  /* 0x000000b600b67245 */ /* 0x000fe20000201400 */
[C---:B------:R-:W-:Y:S05]  /*5720*/  HMMA.16816.F32.BF16 R24, R192.reuse, R164, R24 ;  /* 0x000000a4c018723c */ /* 0x040fea0000041818 */
[C---:B------:R-:W-:Y:S01]  /*5730*/  VIADD R181, R0.reuse, 0x8 ;  /* 0x0000000800b57836 */ /* 0x040fe20000000000 */
[-C--:B------:R-:W-:Y:S04]  /*5740*/  HMMA.16816.F32.BF16 R28, R192, R166.reuse, R28 ;  /* 0x000000a6c01c723c */ /* 0x080fe8000004181c */
[----:B------:R-:W-:Y:S01]  /*5750*/  ISETP.GE.AND P4, PT, R181, RZ, PT ;  /* 0x000000ffb500720c */ /* 0x000fe20003f86270 */
[----:B------:R-:W-:Y:S01]  /*5760*/  VIADD R180, R0, 0x7 ;  /* 0x0000000700b47836 */ /* 0x000fe20000000000 */
[----:B------:R-:W-:Y:S01]  /*5770*/  HMMA.16816.F32.BF16 R32, R172, R166, R32 ;  /* 0x000000a6ac20723c */ /* 0x000fe20000041820 */
[----:B------:R-:W1:Y:S03]  /*5780*/  LDSM.16.M88.4 R164, [R2+0x2000] ;  /* 0x0020000002a4783b */ /* 0x000e660000000200 */
[----:B------:R-:W-:Y:S01]  /*5790*/  ISETP.GE.AND P3, PT, R180, RZ, PT ;  /* 0x000000ffb400720c */ /* 0x000fe20003f66270 */
[C---:B------:R-:W-:Y:S02]  /*57a0*/  VIADD R189, R0.reuse, 0xfffffff7 ;  /* 0xfffffff700bd7836 */ /* 0x040fe40000000000 */
[----:B------:R2:W3:Y:S01]  /*57b0*/  LDSM.16.M88.4 R172, [R2+0x3000] ;  /* 0x0030000002ac783b */ /* 0x0004e20000000200 */
[C---:B------:R-:W-:Y:S02]  /*57c0*/  VIADD R185, R0.reuse, 0x20 ;  /* 0x0000002000b97836 */ /* 0x040fe40000000000 */
[----:B------:R-:W-:Y:S01]  /*57d0*/  ISETP.GE.AND P0, PT, R189, RZ, PT ;  /* 0x000000ffbd00720c */ /* 0x000fe20003f06270 */
[C---:B------:R-:W-:Y:S01]  /*57e0*/  VIADD R184, R0.reuse, 0x1f ;  /* 0x0000001f00b87836 */ /* 0x040fe20000000000 */
[C---:B------:R-:W-:Y:S01]  /*57f0*/  @!P4 IADD3 R181, -R0.reuse, -0x8, RZ ;  /* 0xfffffff800b5c810 */ /* 0x040fe20007ffe1ff */
[C---:B------:R-:W-:Y:S01]  /*5800*/  VIADD R187, R0.reuse, 0x18 ;  /* 0x0000001800bb7836 */ /* 0x040fe20000000000 */
[----:B------:R-:W-:Y:S01]  /*5810*/  ISETP.GE.AND P6, PT, R185, RZ, PT ;  /* 0x000000ffb900720c */ /* 0x000fe20003fc6270 */
[----:B------:R-:W-:Y:S01]  /*5820*/  VIADD R186, R0, 0x17 ;  /* 0x0000001700ba7836 */ /* 0x000fe20000000000 */
        /* <DEDUP_REMOVED lines=8> */
[C---:B------:R-:W-:Y:S01]  /*58b0*/  @!P0 IADD3 R189, -R0.reuse, 0x9, RZ ;  /* 0x0000000900bd8810 */ /* 0x040fe20007ffe1ff */
[----:B------:R-:W-:Y:S01]  /*58c0*/  VIADD R192, R0, 0x10 ;  /* 0x0000001000c07836 */ /* 0x000fe20000000000 */
[----:B------:R-:W-:Y:S01]  /*58d0*/  ISETP.GE.AND P0, PT, R194, RZ, PT ;  /* 0x000000ffc200720c */ /* 0x000fe20003f06270 */
[C---:B------:R-:W-:Y:S01]  /*58e0*/  VIADD R193, R0.reuse, 0xf ;  /* 0x0000000f00c17836 */ /* 0x040fe20000000000 */
[C---:B------:R-:W-:Y:S01]  /*58f0*/  @!P6 IADD3 R185, -R0.reuse, -0x20, RZ ;  /* 0xffffffe000b9e810 */ /* 0x040fe20007ffe1ff */
[C---:B------:R-:W-:Y:S01]  /*5900*/  VIADD R195, R0.reuse, 0xffffffe8 ;  /* 0xffffffe800c37836 */ /* 0x040fe20000000000 */
[C---:B------:R-:W-:Y:S01]  /*5910*/  @!P5 IADD3 R184, -R0.reuse, -0x1f, RZ ;  /* 0xffffffe100b8d810 */ /* 0x040fe20007ffe1ff */
[C---:B--2---:R-:W-:Y:S01]  /*5920*/  VIADD R2, R0.reuse, 0x28 ;  /* 0x0000002800027836 */ /* 0x044fe20000000000 */
[----:B------:R-:W-:Y:S02]  /*5930*/  ISETP.GE.AND P6, PT, R191, RZ, PT ;  /* 0x000000ffbf00720c */ /* 0x000fe40003fc6270 */
[----:B------:R-:W-:Y:S02]  /*5940*/  @!P4 IADD3 R187, -R0, -0x18, RZ ;  /* 0xffffffe800bbc810 */ /* 0x000fe40007ffe1ff */
[----:B------:R-:W-:Y:S02]  /*5950*/  ISETP.GE.AND P1, PT, R2, RZ, PT ;  /* 0x000000ff0200720c */ /* 0x000fe40003f26270 */
[----:B------:R-:W-:Y:S02]  /*5960*/  @!P3 IADD3 R186, -R0, -0x17, RZ ;  /* 0xffffffe900bab810 */ /* 0x000fe40007ffe1ff */
[----:B------:R-:W-:Y:S01]  /*5970*/  ISETP.GE.AND P5, PT, R190, RZ, PT ;  /* 0x000000ffbe00720c */ /* 0x000fe20003fa6270 */
[-C--:B-1----:R-:W-:Y:S05]  /*5980*/  HMMA.16816.F32.BF16 R4, R164, R168.reuse, R4 ;  /* 0x000000a8a404723c */ /* 0x082fea0000041804 */
[----:B------:R-:W-:Y:S01]  /*5990*/  ISETP.GE.AND P4, PT, R192, RZ, PT ;  /* 0x000000ffc000720c */ /* 0x000fe20003f86270 */
[C---:B---3--:R-:W-:Y:S04]  /*59a0*/  HMMA.16816.F32.BF16 R8, R172.reuse, R168, R8 ;  /* 0x000000a8ac08723c */ /* 0x048fe80000041808 */
[----:B------:R-:W-:Y:S02]  /*59b0*/  ISETP.GE.AND P3, PT, R193, RZ, PT ;  /* 0x000000ffc100720c */ /* 0x000fe40003f66270 */
[----:B------:R-:W-:Y:S01]  /*59c0*/  @!P1 IADD3 R2, -R0, -0x28, RZ ;  /* 0xffffffd800029810 */ /* 0x000fe20007ffe1ff */
[-C--:B------:R-:W-:Y:S03]  /*59d0*/  HMMA.16816.F32.BF16 R12, R172, R170.reuse, R12 ;  /* 0x000000aaac0c723c */ /* 0x080fe6000004180c */
[----:B------:R-:W-:Y:S02]  /*59e0*/  ISETP.GE.AND P1, PT, R188, RZ, PT ;  /* 0x000000ffbc00720c */ /* 0x000fe40003f26270 */
[----:B------:R-:W-:Y:S01]  /*59f0*/  I2FP.F32.S32 R2, R2 ;  /* 0x0000000200027245 */ /* 0x000fe20000201400 */
[C---:B------:R-:W-:Y:S05]  /*5a00*/  HMMA.16816.F32.BF16 R16, R164.reuse, R170, R16 ;  /* 0x000000aaa410723c */ /* 0x040fea0000041810 */
[C---:B------:R-:W-:Y:S01]  /*5a10*/  @!P0 IADD3 R194, -R0.reuse, 0x19, RZ ;  /* 0x0000001900c28810 */ /* 0x040fe20007ffe1ff */
[-C--:B------:R-:W-:Y:S01]  /*5a20*/  HMMA.16816.F32.BF16 R20, R164, R176.reuse, R20 ;  /* 0x000000b0a414723c */ /* 0x080fe20000041814 */
[----:B------:R-:W-:Y:S04]  /*5a30*/  PLOP3.LUT P0, PT, PT, PT, UP0, 0x80, 0x0 ;  /* 0x000000000000781c */ /* 0x000fe80003f0f008 */
[----:B------:R-:W-:Y:S01]  /*5a40*/  @!P1 IADD3 R188, -R0, 0x8, RZ ;  /* 0x0000000800bc9810 */ /* 0x000fe20007ffe1ff */
[C---:B------:R-:W-:Y:S04]  /*5a50*/  HMMA.16816.F32.BF16 R24, R172.reuse, R176, R24 ;  /* 0x000000b0ac18723c */ /* 0x040fe80000041818 */
[----:B------:R-:W-:Y:S01]  /*5a60*/  ISETP.GE.AND P1, PT, R195, RZ, PT ;  /* 0x000000ffc300720c */ /* 0x000fe20003f26270 */
[----:B------:R-:W-:Y:S01]  /*5a70*/  FFMA.FTZ R10, R2, -UR5, R10 ;  /* 0x80000005020a7c23 */ /* 0x000fe2000801000a */
[----:B------:R-:W-:Y:S01]  /*5a80*/  IABS R168, R0 ;  /* 0x0000000000a87213 */ /* 0x000fe20000000000 */
[-C--:B------:R-:W-:Y:S04]  /*5a90*/  HMMA.16816.F32.BF16 R28, R172, R178.reuse, R28 ;  /* 0x000000b2ac1c723c */ /* 0x080fe8000004181c */
[----:B------:R-:W-:Y:S01]  /*5aa0*/  @!P6 IADD3 R191, -R0, 0x10, RZ ;  /* 0x0000001000bfe810 */ /* 0x000fe20007ffe1ff */
[----:B------:R-:W-:Y:S01]  /*5ab0*/  FFMA.FTZ R5, R182, -UR5, R5 ;  /* 0x80000005b6057c23 */ /* 0x000fe20008010005 */
[C---:B------:R-:W-:Y:S01]  /*5ac0*/  @!P5 IADD3 R190, -R0.reuse, 0x11, RZ ;  /* 0x0000001100bed810 */ /* 0x040fe20007ffe1ff */
[----:B------:R-:W-:Y:S04]  /*5ad0*/  HMMA.16816.F32.BF16 R32, R164, R178, R32 ;  /* 0x000000b2a420723c */ /* 0x000fe80000041820 */
[C---:B------:R-:W-:Y:S01]  /*5ae0*/  @!P4 IADD3 R192, -R0.reuse, -0x10, RZ ;  /* 0xfffffff000c0c810 */ /* 0x040fe20007ffe1ff */
[----:B------:R-:W-:Y:S01]  /*5af0*/  FFMA.FTZ R11, R183, -UR5, R11 ;  /* 0x80000005b70b7c23 */ /* 0x000fe2000801000b */
[----:B------:R-:W-:Y:S01]  /*5b00*/  @!P3 IADD3 R193, -R0, -0xf, RZ ;  /* 0xfffffff100c1b810 */ /* 0x000fe20007ffe1ff */
[----:B------:R-:W-:Y:S01]  /*5b10*/  FFMA.FTZ R19, R182, -UR5, R19 ;  /* 0x80000005b6137c23 */ /* 0x000fe20008010013 */
[----:B------:R-:W-:Y:S03]  /*5b20*/  @!P1 IADD3 R195, -R0, 0x18, RZ ;  /* 0x0000001800c39810 */ /* 0x000fe60007ffe1ff */
[----:B------:R-:W-:Y:S02]  /*5b30*/  I2FP.F32.S32 R0, R188 ;  /* 0x000000bc00007245 */ /* 0x000fe40000201400 */
[----:B------:R-:W-:Y:S02]  /*5b40*/  I2FP.F32.S32 R2, R189 ;  /* 0x000000bd00027245 */ /* 0x000fe40000201400 */
[----:B------:R-:W-:Y:S01]  /*5b50*/  I2FP.F32.S32 R181, R181 ;  /* 0x000000b500b57245 */ /* 0x000fe20000201400 */
[C---:B------:R-:W-:Y:S01]  /*5b60*/  FFMA.FTZ R16, R0.reuse, -UR5, R16 ;  /* 0x8000000500107c23 */ /* 0x040fe20008010010 */
[----:B------:R-:W-:Y:S01]  /*5b70*/  FFMA.FTZ R22, R0, -UR5, R22 ;  /* 0x8000000500167c23 */ /* 0x000fe20008010016 */
[C---:B------:R-:W-:Y:S01]  /*5b80*/  FFMA.FTZ R17, R2.reuse, -UR5, R17 ;  /* 0x8000000502117c23 */ /* 0x040fe20008010011 */
[----:B------:R-:W-:Y:S01]  /*5b90*/  FFMA.FTZ R23, R2, -UR5, R23 ;  /* 0x8000000502177c23 */ /* 0x000fe20008010017 */
[----:B------:R-:W-:Y:S01]  /*5ba0*/  I2FP.F32.S32 R180, R180 ;  /* 0x000000b400b47245 */ /* 0x000fe20000201400 */
[C---:B------:R-:W-:Y:S01]  /*5bb0*/  FFMA.FTZ R6, R181.reuse, -UR5, R6 ;  /* 0x80000005b5067c23 */ /* 0x040fe20008010006 */
[----:B------:R-:W-:Y:S01]  /*5bc0*/  I2FP.F32.S32 R168, R168 ;  /* 0x000000a800a87245 */ /* 0x000fe20000201400 */
[----:B------:R-:W-:Y:S01]  /*5bd0*/  FFMA.FTZ R28, R181, -UR5, R28 ;  /* 0x80000005b51c7c23 */ /* 0x000fe2000801001c */
[----:B------:R-:W-:Y:S01]  /*5be0*/  I2FP.F32.S32 R185, R185 ;  /* 0x000000b900b97245 */ /* 0x000fe20000201400 */
[----:B------:R-:W-:Y:S01]  /*5bf0*/  FFMA.FTZ R7, R180, -UR5, R7 ;  /* 0x80000005b4077c23 */ /* 0x000fe20008010007 */
[----:B------:R-:W-:Y:S01]  /*5c00*/  I2FP.F32.S32 R184, R184 ;  /* 0x000000b800b87245 */ /* 0x000fe20000201400 */
[----:B------:R-:W-:Y:S01]  /*5c10*/  FFMA.FTZ R4, R168, -UR5, R4 ;  /* 0x80000005a8047c23 */ /* 0x000fe20008010004 */
[----:B------:R-:W-:Y:S01]  /*5c20*/  I2FP.F32.S32 R187, R187 ;  /* 0x000000bb00bb7245 */ /* 0x000fe20000201400 */
[C---:B------:R-:W-:Y:S01]  /*5c30*/  FFMA.FTZ R8, R185.reuse, -UR5, R8 ;  /* 0x80000005b9087c23 */ /* 0x040fe20008010008 */
        /* <DEDUP_REMOVED lines=26> */
[----:B------:R-:W-:Y:S06]  /*5de0*/  @!P0 BRA `(.L_x_640) ;  /* 0x0000000000308947 */ /* 0x000fec0003800000 */
        /* <DEDUP_REMOVED lines=12> */
.L_x_640:
[----:B------:R-:W-:Y:S01]  /*5eb0*/  UIADD3 UR9, UR12, 0x1, -UR16 ;  /* 0x000000010c097890 */ /* 0x000fe2000fffe810 */
[----:B------:R-:W-:Y:S01]  /*5ec0*/  VIADD R164, R246, UR6 ;  /* 0x00000006f6a47c36 */ /* 0x000fe20008000000 */
[----:B------:R-:W-:Y:S01]  /*5ed0*/  UIADD3 UR7, -UR8, UR12, -UR16 ;  /* 0x0000000c08077290 */ /* 0x000fe2000fffe910 */
[C---:B------:R-:W-:Y:S01]  /*5ee0*/  VIADD R172, R3.reuse, 0x1 ;  /* 0x0000000103ac7836 */ /* 0x040fe20000000000 */
[----:B------:R-:W-:Y:S01]  /*5ef0*/  UIADD3 UR6, UR9, UR30, URZ ;  /* 0x0000001e09067290 */ /* 0x000fe2000fffe03f */
[C---:B------:R-:W-:Y:S01]  /*5f00*/  VIADD R171, R3.reuse, 0x8 ;  /* 0x0000000803ab7836 */ /* 0x040fe20000000000 */
[----:B------:R-:W-:Y:S01]  /*5f10*/  UMOV UR18, UR8 ;  /* 0x0000000800127c82 */ /* 0x000fe20008000000 */
[C---:B------:R-:W-:Y:S01]  /*5f20*/  VIADD R170, R3.reuse, 0x9 ;  /* 0x0000000903aa7836 */ /* 0x040fe20000000000 */
[----:B------:R-:W-:Y:S01]  /*5f30*/  VIADDMNMX R2, R164, UR7, RZ, !PT ;  /* 0x00000007a4027c46 */ /* 0x000fe2000f8001ff */
[C---:B------:R-:W-:Y:S02]  /*5f40*/  VIADD R169, R3.reuse, 0x10 ;  /* 0x0000001003a97836 */ /* 0x040fe40000000000 */
[----:B------:R-:W-:Y:S01]  /*5f50*/  IMAD.U32 R0, RZ, RZ, UR6 ;  /* 0x00000006ff007e24 */ /* 0x000fe2000f8e00ff */
[CC--:B------:R-:W-:Y:S01]  /*5f60*/  ISETP.GE.AND P1, PT, R3.reuse, R2.reuse, PT ;  /* 0x000000020300720c */ /* 0x0c0fe20003f26270 */
[C---:B------:R-:W-:Y:S01]  /*5f70*/  VIADD R168, R3.reuse, 0x11 ;  /* 0x0000001103a87836 */ /* 0x040fe20000000000 */
[----:B------:R-:W-:Y:S01]  /*5f80*/  ISETP.GE.AND P0, PT, R172, R2, PT ;  /* 0x00000002ac00720c */ /* 0x000fe20003f06270 */
[C---:B------:R-:W-:Y:S01]  /*5f90*/  VIADD R167, R3.reuse, 0x18 ;  /* 0x0000001803a77836 */ /* 0x040fe20000000000 */
[C---:B------:R-:W-:Y:S01]  /*5fa0*/  VIADDMNMX R0, R164.reuse, R0, UR12, PT ;  /* 0x0000000ca4007e46 */ /* 0x040fe2000b800100 */
[----:B------:R-:W-:Y:S01]  /*5fb0*/  VIADD R166, R3, 0x19 ;  /* 0x0000001903a67836 */ /* 0x000fe20000000000 */
[----:B------:R-:W-:Y:S01]  /*5fc0*/  ISETP.GE.AND P6, PT, R171, R2, PT ;  /* 0x00000002ab00720c */ /* 0x000fe20003fc6270 */
[----:B------:R-:W-:Y:S01]  /*5fd0*/  IMAD.U32 R174, RZ, RZ, UR6 ;  /* 0x00000006ffae7e24 */ /* 0x000fe2000f8e00ff */
[-C--:B------:R-:W-:Y:S01]  /*5fe0*/  ISETP.GE.OR P1, PT, R3, R0.reuse, !P1 ;  /* 0x000000000300720c */ /* 0x080fe20004f26670 */
[----:B------:R-:W-:Y:S01]  /*5ff0*/  VIADD R165, R164, 0x20 ;  /* 0x00000020a4a57836 */ /* 0x000fe20000000000 */
[----:B------:R-:W-:Y:S01]  /*6000*/  ISETP.GE.OR P0, PT, R172, R0, !P0 ;  /* 0x00000000ac00720c */ /* 0x000fe20004706670 */
[----:B------:R-:W-:Y:S01]  /*6010*/  IMAD.U32 R173, RZ, RZ, UR6 ;  /* 0x00000006ffad7e24 */ /* 0x000fe2000f8e00ff */
[----:B------:R-:W-:Y:S02]  /*6020*/  FSEL R4, R4, -INF , !P1 ;  /* 0xff80000004047808 */ /* 0x000fe40004800000 */
[----:B------:R-:W-:Y:S02]  /*6030*/  FSEL R5, R5, -INF , !P0 ;  /* 0xff80000005057808 */ /* 0x000fe40004000000 */
        /* <DEDUP_REMOVED lines=56> */
[----:B------:R-:W-:Y:S02]  /*63c0*/  ISETP.GE.OR P0, PT, R170, R164, !P0 ;  /* 0x000000a4aa00720c */ /* 0x000fe40004706670 */
        /* <DEDUP_REMOVED lines=12> */
[----:B------:R-:W-:Y:S02]  /*6490*/  ISETP.GE.AND P0, PT, R172, R2, PT ;  /* 0x00000002ac00720c */ /* 0x000fe40003f06270 */
[----:B------:R-:W-:Y:S02]  /*64a0*/  VIMNMX R0, R173, UR12, PT ;  /* 0x0000000cad007c48 */ /* 0x000fe4000bfe0100 */
[-C--:B------:R-:W-:Y:S02]  /*64b0*/  ISETP.GE.OR P6, PT, R169, R164.reuse, !P6 ;  /* 0x000000a4a900720c */ /* 0x080fe400077c6670 */
[-C--:B------:R-:W-:Y:S02]  /*64c0*/  ISETP.GE.OR P5, PT, R168, R164.reuse, !P5 ;  /* 0x000000a4a800720c */ /* 0x080fe40006fa6670 */
[-C--:B------:R-:W-:Y:S02]  /*64d0*/  ISETP.GE.OR P4, PT, R167, R164.reuse, !P4 ;  /* 0x000000a4a700720c */ /* 0x080fe40006786670 */
[----:B------:R-:W-:Y:S02]  /*64e0*/  ISETP.GE.OR P3, PT, R166, R164, !P3 ;  /* 0x000000a4a600720c */ /* 0x000fe40005f66670 */
        /* <DEDUP_REMOVED lines=26> */
.L_x_641:
        /* <DEDUP_REMOVED lines=38> */
[----:B------:R-:W-:Y:S03]  /*68f0*/  PLOP3.LUT P1, PT, PT, PT, UP3, 0x80, 0x0 ;  /* 0x000000000000781c */ /* 0x000fe60003f2f038 */
[----:B------:R-:W1:Y:S01]  /*6900*/  MUFU.EX2 R177, R5 ;  /* 0x0000000500b17308 */ /* 0x000e620000000800 */
[--C-:B------:R-:W-:Y:S01]  /*6910*/  FFMA.FTZ R10, R10, UR17, -R0.reuse ;  /* 0x000000110a0a7c23 */ /* 0x100fe20008010800 */
[--C-:B------:R-:W-:Y:S01]  /*6920*/  FFMA.FTZ R11, R11, UR17, -R0.reuse ;  /* 0x000000110b0b7c23 */ /* 0x100fe20008010800 */
[--C-:B------:R-:W-:Y:S01]  /*6930*/  FFMA.FTZ R14, R14, UR17, -R0.reuse ;  /* 0x000000110e0e7c23 */ /* 0x100fe20008010800 */
[--C-:B------:R-:W-:Y:S01]  /*6940*/  FFMA.FTZ R15, R15, UR17, -R0.reuse ;  /* 0x000000110f0f7c23 */ /* 0x100fe20008010800 */
[--C-:B------:R-:W-:Y:S01]  /*6950*/  FFMA.FTZ R30, R30, UR17, -R0.reuse ;  /* 0x000000111e1e7c23 */ /* 0x100fe20008010800 */
[--C-:B------:R-:W-:Y:S04]  /*6960*/  FFMA.FTZ R26, R26, UR17, -R0.reuse ;  /* 0x000000111a1a7c23 */ /* 0x100fe80008010800 */
        /* <DEDUP_REMOVED lines=65> */
[-C--:B------:R-:W-:Y:S03]  /*6d80*/  IADD3 R204, R200, R0.reuse, RZ ;  /* 0x00000000c8cc7210 */ /* 0x080fe60007ffe0ff */
[----:B------:R-:W-:Y:S08]  /*6d90*/  LDSM.16.M88.4 R32, [R0+0x8000] ;  /* 0x008000000020783b */ /* 0x000ff00000000200 */
[----:B------:R-:W2:Y:S08]  /*6da0*/  LDSM.16.M88.4 R16, [R211+UR4+0x14000] ;  /* 0x01400004d310783b */ /* 0x000eb00008000200 */
[----:B------:R-:W3:Y:S01]  /*6db0*/  LDSM.16.M88.4 R28, [R0+0x9000] ;  /* 0x00900000001c783b */ /* 0x000ee20000000200 */
[----:B-1----:R-:W-:Y:S07]  /*6dc0*/  IADD3 R2, R214, R0, RZ ;  /* 0x00000000d6027210 */ /* 0x002fee0007ffe0ff */
[----:B------:R-:W1:Y:S01]  /*6dd0*/  LDSM.16.M88.4 R164, [R211+UR4+0x14800] ;  /* 0x01480004d3a4783b */ /* 0x000e620008000200 */
[----:B------:R-:W-:Y:S07]  /*6de0*/  IADD3 R3, R200, R2, RZ ;  /* 0x00000002c8037210 */ /* 0x000fee0007ffe0ff */
        /* <DEDUP_REMOVED lines=112> */
[C---:B------:R-:W-:Y:S01]  /*74f0*/  FADD.FTZ R8, -R202.reuse, R8 ;  /* 0x00000008ca087221 */ /* 0x040fe20000010100 */
[----:B------:R-:W-:Y:S01]  /*7500*/  FADD.FTZ R9, -R202, R9 ;  /* 0x00000009ca097221 */ /* 0x000fe20000010100 */
[----:B------:R-:W-:Y:S01]  /*7510*/  FADD.FTZ R19, -R221, R19 ;  /* 0x00000013dd137221 */ /* 0x000fe20000010100 */
[----:B------:R-:W-:Y:S01]  /*7520*/  F2FP.BF16.F32.PACK_AB R179, R5, R4 ;  /* 0x0000000405b3723e */ /* 0x000fe200000010ff */
[----:B------:R-:W-:Y:S01]  /*7530*/  FMUL.FTZ R6, R236, R16 ;  /* 0x00000010ec067220 */ /* 0x000fe20000410000 */
[----:B------:R-:W-:Y:S01]  /*7540*/  F2FP.BF16.F32.PACK_AB R176, R11, R10 ;  /* 0x0000000a0bb0723e */ /* 0x000fe200000010ff */
[----:B------:R-:W-:Y:S01]  /*7550*/  FMUL.FTZ R5, R235, R17 ;  /* 0x00000011eb057220 */ /* 0x000fe20000410000 */
[----:B------:R-:W-:Y:S01]  /*7560*/  FMUL.FTZ R4, R234, R18 ;  /* 0x00000012ea047220 */ /* 0x000fe20000410000 */
[----:B------:R-:W-:Y:S01]  /*7570*/  FMUL.FTZ R8, R182, R8 ;  /* 0x00000008b6087220 */ /* 0x000fe20000410000 */
[-C--:B-1----:R-:W-:Y:S03]  /*7580*/  HMMA.16816.F32.BF16 R20, R164, R168.reuse, R20 ;  /* 0x000000a8a414723c */ /* 0x082fe60000041814 */
[----:B------:R-:W-:Y:S01]  /*7590*/  FMUL.FTZ R9, R181, R9 ;  /* 0x00000009b5097220 */ /* 0x000fe20000410000 */
[----:B------:R-:W-:Y:S01]  /*75a0*/  FMUL.FTZ R18, R227, R19 ;  /* 0x00000013e3127220 */ /* 0x000fe20000410000 */
[----:B------:R-:W-:Y:S01]  /*75b0*/  F2FP.BF16.F32.PACK_AB R19, R5, R6 ;  /* 0x000000060513723e */ /* 0x000fe200000010ff */
[C---:B------:R-:W-:Y:S05]  /*75c0*/  HMMA.16816.F32.BF16 R24, R172.reuse, R168, R24 ;  /* 0x000000a8ac18723c */ /* 0x040fea0000041818 */
[----:B------:R-:W-:Y:S01]  /*75d0*/  F2FP.BF16.F32.PACK_AB R177, R9, R8 ;  /* 0x0000000809b1723e */ /* 0x000fe200000010ff */
        /* <DEDUP_REMOVED lines=17> */
[----:B------:R-:W-:Y:S01]  /*76f0*/  FADD.FTZ R31, -R201, R31 ;  /* 0x0000001fc91f7221 */ /* 0x000fe20000010100 */
[----:B------:R-:W-:Y:S01]  /*7700*/  FMUL.FTZ R22, R197, R22 ;  /* 0x00000016c5167220 */ /* 0x000fe20000410000 */
        /* <DEDUP_REMOVED lines=28> */
[----:B------:R-:W-:Y:S01]  /*78d0*/  ISETP.GE.AND P4, PT, R232, UR25, PT ;  /* 0x00000019e8007c0c */ /* 0x000fe2000bf86270 */
[----:B------:R-:W-:Y:S01]  /*78e0*/  ULOP3.LUT UR6, UR13, 0x1, URZ, 0xc0, !UPT ;  /* 0x000000010d067892 */ /* 0x000fe2000f8ec03f */
[----:B------:R-:W-:Y:S03]  /*78f0*/  ISETP.GE.AND P3, PT, R241, UR25, PT ;  /* 0x00000019f1007c0c */ /* 0x000fe6000bf66270 */
[----:B------:R-:W-:Y:S02]  /*7900*/  UISETP.NE.U32.AND UP0, UPT, UR6, 0x1, UPT ;  /* 0x000000010600788c */ /* 0x000fe4000bf05070 */
[----:B------:R-:W2:Y:S02]  /*7910*/  LDC R20, c[0x0][0x244] ;  /* 0x00009100ff147b82 */ /* 0x000ea40000000800 */
[----:B------:R-:W-:Y:S06]  /*7920*/  USEL UR6, UR60, 0x4000, !UP0 ;  /* 0x000040003c067887 */ /* 0x000fec000c000000 */
[----:B------:R-:W-:Y:S02]  /*7930*/  VIADD R220, R220, UR6 ;  /* 0x00000006dcdc7c36 */ /* 0x000fe40008000000 */
[----:B------:R-:W-:Y:S02]  /*7940*/  VIADD R226, R226, UR6 ;  /* 0x00000006e2e27c36 */ /* 0x000fe40008000000 */
[----:B------:R-:W-:Y:S01]  /*7950*/  VIADD R208, R208, UR6 ;  /* 0x00000006d0d07c36 */ /* 0x000fe20008000000 */
[----:B------:R3:W-:Y:S04]  /*7960*/  @P4 STS [R220], RZ ;  /* 0x000000ffdc004388 */ /* 0x0007e80000000800 */
[----:B------:R3:W-:Y:S04]  /*7970*/  @P4 STS [R220+0x4], RZ ;  /* 0x000004ffdc004388 */ /* 0x0007e80000000800 */
[----:B------:R3:W-:Y:S04]  /*7980*/  @P4 STS [R220+0x8], RZ ;  /* 0x000008ffdc004388 */ /* 0x0007e80000000800 */
[----:B------:R3:W-:Y:S01]  /*7990*/  @P4 STS [R220+0xc], RZ ;  /* 0x00000cffdc004388 */ /* 0x0007e20000000800 */
[----:B-1----:R-:W-:Y:S05]  /*79a0*/  IMAD.U32 R5, R9, -0x40, RZ ;  /* 0xffffffc009057824 */ /* 0x002fea00078e00ff */
        /* <DEDUP_REMOVED lines=40> */
.L_x_642:
[----:B------:R-:W-:Y:S01]  /*7c30*/  STS [R224+0x1c000], R179 ;  /* 0x01c000b3e0007388 */ /* 0x000fe20000000800 */
[----:B------:R-:W-:Y:S03]  /*7c40*/  UIMAD UR7, UR29, UR28, URZ ;  /* 0x0000001c1d0772a4 */ /* 0x000fe6000f8e023f */
[----:B------:R-:W-:Y:S01]  /*7c50*/  STS [R224+0x1c400], R178 ;  /* 0x01c400b2e0007388 */ /* 0x000fe20000000800 */
[----:B------:R-:W-:Y:S03]  /*7c60*/  ULEA UR6, -UR7, URZ, 0x6 ;  /* 0x0000003f07067291 */ /* 0x000fe6000f8e313f */
[----:B------:R-:W-:Y:S04]  /*7c70*/  STS [R225+0x1c000], R19 ;  /* 0x01c00013e1007388 */ /* 0x000fe80000000800 */
[----:B------:R-:W-:Y:S04]  /*7c80*/  STS [R225+0x1c400], R18 ;  /* 0x01c40012e1007388 */ /* 0x000fe80000000800 */
[----:B------:R-:W-:Y:S04]  /*7c90*/  STS [R224+0x1d000], R177 ;  /* 0x01d000b1e0007388 */ /* 0x000fe80000000800 */
[----:B------:R1:W-:Y:S04]  /*7ca0*/  STS [R224+0x1d400], R176 ;  /* 0x01d400b0e0007388 */ /* 0x0003e80000000800 */
[----:B------:R-:W-:Y:S04]  /*7cb0*/  STS [R225+0x1d000], R169 ;  /* 0x01d000a9e1007388 */ /* 0x000fe80000000800 */
[----:B------:R-:W-:Y:S04]  /*7cc0*/  STS [R225+0x1d400], R168 ;  /* 0x01d400a8e1007388 */ /* 0x000fe80000000800 */
[----:B------:R-:W-:Y:S04]  /*7cd0*/  STS [R222+0x1c000], R17 ;  /* 0x01c00011de007388 */ /* 0x000fe80000000800 */
[----:B------:R-:W-:Y:S04]  /*7ce0*/  STS [R222+0x1c400], R16 ;  /* 0x01c40010de007388 */ /* 0x000fe80000000800 */
[----:B------:R-:W-:Y:S04]  /*7cf0*/  STS [R223+0x1c000], R11 ;  /* 0x01c0000bdf007388 */ /* 0x000fe80000000800 */
[----:B------:R-:W-:Y:S01]  /*7d00*/  STS [R223+0x1c400], R10 ;  /* 0x01c4000adf007388 */ /* 0x000fe20000000800 */
[----:B-1----:R-:W-:Y:S03]  /*7d10*/  IMAD.IADD R176, R216, 0x1, R200 ;  /* 0x00000001d8b07824 */ /* 0x002fe600078e02c8 */
        /* <DEDUP_REMOVED lines=78> */
[-C--:B--2---:R-:W-:Y:S01]  /*8200*/  HMMA.16816.F32.BF16 R36, R16, R20.reuse, R36 ;  /* 0x000000141024723c */ /* 0x084fe20000041824 */
[----:B------:R-:W-:Y:S01]  /*8210*/  IMAD.U32 R4, RZ, RZ, UR6 ;  /* 0x00000006ff047e24 */ /* 0x000fe2000f8e00ff */
[----:B------:R-:W-:Y:S04]  /*8220*/  MOV R5, UR6 ;  /* 0x0000000600057c02 */ /* 0x000fe80008000f00 */
[C---:B---3--:R-:W-:Y:S05]  /*8230*/  HMMA.16816.F32.BF16 R40, R28.reuse, R20, R40 ;  /* 0x000000141c28723c */ /* 0x048fea0000041828 */
        /* <DEDUP_REMOVED lines=19> */
[----:B------:R-:W-:Y:S01]  /*8370*/  ISETP.GE.AND P3, PT, R241, UR25, PT ;  /* 0x00000019f1007c0c */ /* 0x000fe2000bf66270 */
[----:B------:R-:W1:Y:S01]  /*8380*/  LDC R12, c[0x0][0x420] ;  /* 0x00010800ff0c7b82 */ /* 0x000e620000000800 */
[----:B------:R-:W-:Y:S11]  /*8390*/  ISETP.GE.AND P4, PT, R232, UR25, PT ;  /* 0x00000019e8007c0c */ /* 0x000ff6000bf86270 */
[----:B------:R-:W2:Y:S08]  /*83a0*/  @!P3 LDC R9, c[0x0][0x424] ;  /* 0x00010900ff09bb82 */ /* 0x000eb00000000800 */
[----:B------:R-:W3:Y:S01]  /*83b0*/  @!P4 LDC R11, c[0x0][0x424] ;  /* 0x00010900ff0bcb82 */ /* 0x000ee20000000800 */
[C---:B-1----:R-:W-:Y:S05]  /*83c0*/  IMAD.U32 R5, R12.reuse, -0x40, RZ ;  /* 0xffffffc00c057824 */ /* 0x042fea00078e00ff */
[----:B------:R-:W-:Y:S02]  /*83d0*/  SHF.R.S32.HI R6, RZ, 0x1f, R5 ;  /* 0x0000001fff067819 */ /* 0x000fe40000011405 */
[C---:B------:R-:W-:Y:S02]  /*83e0*/  @!P3 LEA R7, P5, R12.reuse, R5, 0x5 ;  /* 0x000000050c07b211 */ /* 0x040fe400078a28ff */
[----:B------:R-:W-:Y:S02]  /*83f0*/  LEA R4, P0, R5, R228, 0x1 ;  /* 0x000000e405047211 */ /* 0x000fe400078008ff */
[C---:B--2---:R-:W-:Y:S02]  /*8400*/  @!P3 LEA.HI.X R9, R12.reuse, R6, R9, 0x5, P5 ;  /* 0x000000060c09b211 */ /* 0x044fe400028f2c09 */
[----:B------:R-:W-:Y:S02]  /*8410*/  LEA R6, R247, UR4, 0x1 ;  /* 0x00000004f7067c11 */ /* 0x000fe4000f8e08ff */
[----:B------:R-:W-:Y:S02]  /*8420*/  LEA.HI.X.SX32 R5, R5, R229, 0x1, P0 ;  /* 0x000000e505057211 */ /* 0x000fe400000f0eff */
[C---:B------:R-:W-:Y:S01]  /*8430*/  @!P4 LEA R10, P5, R12.reuse, R4, 0x6 ;  /* 0x000000040c0ac211 */ /* 0x040fe200078a30ff */
[----:B------:R1:W-:Y:S01]  /*8440*/  @P4 STS.128 [R6+0x8000], RZ ;  /* 0x008000ff06004388 */ /* 0x0003e20000000c00 */
[C---:B------:R-:W-:Y:S01]  /*8450*/  @!P3 LEA R8, P0, R7.reuse, R228, 0x1 ;  /* 0x000000e40708b211 */ /* 0x040fe200078008ff */
[----:B------:R-:W-:Y:S01]  /*8460*/  IMAD.MOV.U32 R228, RZ, RZ, R4 ;  /* 0x000000ffffe47224 */ /* 0x000fe200078e0004 */
[----:B---3--:R-:W-:Y:S01]  /*8470*/  @!P4 LEA.HI.X R11, R12, R5, R11, 0x6, P5 ;  /* 0x000000050c0bc211 */ /* 0x008fe200028f340b */
[----:B------:R-:W-:Y:S01]  /*8480*/  @!PT LDS RZ, [RZ] ;  /* 0x00000000fffff984 */ /* 0x000fe20000000800 */
[----:B------:R-:W-:Y:S01]  /*8490*/  @!PT LDS RZ, [RZ] ;  /* 0x00000000fffff984 */ /* 0x000fe20000000800 */
[----:B------:R-:W-:Y:S01]  /*84a0*/  @!PT LDS RZ, [RZ] ;  /* 0x00000000fffff984 */ /* 0x000fe20000000800 */
[----:B------:R1:W-:Y:S01]  /*84b0*/  @!P4 LDGSTS.E.BYPASS.LTC128B.128 [R6+0x8000], desc[UR14][R4.64] ;  /* 0x080000000406cfae */ /* 0x0003e2000b901d4e */
[----:B------:R-:W-:Y:S01]  /*84c0*/  @!P3 LEA.HI.X R9, R7, R229, R9, 0x1, P0 ;  /* 0x000000e50709b211 */ /* 0x000fe200000f0c09 */
[----:B------:R-:W-:Y:S02]  /*84d0*/  IMAD.MOV.U32 R229, RZ, RZ, R5 ;  /* 0x000000ffffe57224 */ /* 0x000fe400078e0005 */
        /* <DEDUP_REMOVED lines=16> */
.L_x_643:
[----:B------:R-:W-:Y:S01]  /*85e0*/  LDSM.16.M88.4 R32, [R0+0x1c000] ;  /* 0x01c000000020783b */ /* 0x000fe20000000200 */
[----:B------:R-:W-:Y:S01]  /*85f0*/  USHF.L.U32 UR6, UR7, 0x3, URZ ;  /* 0x0000000307067899 */ /* 0x000fe2000800063f */
[----:B------:R-:W-:Y:S01]  /*8600*/  IMAD.MOV.U32 R221, RZ, RZ, 0x40 ;  /* 0x00000040ffdd7424 */ /* 0x000fe200078e00ff */
[----:B------:R-:W-:Y:S01]  /*8610*/  USHF.L.U32 UR11, UR7, 0x4, URZ ;  /* 0x00000004070b7899 */ /* 0x000fe2000800063f */
[----:B------:R-:W1:Y:S01]  /*8620*/  LDSM.16.MT88.4 R16, [R205] ;  /* 0x00000000cd10783b */ /* 0x000e620000004200 */
[----:B------:R-:W-:Y:S02]  /*8630*/  UIMAD UR8, UR7, 0x18, URZ ;  /* 0x00000018070878a4 */ /* 0x000fe4000f8e023f */
[----:B------:R-:W-:Y:S01]  /*8640*/  USHF.L.U32 UR10, UR7, 0x5, URZ ;  /* 0x00000005070a7899 */ /* 0x000fe2000800063f */
[----:B------:R-:W2:Y:S01]  /*8650*/  LDSM.16.M88.4 R28, [R0+0x1d000] ;  /* 0x01d00000001c783b */ /* 0x000ea20000000200 */
[----:B------:R-:W-:Y:S02]  /*8660*/  UIMAD UR9, UR7, 0x28, URZ ;  /* 0x00000028070978a4 */ /* 0x000fe4000f8e023f */
[----:B------:R-:W-:Y:S01]  /*8670*/  UISETP.GT.AND UP2, UPT, UR13, UR23, UPT ;  /* 0x000000170d00728c */ /* 0x000fe2000bf44270 */
        /* <DEDUP_REMOVED lines=11> */
[C---:B--2---:R-:W-:Y:S06]  /*8730*/  HMMA.16816.F32.BF16 R8, R28.reuse, R16, RZ ;  /* 0x000000101c08723c */ /* 0x044fec00000418ff */
        /* <DEDUP_REMOVED lines=24> */
[-C--:B-1----:R-:W-:Y:S06]  /*88c0*/  HMMA.16816.F32.BF16 R20, R184, R196.reuse, R20 ;  /* 0x000000c4b814723c */ /* 0x082fec0000041814 */
[C---:B------:R-:W-:Y:S06]  /*88d0*/  HMMA.16816.F32.BF16 R24, R192.reuse, R196, R24 ;  /* 0x000000c4c018723c */ /* 0x040fec0000041818 */
[-C--:B------:R-:W-:Y:S01]  /*88e0*/  HMMA.16816.F32.BF16 R28, R192, R198.reuse, R28 ;  /* 0x000000c6c01c723c */ /* 0x080fe2000004181c */
[----:B------:R-:W1:Y:S05]  /*88f0*/  LDSM.16.MT88.4 R192, [R205+0x6000] ;  /* 0x00600000cdc0783b */ /* 0x000e6a0000004200 */
[----:B------:R-:W-:Y:S01]  /*8900*/  HMMA.16816.F32.BF16 R32, R184, R198, R32 ;  /* 0x000000c6b820723c */ /* 0x000fe20000041820 */
[----:B------:R-:W-:Y:S01]  /*8910*/  LDSM.16.MT88.4 R184, [R205+0x2800] ;  /* 0x00280000cdb8783b */ /* 0x000fe20000004200 */
[----:B--2---:R-:W-:Y:S03]  /*8920*/  IMAD.U32 R0, RZ, RZ, UR6 ;  /* 0x00000006ff007e24 */ /* 0x004fe6000f8e00ff */
[----:B------:R-:W-:Y:S01]  /*8930*/  LDSM.16.M88.4 R196, [R2+0x1f000] ;  /* 0x01f0000002c4783b */ /* 0x000fe20000000200 */
[-C--:B------:R-:W-:Y:S06]  /*8940*/  HMMA.16816.F32.BF16 R4, R164, R172.reuse, R4 ;  /* 0x000000aca404723c */ /* 0x080fec0000041804 */
[C---:B------:R-:W-:Y:S06]  /*8950*/  HMMA.16816.F32.BF16 R8, R200.reuse, R172, R8 ;  /* 0x000000acc808723c */ /* 0x040fec0000041808 */
[-C--:B------:R-:W-:Y:S06]  /*8960*/  HMMA.16816.F32.BF16 R12, R200, R174.reuse, R12 ;  /* 0x000000aec80c723c */ /* 0x080fec000004180c */
[C---:B------:R-:W-:Y:S01]  /*8970*/  HMMA.16816.F32.BF16 R16, R164.reuse, R174, R16 ;  /* 0x000000aea410723c */ /* 0x040fe20000041810 */
[----:B------:R2:W1:Y:S05]  /*8980*/  LDSM.16.M88.4 R172, [R2+0x1e000] ;  /* 0x01e0000002ac783b */ /* 0x00046a0000000200 */
[-C--:B---3--:R-:W-:Y:S06]  /*8990*/  HMMA.16816.F32.BF16 R20, R164, R176.reuse, R20 ;  /* 0x000000b0a414723c */ /* 0x088fec0000041814 */
[C---:B------:R-:W-:Y:S06]  /*89a0*/  HMMA.16816.F32.BF16 R24, R200.reuse, R176, R24 ;  /* 0x000000b0c818723c */ /* 0x040fec0000041818 */
[-C--:B------:R-:W-:Y:S01]  /*89b0*/  HMMA.16816.F32.BF16 R28, R200, R178.reuse, R28 ;  /* 0x000000b2c81c723c */ /* 0x080fe2000004181c */
[----:B------:R-:W3:Y:S05]  /*89c0*/  LDSM.16.MT88.4 R200, [R205+0x6800] ;  /* 0x00680000cdc8783b */ /* 0x000eea0000004200 */
[----:B------:R-:W-:Y:S01]  /*89d0*/  HMMA.16816.F32.BF16 R32, R164, R178, R32 ;  /* 0x000000b2a420723c */ /* 0x000fe20000041820 */
[----:B------:R-:W-:Y:S04]  /*89e0*/  LDSM.16.M88.4 R164, [R204+0x1e000] ;  /* 0x01e00000cca4783b */ /* 0x000fe80000000200 */
[----:B------:R-:W3:Y:S01]  /*89f0*/  LDSM.16.MT88.4 R176, [R205+0x3000] ;  /* 0x00300000cdb0783b */ /* 0x000ee20000004200 */
[-C--:B----4-:R-:W-:Y:S05]  /*8a00*/  HMMA.16816.F32.BF16 R4, R168, R180.reuse, R4 ;  /* 0x000000b4a804723c */ /* 0x090fea0000041804 */
[----:B--2---:R-:W-:Y:S01]  /*8a10*/  @P1 IADD3 R2, P0, R248, UR20, RZ ;  /* 0x00000014f8021c10 */ /* 0x004fe2000ff1e0ff */
[C---:B------:R-:W-:Y:S01]  /*8a20*/  HMMA.16816.F32.BF16 R8, R188.reuse, R180, R8 ;  /* 0x000000b4bc08723c */ /* 0x040fe20000041808 */
[----:B------:R-:W-:Y:S05]  /*8a30*/  @UP3 UIADD3 UR20, UP1, UR20, -0x100, URZ ;  /* 0xffffff0014143890 */ /* 0x000fea000ff3e03f */
[-C--:B------:R-:W-:Y:S06]  /*8a40*/  HMMA.16816.F32.BF16 R12, R188, R182.reuse, R12 ;  /* 0x000000b6bc0c723c */ /* 0x080fec000004180c */
[C---:B------:R-:W-:Y:S01]  /*8a50*/  HMMA.16816.F32.BF16 R16, R168.reuse, R182, R16 ;  /* 0x000000b6a810723c */ /* 0x040fe20000041810 */
[----:B------:R-:W2:Y:S05]  /*8a60*/  LDSM.16.M88.4 R180, [R204+0x1f000] ;  /* 0x01f00000ccb4783b */ /* 0x000eaa0000000200 */
[-C--:B-1----:R-:W-:Y:S06]  /*8a70*/  HMMA.16816.F32.BF16 R20, R168, R192.reuse, R20 ;  /* 0x000000c0a814723c */ /* 0x082fec0000041814 */
[C---:B------:R-:W-:Y:S06]  /*8a80*/  HMMA.16816.F32.BF16 R24, R188.reuse, R192, R24 ;  /* 0x000000c0bc18723c */ /* 0x040fec0000041818 */
[-C--:B------:R-:W-:Y:S01]  /*8a90*/  HMMA.16816.F32.BF16 R28, R188, R194.reuse, R28 ;  /* 0x000000c2bc1c723c */ /* 0x080fe2000004181c */
[----:B------:R-:W1:Y:S05]  /*8aa0*/  LDSM.16.MT88.4 R188, [R205+0x7000] ;  /* 0x00700000cdbc783b */ /* 0x000e6a0000004200 */
[----:B------:R-:W-:Y:S01]  /*8ab0*/  HMMA.16816.F32.BF16 R32, R168, R194, R32 ;  /* 0x000000c2a820723c */ /* 0x000fe20000041820 */
[----:B------:R-:W-:Y:S04]  /*8ac0*/  LDSM.16.M88.4 R168, [R3+0x1e000] ;  /* 0x01e0000003a8783b */ /* 0x000fe80000000200 */
[----:B------:R4:W-:Y:S01]  /*8ad0*/  LDSM.16.M88.4 R192, [R3+0x1f000] ;  /* 0x01f0000003c0783b */ /* 0x0009e20000000200 */
[-C--:B------:R-:W-:Y:S06]  /*8ae0*/  HMMA.16816.F32.BF16 R4, R172, R184.reuse, R4 ;  /* 0x000000b8ac04723c */ /* 0x080fec0000041804 */
[C---:B------:R-:W-:Y:S06]  /*8af0*/  HMMA.16816.F32.BF16 R8, R196.reuse, R184, R8 ;  /* 0x000000b8c408723c */ /* 0x040fec0000041808 */
[-C--:B------:R-:W-:Y:S06]  /*8b00*/  HMMA.16816.F32.BF16 R12, R196, R186.reuse, R12 ;  /* 0x000000bac40c723c */ /* 0x080fec000004180c */
[C---:B------:R-:W-:Y:S01]  /*8b10*/  HMMA.16816.F32.BF16 R16, R172.reuse, R186, R16 ;  /* 0x000000baac10723c */ /* 0x040fe20000041810 */
[----:B------:R-:W1:Y:S04]  /*8b20*/  LDSM.16.MT88.4 R184, [R205+0x3800] ;  /* 0x00380000cdb8783b */ /* 0x000e680000004200 */
[----:B----4-:R-:W-:Y:S01]  /*8b30*/  @P1 IADD3.X R3, R249, UR19, RZ, P0, !PT ;  /* 0x00000013f9031c10 */ /* 0x010fe200087fe4ff */
[-C--:B---3--:R-:W-:Y:S01]  /*8b40*/  HMMA.16816.F32.BF16 R20, R172, R200.reuse, R20 ;  /* 0x000000c8ac14723c */ /* 0x088fe20000041814 */
[----:B------:R-:W-:Y:S03]  /*8b50*/  @UP3 UIADD3.X UR19, UR19, -0x1, URZ, UP1, !UPT ;  /* 0xffffffff13133890 */ /* 0x000fe60008ffe43f */
[----:B------:R-:W5:Y:S02]  /*8b60*/  @P1 LDG.E R244, desc[UR14][R2.64] ;  /* 0x0000000e02f41981 */ /* 0x000f64000c1e1900 */
[C---:B------:R-:W-:Y:S02]  /*8b70*/  HMMA.16816.F32.BF16 R24, R196.reuse, R200, R24 ;  /* 0x000000c8c418723c */ /* 0x040fe40000041818 */
[----:B------:R-:W5:Y:S04]  /*8b80*/  @P1 LDG.E R245, desc[UR14][R2.64+0x20] ;  /* 0x0000200e02f51981 */ /* 0x000f68000c1e1900 */
[-C--:B------:R-:W-:Y:S01]  /*8b90*/  HMMA.16816.F32.BF16 R28, R196, R202.reuse, R28 ;  /* 0x000000cac41c723c */ /* 0x080fe2000004181c */
[----:B------:R-:W3:Y:S04]  /*8ba0*/  LDSM.16.MT88.4 R196, [R205+0x7800] ;  /* 0x00780000cdc4783b */ /* 0x000ee80000004200 */
[----:B------:R-:W5:Y:S01]  /*8bb0*/  @P1 LDG.E R242, desc[UR14][R2.64+0x80] ;  /* 0x0000800e02f21981 */ /* 0x000f62000c1e1900 */
[----:B------:R-:W-:Y:S03]  /*8bc0*/  HMMA.16816.F32.BF16 R32, R172, R202, R32 ;  /* 0x000000caac20723c */ /* 0x000fe60000041820 */
[----:B------:R-:W-:Y:S02]  /*8bd0*/  LDSM.16.MT88.4 R172, [R207+0x3800] ;  /* 0x00380000cfac783b */ /* 0x000fe40000004200 */
[----:B------:R-:W-:Y:S01]  /*8be0*/  SEL R200, R221, 0xffffffc0, !P2 ;  /* 0xffffffc0ddc87807 */ /* 0x000fe20005000000 */
[-C--:B------:R-:W-:Y:S01]  /*8bf0*/  HMMA.16816.F32.BF16 R4, R164, R176.reuse, R4 ;  /* 0x000000b0a404723c */ /* 0x080fe20000041804 */
[----:B------:R4:W5:Y:S05]  /*8c00*/  @P1 LDG.E R243, desc[UR14][R2.64+0xa0] ;  /* 0x0000a00e02f31981 */ /* 0x00096a000c1e1900 */
[C---:B--2---:R-:W-:Y:S06]  /*8c10*/  HMMA.16816.F32.BF16 R8, R180.reuse, R176, R8 ;  /* 0x000000b0b408723c */ /* 0x044fec0000041808 */
[-C--:B------:R-:W-:Y:S05]  /*8c20*/  HMMA.16816.F32.BF16 R12, R180, R178.reuse, R12 ;  /* 0x000000b2b40c723c */ /* 0x080fea000004180c */
[----:B------:R-:W-:Y:S01]  /*8c30*/  IMAD.IADD R176, R200, 0x1, R207 ;  /* 0x00000001c8b07824 */ /* 0x000fe200078e02cf */
[C---:B------:R-:W-:Y:S06]  /*8c40*/  HMMA.16816.F32.BF16 R16, R164.reuse, R178, R16 ;  /* 0x000000b2a410723c */ /* 0x040fec0000041810 */
[-C--:B-1----:R-:W-:Y:S01]  /*8c50*/  HMMA.16816.F32.BF16 R20, R164, R188.reuse, R20 ;  /* 0x000000bca414723c */ /* 0x082fe20000041814 */
[----:B----4-:R-:W-:Y:S05]  /*8c60*/  IMAD.U32 R2, RZ, RZ, UR6 ;  /* 0x00000006ff027e24 */ /* 0x010fea000f8e00ff */
[C---:B------:R-:W-:Y:S05]  /*8c70*/  HMMA.16816.F32.BF16 R24, R180.reuse, R188, R24 ;  /* 0x000000bcb418723c */ /* 0x040fea0000041818 */
[-C--:B------:R-:W-:Y:S01]  /*8c80*/  LEA R2, P0, R2, R218.reuse, 0x2 ;  /* 0x000000da02027211 */ /* 0x080fe200078010ff */
[-C--:B------:R-:W-:Y:S05]  /*8c90*/  HMMA.16816.F32.BF16 R28, R180, R190.reuse, R28 ;  /* 0x000000beb41c723c */ /* 0x080fea000004181c */
[-C--:B------:R-:W-:Y:S01]  /*8ca0*/  LEA.HI.X.SX32 R3, R0, R219.reuse, 0x2, P0 ;  /* 0x000000db00037211 */ /* 0x080fe200000f16ff */
[----:B------:R-:W-:Y:S01]  /*8cb0*/  HMMA.16816.F32.BF16 R32, R164, R190, R32 ;  /* 0x000000bea420723c */ /* 0x000fe20000041820 */
[----:B------:R-:W-:Y:S05]  /*8cc0*/  IMAD.U32 R0, RZ, RZ, UR8 ;  /* 0x00000008ff007e24 */ /* 0x000fea000f8e00ff */
[-C--:B------:R-:W-:Y:S01]  /*8cd0*/  HMMA.16816.F32.BF16 R4, R168, R184.reuse, R4 ;  /* 0x000000b8a804723c */ /* 0x080fe20000041804 */
        /* <DEDUP_REMOVED lines=13> */
[-C--:B------:R-:W-:Y:S06]  /*8db0*/  HMMA.16816.F32.BF16 R28, R192, R198.reuse, R28 ;  /* 0x000000c6c01c723c */ /* 0x080fec000004181c */
[----:B------:R-:W-:Y:S01]  /*8dc0*/  HMMA.16816.F32.BF16 R32, R168, R198, R32 ;  /* 0x000000c6a820723c */ /* 0x000fe20000041820 */
[----:B------:R-:W-:Y:S01]  /*8dd0*/  LDSM.16.MT88.4 R168, [R176+0x3000] ;  /* 0x00300000b0a8783b */ /* 0x000fe20000004200 */
[----:B-1----:R-:W-:Y:S01]  /*8de0*/  IMAD.U32 R4, RZ, RZ, UR8 ;  /* 0x00000008ff047e24 */ /* 0x002fe2000f8e00ff */
[----:B------:R-:W-:Y:S02]  /*8df0*/  UIMAD UR8, UR7, 0x30, URZ ;  /* 0x00000030070878a4 */ /* 0x000fe4000f8e023f */
[----:B------:R-:W-:Y:S02]  /*8e00*/  UIMAD UR7, UR7, 0x38, URZ ;  /* 0x00000038070778a4 */ /* 0x000fe4000f8e023f */
        /* <DEDUP_REMOVED lines=63> */
[----:B------:R-:W-:Y:S01]  /*9200*/  IMAD.U32 R0, RZ, RZ, UR7 ;  /* 0x00000007ff007e24 */ /* 0x000fe2000f8e00ff */
[----:B------:R-:W-:Y:S03]  /*9210*/  UIADD3 UR8, UR6, UR9, URZ ;  /* 0x0000000906087290 */ /* 0x000fe6000fffe03f */
[----:B------:R2:W-:Y:S03]  /*9220*/  REDG.E.ADD.F32.FTZ.RN.STRONG.GPU desc[UR14][R4.64], R15 ;  /* 0x0000000f040079a6 */ /* 0x0005e6000c10f38e */
[----:B------:R-:W-:Y:S01]  /*9230*/  IMAD.U32 R10, RZ, RZ, UR8 ;  /* 0x00000008ff0a7e24 */ /* 0x000fe2000f8e00ff */
        /* <DEDUP_REMOVED lines=9> */
[----:B------:R-:W-:Y:S01]  /*92d0*/  IMAD.U32 R0, RZ, RZ, UR9 ;  /* 0x00000009ff007e24 */ /* 0x000fe2000f8e00ff */
[-C--:B------:R-:W-:Y:S02]  /*92e0*/  LEA R4, P0, R4, R218.reuse, 0x2 ;  /* 0x000000da04047211 */ /* 0x080fe400078010ff */
[-C--:B------:R-:W-:Y:S01]  /*92f0*/  LEA R8, P1, R8, R218.reuse, 0x2 ;  /* 0x000000da08087211 */ /* 0x080fe200078210ff */
[----:B------:R1:W-:Y:S01]  /*9300*/  REDG.E.ADD.F32.FTZ.RN.STRONG.GPU desc[UR14][R6.64], R22 ;  /* 0x00000016060079a6 */ /* 0x0003e2000c10f38e */
[-C--:B------:R-:W-:Y:S01]  /*9310*/  LEA.HI.X.SX32 R5, R0, R219.reuse, 0x2, P0 ;  /* 0x000000db00057211 */ /* 0x080fe200000f16ff */
[----:B------:R-:W-:Y:S01]  /*9320*/  IMAD.U32 R0, RZ, RZ, UR8 ;  /* 0x00000008ff007e24 */ /* 0x000fe2000f8e00ff */
[----:B------:R-:W-:Y:S01]  /*9330*/  UIADD3 UR8, UR6, UR7, URZ ;  /* 0x0000000706087290 */ /* 0x000fe2000fffe03f */
[-C--:B------:R-:W-:Y:S02]  /*9340*/  LEA R10, P0, R10, R218.reuse, 0x2 ;  /* 0x000000da0a0a7211 */ /* 0x080fe400078010ff */
[----:B------:R2:W-:Y:S01]  /*9350*/  REDG.E.ADD.F32.FTZ.RN.STRONG.GPU desc[UR14][R4.64], R23 ;  /* 0x00000017040079a6 */ /* 0x0005e2000c10f38e */
[----:B------:R-:W-:Y:S01]  /*9360*/  UIADD3 UR9, UR6, UR8, URZ ;  /* 0x0000000806097290 */ /* 0x000fe2000fffe03f */
[-C--:B------:R-:W-:Y:S01]  /*9370*/  LEA.HI.X.SX32 R11, R0, R219.reuse, 0x2, P0 ;  /* 0x000000db000b7211 */ /* 0x080fe200000f16ff */
[----:B------:R-:W-:Y:S01]  /*9380*/  IMAD.U32 R0, RZ, RZ, UR8 ;  /* 0x00000008ff007e24 */ /* 0x000fe2000f8e00ff */
[----:B------:R-:W-:Y:S01]  /*9390*/  UIADD3 UR8, UR11, 0x60, URZ ;  /* 0x000000600b087890 */ /* 0x000fe2000fffe03f */
[----:B------:R-:W-:Y:S04]  /*93a0*/  LDSM.16.MT88.4 R20, [R207+0x2000] ;  /* 0x00200000cf14783b */ /* 0x000fe80000004200 */
[----:B------:R-:W-:Y:S01]  /*93b0*/  REDG.E.ADD.F32.FTZ.RN.STRONG.GPU desc[UR14][R10.64], R24 ;  /* 0x000000180a0079a6 */ /* 0x000fe2000c10f38e */
[CC--:B-1----:R-:W-:Y:S04]  /*93c0*/  LEA R6, P0, R0.reuse, R218.reuse, 0x2 ;  /* 0x000000da00067211 */ /* 0x0c2fe800078010ff */
[-C--:B------:R-:W-:Y:S01]  /*93d0*/  LEA.HI.X.SX32 R7, R0, R219.reuse, 0x2, P0 ;  /* 0x000000db00077211 */ /* 0x080fe200000f16ff */
[----:B------:R-:W-:Y:S02]  /*93e0*/  IMAD.U32 R0, RZ, RZ, UR8 ;  /* 0x00000008ff007e24 */ /* 0x000fe4000f8e00ff */
[----:B--2---:R-:W-:Y:S01]  /*93f0*/  IMAD.U32 R4, RZ, RZ, UR7 ;  /* 0x00000007ff047e24 */ /* 0x004fe2000f8e00ff */
[----:B------:R-:W-:Y:S01]  /*9400*/  UIADD3 UR7, UR6, UR8, URZ ;  /* 0x0000000806077290 */ /* 0x000fe2000fffe03f */
[----:B------:R-:W-:Y:S03]  /*9410*/  IMAD.U32 R5, RZ, RZ, UR9 ;  /* 0x00000009ff057e24 */ /* 0x000fe6000f8e00ff */
[-C--:B------:R-:W-:Y:S01]  /*9420*/  LEA.HI.X.SX32 R9, R4, R219.reuse, 0x2, P1 ;  /* 0x000000db04097211 */ /* 0x080fe200008f16ff */
[----:B------:R-:W-:Y:S01]  /*9430*/  UIADD3 UR9, UR6, UR7, URZ ;  /* 0x0000000706097290 */ /* 0x000fe2000fffe03f */
[CC--:B------:R-:W-:Y:S03]  /*9440*/  LEA R4, P0, R5.reuse, R218.reuse, 0x2 ;  /* 0x000000da05047211 */ /* 0x0c0fe600078010ff */
[----:B------:R-:W-:Y:S01]  /*9450*/  REDG.E.ADD.F32.FTZ.RN.STRONG.GPU desc[UR14][R8.64], R25 ;  /* 0x00000019080079a6 */ /* 0x000fe2000c10f38e */
[-C--:B------:R-:W-:Y:S01]  /*9460*/  LEA.HI.X.SX32 R5, R5, R219.reuse, 0x2, P0 ;  /* 0x000000db05057211 */ /* 0x080fe200000f16ff */
[----:B------:R-:W-:Y:S02]  /*9470*/  UIADD3 UR8, UR6, UR9, URZ ;  /* 0x0000000906087290 */ /* 0x000fe4000fffe03f */
[----:B------:R1:W-:Y:S04]  /*9480*/  REDG.E.ADD.F32.FTZ.RN.STRONG.GPU desc[UR14][R6.64], R26 ;  /* 0x0000001a060079a6 */ /* 0x0003e8000c10f38e */
[----:B------:R2:W-:Y:S04]  /*9490*/  REDG.E.ADD.F32.FTZ.RN.STRONG.GPU desc[UR14][R4.64], R27 ;  /* 0x0000001b040079a6 */ /* 0x0005e8000c10f38e */
[----:B------:R-:W-:Y:S04]  /*94a0*/  REDG.E.ADD.F32.FTZ.RN.STRONG.GPU desc[UR14][R218.64+0x180], R32 ;  /* 0x00018020da0079a6 */ /* 0x000fe8000c10f38e */
[----:B------:R3:W-:Y:S04]  /*94b0*/  REDG.E.ADD.F32.FTZ.RN.STRONG.GPU desc[UR14][R2.64+0x180], R33 ;  /* 0x00018021020079a6 */ /* 0x0007e8000c10f38e */
[----:B------:R-:W-:Y:S01]  /*94c0*/  LDSM.16.MT88.4 R24, [R176+0x2000] ;  /* 0x00200000b018783b */ /* 0x000fe20000004200 */
[----:B-1----:R-:W-:Y:S01]  /*94d0*/  IMAD.U32 R6, RZ, RZ, UR7 ;  /* 0x00000007ff067e24 */ /* 0x002fe2000f8e00ff */
[----:B------:R-:W-:Y:S01]  /*94e0*/  UIADD3 UR7, UR6, UR8, URZ ;  /* 0x0000000806077290 */ /* 0x000fe2000fffe03f */
[----:B------:R-:W-:Y:S01]  /*94f0*/  IMAD.U32 R7, RZ, RZ, UR8 ;  /* 0x00000008ff077e24 */ /* 0x000fe2000f8e00ff */
[CC--:B--2---:R-:W-:Y:S02]  /*9500*/  LEA R4, P0, R0.reuse, R218.reuse, 0x2 ;  /* 0x000000da00047211 */ /* 0x0c4fe400078010ff */
[----:B------:R-:W-:Y:S02]  /*9510*/  UIADD3 UR6, UR6, UR7, URZ ;  /* 0x0000000706067290 */ /* 0x000fe4000fffe03f */
[-C--:B------:R-:W-:Y:S01]  /*9520*/  LEA.HI.X.SX32 R5, R0, R219.reuse, 0x2, P0 ;  /* 0x000000db00057211 */ /* 0x080fe200000f16ff */
[----:B------:R-:W-:Y:S01]  /*9530*/  IMAD.U32 R0, RZ, RZ, UR9 ;  /* 0x00000009ff007e24 */ /* 0x000fe2000f8e00ff */
[CC--:B------:R-:W-:Y:S02]  /*9540*/  LEA R10, P0, R6.reuse, R218.reuse, 0x2 ;  /* 0x000000da060a7211 */ /* 0x0c0fe400078010ff */
[----:B---3--:R-:W-:Y:S01]  /*9550*/  IMAD.U32 R3, RZ, RZ, UR6 ;  /* 0x00000006ff037e24 */ /* 0x008fe2000f8e00ff */
[----:B------:R1:W-:Y:S01]  /*9560*/  REDG.E.ADD.F32.FTZ.RN.STRONG.GPU desc[UR14][R4.64], R34 ;  /* 0x00000022040079a6 */ /* 0x0003e2000c10f38e */
[-C--:B------:R-:W-:Y:S01]  /*9570*/  LEA.HI.X.SX32 R11, R6, R219.reuse, 0x2, P0 ;  /* 0x000000db060b7211 */ /* 0x080fe200000f16ff */
[----:B------:R-:W-:Y:S01]  /*9580*/  ULOP3.LUT UR6, UR13, 0x1, URZ, 0xc0, !UPT ;  /* 0x000000010d067892 */ /* 0x000fe2000f8ec03f */
[CC--:B------:R-:W-:Y:S02]  /*9590*/  LEA R8, P0, R0.reuse, R218.reuse, 0x2 ;  /* 0x000000da00087211 */ /* 0x0c0fe400078010ff */
[-C--:B------:R-:W-:Y:S01]  /*95a0*/  LEA R6, P3, R7, R218.reuse, 0x2 ;  /* 0x000000da07067211 */ /* 0x080fe200078610ff */
[----:B------:R-:W-:Y:S01]  /*95b0*/  REDG.E.ADD.F32.FTZ.RN.STRONG.GPU desc[UR14][R10.64], R35 ;  /* 0x000000230a0079a6 */ /* 0x000fe2000c10f38e */
[-C--:B------:R-:W-:Y:S01]  /*95c0*/  LEA.HI.X.SX32 R9, R0, R219.reuse, 0x2, P0 ;  /* 0x000000db00097211 */ /* 0x080fe200000f16ff */
[----:B------:R-:W-:Y:S01]  /*95d0*/  VIADD R0, R207, 0xffffc000 ;  /* 0xffffc000cf007836 */ /* 0x000fe20000000000 */
        /* <DEDUP_REMOVED lines=106> */
[----:B------:R-:W4:Y:S04]  /*9c80*/  LDL R181, [R1] ;  /* 0x0000000001b57983 */ /* 0x000f280000100800 */
        /* <DEDUP_REMOVED lines=43> */
[----:B------:R-:W-:-:S03]  /*9f40*/  F2FP.BF16.F32.PACK_AB R23, R23, R118 ;  /* 0x000000761717723e */ /* 0x000fc600000010ff */
[----:B------:R-:W-:Y:S01]  /*9f50*/  STS [R252+0x400], R31 ;  /* 0x0004001ffc007388 */ /* 0x000fe20000000800 */
        /* <DEDUP_REMOVED lines=85> */
[----:B------:R-:W-:Y:S01]  /*a4b0*/  F2FP.BF16.F32.PACK_AB R90, R91, R90 ;  /* 0x0000005a5b5a723e */ /* 0x000fe200000010ff */
[----:B------:R-:W-:Y:S01]  /*a4c0*/  UISETP.NE.AND UP0, UPT, UR40, -0x1, UPT ;  /* 0xffffffff2800788c */ /* 0x000fe2000bf05270 */
[----:B------:R-:W-:-:S02]  /*a4d0*/  F2FP.BF16.F32.PACK_AB R92, R93, R92 ;  /* 0x0000005c5d5c723e */ /* 0x000fc400000010ff */
        /* <DEDUP_REMOVED lines=14> */
[----:B----4-:R-:W-:Y:S04]  /*a5c0*/  STS [R181], R24 ;  /* 0x00000018b5007388 */ /* 0x010fe80000000800 */
        /* <DEDUP_REMOVED lines=70> */
.L_x_645:
        /* <DEDUP_REMOVED lines=23> */
.L_x_646:
        /* <DEDUP_REMOVED lines=13> */
[----:B------:R-:W-:Y:S01]  /*ac70*/  ULDC.64 UR16, c[0x0][0x468] ;  /* 0x00011a0000107ab9 */ /* 0x000fe20000000a00 */
[----:B------:R-:W-:Y:S01]  /*ac80*/  ISETP.GE.AND P5, PT, R0, UR12, PT ;  /* 0x0000000c00007c0c */ /* 0x000fe2000bfa6270 */
[----:B------:R-:W-:Y:S01]  /*ac90*/  IMAD.U32 R3, RZ, RZ, UR11 ;  /* 0x0000000bff037e24 */ /* 0x000fe2000f8e00ff */
[----:B------:R-:W-:Y:S01]  /*aca0*/  IADD3 R4, P0, R4, UR20, RZ ;  /* 0x0000001404047c10 */ /* 0x000fe2000ff1e0ff */
[----:B------:R-:W-:Y:S01]  /*acb0*/  UIMAD UR11, UR13, UR16, URZ ;  /* 0x000000100d0b72a4 */ /* 0x000fe2000f8e023f */
[C---:B------:R-:W-:Y:S01]  /*acc0*/  VIADD R6, R0.reuse, 0x20 ;  /* 0x0000002000067836 */ /* 0x040fe20000000000 */
[----:B------:R-:W-:Y:S01]  /*acd0*/  SHF.R.S32.HI R22, RZ, 0x1f, R0 ;  /* 0x0000001fff167819 */ /* 0x000fe20000011400 */
[----:B------:R-:W-:Y:S01]  /*ace0*/  VIADD R7, R0, 0x40 ;  /* 0x0000004000077836 */ /* 0x000fe20000000000 */
[----:B------:R-:W-:Y:S01]  /*acf0*/  IADD3.X R5, R5, UR21, R3, P0, !PT ;  /* 0x0000001505057c10 */ /* 0x000fe200087fe403 */
[----:B------:R-:W-:Y:S01]  /*ad00*/  IMAD.U32 R3, RZ, RZ, UR16 ;  /* 0x00000010ff037e24 */ /* 0x000fe2000f8e00ff */
[----:B------:R-:W-:Y:S01]  /*ad10*/  UIMAD UR17, UR56, UR17, UR11 ;  /* 0x00000011381172a4 */ /* 0x000fe2000f8e020b */
[----:B------:R1:W2:Y:S01]  /*ad20*/  LDS.128 R28, [R2+0xd000] ;  /* 0x00d00000021c7984 */ /* 0x0002a20000000c00 */
[----:B------:R-:W-:Y:S01]  /*ad30*/  ISETP.GE.AND P4, PT, R6, UR12, PT ;  /* 0x0000000c06007c0c */ /* 0x000fe2000bf86270 */
[----:B------:R-:W-:Y:S01]  /*ad40*/  IMAD.WIDE.U32 R4, R3, UR56, R4 ;  /* 0x0000003803047c25 */ /* 0x000fe2000f8e0004 */
[----:B------:R-:W-:Y:S01]  /*ad50*/  ISETP.GE.AND P3, PT, R7, UR12, PT ;  /* 0x0000000c07007c0c */ /* 0x000fe2000bf66270 */
[----:B------:R1:W3:Y:S02]  /*ad60*/  LDS.128 R24, [R2+0x11000] ;  /* 0x0110000002187984 */ /* 0x0002e40000000c00 */
[----:B------:R-:W-:-:S02]  /*ad70*/  VIADD R6, R0, 0x60 ;  /* 0x0000006000067836 */ /* 0x000fc40000000000 */
[----:B------:R1:W4:Y:S01]  /*ad80*/  LDS.128 R36, [R2+0x15000] ;  /* 0x0150000002247984 */ /* 0x0003220000000c00 */
[----:B------:R-:W-:Y:S02]  /*ad90*/  VIADD R20, R5, UR17 ;  /* 0x0000001105147c36 */ /* 0x000fe40008000000 */
[----:B------:R-:W-:Y:S01]  /*ada0*/  ISETP.GE.AND P2, PT, R6, UR12, PT ;  /* 0x0000000c06007c0c */ /* 0x000fe2000bf46270 */
        /* <DEDUP_REMOVED lines=22> */
.L_x_648:
[----:B------:R-:W-:Y:S05]  /*af10*/  BSYNC B0 ;  /* 0x0000000000007941 */ /* 0x000fea0003800000 */
.L_x_647:
        /* <DEDUP_REMOVED lines=18> */
.L_x_650:
[----:B------:R-:W-:Y:S05]  /*b040*/  BSYNC B0 ;  /* 0x0000000000007941 */ /* 0x000fea0003800000 */
.L_x_649:
        /* <DEDUP_REMOVED lines=20> */
.L_x_652:
[----:B------:R-:W-:Y:S05]  /*b190*/  BSYNC B0 ;  /* 0x0000000000007941 */ /* 0x000fea0003800000 */
.L_x_651:
        /* <DEDUP_REMOVED lines=20> */
.L_x_654:
[----:B------:R-:W-:Y:S05]  /*b2e0*/  BSYNC B0 ;  /* 0x0000000000007941 */ /* 0x000fea0003800000 */
.L_x_653:
        /* <DEDUP_REMOVED lines=23> */
[C---:B------:R-:W-:Y:S01]  /*b460*/  IMAD.WIDE.U32 R6, R0.reuse, UR8, R4 ;  /* 0x0000000800067c25 */ /* 0x040fe2000f8e0004 */
        /* <DEDUP_REMOVED lines=8> */
.L_x_656:
[----:B------:R-:W-:Y:S05]  /*b4f0*/  BSYNC B0 ;  /* 0x0000000000007941 */ /* 0x000fea0003800000 */
.L_x_655:
        /* <DEDUP_REMOVED lines=18> */
.L_x_658:
[----:B------:R-:W-:Y:S05]  /*b620*/  BSYNC B0 ;  /* 0x0000000000007941 */ /* 0x000fea0003800000 */
.L_x_657:
        /* <DEDUP_REMOVED lines=18> */
.L_x_660:
[----:B------:R-:W-:Y:S05]  /*b750*/  BSYNC B0 ;  /* 0x0000000000007941 */ /* 0x000fea0003800000 */
.L_x_659:
        /* <DEDUP_REMOVED lines=16> */
.L_x_613:
[----:B------:R-:W-:Y:S05]  /*b860*/  BSYNC B1 ;  /* 0x0000000000017941 */ /* 0x000fea0003800000 */
.L_x_591:
        /* <DEDUP_REMOVED lines=11> */
.L_x_661:
[----:B------:R-:W-:Y:S05]  /*b920*/  EXIT ;  /* 0x000000000000794d */ /* 0x000fea0003800000 */
.L_x_663:
        /* <DEDUP_REMOVED lines=13> */
.L_x_2063:


//--------------------- .text._ZN5flash27flash_bwd_convert_dq_kernelI23Flash_bwd_kernel_traitsILi128ELi64ELi64ELi8ELi4ELi2ELi2ELb1ELb0EN7cutlass10bfloat16_tE19Flash_kernel_traitsILi128ELi64ELi64ELi8ES3_EEEEvNS_16Flash_bwd_paramsEi --------------------------
	.section	.text._ZN5flash27flash_bwd_convert_dq_kernelI23Flash_bwd_kernel_traitsILi128ELi64ELi64ELi8ELi4ELi2ELi2ELb1ELb0EN7cutlass10bfloat16_tE19Flash_kernel_traitsILi128ELi64ELi64ELi8ES3_EEEEvNS_16Flash_bwd_paramsEi,"ax",@progbits
	.align	128
        .global         _ZN5flash27flash_bwd_convert_dq_kernelI23Flash_bwd_kernel_traitsILi128ELi64ELi64ELi8ELi4ELi2ELi2ELb1ELb0EN7cutlass10bfloat16_tE19Flash_kernel_traitsILi128ELi64ELi64ELi8ES3_EEEEvNS_16Flash_bwd_paramsEi
        .type           _ZN5flash27flash_bwd_convert_dq_kernelI23Flash_bwd_kernel_traitsILi128ELi64ELi64ELi8ELi4ELi2ELi2ELb1ELb0EN7cutlass10bfloat16_tE19Flash_kernel_traitsILi128ELi64ELi64ELi8ES3_EEEEvNS_16Flash_bwd_paramsEi,@function
        .size           _ZN5flash27flash_bwd_convert_dq_kernelI23Flash_bwd_kernel_traitsILi128ELi64ELi64ELi8ELi4ELi2ELi2ELb1ELb0EN7cutlass10bfloat16_tE19Flash_kernel_traitsILi128ELi64ELi64ELi8ES3_EEEEvNS_16Flash_bwd_paramsEi,(.L_x_2064 - _ZN5flash27flash_bwd_convert_dq_kernelI23Flash_bwd_kernel_traitsILi128ELi64ELi64ELi8ELi4ELi2ELi2ELb1ELb0EN7cutlass10bfloat16_tE19Flash_kernel_traitsILi128ELi64ELi64ELi8ES3_EEEEvNS_16Flash_bwd_paramsEi)
        .other          _ZN5flash27flash_bwd_convert_dq_kernelI23Flash_bwd_kernel_traitsILi128ELi64ELi64ELi8ELi4ELi2ELi2ELb1ELb0EN7cutlass10bfloat16_tE19Flash_kernel_traitsILi128ELi64ELi64ELi8ES3_EEEEvNS_16Flash_bwd_paramsEi,@"STO_CUDA_ENTRY STV_DEFAULT"
_ZN5flash27flash_bwd_convert_dq_kernelI23Flash_bwd_kernel_traitsILi128ELi64ELi64ELi8ELi4ELi2ELi2ELb1ELb0EN7cutlass10bfloat16_tE19Flash_kernel_traitsILi128ELi64ELi64ELi8ES3_EEEEvNS_16Flash_bwd_paramsEi:
.text._ZN5flash27flash_bwd_convert_dq_kernelI23Flash_bwd_kernel_traitsILi128ELi64ELi64ELi8ELi4ELi2ELi2ELb1ELb0EN7cutlass10bfloat16_tE19Flash_kernel_traitsILi128ELi64ELi64ELi8ES3_EEEEvNS_16Flash_bwd_paramsEi:
[----:B------:R-:W-:Y:S01]  /*0000*/  LDC R1, c[0x0][0x28] ;  /* 0x00000a00ff017b82 */ /* 0x000fe20000000800 */
[----:B------:R-:W0:Y:S07]  /*0010*/  S2R R32, SR_CTAID.Y ;  /* 0x0000000000207919 */ /* 0x000e2e0000002600 */
[----:B------:R-:W0:Y:S01]  /*0020*/  LDC.64 R4, c[0x0][0x2f0] ;  /* 0x0000bc00ff047b82 */ /* 0x000e220000000a00 */
[----:B------:R-:W-:Y:S01]  /*0030*/  ULDC.64 UR4, c[0x0][0x2f0] ;  /* 0x0000bc0000047ab9 */ /* 0x000fe20000000a00 */
[----:B------:R-:W-:Y:S01]  /*0040*/  MOV R35, 0xffffffff ;  /* 0xffffffff00237802 */ /* 0x000fe20000000f00 */
[----:B------:R-:W-:Y:S01]  /*0050*/  ULDC.64 UR6, c[0x0][0x208] ;  /* 0x0000820000067ab9 */ /* 0x000fe20000000a00 */
[----:B------:R-:W-:-:S04]  /*0060*/  ISETP.NE.U32.AND P0, PT, RZ, UR4, PT ;  /* 0x00000004ff007c0c */ /* 0x000fc8000bf05070 */
[----:B------:R-:W-:Y:S01]  /*0070*/  ISETP.NE.AND.EX P0, PT, RZ, UR5, PT, P0 ;  /* 0x00000005ff007c0c */ /* 0x000fe2000bf05300 */
[----:B0-----:R-:W-:-:S12]  /*0080*/  IMAD.WIDE R4, R32, 0x4, R4 ;  /* 0x0000000420047825 */ /* 0x001fd800078e0204 */
[----:B------:R-:W2:Y:S04]  /*0090*/  @P0 LDG.E R35, desc[UR6][R4.64] ;  /* 0x0000000604230981 */ /* 0x000ea8000c1e1900 */
[----:B------:R-:W2:Y:S01]  /*00a0*/  @P0 LDG.E R0, desc[UR6][R4.64+0x4] ;  /* 0x0000040604000981 */ /* 0x000ea2000c1e1900 */
[----:B------:R-:W0:Y:S02]  /*00b0*/  S2R R3, SR_CTAID.X ;  /* 0x0000000000037919 */ /* 0x000e240000002500 */
[----:B0-----:R-:W-:Y:S01]  /*00c0*/  SHF.L.U32 R3, R3, 0x6, RZ ;  /* 0x0000000603037819 */ /* 0x001fe200000006ff */
[----:B--2---:R-:W-:-:S06]  /*00d0*/  @P0 IMAD.IADD R0, R0, 0x1, -R35 ;  /* 0x0000000100000824 */ /* 0x004fcc00078e0a23 */
[----:B------:R-:W0:Y:S02]  /*00e0*/  @!P0 LDC R0, c[0x0][0x2c4] ;  /* 0x0000b100ff008b82 */ /* 0x000e240000000800 */
[----:B0-----:R-:W-:-:S13]  /*00f0*/  ISETP.GT.AND P1, PT, R0, R3, PT ;  /* 0x000000030000720c */ /* 0x001fda0003f24270 */
[----:B------:R-:W-:Y:S05]  /*0100*/  @!P1 EXIT ;  /* 0x000000000000994d */ /* 0x000fea0003800000 */
[----:B------:R-:W-:Y:S01]  /*0110*/  ISETP.NE.AND P2, PT, R35, -0x1, PT ;  /* 0xffffffff2300780c */ /* 0x000fe20003f45270 */
[----:B------:R-:W0:Y:S01]  /*0120*/  S2R R37, SR_TID.X ;  /* 0x0000000000257919 */ /* 0x000e220000002100 */
[----:B------:R-:W1:Y:S01]  /*0130*/  LDC R2, c[0x0][0x490] ;  /* 0x00012400ff027b82 */ /* 0x000e620000000800 */
[----:B------:R-:W-:Y:S01]  /*0140*/  IMAD.MOV.U32 R29, RZ, RZ, RZ ;  /* 0x000000ffff1d7224 */ /* 0x000fe200078e00ff */
[----:B------:R-:W-:Y:S01]  /*0150*/  SHF.R.S32.HI R41, RZ, 0x1f, R3 ;  /* 0x0000001fff297819 */ /* 0x000fe20000011403 */
[----:B------:R-:W2:Y:S01]  /*0160*/  S2R R4, SR_CTAID.Z ;  /* 0x0000000000047919 */ /* 0x000ea20000002700 */
[----:B------:R-:W-:Y:S02]  /*0170*/  CS2R R12, SRZ ;  /* 0x00000000000c7805 */ /* 0x000fe4000001ff00 */
[----:B------:R-:W-:Y:S02]  /*0180*/  CS2R R58, SRZ ;  /* 0x00000000003a7805 */ /* 0x000fe4000001ff00 */
[----:B------:R-:W-:-:S02]  /*0190*/  CS2R R54, SRZ ;  /* 0x0000000000367805 */ /* 0x000fc4000001ff00 */
[----:B------:R-:W-:Y:S02]  /*01a0*/  CS2R R14, SRZ ;  /* 0x00000000000e7805 */ /* 0x000fe4000001ff00 */
[----:B------:R-:W-:Y:S02]  /*01b0*/  CS2R R18, SRZ ;  /* 0x0000000000127805 */ /* 0x000fe4000001ff00 */
[----:B------:R-:W-:Y:S02]  /*01c0*/  CS2R R20, SRZ ;  /* 0x0000000000147805 */ /* 0x000fe4000001ff00 */
[----:B------:R-:W-:Y:S01]  /*01d0*/  CS2R R22, SRZ ;  /* 0x0000000000167805 */ /* 0x000fe2000001ff00 */
[----:B------:R-:W3:Y:S01]  /*01e0*/  @P2 LDC.64 R60, c[0x0][0x448] ;  /* 0x00011200ff3c2b82 */ /* 0x000ee20000000a00 */
[----:B------:R-:W-:Y:S02]  /*01f0*/  CS2R R24, SRZ ;  /* 0x0000000000187805 */ /* 0x000fe4000001ff00 */
[----:B------:R-:W-:Y:S01]  /*0200*/  CS2R R50, SRZ ;  /* 0x0000000000327805 */ /* 0x000fe2000001ff00 */
[----:B------:R-:W-:Y:S01]  /*0210*/  IMAD.MOV.U32 R5, RZ, RZ, RZ ;  /* 0x000000ffff057224 */ /* 0x000fe200078e00ff */
[----:B------:R-:W-:-:S02]  /*0220*/  CS2R R6, SRZ ;  /* 0x0000000000067805 */ /* 0x000fc4000001ff00 */
[----:B------:R-:W-:Y:S02]  /*0230*/  CS2R R8, SRZ ;  /* 0x0000000000087805 */ /* 0x000fe4000001ff00 */
[----:B------:R-:W-:Y:S02]  /*0240*/  CS2R R10, SRZ ;  /* 0x00000000000a7805 */ /* 0x000fe4000001ff00 */
[----:B------:R-:W-:Y:S02]  /*0250*/  CS2R R56, SRZ ;  /* 0x0000000000387805 */ /* 0x000fe4000001ff00 */
[----:B------:R-:W-:Y:S02]  /*0260*/  CS2R R16, SRZ ;  /* 0x0000000000107805 */ /* 0x000fe4000001ff00 */
[----:B------:R-:W-:Y:S02]  /*0270*/  CS2R R52, SRZ ;  /* 0x0000000000347805 */ /* 0x000fe4000001ff00 */
[----:B-1----:R-:W-:-:S02]  /*0280*/  ISETP.GE.AND P1, PT, R2, 0x1, PT ;  /* 0x000000010200780c */ /* 0x002fc40003f26270 */
[----:B0-----:R-:W-:Y:S01]  /*0290*/  SHF.R.S32.HI R28, RZ, 0x1f, R37 ;  /* 0x0000001fff1c7819 */ /* 0x001fe20000011425 */
[----:B---3--:R-:W-:-:S03]  /*02a0*/  @P2 IMAD.WIDE.U32 R62, R35, R60, RZ ;  /* 0x0000003c233e2225 */ /* 0x008fc600078e00ff */
[----:B------:R-:W-:Y:S01]  /*02b0*/  LEA.HI R28, R28, R37, RZ, 0x5 ;  /* 0x000000251c1c7211 */ /* 0x000fe200078f28ff */
[----:B------:R-:W-:Y:S01]  /*02c0*/  HFMA2.MMA R60, -RZ, RZ, 0, 0 ;  /* 0x00000000ff3c7435 */ /* 0x000fe200000001ff */
[----:B------:R-:W-:Y:S02]  /*02d0*/  @P2 IMAD R61, R35, R61, R63 ;  /* 0x0000003d233d2224 */ /* 0x000fe400078e023f */
[----:B------:R-:W-:Y:S01]  /*02e0*/  SHF.R.S32.HI R36, RZ, 0x5, R28 ;  /* 0x00000005ff247819 */ /* 0x000fe2000001141c */
[----:B--2---:R-:W-:Y:S07]  /*02f0*/  @P2 BRA `(.L_x_664) ;  /* 0x00000000001c2947 */ /* 0x004fee0003800000 */
[----:B------:R-:W0:Y:S01]  /*0300*/  LDC.64 R26, c[0x0][0x430] ;  /* 0x00010c00ff1a7b82 */ /* 0x000e220000000a00 */
[----:B------:R-:W-:Y:S02]  /*0310*/  SHF.R.S32.HI R31, RZ, 0x1f, R32 ;  /* 0x0000001fff1f7819 */ /* 0x000fe40000011420 */
[----:B------:R-:W-:-:S03]  /*0320*/  MOV R35, 0xffffffff ;  /* 0xffffffff00237802 */ /* 0x000fc60000000f00 */
[-C--:B0-----:R-:W-:Y:S02]  /*0330*/  IMAD R31, R31, R26.reuse, RZ ;  /* 0x0000001a1f1f7224 */ /* 0x081fe400078e02ff */
[----:B------:R-:W-:-:S04]  /*0340*/  IMAD.WIDE.U32 R62, R32, R26, RZ ;  /* 0x0000001a203e7225 */ /* 0x000fc800078e00ff */
[----:B------:R-:W-:-:S04]  /*0350*/  IMAD R27, R32, R27, R31 ;  /* 0x0000001b201b7224 */ /* 0x000fc800078e021f */
[----:B------:R-:W-:-:S07]  /*0360*/  IMAD.IADD R61, R63, 0x1, R27 ;  /* 0x000000013f3d7824 */ /* 0x000fce00078e021b */
.L_x_664:
[----:B------:R-:W-:Y:S05]  /*0370*/  @!P1 BRA `(.L_x_665) ;  /* 0x0000000800b49947 */ /* 0x000fea0003800000 */
[----:B------:R-:W0:Y:S01]  /*0380*/  LDC R33, c[0x0][0x2d4] ;  /* 0x0000b500ff217b82 */ /* 0x000e220000000800 */
[----:B------:R-:W-:Y:S01]  /*0390*/  IMAD.WIDE R26, R32, 0x80, RZ ;  /* 0x00000080201a7825 */ /* 0x000fe200078e02ff */
[----:B------:R-:W-:Y:S01]  /*03a0*/  LOP3.LUT R38, R28, 0xffffffe0, RZ, 0xc0, !PT ;  /* 0xffffffe01c267812 */ /* 0x000fe200078ec0ff */
[----:B------:R-:W-:Y:S01]  /*03b0*/  ULDC.64 UR10, c[0x0][0x488] ;  /* 0x00012200000a7ab9 */ /* 0x000fe20000000a00 */
[----:B------:R-:W-:Y:S01]  /*03c0*/  UMOV UR4, URZ ;  /* 0x0000003f00047c82 */ /* 0x000fe20008000000 */
[----:B------:R-:W-:Y:S01]  /*03d0*/  USHF.L.U64.HI UR5, UR10, 0x2, UR11 ;  /* 0x000000020a057899 */ /* 0x000fe2000801020b */
[----:B------:R-:W-:Y:S01]  /*03e0*/  SEL R26, R26, RZ, P0 ;  /* 0x000000ff1a1a7207 */ /* 0x000fe20000000000 */
[----:B------:R-:W-:Y:S01]  /*03f0*/  IMAD.IADD R37, R37, 0x1, -R38 ;  /* 0x0000000125257824 */ /* 0x000fe200078e0a26 */
[----:B------:R-:W1:Y:S01]  /*0400*/  LDC R12, c[0x0][0x270] ;  /* 0x00009c00ff0c7b82 */ /* 0x000e620000000800 */
[----:B------:R-:W-:Y:S01]  /*0410*/  SEL R34, R27, RZ, P0 ;  /* 0x000000ff1b227207 */ /* 0x000fe20000000000 */
[----:B------:R-:W-:Y:S01]  /*0420*/  ULDC.64 UR8, c[0x0][0x400] ;  /* 0x0001000000087ab9 */ /* 0x000fe20000000a00 */
[----:B------:R-:W-:-:S04]  /*0430*/  IADD3 R39, P0, R3, R26, RZ ;  /* 0x0000001a03277210 */ /* 0x000fc80007f1e0ff */
[----:B------:R-:W-:Y:S01]  /*0440*/  IADD3.X R41, R41, R34, RZ, P0, !PT ;  /* 0x0000002229297210 */ /* 0x000fe200007fe4ff */
[----:B------:R-:W2:Y:S01]  /*0450*/  LDC R43, c[0x0][0x2dc] ;  /* 0x0000b700ff2b7b82 */ /* 0x000ea20000000800 */
[----:B0-----:R-:W-:Y:S01]  /*0460*/  IMAD.WIDE R32, R32, R33, RZ ;  /* 0x0000002120207225 */ /* 0x001fe200078e02ff */
[----:B-1----:R-:W-:-:S03]  /*0470*/  SHF.R.S32.HI R26, RZ, 0x1f, R12 ;  /* 0x0000001fff1a7819 */ /* 0x002fc6000001140c */
[-C--:B------:R-:W-:Y:S02]  /*0480*/  IMAD R33, R33, R12.reuse, RZ ;  /* 0x0000000c21217224 */ /* 0x080fe400078e02ff */
[----:B------:R-:W-:Y:S02]  /*0490*/  IMAD R34, R41, R12, RZ ;  /* 0x0000000c29227224 */ /* 0x000fe400078e02ff */
[C---:B------:R-:W-:Y:S02]  /*04a0*/  IMAD R47, R32.reuse, R26, R33 ;  /* 0x0000001a202f7224 */ /* 0x040fe400078e0221 */
[----:B------:R-:W-:-:S04]  /*04b0*/  IMAD.WIDE.U32 R32, R32, R12, RZ ;  /* 0x0000000c20207225 */ /* 0x000fc800078e00ff */
[----:B--2---:R-:W-:-:S04]  /*04c0*/  IMAD.WIDE R30, R12, R43, RZ ;  /* 0x0000002b0c1e7225 */ /* 0x004fc800078e02ff */
[----:B------:R-:W-:Y:S02]  /*04d0*/  IMAD R27, R31, R35, RZ ;  /* 0x000000231f1b7224 */ /* 0x000fe400078e02ff */
[----:B------:R-:W-:Y:S02]  /*04e0*/  IMAD R49, R26, R39, R34 ;  /* 0x000000271a317224 */ /* 0x000fe400078e0222 */
[----:B------:R-:W-:Y:S02]  /*04f0*/  IMAD R45, R30, R29, R27 ;  /* 0x0000001d1e2d7224 */ /* 0x000fe400078e021b */
[----:B------:R-:W-:Y:S01]  /*0500*/  IMAD.IADD R40, R33, 0x1, R47 ;  /* 0x0000000121287824 */ /* 0x000fe200078e022f */
[----:B------:R-:W-:Y:S01]  /*0510*/  SHF.R.S32.HI R47, RZ, 0x1f, R43 ;  /* 0x0000001fff2f7819 */ /* 0x000fe2000001142b */
[----:B------:R-:W-:-:S04]  /*0520*/  IMAD.WIDE.U32 R26, R39, R12, RZ ;  /* 0x0000000c271a7225 */ /* 0x000fc800078e00ff */
[----:B------:R-:W-:Y:S01]  /*0530*/  IMAD R33, R40, R43, RZ ;  /* 0x0000002b28217224 */ /* 0x000fe200078e02ff */
[----:B------:R-:W-:Y:S01]  /*0540*/  IADD3 R40, R27, R49, RZ ;  /* 0x000000311b287210 */ /* 0x000fe20007ffe0ff */
[----:B------:R-:W-:-:S04]  /*0550*/  IMAD.WIDE.U32 R34, R30, R35, RZ ;  /* 0x000000231e227225 */ /* 0x000fc800078e00ff */
[----:B------:R-:W-:Y:S01]  /*0560*/  IMAD.WIDE.U32 R28, R32, R43, RZ ;  /* 0x0000002b201c7225 */ /* 0x000fe200078e00ff */
[----:B------:R-:W-:-:S03]  /*0570*/  IADD3 R38, R35, R45, RZ ;  /* 0x0000002d23267210 */ /* 0x000fc60007ffe0ff */
[-C--:B------:R-:W-:Y:S01]  /*0580*/  IMAD R40, R40, R43.reuse, RZ ;  /* 0x0000002b28287224 */ /* 0x080fe200078e02ff */
[----:B------:R-:W-:Y:S01]  /*0590*/  SEL R35, R28, R34, !P2 ;  /* 0x000000221c237207 */ /* 0x000fe20005000000 */
[----:B------:R-:W-:Y:S02]  /*05a0*/  IMAD R27, R47, R32, R33 ;  /* 0x000000202f1b7224 */ /* 0x000fe400078e0221 */
[-C--:B------:R-:W-:Y:S02]  /*05b0*/  IMAD R45, R4, R43.reuse, RZ ;  /* 0x0000002b042d7224 */ /* 0x080fe400078e02ff */
[-C--:B------:R-:W-:Y:S02]  /*05c0*/  IMAD R63, R12, R43.reuse, RZ ;  /* 0x0000002b0c3f7224 */ /* 0x080fe400078e02ff */
[----:B------:R-:W-:-:S03]  /*05d0*/  IMAD.WIDE.U32 R32, R26, R43, RZ ;  /* 0x0000002b1a207225 */ /* 0x000fc600078e00ff */
[----:B------:R-:W-:Y:S01]  /*05e0*/  SHF.L.U32 R43, R63, 0x3, RZ ;  /* 0x000000033f2b7819 */ /* 0x000fe200000006ff */
[----:B------:R-:W-:Y:S01]  /*05f0*/  IMAD R47, R47, R26, R40 ;  /* 0x0000001a2f2f7224 */ /* 0x000fe200078e0228 */
[----:B------:R-:W-:Y:S01]  /*0600*/  IADD3 R26, P0, R45, R35, RZ ;  /* 0x000000232d1a7210 */ /* 0x000fe20007f1e0ff */
[----:B------:R-:W-:Y:S01]  /*0610*/  @!P2 IMAD.IADD R38, R29, 0x1, R27 ;  /* 0x000000011d26a824 */ /* 0x000fe200078e021b */
[----:B------:R-:W-:Y:S01]  /*0620*/  IADD3 R12, R43, 0x20, R43 ;  /* 0x000000202b0c7810 */ /* 0x000fe20007ffe02b */
[----:B------:R-:W-:Y:S01]  /*0630*/  IMAD.IADD R29, R33, 0x1, R47 ;  /* 0x00000001211d7824 */ /* 0x000fe200078e022f */
[----:B------:R-:W-:Y:S01]  /*0640*/  SHF.L.U32 R28, R32, 0x2, RZ ;  /* 0x00000002201c7819 */ /* 0x000fe200000006ff */
[----:B------:R-:W-:Y:S01]  /*0650*/  IMAD R41, R41, R30, RZ ;  /* 0x0000001e29297224 */ /* 0x000fe200078e02ff */
[----:B------:R-:W-:Y:S01]  /*0660*/  LEA.HI.X.SX32 R27, R45, R38, 0x1, P0 ;  /* 0x000000262d1b7211 */ /* 0x000fe200000f0eff */
[----:B------:R-:W-:Y:S01]  /*0670*/  IMAD R37, R36, R63, R37 ;  /* 0x0000003f24257224 */ /* 0x000fe200078e0225 */
[----:B------:R-:W-:Y:S01]  /*0680*/  SHF.L.U64.HI R29, R32, 0x2, R29 ;  /* 0x00000002201d7819 */ /* 0x000fe2000001021d */
[-C--:B------:R-:W-:Y:S01]  /*0690*/  IMAD R32, R31, R39.reuse, R41 ;  /* 0x000000271f207224 */ /* 0x080fe200078e0229 */
[----:B------:R-:W-:Y:S01]  /*06a0*/  SHF.L.U64.HI R67, R35, 0x2, R38 ;  /* 0x0000000223437819 */ /* 0x000fe20000010226 */
[----:B------:R-:W-:Y:S01]  /*06b0*/  IMAD.WIDE.U32 R26, R30, R39, R26 ;  /* 0x000000271e1a7225 */ /* 0x000fe200078e001a */
[----:B------:R-:W-:-:S02]  /*06c0*/  SHF.R.S32.HI R31, RZ, 0x1f, R37 ;  /* 0x0000001fff1f7819 */ /* 0x000fc40000011425 */
[----:B------:R-:W-:Y:S01]  /*06d0*/  SHF.L.U32 R35, R35, 0x2, RZ ;  /* 0x0000000223237819 */ /* 0x000fe200000006ff */
[----:B------:R-:W-:Y:S01]  /*06e0*/  IMAD.IADD R36, R43, 0x1, R12 ;  /* 0x000000012b247824 */ /* 0x000fe200078e020c */
[----:B------:R-:W-:Y:S01]  /*06f0*/  IADD3 R30, P0, R37, R26, RZ ;  /* 0x0000001a251e7210 */ /* 0x000fe20007f1e0ff */
[----:B------:R-:W-:-:S03]  /*0700*/  IMAD.WIDE R40, R43, 0x4, R28 ;  /* 0x000000042b287825 */ /* 0x000fc600078e021c */
[----:B------:R-:W-:Y:S01]  /*0710*/  IADD3 R34, R43, R36, RZ ;  /* 0x000000242b227210 */ /* 0x000fe20007ffe0ff */
[----:B------:R-:W-:Y:S01]  /*0720*/  IMAD.WIDE R28, R45, 0x4, R28 ;  /* 0x000000042d1c7825 */ /* 0x000fe200078e021c */
[----:B------:R-:W-:Y:S02]  /*0730*/  IADD3.X R39, R31, R27, R32, P0, !PT ;  /* 0x0000001b1f277210 */ /* 0x000fe400007fe420 */
[C---:B------:R-:W-:Y:S01]  /*0740*/  SHF.L.U32 R38, R30.reuse, 0x2, RZ ;  /* 0x000000021e267819 */ /* 0x040fe200000006ff */
[----:B------:R-:W-:Y:S01]  /*0750*/  IMAD.WIDE R40, R45, 0x4, R40 ;  /* 0x000000042d287825 */ /* 0x000fe200078e0228 */
[----:B------:R-:W-:-:S03]  /*0760*/  SHF.L.U64.HI R39, R30, 0x2, R39 ;  /* 0x000000021e277819 */ /* 0x000fc60000010227 */
[----:B------:R-:W-:-:S04]  /*0770*/  IMAD.WIDE R26, R37, 0x4, R28 ;  /* 0x00000004251a7825 */ /* 0x000fc800078e021c */
[----:B------:R-:W-:Y:S01]  /*0780*/  IMAD.IADD R32, R43, 0x1, R34 ;  /* 0x000000012b207824 */ /* 0x000fe200078e0222 */
[----:B------:R-:W-:Y:S01]  /*0790*/  IADD3 R64, P0, R26, R35, RZ ;  /* 0x000000231a407210 */ /* 0x000fe20007f1e0ff */
[----:B------:R-:W-:-:S03]  /*07a0*/  IMAD.WIDE R40, R37, 0x4, R40 ;  /* 0x0000000425287825 */ /* 0x000fc600078e0228 */
[----:B------:R-:W-:Y:S01]  /*07b0*/  IADD3.X R65, R27, R67, RZ, P0, !PT ;  /* 0x000000431b417210 */ /* 0x000fe200007fe4ff */
[----:B------:R-:W-:Y:S01]  /*07c0*/  IMAD.IADD R31, R43, 0x1, R32 ;  /* 0x000000012b1f7824 */ /* 0x000fe200078e0220 */
[----:B------:R-:W-:Y:S01]  /*07d0*/  IADD3 R66, P0, R40, R35, RZ ;  /* 0x0000002328427210 */ /* 0x000fe20007f1e0ff */
[----:B------:R-:W-:-:S04]  /*07e0*/  IMAD.WIDE R26, R63, 0x20, R38 ;  /* 0x000000203f1a7825 */ /* 0x000fc800078e0226 */
[----:B------:R-:W-:Y:S02]  /*07f0*/  IMAD.IADD R29, R43, 0x1, R31 ;  /* 0x000000012b1d7824 */ /* 0x000fe400078e021f */
[----:B------:R-:W-:-:S04]  /*0800*/  IMAD.WIDE R30, R31, 0x4, R38 ;  /* 0x000000041f1e7825 */ /* 0x000fc800078e0226 */
[----:B------:R-:W-:-:S04]  /*0810*/  IMAD.WIDE R28, R29, 0x4, R38 ;  /* 0x000000041d1c7825 */ /* 0x000fc800078e0226 */
[----:B------:R-:W-:-:S04]  /*0820*/  IMAD.WIDE R32, R32, 0x4, R38 ;  /* 0x0000000420207825 */ /* 0x000fc800078e0226 */
[----:B------:R-:W-:-:S04]  /*0830*/  IMAD.WIDE R34, R34, 0x4, R38 ;  /* 0x0000000422227825 */ /* 0x000fc800078e0226 */
[----:B------:R-:W-:-:S04]  /*0840*/  IMAD.WIDE R36, R36, 0x4, R38 ;  /* 0x0000000424247825 */ /* 0x000fc800078e0226 */
[----:B------:R-:W-:Y:S01]  /*0850*/  IMAD.WIDE R38, R12, 0x4, R38 ;  /* 0x000000040c267825 */ /* 0x000fe200078e0226 */
[----:B------:R-:W-:-:S03]  /*0860*/  MOV R12, RZ ;  /* 0x000000ff000c7202 */ /* 0x000fc60000000f00 */
[----:B------:R-:W-:Y:S02]  /*0870*/  IMAD.X R67, R41, 0x1, R67, P0 ;  /* 0x0000000129437824 */ /* 0x000fe400000e0643 */
[----:B------:R-:W-:-:S07]  /*0880*/  IMAD.WIDE R26, R43, 0x4, R26 ;  /* 0x000000042b1a7825 */ /* 0x000fce00078e021a */
.L_x_666:
[----:B------:R-:W-:-:S04]  /*0890*/  IADD3 R46, P0, R26, UR8, RZ ;  /* 0x000000081a2e7c10 */ /* 0x000fc8000ff1e0ff */
[----:B------:R-:W-:-:S05]  /*08a0*/  IADD3.X R47, R27, UR9, RZ, P0, !PT ;  /* 0x000000091b2f7c10 */ /* 0x000fca00087fe4ff */
[----:B------:R0:W2:Y:S02]  /*08b0*/  LDG.E R69, desc[UR6][R46.64] ;  /* 0x000000062e457981 */ /* 0x0000a4000c1e1900 */
[----:B0-----:R-:W-:-:S04]  /*08c0*/  IMAD.WIDE R46, R63, 0x20, R46 ;  /* 0x000000203f2e7825 */ /* 0x001fc800078e022e */
[C---:B------:R-:W-:Y:S01]  /*08d0*/  IMAD.WIDE R42, R63.reuse, 0x20, R46 ;  /* 0x000000203f2a7825 */ /* 0x040fe200078e022e */
[----:B------:R-:W-:Y:S01]  /*08e0*/  IADD3 R68, P0, R64, UR8, RZ ;  /* 0x0000000840447c10 */ /* 0x000fe2000ff1e0ff */
[----:B------:R-:W3:Y:S02]  /*08f0*/  LDG.E R46, desc[UR6][R46.64] ;  /* 0x000000062e2e7981 */ /* 0x000ee4000c1e1900 */
[C---:B------:R-:W-:Y:S02]  /*0900*/  IMAD.WIDE R40, R63.reuse, 0x20, R42 ;  /* 0x000000203f287825 */ /* 0x040fe400078e022a */
[----:B------:R-:W4:Y:S02]  /*0910*/  LDG.E R42, desc[UR6][R42.64] ;  /* 0x000000062a2a7981 */ /* 0x000f24000c1e1900 */
[C---:B------:R-:W-:Y:S02]  /*0920*/  IMAD.WIDE R44, R63.reuse, 0x20, R40 ;  /* 0x000000203f2c7825 */ /* 0x040fe400078e0228 */
[----:B------:R-:W5:Y:S02]  /*0930*/  LDG.E R40, desc[UR6][R40.64] ;  /* 0x0000000628287981 */ /* 0x000f64000c1e1900 */
[----:B------:R-:W-:-:S02]  /*0940*/  IMAD.WIDE R48, R63, 0x20, R44 ;  /* 0x000000203f307825 */ /* 0x000fc400078e022c */
[----:B------:R-:W5:Y:S04]  /*0950*/  LDG.E R44, desc[UR6][R44.64] ;  /* 0x000000062c2c7981 */ /* 0x000f68000c1e1900 */
[----:B------:R-:W5:Y:S01]  /*0960*/  LDG.E R49, desc[UR6][R48.64] ;  /* 0x0000000630317981 */ /* 0x000f62000c1e1900 */
[----:B--2---:R-:W-:Y:S01]  /*0970*/  FADD.FTZ R56, R69, R56 ;  /* 0x0000003845387221 */ /* 0x004fe20000010000 */
[----:B------:R-:W-:-:S05]  /*0980*/  IADD3.X R69, R65, UR9, RZ, P0, !PT ;  /* 0x0000000941457c10 */ /* 0x000fca00087fe4ff */
[----:B------:R-:W2:Y:S04]  /*0990*/  LDG.E R48, desc[UR6][R68.64] ;  /* 0x0000000644307981 */ /* 0x000ea8000c1e1900 */
[----:B------:R-:W2:Y:S04]  /*09a0*/  LDG.E R43, desc[UR6][R68.64+0x100] ;  /* 0x00010006442b7981 */ /* 0x000ea8000c1e1900 */
[----:B------:R-:W2:Y:S01]  /*09b0*/  LDG.E R47, desc[UR6][R68.64+0x80] ;  /* 0x00008006442f7981 */ /* 0x000ea2000c1e1900 */
[----:B---3--:R-:W-:Y:S01]  /*09c0*/  FADD.FTZ R17, R46, R17 ;  /* 0x000000112e117221 */ /* 0x008fe20000010000 */
[----:B----4-:R-:W-:-:S02]  /*09d0*/  FADD.FTZ R55, R42, R55 ;  /* 0x000000372a377221 */ /* 0x010fc40000010000 */
[----:B------:R-:W3:Y:S01]  /*09e0*/  LDG.E R42, desc[UR6][R68.64+0x180] ;  /* 0x00018006442a7981 */ /* 0x000ee2000c1e1900 */
[----:B-----5:R-:W-:Y:S01]  /*09f0*/  FADD.FTZ R11, R40, R11 ;  /* 0x0000000b280b7221 */ /* 0x020fe20000010000 */
[----:B------:R-:W-:-:S04]  /*0a00*/  IADD3 R40, P0, R66, UR8, RZ ;  /* 0x0000000842287c10 */ /* 0x000fc8000ff1e0ff */
[----:B------:R-:W-:Y:S01]  /*0a10*/  IADD3.X R41, R67, UR9, RZ, P0, !PT ;  /* 0x0000000943297c10 */ /* 0x000fe200087fe4ff */
[----:B------:R-:W-:-:S04]  /*0a20*/  FADD.FTZ R53, R44, R53 ;  /* 0x000000352c357221 */ /* 0x000fc80000010000 */
[----:B------:R-:W4:Y:S04]  /*0a30*/  LDG.E R44, desc[UR6][R40.64] ;  /* 0x00000006282c7981 */ /* 0x000f28000c1e1900 */
[----:B------:R-:W5:Y:S04]  /*0a40*/  LDG.E R46, desc[UR6][R40.64+0x80] ;  /* 0x00008006282e7981 */ /* 0x000f68000c1e1900 */
[----:B------:R-:W5:Y:S01]  /*0a50*/  LDG.E R45, desc[UR6][R40.64+0x180] ;  /* 0x00018006282d7981 */ /* 0x000f62000c1e1900 */
[----:B--2---:R-:W-:-:S03]  /*0a60*/  FADD.FTZ R51, R48, R51 ;  /* 0x0000003330337221 */ /* 0x004fc60000010000 */
[----:B------:R0:W2:Y:S01]  /*0a70*/  LDG.E R48, desc[UR6][R40.64+0x100] ;  /* 0x0001000628307981 */ /* 0x0000a2000c1e1900 */
[----:B------:R-:W-:Y:S01]  /*0a80*/  FADD.FTZ R50, R43, R50 ;  /* 0x000000322b327221 */ /* 0x000fe20000010000 */
[----:B------:R-:W-:Y:S01]  /*0a90*/  FADD.FTZ R52, R49, R52 ;  /* 0x0000003431347221 */ /* 0x000fe20000010000 */
[----:B---3--:R-:W-:Y:S01]  /*0aa0*/  FADD.FTZ R18, R42, R18 ;  /* 0x000000122a127221 */ /* 0x008fe20000010000 */
[----:B------:R-:W-:-:S04]  /*0ab0*/  IADD3 R42, P0, R38, UR8, RZ ;  /* 0x00000008262a7c10 */ /* 0x000fc8000ff1e0ff */
[----:B------:R-:W-:Y:S02]  /*0ac0*/  IADD3.X R43, R39, UR9, RZ, P0, !PT ;  /* 0x00000009272b7c10 */ /* 0x000fe400087fe4ff */
[----:B0-----:R-:W-:Y:S01]  /*0ad0*/  IADD3 R40, P0, R36, UR8, RZ ;  /* 0x0000000824287c10 */ /* 0x001fe2000ff1e0ff */
[----:B------:R-:W-:Y:S02]  /*0ae0*/  FADD.FTZ R16, R47, R16 ;  /* 0x000000102f107221 */ /* 0x000fe40000010000 */
[----:B------:R-:W3:Y:S01]  /*0af0*/  LDG.E R47, desc[UR6][R42.64] ;  /* 0x000000062a2f7981 */ /* 0x000ee2000c1e1900 */
[----:B------:R-:W-:-:S03]  /*0b00*/  IADD3.X R41, R37, UR9, RZ, P0, !PT ;  /* 0x0000000925297c10 */ /* 0x000fc600087fe4ff */
[----:B------:R-:W3:Y:S04]  /*0b10*/  LDG.E R49, desc[UR6][R42.64+0x80] ;  /* 0x000080062a317981 */ /* 0x000ee8000c1e1900 */
[----:B------:R0:W3:Y:S01]  /*0b20*/  LDG.E R69, desc[UR6][R42.64+0x100] ;  /* 0x000100062a457981 */ /* 0x0000e2000c1e1900 */
[----:B--2---:R-:W-:-:S03]  /*0b30*/  FADD.FTZ R25, R48, R25 ;  /* 0x0000001930197221 */ /* 0x004fc60000010000 */
[----:B------:R-:W2:Y:S01]  /*0b40*/  LDG.E R48, desc[UR6][R40.64] ;  /* 0x0000000628307981 */ /* 0x000ea2000c1e1900 */
[----:B0-----:R-:W-:Y:S01]  /*0b50*/  IADD3 R42, P0, R34, UR8, RZ ;  /* 0x00000008222a7c10 */ /* 0x001fe2000ff1e0ff */
[----:B----4-:R-:W-:Y:S01]  /*0b60*/  FADD.FTZ R15, R44, R15 ;  /* 0x0000000f2c0f7221 */ /* 0x010fe20000010000 */
[----:B-----5:R-:W-:Y:S01]  /*0b70*/  FADD.FTZ R57, R46, R57 ;  /* 0x000000392e397221 */ /* 0x020fe20000010000 */
[----:B------:R-:W4:Y:S01]  /*0b80*/  LDG.E R44, desc[UR6][R40.64+0x100] ;  /* 0x00010006282c7981 */ /* 0x000f22000c1e1900 */
[----:B------:R-:W-:-:S03]  /*0b90*/  IADD3.X R43, R35, UR9, RZ, P0, !PT ;  /* 0x00000009232b7c10 */ /* 0x000fc600087fe4ff */
[----:B------:R0:W5:Y:S01]  /*0ba0*/  LDG.E R46, desc[UR6][R40.64+0x80] ;  /* 0x00008006282e7981 */ /* 0x000162000c1e1900 */
[----:B------:R-:W-:-:S03]  /*0bb0*/  FADD.FTZ R14, R45, R14 ;  /* 0x0000000e2d0e7221 */ /* 0x000fc60000010000 */
[----:B------:R-:W4:Y:S01]  /*0bc0*/  LDG.E R45, desc[UR6][R42.64+0x100] ;  /* 0x000100062a2d7981 */ /* 0x000f22000c1e1900 */
[----:B0-----:R-:W-:-:S04]  /*0bd0*/  IADD3 R40, P0, R32, UR8, RZ ;  /* 0x0000000820287c10 */ /* 0x001fc8000ff1e0ff */
[----:B------:R-:W-:Y:S01]  /*0be0*/  IADD3.X R41, R33, UR9, RZ, P0, !PT ;  /* 0x0000000921297c10 */ /* 0x000fe200087fe4ff */
[----:B---3--:R-:W-:-:S04]  /*0bf0*/  FADD.FTZ R10, R47, R10 ;  /* 0x0000000a2f0a7221 */ /* 0x008fc80000010000 */
[----:B------:R-:W3:Y:S01]  /*0c00*/  LDG.E R68, desc[UR6][R40.64] ;  /* 0x0000000628447981 */ /* 0x000ee2000c1e1900 */
[----:B------:R-:W-:-:S03]  /*0c10*/  FADD.FTZ R24, R49, R24 ;  /* 0x0000001831187221 */ /* 0x000fc60000010000 */
[----:B------:R-:W3:Y:S04]  /*0c20*/  LDG.E R47, desc[UR6][R42.64+0x80] ;  /* 0x000080062a2f7981 */ /* 0x000ee8000c1e1900 */
[----:B------:R0:W3:Y:S01]  /*0c30*/  LDG.E R49, desc[UR6][R42.64] ;  /* 0x000000062a317981 */ /* 0x0000e2000c1e1900 */
[----:B--2---:R-:W-:-:S03]  /*0c40*/  FADD.FTZ R9, R48, R9 ;  /* 0x0000000930097221 */ /* 0x004fc60000010000 */
[----:B------:R-:W2:Y:S01]  /*0c50*/  LDG.E R48, desc[UR6][R40.64+0x80] ;  /* 0x0000800628307981 */ /* 0x000ea2000c1e1900 */
[----:B0-----:R-:W-:-:S04]  /*0c60*/  IADD3 R42, P0, R30, UR8, RZ ;  /* 0x000000081e2a7c10 */ /* 0x001fc8000ff1e0ff */
[----:B------:R-:W-:Y:S01]  /*0c70*/  IADD3.X R43, R31, UR9, RZ, P0, !PT ;  /* 0x000000091f2b7c10 */ /* 0x000fe200087fe4ff */
[----:B-----5:R-:W-:Y:S02]  /*0c80*/  FADD.FTZ R23, R46, R23 ;  /* 0x000000172e177221 */ /* 0x020fe40000010000 */
[----:B------:R0:W5:Y:S01]  /*0c90*/  LDG.E R46, desc[UR6][R40.64+0x100] ;  /* 0x00010006282e7981 */ /* 0x000162000c1e1900 */
[----:B------:R-:W-:Y:S01]  /*0ca0*/  FADD.FTZ R60, R69, R60 ;  /* 0x0000003c453c7221 */ /* 0x000fe20000010000 */
[----:B----4-:R-:W-:Y:S01]  /*0cb0*/  FADD.FTZ R54, R44, R54 ;  /* 0x000000362c367221 */ /* 0x010fe20000010000 */
[----:B------:R-:W-:Y:S01]  /*0cc0*/  FADD.FTZ R58, R45, R58 ;  /* 0x0000003a2d3a7221 */ /* 0x000fe20000010000 */
[----:B------:R-:W4:Y:S01]  /*0cd0*/  LDG.E R69, desc[UR6][R42.64+0x100] ;  /* 0x000100062a457981 */ /* 0x000f22000c1e1900 */
[----:B0-----:R-:W-:-:S04]  /*0ce0*/  IADD3 R40, P0, R28, UR8, RZ ;  /* 0x000000081c287c10 */ /* 0x001fc8000ff1e0ff */
[----:B------:R-:W-:-:S05]  /*0cf0*/  IADD3.X R41, R29, UR9, RZ, P0, !PT ;  /* 0x000000091d297c10 */ /* 0x000fca00087fe4ff */
[----:B------:R-:W4:Y:S01]  /*0d00*/  LDG.E R44, desc[UR6][R40.64] ;  /* 0x00000006282c7981 */ /* 0x000f22000c1e1900 */
[----:B---3--:R-:W-:-:S03]  /*0d10*/  FADD.FTZ R22, R47, R22 ;  /* 0x000000162f167221 */ /* 0x008fc60000010000 */
[----:B------:R-:W3:Y:S01]  /*0d20*/  LDG.E R47, desc[UR6][R42.64+0x80] ;  /* 0x000080062a2f7981 */ /* 0x000ee2000c1e1900 */
[----:B------:R-:W-:-:S03]  /*0d30*/  FADD.FTZ R8, R49, R8 ;  /* 0x0000000831087221 */ /* 0x000fc60000010000 */
[----:B------:R-:W3:Y:S04]  /*0d40*/  LDG.E R49, desc[UR6][R42.64] ;  /* 0x000000062a317981 */ /* 0x000ee8000c1e1900 */
[----:B------:R-:W3:Y:S01]  /*0d50*/  LDG.E R45, desc[UR6][R40.64+0x100] ;  /* 0x00010006282d7981 */ /* 0x000ee2000c1e1900 */
[----:B--2---:R-:W-:-:S03]  /*0d60*/  FADD.FTZ R21, R48, R21 ;  /* 0x0000001530157221 */ /* 0x004fc60000010000 */
[----:B------:R-:W2:Y:S01]  /*0d70*/  LDG.E R48, desc[UR6][R40.64+0x80] ;  /* 0x0000800628307981 */ /* 0x000ea2000c1e1900 */
[----:B------:R-:W-:-:S06]  /*0d80*/  UIADD3 UR4, UR4, 0x1, URZ ;  /* 0x0000000104047890 */ /* 0x000fcc000fffe03f */
[----:B------:R-:W-:Y:S01]  /*0d90*/  ISETP.LE.AND P0, PT, R2, UR4, PT ;  /* 0x0000000402007c0c */ /* 0x000fe2000bf03270 */
[----:B------:R-:W-:Y:S01]  /*0da0*/  ULEA UR8, UP0, UR10, UR8, 0x2 ;  /* 0x000000080a087291 */ /* 0x000fe2000f80103f */
[----:B------:R-:W-:-:S03]  /*0db0*/  FADD.FTZ R7, R68, R7 ;  /* 0x0000000744077221 */ /* 0x000fc60000010000 */
[----:B------:R-:W-:Y:S01]  /*0dc0*/  UIADD3.X UR9, UR9, UR5, URZ, UP0, !UPT ;  /* 0x0000000509097290 */ /* 0x000fe200087fe43f */
[----:B-----5:R-:W-:Y:S01]  /*0dd0*/  FADD.FTZ R59, R46, R59 ;  /* 0x0000003b2e3b7221 */ /* 0x020fe20000010000 */
[----:B----4-:R-:W-:Y:S01]  /*0de0*/  FADD.FTZ R13, R69, R13 ;  /* 0x0000000d450d7221 */ /* 0x010fe20000010000 */
[----:B------:R-:W-:Y:S01]  /*0df0*/  FADD.FTZ R5, R44, R5 ;  /* 0x000000052c057221 */ /* 0x000fe20000010000 */
[----:B---3--:R-:W-:Y:S01]  /*0e00*/  FADD.FTZ R20, R47, R20 ;  /* 0x000000142f147221 */ /* 0x008fe20000010000 */
[----:B------:R-:W-:Y:S01]  /*0e10*/  FADD.FTZ R6, R49, R6 ;  /* 0x0000000631067221 */ /* 0x000fe20000010000 */
[----:B------:R-:W-:Y:S01]  /*0e20*/  FADD.FTZ R12, R45, R12 ;  /* 0x0000000c2d0c7221 */ /* 0x000fe20000010000 */
[----:B--2---:R-:W-:Y:S01]  /*0e30*/  FADD.FTZ R19, R48, R19 ;  /* 0x0000001330137221 */ /* 0x004fe20000010000 */
[----:B------:R-:W-:Y:S06]  /*0e40*/  @!P0 BRA `(.L_x_666) ;  /* 0xfffffff800908947 */ /* 0x000fec000383ffff */
.L_x_665:
[----:B------:R-:W0:Y:S01]  /*0e50*/  S2R R35, SR_TID.X ;  /* 0x0000000000237919 */ /* 0x000e220000002100 */
[----:B------:R-:W1:Y:S01]  /*0e60*/  S2UR UR5, SR_CgaCtaId ;  /* 0x00000000000579c3 */ /* 0x000e620000008800 */
[----:B------:R-:W-:Y:S01]  /*0e70*/  ULDC UR8, c[0x0][0x390] ;  /* 0x0000e40000087ab9 */ /* 0x000fe20000000800 */
[----:B------:R-:W-:Y:S01]  /*0e80*/  UMOV UR4, 0x400 ;  /* 0x0000040000047882 */ /* 0x000fe20000000000 */
        /* <DEDUP_REMOVED lines=21> */
[----:B-1----:R-:W-:Y:S01]  /*0fe0*/  ULEA UR4, UR5, UR4, 0x18 ;  /* 0x0000000405047291 */ /* 0x002fe2000f8ec03f */
[----:B------:R-:W-:Y:S01]  /*0ff0*/  FMUL.FTZ R18, R18, UR8 ;  /* 0x0000000812127c20 */ /* 0x000fe20008410000 */
[----:B------:R-:W-:Y:S01]  /*1000*/  FMUL.FTZ R60, R60, UR8 ;  /* 0x000000083c3c7c20 */ /* 0x000fe20008410000 */
[----:B------:R-:W-:Y:S01]  /*1010*/  FMUL.FTZ R7, R54, UR8 ;  /* 0x0000000836077c20 */ /* 0x000fe20008410000 */
[----:B------:R-:W-:Y:S01]  /*1020*/  F2FP.BF16.F32.PACK_AB R16, R57, R16 ;  /* 0x000000103910723e */ /* 0x000fe200000010ff */
[----:B------:R-:W-:Y:S01]  /*1030*/  FMUL.FTZ R22, R22, UR8 ;  /* 0x0000000816167c20 */ /* 0x000fe20008410000 */
[----:B------:R-:W-:Y:S01]  /*1040*/  F2FP.BF16.F32.PACK_AB R9, R9, R10 ;  /* 0x0000000a0909723e */ /* 0x000fe200000010ff */
[----:B------:R-:W-:Y:S01]  /*1050*/  FMUL.FTZ R21, R21, UR8 ;  /* 0x0000000815157c20 */ /* 0x000fe20008410000 */
[----:B0-----:R-:W-:Y:S01]  /*1060*/  SHF.R.S32.HI R28, RZ, 0x1f, R35 ;  /* 0x0000001fff1c7819 */ /* 0x001fe20000011423 */
[----:B------:R-:W-:Y:S01]  /*1070*/  FMUL.FTZ R20, R20, UR8 ;  /* 0x0000000814147c20 */ /* 0x000fe20008410000 */
[----:B------:R-:W-:Y:S01]  /*1080*/  FMUL.FTZ R19, R19, UR8 ;  /* 0x0000000813137c20 */ /* 0x000fe20008410000 */
[----:B------:R-:W-:Y:S01]  /*1090*/  FMUL.FTZ R58, R58, UR8 ;  /* 0x000000083a3a7c20 */ /* 0x000fe20008410000 */
[CC--:B------:R-:W-:Y:S01]  /*10a0*/  LEA.HI R2, R28.reuse, R35.reuse, RZ, 0x2 ;  /* 0x000000231c027211 */ /* 0x0c0fe200078f10ff */
[----:B------:R-:W-:Y:S01]  /*10b0*/  FMUL.FTZ R59, R59, UR8 ;  /* 0x000000083b3b7c20 */ /* 0x000fe20008410000 */
[CC--:B------:R-:W-:Y:S01]  /*10c0*/  LEA.HI R29, R28.reuse, R35.reuse, RZ, 0x5 ;  /* 0x000000231c1d7211 */ /* 0x0c0fe200078f28ff */
[----:B------:R-:W-:Y:S01]  /*10d0*/  FMUL.FTZ R13, R13, UR8 ;  /* 0x000000080d0d7c20 */ /* 0x000fe20008410000 */
[----:B------:R-:W-:Y:S01]  /*10e0*/  LEA.HI R30, R28, R35, RZ, 0x3 ;  /* 0x000000231c1e7211 */ /* 0x000fe200078f18ff */
[----:B------:R-:W-:Y:S01]  /*10f0*/  FMUL.FTZ R12, R12, UR8 ;  /* 0x000000080c0c7c20 */ /* 0x000fe20008410000 */
[--C-:B------:R-:W-:Y:S01]  /*1100*/  SHF.R.S32.HI R26, RZ, 0x2, R2.reuse ;  /* 0x00000002ff1a7819 */ /* 0x100fe20000011402 */
[----:B------:R-:W-:Y:S01]  /*1110*/  ULDC.64 UR10, c[0x0][0x448] ;  /* 0x00011200000a7ab9 */ /* 0x000fe20000000a00 */
[----:B------:R-:W-:Y:S01]  /*1120*/  SHF.R.S32.HI R27, RZ, 0x1f, R2 ;  /* 0x0000001fff1b7819 */ /* 0x000fe20000011402 */
[----:B------:R-:W-:Y:S01]  /*1130*/  BSSY B0, `(.L_x_667) ;  /* 0x0000066000007945 */ /* 0x000fe20003800000 */
[----:B------:R-:W-:-:S02]  /*1140*/  SHF.R.S32.HI R34, RZ, 0x5, R29 ;  /* 0x00000005ff227819 */ /* 0x000fc4000001141d */
[----:B------:R-:W-:Y:S02]  /*1150*/  LOP3.LUT R29, R30, 0x1ffffff8, RZ, 0xc0, !PT ;  /* 0x1ffffff81e1d7812 */ /* 0x000fe400078ec0ff */
[----:B------:R-:W-:Y:S02]  /*1160*/  LEA.HI R27, R27, R26, RZ, 0x3 ;  /* 0x0000001a1b1b7211 */ /* 0x000fe400078f18ff */
[----:B------:R-:W-:Y:S02]  /*1170*/  LEA.HI R31, R34, R34, RZ, 0x1 ;  /* 0x00000022221f7211 */ /* 0x000fe400078f08ff */
[----:B------:R-:W-:Y:S02]  /*1180*/  LOP3.LUT R32, R2, 0x3ffffffc, RZ, 0xc0, !PT ;  /* 0x3ffffffc02207812 */ /* 0x000fe400078ec0ff */
[----:B------:R-:W-:Y:S01]  /*1190*/  SHF.R.S32.HI R2, RZ, 0x3, R30 ;  /* 0x00000003ff027819 */ /* 0x000fe2000001141e */
[----:B------:R-:W-:Y:S01]  /*11a0*/  IMAD.IADD R30, R35, 0x1, -R29 ;  /* 0x00000001231e7824 */ /* 0x000fe200078e0a1d */
[----:B------:R-:W-:-:S02]  /*11b0*/  LOP3.LUT R27, R27, 0xfffffff8, RZ, 0xc0, !PT ;  /* 0xfffffff81b1b7812 */ /* 0x000fc400078ec0ff */
[----:B------:R-:W-:Y:S01]  /*11c0*/  LOP3.LUT R29, R31, 0x1ffffe, RZ, 0xc0, !PT ;  /* 0x001ffffe1f1d7812 */ /* 0x000fe200078ec0ff */
[----:B------:R-:W-:Y:S01]  /*11d0*/  IMAD.SHL.U32 R31, R2, 0x40, RZ ;  /* 0x00000040021f7824 */ /* 0x000fe200078e00ff */
[----:B------:R-:W-:Y:S02]  /*11e0*/  LEA.HI R28, R28, R35, RZ, 0x6 ;  /* 0x000000231c1c7211 */ /* 0x000fe400078f30ff */
[----:B------:R-:W-:Y:S02]  /*11f0*/  IADD3 R27, R26, -R27, RZ ;  /* 0x8000001b1a1b7210 */ /* 0x000fe40007ffe0ff */
[----:B------:R-:W-:Y:S01]  /*1200*/  IADD3 R35, -R32, R35, RZ ;  /* 0x0000002320237210 */ /* 0x000fe20007ffe1ff */
[----:B------:R-:W-:Y:S01]  /*1210*/  IMAD.IADD R32, R34, 0x1, -R29 ;  /* 0x0000000122207824 */ /* 0x000fe200078e0a1d */
[----:B------:R-:W-:Y:S01]  /*1220*/  SHF.R.S32.HI R29, RZ, 0x6, R28 ;  /* 0x00000006ff1d7819 */ /* 0x000fe2000001141c */
[----:B------:R-:W-:Y:S01]  /*1230*/  IMAD.SHL.U32 R28, R27, 0x40, RZ ;  /* 0x000000401b1c7824 */ /* 0x000fe200078e00ff */
[----:B------:R-:W-:Y:S01]  /*1240*/  LOP3.LUT R31, R31, 0x1c0, RZ, 0xc0, !PT ;  /* 0x000001c01f1f7812 */ /* 0x000fe200078ec0ff */
[----:B------:R-:W-:Y:S01]  /*1250*/  IMAD R32, R32, 0x200, R35 ;  /* 0x0000020020207824 */ /* 0x000fe200078e0223 */
[----:B------:R-:W-:-:S02]  /*1260*/  SHF.L.U32 R33, R29, 0x3, RZ ;  /* 0x000000031d217819 */ /* 0x000fc400000006ff */
[----:B------:R-:W-:Y:S02]  /*1270*/  LOP3.LUT R28, R28, 0x1c0, RZ, 0xc0, !PT ;  /* 0x000001c01c1c7812 */ /* 0x000fe400078ec0ff */
[----:B------:R-:W-:Y:S02]  /*1280*/  SHF.L.U32 R26, R30, 0x3, RZ ;  /* 0x000000031e1a7819 */ /* 0x000fe400000006ff */
[----:B------:R-:W-:Y:S02]  /*1290*/  LOP3.LUT R33, R28, 0x18, R33, 0xf8, !PT ;  /* 0x000000181c217812 */ /* 0x000fe400078ef821 */
[----:B------:R-:W-:Y:S02]  /*12a0*/  SHF.R.U32.HI R28, RZ, 0x3, R28 ;  /* 0x00000003ff1c7819 */ /* 0x000fe4000001161c */
[----:B------:R-:W-:Y:S02]  /*12b0*/  SHF.R.U32.HI R30, RZ, 0x3, R31 ;  /* 0x00000003ff1e7819 */ /* 0x000fe4000001161f */
[----:B------:R-:W-:Y:S01]  /*12c0*/  LOP3.LUT R33, R33, R28, RZ, 0x3c, !PT ;  /* 0x0000001c21217212 */ /* 0x000fe200078e3cff */
[----:B------:R-:W-:Y:S01]  /*12d0*/  FMUL.FTZ R28, R15, UR8 ;  /* 0x000000080f1c7c20 */ /* 0x000fe20008410000 */
[----:B------:R-:W-:-:S02]  /*12e0*/  LOP3.LUT R31, R31, 0x38, R26, 0xf8, !PT ;  /* 0x000000381f1f7812 */ /* 0x000fc400078ef81a */
[----:B------:R-:W-:Y:S01]  /*12f0*/  LOP3.LUT P0, RZ, R27, 0x4, RZ, 0xc0, !PT ;  /* 0x000000041bff7812 */ /* 0x000fe2000780c0ff */
[----:B------:R-:W-:Y:S01]  /*1300*/  IMAD.U32 R15, R32, 0x2, R33 ;  /* 0x00000002200f7824 */ /* 0x000fe200078e0021 */
[----:B------:R-:W-:Y:S02]  /*1310*/  LOP3.LUT R30, R31, R30, RZ, 0x3c, !PT ;  /* 0x0000001e1f1e7212 */ /* 0x000fe400078e3cff */
[----:B------:R-:W-:Y:S02]  /*1320*/  F2FP.BF16.F32.PACK_AB R25, R25, R50 ;  /* 0x000000321919723e */ /* 0x000fe400000010ff */
[----:B------:R-:W-:Y:S01]  /*1330*/  LEA R27, R29, R30, 0x9 ;  /* 0x0000001e1d1b7211 */ /* 0x000fe200078e48ff */
[----:B------:R-:W-:Y:S01]  /*1340*/  FMUL.FTZ R30, R11, UR8 ;  /* 0x000000080b1e7c20 */ /* 0x000fe20008410000 */
[----:B------:R-:W-:Y:S01]  /*1350*/  LEA R14, R15, UR4, 0x1 ;  /* 0x000000040f0e7c11 */ /* 0x000fe2000f8e08ff */
[----:B------:R-:W-:Y:S01]  /*1360*/  FMUL.FTZ R29, R53, UR8 ;  /* 0x00000008351d7c20 */ /* 0x000fe20008410000 */
[----:B------:R-:W-:-:S02]  /*1370*/  F2FP.BF16.F32.PACK_AB R11, R28, R51 ;  /* 0x000000331c0b723e */ /* 0x000fc400000010ff */
[C---:B------:R-:W-:Y:S01]  /*1380*/  IADD3 R15, R14.reuse, 0x40, RZ ;  /* 0x000000400e0f7810 */ /* 0x040fe20007ffe0ff */
[----:B------:R-:W-:Y:S01]  /*1390*/  @P0 VIADD R15, R14, 0xffffffc0 ;  /* 0xffffffc00e0f0836 */ /* 0x000fe20000000000 */
[----:B------:R-:W-:Y:S01]  /*13a0*/  F2FP.BF16.F32.PACK_AB R28, R30, R55 ;  /* 0x000000371e1c723e */ /* 0x000fe200000010ff */
[----:B------:R-:W-:Y:S01]  /*13b0*/  STS [R14], R11 ;  /* 0x0000000b0e007388 */ /* 0x000fe20000000800 */
[----:B------:R-:W-:Y:S02]  /*13c0*/  F2FP.BF16.F32.PACK_AB R29, R52, R29 ;  /* 0x0000001d341d723e */ /* 0x000fe400000010ff */
[----:B------:R-:W-:Y:S01]  /*13d0*/  F2FP.BF16.F32.PACK_AB R23, R23, R24 ;  /* 0x000000181717723e */ /* 0x000fe200000010ff */
[----:B------:R-:W-:Y:S01]  /*13e0*/  STS [R14+0x400], R17 ;  /* 0x000400110e007388 */ /* 0x000fe20000000800 */
[----:B------:R-:W-:Y:S02]  /*13f0*/  F2FP.BF16.F32.PACK_AB R5, R5, R18 ;  /* 0x000000120505723e */ /* 0x000fe400000010ff */
[----:B------:R-:W-:Y:S01]  /*1400*/  F2FP.BF16.F32.PACK_AB R7, R7, R60 ;  /* 0x0000003c0707723e */ /* 0x000fe200000010ff */
[----:B------:R0:W-:Y:S01]  /*1410*/  STS [R15], R16 ;  /* 0x000000100f007388 */ /* 0x0001e20000000800 */
[----:B------:R-:W-:-:S02]  /*1420*/  F2FP.BF16.F32.PACK_AB R21, R21, R22 ;  /* 0x000000161515723e */ /* 0x000fc400000010ff */
[----:B------:R-:W-:Y:S01]  /*1430*/  F2FP.BF16.F32.PACK_AB R19, R19, R20 ;  /* 0x000000141313723e */ /* 0x000fe200000010ff */
[----:B------:R-:W-:Y:S01]  /*1440*/  STS [R15+0x400], R9 ;  /* 0x000400090f007388 */ /* 0x000fe20000000800 */
[----:B------:R-:W-:Y:S02]  /*1450*/  F2FP.BF16.F32.PACK_AB R58, R59, R58 ;  /* 0x0000003a3b3a723e */ /* 0x000fe400000010ff */
[----:B------:R-:W-:Y:S01]  /*1460*/  F2FP.BF16.F32.PACK_AB R12, R12, R13 ;  /* 0x0000000d0c0c723e */ /* 0x000fe200000010ff */
[----:B------:R-:W-:Y:S01]  /*1470*/  STS [R14+0x1000], R28 ;  /* 0x0010001c0e007388 */ /* 0x000fe20000000800 */
[----:B------:R-:W-:Y:S01]  /*1480*/  LEA R22, R27, UR4, 0x1 ;  /* 0x000000041b167c11 */ /* 0x000fe2000f8e08ff */
[----:B------:R-:W-:Y:S01]  /*1490*/  ULDC.64 UR4, c[0x0][0x460] ;  /* 0x0001180000047ab9 */ /* 0x000fe20000000a00 */
[----:B0-----:R-:W-:Y:S01]  /*14a0*/  SHF.R.S32.HI R16, RZ, 0x1f, R3 ;  /* 0x0000001fff107819 */ /* 0x001fe20000011403 */
[----:B------:R-:W-:Y:S01]  /*14b0*/  STS [R14+0x1400], R29 ;  /* 0x0014001d0e007388 */ /* 0x000fe20000000800 */
[----:B------:R-:W-:-:S03]  /*14c0*/  SHF.R.S32.HI R27, RZ, 0x1f, R26 ;  /* 0x0000001fff1b7819 */ /* 0x000fc6000001141a */
[----:B------:R-:W-:Y:S01]  /*14d0*/  STS [R15+0x1000], R8 ;  /* 0x001000080f007388 */ /* 0x000fe20000000800 */
[----:B------:R-:W-:-:S03]  /*14e0*/  IMAD R16, R16, UR10, RZ ;  /* 0x0000000a10107c24 */ /* 0x000fc6000f8e02ff */
[----:B------:R-:W-:Y:S01]  /*14f0*/  STS [R15+0x1400], R6 ;  /* 0x001400060f007388 */ /* 0x000fe20000000800 */
[----:B------:R-:W-:-:S03]  /*1500*/  IMAD R16, R3, UR11, R16 ;  /* 0x0000000b03107c24 */ /* 0x000fc6000f8e0210 */
[----:B------:R-:W-:Y:S04]  /*1510*/  STS [R14+0x2000], R25 ;  /* 0x002000190e007388 */ /* 0x000fe80000000800 */
[----:B------:R0:W-:Y:S04]  /*1520*/  STS [R14+0x2400], R23 ;  /* 0x002400170e007388 */ /* 0x0001e80000000800 */
[----:B------:R1:W-:Y:S04]  /*1530*/  STS [R15+0x2000], R5 ;  /* 0x002000050f007388 */ /* 0x0003e80000000800 */
[----:B------:R2:W-:Y:S01]  /*1540*/  STS [R15+0x2400], R7 ;  /* 0x002400070f007388 */ /* 0x0005e20000000800 */
[----:B0-----:R-:W-:-:S03]  /*1550*/  IADD3 R23, R26, 0x40, RZ ;  /* 0x000000401a177810 */ /* 0x001fc60007ffe0ff */
[----:B------:R-:W-:Y:S01]  /*1560*/  STS [R14+0x3000], R21 ;  /* 0x003000150e007388 */ /* 0x000fe20000000800 */
[----:B-1----:R-:W-:-:S03]  /*1570*/  SHF.R.S32.HI R5, RZ, 0x1f, R4 ;  /* 0x0000001fff057819 */ /* 0x002fc60000011404 */
[----:B------:R0:W-:Y:S01]  /*1580*/  STS [R14+0x3400], R19 ;  /* 0x003400130e007388 */ /* 0x0001e20000000800 */
[C---:B--2---:R-:W-:Y:S01]  /*1590*/  IMAD.WIDE.U32 R6, R3.reuse, UR10, R26 ;  /* 0x0000000a03067c25 */ /* 0x044fe2000f8e001a */
[----:B------:R-:W-:Y:S02]  /*15a0*/  IADD3 R3, -R3, R0, RZ ;  /* 0x0000000003037210 */ /* 0x000fe40007ffe1ff */
[----:B------:R1:W-:Y:S01]  /*15b0*/  STS [R15+0x3000], R58 ;  /* 0x0030003a0f007388 */ /* 0x0003e20000000800 */
[----:B------:R-:W-:Y:S01]  /*15c0*/  IMAD R5, R5, UR4, RZ ;  /* 0x0000000405057c24 */ /* 0x000fe2000f8e02ff */
[----:B------:R-:W-:Y:S02]  /*15d0*/  ISETP.GE.AND P1, PT, R2, R3, PT ;  /* 0x000000030200720c */ /* 0x000fe40003f26270 */
[----:B------:R1:W-:Y:S01]  /*15e0*/  STS [R15+0x3400], R12 ;  /* 0x0034000c0f007388 */ /* 0x0003e20000000800 */
[----:B------:R-:W-:Y:S01]  /*15f0*/  BAR.SYNC.DEFER_BLOCKING 0x0 ;  /* 0x0000000000007b1d */ /* 0x000fe20000010000 */
[----:B------:R-:W-:Y:S01]  /*1600*/  IADD3 R62, P0, R62, R6, RZ ;  /* 0x000000063e3e7210 */ /* 0x000fe20007f1e0ff */
[----:B------:R-:W-:-:S02]  /*1610*/  VIADD R0, R2, 0x20 ;  /* 0x0000002002007836 */ /* 0x000fc40000000000 */
[----:B------:R-:W-:Y:S01]  /*1620*/  IMAD R5, R4, UR5, R5 ;  /* 0x0000000504057c24 */ /* 0x000fe2000f8e0205 */
[----:B------:R-:W-:Y:S02]  /*1630*/  IADD3.X R63, R61, R7, R16, P0, !PT ;  /* 0x000000073d3f7210 */ /* 0x000fe400007fe410 */
[----:B------:R-:W-:Y:S02]  /*1640*/  ISETP.GE.AND P0, PT, R0, R3, PT ;  /* 0x000000030000720c */ /* 0x000fe40003f06270 */
[----:B------:R-:W-:Y:S01]  /*1650*/  SHF.R.S32.HI R0, RZ, 0x1f, R2 ;  /* 0x0000001fff007819 */ /* 0x000fe20000011402 */
[----:B------:R-:W-:-:S04]  /*1660*/  IMAD.WIDE.U32 R62, R4, UR4, R62 ;  /* 0x00000004043e7c25 */ /* 0x000fc8000f8e003e */
[----:B0-----:R-:W-:Y:S01]  /*1670*/  IMAD.IADD R19, R63, 0x1, R5 ;  /* 0x000000013f137824 */ /* 0x001fe200078e0205 */
[----:B------:R1:W0:Y:S01]  /*1680*/  LDS.128 R8, [R22+0x1000] ;  /* 0x0010000016087984 */ /* 0x0002220000000c00 */
[----:B------:R-:W-:Y:S05]  /*1690*/  @P1 BRA `(.L_x_668) ;  /* 0x00000000003c1947 */ /* 0x000fea0003800000 */
[----:B------:R-:W-:Y:S01]  /*16a0*/  ULDC UR4, c[0x0][0x2d0] ;  /* 0x0000b40000047ab9 */ /* 0x000fe20000000800 */
[----:B------:R-:W2:Y:S01]  /*16b0*/  LDS.128 R4, [R22+0x2000] ;  /* 0x0020000016047984 */ /* 0x000ea20000000c00 */
[----:B------:R-:W-:Y:S01]  /*16c0*/  ISETP.GE.AND P1, PT, R26, UR4, PT ;  /* 0x000000041a007c0c */ /* 0x000fe2000bf26270 */
[----:B------:R-:W-:Y:S01]  /*16d0*/  IMAD R3, R0, UR10, RZ ;  /* 0x0000000a00037c24 */ /* 0x000fe2000f8e02ff */
[----:B------:R-:W-:Y:S01]  /*16e0*/  MOV R18, R62 ;  /* 0x0000003e00127202 */ /* 0x000fe20000000f00 */
[----:B------:R-:W-:Y:S01]  /*16f0*/  ULDC.64 UR8, c[0x0][0x3e8] ;  /* 0x0000fa0000087ab9 */ /* 0x000fe20000000a00 */
[----:B------:R-:W-:Y:S01]  /*1700*/  ISETP.GE.AND P2, PT, R23, UR4, PT ;  /* 0x0000000417007c0c */ /* 0x000fe2000bf46270 */
[C---:B------:R-:W-:Y:S02]  /*1710*/  IMAD R3, R2.reuse, UR11, R3 ;  /* 0x0000000b02037c24 */ /* 0x040fe4000f8e0203 */
[----:B------:R-:W-:-:S04]  /*1720*/  IMAD.WIDE.U32 R16, R2, UR10, R18 ;  /* 0x0000000a02107c25 */ /* 0x000fc8000f8e0012 */
[----:B------:R-:W-:Y:S01]  /*1730*/  IMAD.IADD R3, R17, 0x1, R3 ;  /* 0x0000000111037824 */ /* 0x000fe200078e0203 */
[C---:B------:R-:W-:Y:S01]  /*1740*/  LEA R20, P3, R16.reuse, UR8, 0x1 ;  /* 0x0000000810147c11 */ /* 0x040fe2000f8608ff */
[----:B-1----:R-:W1:Y:S03]  /*1750*/  @!P1 LDS.128 R12, [R22] ;  /* 0x00000000160c9984 */ /* 0x002e660000000c00 */
[----:B------:R-:W-:-:S05]  /*1760*/  LEA.HI.X R21, R16, UR9, R3, 0x1, P3 ;  /* 0x0000000910157c11 */ /* 0x000fca00098f0c03 */
[----:B--2---:R2:W-:Y:S04]  /*1770*/  @!P2 STG.E.128 desc[UR6][R20.64+0x80], R4 ;  /* 0x000080041400a986 */ /* 0x0045e8000c101d06 */
[----:B-1----:R2:W-:Y:S02]  /*1780*/  @!P1 STG.E.128 desc[UR6][R20.64], R12 ;  /* 0x0000000c14009986 */ /* 0x0025e4000c101d06 */
.L_x_668:
[----:B------:R-:W-:Y:S05]  /*1790*/  BSYNC B0 ;  /* 0x0000000000007941 */ /* 0x000fea0003800000 */
.L_x_667:
[----:B--2---:R2:W3:Y:S01]  /*17a0*/  LDS.128 R4, [R22+0x3000] ;  /* 0x0030000016047984 */ /* 0x0044e20000000c00 */
[----:B------:R-:W-:Y:S05]  /*17b0*/  @P0 EXIT ;  /* 0x000000000000094d */ /* 0x000fea0003800000 */
[----:B------:R-:W-:Y:S01]  /*17c0*/  IADD3 R13, P0, R2, 0x20, RZ ;  /* 0x00000020020d7810 */ /* 0x000fe20007f1e0ff */
[----:B------:R-:W-:Y:S01]  /*17d0*/  IMAD.MOV.U32 R2, RZ, RZ, R62 ;  /* 0x000000ffff027224 */ /* 0x000fe200078e003e */
[----:B------:R-:W-:Y:S01]  /*17e0*/  MOV R3, R19 ;  /* 0x0000001300037202 */ /* 0x000fe20000000f00 */
[----:B------:R-:W-:Y:S01]  /*17f0*/  ULDC.64 UR8, c[0x0][0x3e8] ;  /* 0x0000fa0000087ab9 */ /* 0x000fe20000000a00 */
[----:B------:R-:W-:Y:S01]  /*1800*/  IADD3.X R0, RZ, R0, RZ, P0, !PT ;  /* 0x00000000ff007210 */ /* 0x000fe200007fe4ff */
[----:B------:R-:W-:Y:S01]  /*1810*/  ULDC UR4, c[0x0][0x2d0] ;  /* 0x0000b40000047ab9 */ /* 0x000fe20000000800 */
[----:B------:R-:W-:Y:S01]  /*1820*/  IMAD.WIDE.U32 R2, R13, UR10, R2 ;  /* 0x0000000a0d027c25 */ /* 0x000fe2000f8e0002 */
[----:B------:R-:W-:-:S03]  /*1830*/  ISETP.GE.AND P1, PT, R26, UR4, PT ;  /* 0x000000041a007c0c */ /* 0x000fc6000bf26270 */
[----:B------:R-:W-:Y:S01]  /*1840*/  IMAD R0, R0, UR10, RZ ;  /* 0x0000000a00007c24 */ /* 0x000fe2000f8e02ff */
[----:B-1----:R-:W-:-:S03]  /*1850*/  LEA R12, P0, R2, UR8, 0x1 ;  /* 0x00000008020c7c11 */ /* 0x002fc6000f8008ff */
[----:B------:R-:W-:-:S05]  /*1860*/  IMAD R13, R13, UR11, R0 ;  /* 0x0000000b0d0d7c24 */ /* 0x000fca000f8e0200 */
[----:B------:R-:W-:-:S04]  /*1870*/  IADD3 R3, R3, R13, RZ ;  /* 0x0000000d03037210 */ /* 0x000fc80007ffe0ff */
[----:B------:R-:W-:Y:S02]  /*1880*/  LEA.HI.X R13, R2, UR9, R3, 0x1, P0 ;  /* 0x00000009020d7c11 */ /* 0x000fe400080f0c03 */
[----:B------:R-:W-:-:S03]  /*1890*/  ISETP.GE.AND P0, PT, R23, UR4, PT ;  /* 0x0000000417007c0c */ /* 0x000fc6000bf06270 */
[----:B0-----:R0:W-:Y:S10]  /*18a0*/  @!P1 STG.E.128 desc[UR6][R12.64], R8 ;  /* 0x000000080c009986 */ /* 0x0011f4000c101d06 */
[----:B------:R-:W-:Y:S05]  /*18b0*/  @P0 EXIT ;  /* 0x000000000000094d */ /* 0x000fea0003800000 */
[----:B---3--:R-:W-:Y:S01]  /*18c0*/  STG.E.128 desc[UR6][R12.64+0x80], R4 ;  /* 0x000080040c007986 */ /* 0x008fe2000c101d06 */
[----:B------:R-:W-:Y:S05]  /*18d0*/  EXIT ;  /* 0x000000000000794d */ /* 0x000fea0003800000 */
.L_x_669:
        /* <DEDUP_REMOVED lines=10> */
.L_x_2064:


//--------------------- .text._ZN5flash44flash_bwd_dq_dk_dv_loop_seqk_parallel_kernelI23Flash_bwd_kernel_traitsILi128ELi64ELi64ELi8ELi4ELi2ELi2ELb1ELb0EN7cutlass10bfloat16_tE19Flash_kernel_traitsILi128ELi64ELi64ELi8ES3_EELb1ELb0ELb0ELb0ELb0ELb1ELb0EEEvNS_16Flash_bwd_paramsE --------------------------
	.section	.text._ZN5flash44flash_bwd_dq_dk_dv_loop_seqk_parallel_kernelI23Flash_bwd_kernel_traitsILi128ELi64ELi64ELi8ELi4ELi2ELi2ELb1ELb0EN7cutlass10bfloat16_tE19Flash_kernel_traitsILi128ELi64ELi64ELi8ES3_EELb1ELb0ELb0ELb0ELb0ELb1ELb0EEEvNS_16Flash_bwd_paramsE,"ax",@progbits
	.align	128
        .global         _ZN5flash44flash_bwd_dq_dk_dv_loop_seqk_parallel_kernelI23Flash_bwd_kernel_traitsILi128ELi64ELi64ELi8ELi4ELi2ELi2ELb1ELb0EN7cutlass10bfloat16_tE19Flash_kernel_traitsILi128ELi64ELi64ELi8ES3_EELb1ELb0ELb0ELb0ELb0ELb1ELb0EEEvNS_16Flash_bwd_paramsE
        .type           _ZN5flash44flash_bwd_dq_dk_dv_loop_seqk_parallel_kernelI23Flash_bwd_kernel_traitsILi128ELi64ELi64ELi8ELi4ELi2ELi2ELb1ELb0EN7cutlass10bfloat16_tE19Flash_kernel_traitsILi128ELi64ELi64ELi8ES3_EELb1ELb0ELb0ELb0ELb0ELb1ELb0EEEvNS_16Flash_bwd_paramsE,@function
        .size           _ZN5flash44flash_bwd_dq_dk_dv_loop_seqk_parallel_kernelI23Flash_bwd_kernel_traitsILi128ELi64ELi64ELi8ELi4ELi2ELi2ELb1ELb0EN7cutlass10bfloat16_tE19Flash_kernel_traitsILi128ELi64ELi64ELi8ES3_EELb1ELb0ELb0ELb0ELb0ELb1ELb0EEEvNS_16Flash_bwd_paramsE,(.L_x_2065 - _ZN5flash44flash_bwd_dq_dk_dv_loop_seqk_parallel_kernelI23Flash_bwd_kernel_traitsILi128ELi64ELi64ELi8ELi4ELi2ELi2ELb1ELb0EN7cutlass10bfloat16_tE19Flash_kernel_traitsILi128ELi64ELi64ELi8ES3_EELb1ELb0ELb0ELb0ELb0ELb1ELb0EEEvNS_16Flash_bwd_paramsE)
        .other          _ZN5flash44flash_bwd_dq_dk_dv_loop_seqk_parallel_kernelI23Flash_bwd_kernel_traitsILi128ELi64ELi64ELi8ELi4ELi2ELi2ELb1ELb0EN7cutlass10bfloat16_tE19Flash_kernel_traitsILi128ELi64ELi64ELi8ES3_EELb1ELb0ELb0ELb0ELb0ELb1ELb0EEEvNS_16Flash_bwd_paramsE,@"STO_CUDA_ENTRY STV_DEFAULT"
_ZN5flash44flash_bwd_dq_dk_dv_loop_seqk_parallel_kernelI23Flash_bwd_kernel_traitsILi128ELi64ELi64ELi8ELi4ELi2ELi2ELb1ELb0EN7cutlass10bfloat16_tE19Flash_kernel_traitsILi128ELi64ELi64ELi8ES3_EELb1ELb0ELb0ELb0ELb0ELb1ELb0EEEvNS_16Flash_bwd_paramsE:
.text._ZN5flash44flash_bwd_dq_dk_dv_loop_seqk_parallel_kernelI23Flash_bwd_kernel_traitsILi128ELi64ELi64ELi8ELi4ELi2ELi2ELb1ELb0EN7cutlass10bfloat16_tE19Flash_kernel_traitsILi128ELi64ELi64ELi8ES3_EELb1ELb0ELb0ELb0ELb0ELb1ELb0EEEvNS_16Flash_bwd_paramsE:
        /* <DEDUP_REMOVED lines=13> */
[----:B------:R-:W-:-:S07]  /*00d0*/  UMOV UR5, 0x400 ;  /* 0x0000040000057882 */ /* 0x000fce0000000000 */
[----:B------:R-:W3:Y:S08]  /*00e0*/  S2UR UR61, SR_CTAID.Z ;  /* 0x00000000003d79c3 */ /* 0x000ef00000002700 */
[----:B------:R-:W4:Y:S01]  /*00f0*/  S2UR UR60, SR_CTAID.Y ;  /* 0x00000000003c79c3 */ /* 0x000f220000002600 */
[----:B--2---:R-:W-:Y:S01]  /*0100*/  ULEA UR4, UR4, UR5, 0x18 ;  /* 0x0000000504047291 */ /* 0x004fe2000f8ec03f */
[----:B-1----:R-:W-:Y:S01]  /*0110*/  SHF.R.S32.HI R0, RZ, 0x1f, R5 ;  /* 0x0000001fff007819 */ /* 0x002fe20000011405 */
[----:B---3--:R-:W-:-:S02]  /*0120*/  USHF.R.S32.HI UR5, URZ, 0x1f, UR61 ;  /* 0x0000001f3f057899 */ /* 0x008fc4000801143d */
[----:B------:R-:W-:Y:S01]  /*0130*/  USHF.R.S32.HI UR6, URZ, 0x1f, UR61 ;  /* 0x0000001f3f067899 */ /* 0x000fe2000801143d */
[CC--:B------:R-:W-:Y:S02]  /*0140*/  LEA.HI R4, R0.reuse, R5.reuse, RZ, 0x4 ;  /* 0x0000000500047211 */ /* 0x0c0fe400078f20ff */
[-C--:B------:R-:W-:Y:S01]  /*0150*/  LEA.HI R15, R0, R5.reuse, RZ, 0x3 ;  /* 0x00000005000f7211 */ /* 0x080fe200078f18ff */
[----:B------:R-:W-:Y:S01]  /*0160*/  IMAD.U32 R218, RZ, RZ, UR5 ;  /* 0x00000005ffda7e24 */ /* 0x000fe2000f8e00ff */
[----:B------:R-:W-:Y:S01]  /*0170*/  LOP3.LUT R2, R4, 0xfffffff0, RZ, 0xc0, !PT ;  /* 0xfffffff004027812 */ /* 0x000fe200078ec0ff */
[----:B----4-:R-:W-:Y:S01]  /*0180*/  USHF.L.U32 UR5, UR60, 0x7, URZ ;  /* 0x000000073c057899 */ /* 0x010fe2000800063f */
[CC--:B------:R-:W-:Y:S01]  /*0190*/  LEA.HI R3, R0.reuse, R5.reuse, RZ, 0x5 ;  /* 0x0000000500037211 */ /* 0x0c0fe200078f28ff */
[----:B------:R-:W-:Y:S01]  /*01a0*/  IMAD.U32 R225, RZ, RZ, UR6 ;  /* 0x00000006ffe17e24 */ /* 0x000fe2000f8e00ff */
[----:B------:R-:W-:Y:S01]  /*01b0*/  SHF.R.S32.HI R217, RZ, 0x3, R15 ;  /* 0x00000003ffd97819 */ /* 0x000fe2000001140f */
[----:B------:R-:W-:Y:S01]  /*01c0*/  IMAD.IADD R13, R5, 0x1, -R2 ;  /* 0x00000001050d7824 */ /* 0x000fe200078e0a02 */
[CC--:B------:R-:W-:Y:S01]  /*01d0*/  LEA.HI R7, R0.reuse, R5.reuse, RZ, 0x2 ;  /* 0x0000000500077211 */ /* 0x0c0fe200078f10ff */
[----:B------:R-:W-:Y:S01]  /*01e0*/  IMAD.U32 R227, RZ, RZ, UR5 ;  /* 0x00000005ffe37e24 */ /* 0x000fe2000f8e00ff */
[----:B------:R-:W-:Y:S01]  /*01f0*/  LOP3.LUT R6, R15, 0xfffffff8, RZ, 0xc0, !PT ;  /* 0xfffffff80f067812 */ /* 0x000fe200078ec0ff */
[----:B------:R-:W-:Y:S01]  /*0200*/  IMAD.SHL.U32 R9, R217, 0x40, RZ ;  /* 0x00000040d9097824 */ /* 0x000fe200078e00ff */
[--C-:B------:R-:W-:Y:S01]  /*0210*/  SHF.R.S32.HI R2, RZ, 0x5, R3.reuse ;  /* 0x00000005ff027819 */ /* 0x100fe20000011403 */
[----:B------:R-:W-:Y:S01]  /*0220*/  USHF.R.S32.HI UR5, URZ, 0x1f, UR60 ;  /* 0x0000001f3f057899 */ /* 0x000fe2000801143c */
[CC--:B------:R-:W-:Y:S01]  /*0230*/  LEA.HI R214, R0.reuse, R5.reuse, RZ, 0x7 ;  /* 0x0000000500d67211 */ /* 0x0c0fe200078f38ff */
[----:B------:R-:W-:Y:S01]  /*0240*/  IMAD.IADD R6, R5, 0x1, -R6 ;  /* 0x0000000105067824 */ /* 0x000fe200078e0a06 */
[----:B------:R-:W-:Y:S01]  /*0250*/  LEA.HI R8, R0, R5, RZ, 0x6 ;  /* 0x0000000500087211 */ /* 0x000fe200078f30ff */
[----:B------:R-:W-:Y:S01]  /*0260*/  IMAD.U32 R223, RZ, RZ, UR6 ;  /* 0x00000006ffdf7e24 */ /* 0x000fe2000f8e00ff */
[----:B------:R-:W-:Y:S01]  /*0270*/  LOP3.LUT R10, R3, 0xffffffe0, RZ, 0xc0, !PT ;  /* 0xffffffe0030a7812 */ /* 0x000fe200078ec0ff */
[----:B------:R-:W-:Y:S01]  /*0280*/  IMAD.SHL.U32 R220, R6, 0x8, RZ ;  /* 0x0000000806dc7824 */ /* 0x000fe200078e00ff */
[----:B------:R-:W-:Y:S01]  /*0290*/  LOP3.LUT R0, R7, 0x7ffffffc, RZ, 0xc0, !PT ;  /* 0x7ffffffc07007812 */ /* 0x000fe200078ec0ff */
[----:B------:R-:W-:Y:S01]  /*02a0*/  UIADD3 UR6, UR4, 0xc000, URZ ;  /* 0x0000c00004067890 */ /* 0x000fe2000fffe03f */
[----:B------:R-:W-:Y:S01]  /*02b0*/  SHF.R.S32.HI R215, RZ, 0x1f, R3 ;  /* 0x0000001fffd77819 */ /* 0x000fe20000011403 */
[----:B------:R-:W-:Y:S01]  /*02c0*/  IMAD.IADD R11, R5, 0x1, -R10 ;  /* 0x00000001050b7824 */ /* 0x000fe200078e0a0a */
[----:B------:R-:W-:Y:S01]  /*02d0*/  LEA.HI R3, R3, R2, RZ, 0x1 ;  /* 0x0000000203037211 */ /* 0x000fe200078f08ff */
[----:B------:R-:W-:Y:S01]  /*02e0*/  IMAD.IADD R5, R5, 0x1, -R0 ;  /* 0x0000000105057824 */ /* 0x000fe200078e0a00 */
[----:B------:R-:W-:Y:S01]  /*02f0*/  LOP3.LUT R9, R9, 0x1c0, RZ, 0xc0, !PT ;  /* 0x000001c009097812 */ /* 0x000fe200078ec0ff */
[----:B------:R-:W-:Y:S01]  /*0300*/  IMAD.U32 R226, RZ, RZ, UR5 ;  /* 0x00000005ffe27e24 */ /* 0x000fe2000f8e00ff */
[----:B------:R-:W-:Y:S01]  /*0310*/  SHF.R.S32.HI R0, RZ, 0x2, R7 ;  /* 0x00000002ff007819 */ /* 0x000fe20000011407 */
[----:B------:R-:W-:Y:S01]  /*0320*/  IMAD.U32 R224, RZ, RZ, UR5 ;  /* 0x00000005ffe07e24 */ /* 0x000fe2000f8e00ff */
[----:B------:R-:W-:Y:S01]  /*0330*/  SHF.R.S32.HI R17, RZ, 0x4, R4 ;  /* 0x00000004ff117819 */ /* 0x000fe20000011404 */
[----:B------:R-:W-:Y:S01]  /*0340*/  UIADD3 UR5, UR4, 0x10000, URZ ;  /* 0x0001000004057890 */ /* 0x000fe2000fffe03f */
[----:B------:R-:W-:-:S02]  /*0350*/  LOP3.LUT R3, R3, 0xfffffffe, RZ, 0xc0, !PT ;  /* 0xfffffffe03037812 */ /* 0x000fc400078ec0ff */
[----:B------:R-:W-:Y:S02]  /*0360*/  SHF.R.S32.HI R7, RZ, 0x1f, R7 ;  /* 0x0000001fff077819 */ /* 0x000fe40000011407 */
[----:B------:R-:W-:Y:S01]  /*0370*/  LEA.HI R215, R215, R2, RZ, 0x2 ;  /* 0x00000002d7d77211 */ /* 0x000fe200078f10ff */
[----:B------:R-:W-:Y:S01]  /*0380*/  IMAD.IADD R3, R2, 0x1, -R3 ;  /* 0x0000000102037824 */ /* 0x000fe200078e0a03 */
[----:B------:R-:W-:Y:S02]  /*0390*/  SHF.R.U32.HI R216, RZ, 0x3, R9 ;  /* 0x00000003ffd87819 */ /* 0x000fe40000011609 */
[----:B------:R-:W-:Y:S02]  /*03a0*/  LEA.HI R4, R4, R17, RZ, 0x1 ;  /* 0x0000001104047211 */ /* 0x000fe400078f08ff */
[----:B------:R-:W-:Y:S02]  /*03b0*/  LOP3.LUT P4, RZ, R6, 0x2, RZ, 0xc0, !PT ;  /* 0x0000000206ff7812 */ /* 0x000fe4000788c0ff */
[----:B------:R-:W-:-:S02]  /*03c0*/  LOP3.LUT R9, R9, 0x38, R220, 0xf8, !PT ;  /* 0x0000003809097812 */ /* 0x000fc400078ef8dc */
[C---:B------:R-:W-:Y:S01]  /*03d0*/  LOP3.LUT P3, RZ, R6.reuse, 0x4, RZ, 0xc0, !PT ;  /* 0x0000000406ff7812 */ /* 0x040fe2000786c0ff */
[----:B------:R-:W-:Y:S01]  /*03e0*/  IMAD.SHL.U32 R6, R6, 0x40, RZ ;  /* 0x0000004006067824 */ /* 0x000fe200078e00ff */
[----:B------:R-:W-:Y:S02]  /*03f0*/  LEA.HI R7, R7, R0, RZ, 0x3 ;  /* 0x0000000007077211 */ /* 0x000fe400078f18ff */
[----:B------:R-:W-:Y:S02]  /*0400*/  LOP3.LUT R215, R215, 0xfffffffc, RZ, 0xc0, !PT ;  /* 0xfffffffcd7d77812 */ /* 0x000fe400078ec0ff */
[----:B------:R-:W-:Y:S02]  /*0410*/  LOP3.LUT R4, R4, 0xfffffffe, RZ, 0xc0, !PT ;  /* 0xfffffffe04047812 */ /* 0x000fe400078ec0ff */
[----:B------:R-:W-:Y:S01]  /*0420*/  LOP3.LUT R216, R9, R216, RZ, 0x3c, !PT ;  /* 0x000000d809d87212 */ /* 0x000fe200078e3cff */
[----:B------:R-:W-:Y:S01]  /*0430*/  IMAD.SHL.U32 R9, R3, 0x10, RZ ;  /* 0x0000001003097824 */ /* 0x000fe200078e00ff */
[----:B------:R-:W-:Y:S01]  /*0440*/  LOP3.LUT R7, R7, 0xfffffff8, RZ, 0xc0, !PT ;  /* 0xfffffff807077812 */ /* 0x000fe200078ec0ff */
[----:B------:R-:W-:Y:S01]  /*0450*/  IMAD.IADD R215, R2, 0x1, -R215 ;  /* 0x0000000102d77824 */ /* 0x000fe200078e0ad7 */
[----:B------:R-:W-:Y:S01]  /*0460*/  LOP3.LUT R6, R6, 0x1c0, RZ, 0xc0, !PT ;  /* 0x000001c006067812 */ /* 0x000fe200078ec0ff */
[----:B------:R-:W-:Y:S01]  /*0470*/  IMAD.IADD R4, R17, 0x1, -R4 ;  /* 0x0000000111047824 */ /* 0x000fe200078e0a04 */
[----:B------:R-:W-:Y:S01]  /*0480*/  SHF.R.S32.HI R2, RZ, 0x1f, R11 ;  /* 0x0000001fff027819 */ /* 0x000fe2000001140b */
[----:B------:R-:W-:Y:S01]  /*0490*/  IMAD.IADD R7, R0, 0x1, -R7 ;  /* 0x0000000100077824 */ /* 0x000fe200078e0a07 */
[----:B------:R-:W-:Y:S01]  /*04a0*/  LOP3.LUT R210, R6, 0x10, R9, 0xf8, !PT ;  /* 0x0000001006d27812 */ /* 0x000fe200078ef809 */
[----:B------:R-:W-:Y:S01]  /*04b0*/  IMAD.SHL.U32 R14, R4, 0x20, RZ ;  /* 0x00000020040e7824 */ /* 0x000fe200078e00ff */
[----:B------:R-:W-:Y:S01]  /*04c0*/  LEA.HI R2, R2, R11, RZ, 0x2 ;  /* 0x0000000b02027211 */ /* 0x000fe200078f10ff */
[----:B------:R-:W-:Y:S01]  /*04d0*/  IMAD.SHL.U32 R11, R4, 0x200, RZ ;  /* 0x00000200040b7824 */ /* 0x000fe200078e00ff */
[----:B------:R-:W-:-:S02]  /*04e0*/  SHF.R.S32.HI R0, RZ, 0x1f, R13 ;  /* 0x0000001fff007819 */ /* 0x000fc4000001140d */
[--C-:B------:R-:W-:Y:S02]  /*04f0*/  LOP3.LUT R12, R6, 0x8, R15.reuse, 0xf8, !PT ;  /* 0x00000008060c7812 */ /* 0x100fe400078ef80f */
[----:B------:R-:W-:Y:S02]  /*0500*/  SHF.R.U32.HI R9, RZ, 0x3, R6 ;  /* 0x00000003ff097819 */ /* 0x000fe40000011606 */
[----:B------:R-:W-:Y:S02]  /*0510*/  LOP3.LUT R210, R210, 0x8, R15, 0xf8, !PT ;  /* 0x00000008d2d27812 */ /* 0x000fe400078ef80f */
[----:B------:R-:W-:Y:S02]  /*0520*/  LOP3.LUT R10, R7, 0x1, RZ, 0xc0, !PT ;  /* 0x00000001070a7812 */ /* 0x000fe400078ec0ff */
[----:B------:R-:W-:Y:S02]  /*0530*/  LEA.HI R0, R0, R13, RZ, 0x3 ;  /* 0x0000000d00007211 */ /* 0x000fe400078f18ff */
[----:B------:R-:W-:-:S02]  /*0540*/  LOP3.LUT R201, R12, R9, RZ, 0x3c, !PT ;  /* 0x000000090cc97212 */ /* 0x000fc400078e3cff */
[----:B------:R-:W-:Y:S02]  /*0550*/  LOP3.LUT R210, R11, R210, R9, 0xf6, !PT ;  /* 0x000000d20bd27212 */ /* 0x000fe400078ef609 */
[----:B------:R-:W-:Y:S01]  /*0560*/  ISETP.NE.U32.AND P0, PT, R10, 0x1, PT ;  /* 0x000000010a00780c */ /* 0x000fe20003f05070 */
[----:B------:R-:W-:Y:S01]  /*0570*/  IMAD.SHL.U32 R10, R5, 0x2, RZ ;  /* 0x00000002050a7824 */ /* 0x000fe200078e00ff */
[----:B------:R-:W-:Y:S01]  /*0580*/  SHF.R.S32.HI R9, RZ, 0x6, R8 ;  /* 0x00000006ff097819 */ /* 0x000fe20000011408 */
[C---:B------:R-:W-:Y:S01]  /*0590*/  IMAD.SHL.U32 R8, R7.reuse, 0x40, RZ ;  /* 0x0000004007087824 */ /* 0x040fe200078e00ff */
[C---:B------:R-:W-:Y:S01]  /*05a0*/  LOP3.LUT R6, R0.reuse, 0xfffffff8, RZ, 0xc0, !PT ;  /* 0xfffffff800067812 */ /* 0x040fe200078ec0ff */
[----:B------:R-:W-:Y:S01]  /*05b0*/  IMAD.SHL.U32 R0, R0, 0x40, RZ ;  /* 0x0000004000007824 */ /* 0x000fe200078e00ff */
[----:B------:R-:W-:Y:S01]  /*05c0*/  R2P PR, R7, 0x6 ;  /* 0x0000000607007804 */ /* 0x000fe20000000000 */
[----:B------:R-:W-:Y:S01]  /*05d0*/  IMAD.SHL.U32 R7, R9, 0x8, RZ ;  /* 0x0000000809077824 */ /* 0x000fe200078e00ff */
[----:B------:R-:W-:Y:S01]  /*05e0*/  LOP3.LUT R8, R8, 0x1c0, RZ, 0xc0, !PT ;  /* 0x000001c008087812 */ /* 0x000fe200078ec0ff */
[----:B------:R-:W-:Y:S01]  /*05f0*/  IMAD.IADD R6, R13, 0x1, -R6 ;  /* 0x000000010d067824 */ /* 0x000fe200078e0a06 */
[----:B------:R-:W-:Y:S01]  /*0600*/  SHF.R.S32.HI R214, RZ, 0x7, R214 ;  /* 0x00000007ffd67819 */ /* 0x000fe200000114d6 */
[----:B------:R-:W-:Y:S01]  /*0610*/  IMAD R216, R9, 0x200, R216 ;  /* 0x0000020009d87824 */ /* 0x000fe200078e02d8 */
[----:B------:R-:W-:Y:S01]  /*0620*/  LOP3.LUT R7, R7, 0x18, RZ, 0xc0, !PT ;  /* 0x0000001807077812 */ /* 0x000fe200078ec0ff */
[----:B------:R-:W-:Y:S01]  /*0630*/  IMAD.SHL.U32 R6, R6, 0x40, RZ ;  /* 0x0000004006067824 */ /* 0x000fe200078e00ff */
[----:B------:R-:W-:Y:S01]  /*0640*/  SHF.R.U32.HI R5, RZ, 0x3, R8 ;  /* 0x00000003ff057819 */ /* 0x000fe20000011608 */
[C---:B------:R-:W-:Y:S01]  /*0650*/  IMAD R12, R214.reuse, 0x800, R11 ;  /* 0x00000800d60c7824 */ /* 0x040fe200078e020b */
[----:B------:R-:W-:Y:S01]  /*0660*/  LOP3.LUT R211, R7, 0x20, R14, 0xf8, !PT ;  /* 0x0000002007d37812 */ /* 0x000fe200078ef80e */
[----:B------:R-:W-:Y:S01]  /*0670*/  IMAD.SHL.U32 R9, R214, 0x20, RZ ;  /* 0x00000020d6097824 */ /* 0x000fe200078e00ff */
[----:B------:R-:W-:Y:S01]  /*0680*/  LOP3.LUT R230, R5, R8, R7, 0x1e, !PT ;  /* 0x0000000805e67212 */ /* 0x000fe200078e1e07 */
[----:B------:R-:W-:Y:S01]  /*0690*/  IMAD.SHL.U32 R7, R4, 0x8, RZ ;  /* 0x0000000804077824 */ /* 0x000fe200078e00ff */
[----:B------:R-:W-:Y:S01]  /*06a0*/  LOP3.LUT R6, R6, 0x1c0, RZ, 0xc0, !PT ;  /* 0x000001c006067812 */ /* 0x000fe200078ec0ff */
[----:B------:R-:W-:Y:S01]  /*06b0*/  IMAD.IADD R201, R12, 0x1, R201 ;  /* 0x000000010cc97824 */ /* 0x000fe200078e02c9 */
[----:B------:R-:W-:Y:S01]  /*06c0*/  LOP3.LUT R12, R8, 0x20, R9, 0xf8, !PT ;  /* 0x00000020080c7812 */ /* 0x000fe200078ef809 */
[----:B------:R-:W-:Y:S01]  /*06d0*/  IMAD R229, R215, 0x400, R10 ;  /* 0x00000400d7e57824 */ /* 0x000fe200078e020a */
[----:B------:R-:W-:-:S02]  /*06e0*/  SHF.R.U32.HI R209, RZ, 0x3, R6 ;  /* 0x00000003ffd17819 */ /* 0x000fc40000011606 */
[----:B------:R-:W-:Y:S02]  /*06f0*/  LOP3.LUT R4, R6, 0x8, R7, 0xf8, !PT ;  /* 0x0000000806047812 */ /* 0x000fe400078ef807 */
[----:B------:R-:W-:Y:S02]  /*0700*/  LOP3.LUT R0, R0, 0xfffffe00, RZ, 0xc0, !PT ;  /* 0xfffffe0000007812 */ /* 0x000fe400078ec0ff */
[----:B------:R-:W-:Y:S01]  /*0710*/  LOP3.LUT R12, R12, R5, RZ, 0x3c, !PT ;  /* 0x000000050c0c7212 */ /* 0x000fe200078e3cff */
[----:B------:R-:W-:Y:S01]  /*0720*/  IMAD R5, R3, 0x400, R10 ;  /* 0x0000040003057824 */ /* 0x000fe200078e020a */
[----:B------:R-:W-:Y:S01]  /*0730*/  LOP3.LUT R211, R209, R211, R6, 0x1e, !PT ;  /* 0x000000d3d1d37212 */ /* 0x000fe200078e1e06 */
[----:B------:R-:W-:Y:S01]  /*0740*/  IMAD R212, R215, 0x400, R0 ;  /* 0x00000400d7d47824 */ /* 0x000fe200078e0200 */
[----:B------:R-:W-:Y:S01]  /*0750*/  LOP3.LUT R209, R4, R209, RZ, 0x3c, !PT ;  /* 0x000000d104d17212 */ /* 0x000fe200078e3cff */
[----:B------:R-:W-:Y:S01]  /*0760*/  IMAD.IADD R229, R229, 0x1, R12 ;  /* 0x00000001e5e57824 */ /* 0x000fe200078e020c */
[----:B------:R-:W-:Y:S01]  /*0770*/  LOP3.LUT R211, R211, R0, RZ, 0xfc, !PT ;  /* 0x00000000d3d37212 */ /* 0x000fe200078efcff */
[----:B------:R-:W-:Y:S01]  /*0780*/  IMAD R4, R3, 0x400, R0 ;  /* 0x0000040003047824 */ /* 0x000fe200078e0200 */
[----:B------:R-:W-:Y:S01]  /*0790*/  SHF.R.S32.HI R222, RZ, 0x2, R2 ;  /* 0x00000002ffde7819 */ /* 0x000fe20000011402 */
[----:B------:R-:W-:Y:S01]  /*07a0*/  IMAD.IADD R212, R212, 0x1, R209 ;  /* 0x00000001d4d47824 */ /* 0x000fe200078e02d1 */
[----:B------:R-:W-:Y:S01]  /*07b0*/  LEA R229, R229, UR4, 0x1 ;  /* 0x00000004e5e57c11 */ /* 0x000fe2000f8e08ff */
[----:B------:R-:W-:Y:S01]  /*07c0*/  IMAD.MOV.U32 R3, RZ, RZ, 0x20 ;  /* 0x00000020ff037424 */ /* 0x000fe200078e00ff */
[----:B------:R-:W-:Y:S01]  /*07d0*/  LEA R201, R201, UR4, 0x1 ;  /* 0x00000004c9c97c11 */ /* 0x000fe2000f8e08ff */
[----:B------:R-:W-:Y:S01]  /*07e0*/  IMAD.IADD R230, R5, 0x1, R230 ;  /* 0x0000000105e67824 */ /* 0x000fe200078e02e6 */
[----:B------:R-:W-:Y:S01]  /*07f0*/  LEA R210, R210, UR4, 0x1 ;  /* 0x00000004d2d27c11 */ /* 0x000fe2000f8e08ff */
[----:B------:R-:W-:Y:S01]  /*0800*/  IMAD.IADD R209, R209, 0x1, R4 ;  /* 0x00000001d1d17824 */ /* 0x000fe200078e0204 */
[----:B------:R-:W-:Y:S01]  /*0810*/  SEL R2, R3, 0xffffffe0, !P4 ;  /* 0xffffffe003027807 */ /* 0x000fe20006000000 */
[----:B------:R-:W-:Y:S01]  /*0820*/  IMAD.MOV.U32 R0, RZ, RZ, 0x40 ;  /* 0x00000040ff007424 */ /* 0x000fe200078e00ff */
[----:B------:R-:W-:Y:S01]  /*0830*/  LEA R230, R230, UR6, 0x1 ;  /* 0x00000006e6e67c11 */ /* 0x000fe2000f8e08ff */
[----:B------:R-:W-:Y:S01]  /*0840*/  IMAD.MOV.U32 R4, RZ, RZ, -0x10 ;  /* 0xfffffff0ff047424 */ /* 0x000fe200078e00ff */
[----:B------:R-:W-:Y:S01]  /*0850*/  LEA R228, R216, UR4, 0x1 ;  /* 0x00000004d8e47c11 */ /* 0x000fe2000f8e08ff */
[C---:B------:R-:W-:Y:S01]  /*0860*/  VIADD R231, R229.reuse, 0x20 ;  /* 0x00000020e5e77836 */ /* 0x040fe20000000000 */
[----:B------:R-:W-:Y:S01]  /*0870*/  SEL R0, R0, 0xffffffc0, !P3 ;  /* 0xffffffc000007807 */ /* 0x000fe20005800000 */
[----:B------:R-:W-:Y:S01]  /*0880*/  @P1 VIADD R231, R229, 0xffffffe0 ;  /* 0xffffffe0e5e71836 */ /* 0x000fe20000000000 */
[----:B------:R-:W-:Y:S01]  /*0890*/  SEL R4, R4, 0x10, !P0 ;  /* 0x0000001004047807 */ /* 0x000fe20004000000 */
[--C-:B------:R-:W-:Y:S01]  /*08a0*/  IMAD.IADD R200, R2, 0x1, R201.reuse ;  /* 0x0000000102c87824 */ /* 0x100fe200078e02c9 */
[C---:B------:R-:W-:Y:S01]  /*08b0*/  IADD3 R2, R0.reuse, R201, R2 ;  /* 0x000000c900027210 */ /* 0x040fe20007ffe002 */
[----:B------:R-:W-:Y:S01]  /*08c0*/  IMAD.IADD R3, R0, 0x1, R201 ;  /* 0x0000000100037824 */ /* 0x000fe200078e02c9 */
[----:B------:R-:W-:Y:S01]  /*08d0*/  LEA R209, R209, UR5, 0x1 ;  /* 0x00000005d1d17c11 */ /* 0x000fe2000f8e08ff */
[----:B------:R-:W-:Y:S01]  /*08e0*/  VIADD R232, R230, 0x40 ;  /* 0x00000040e6e87836 */ /* 0x000fe20000000000 */
[----:B------:R-:W-:Y:S01]  /*08f0*/  ULDC.64 UR6, c[0x0][0x208] ;  /* 0x0000820000067ab9 */ /* 0x000fe20000000a00 */
[----:B------:R-:W-:-:S02]  /*0900*/  IMAD R222, R215, 0x10, R222 ;  /* 0x00000010d7de7824 */ /* 0x000fc400078e02de */
[----:B------:R-:W-:Y:S02]  /*0910*/  IMAD.IADD R0, R0, 0x1, R210 ;  /* 0x0000000100007824 */ /* 0x000fe400078e02d2 */
[----:B------:R-:W-:Y:S02]  /*0920*/  IMAD.IADD R233, R229, 0x1, R4 ;  /* 0x00000001e5e97824 */ /* 0x000fe400078e0204 */
[----:B------:R-:W-:Y:S02]  /*0930*/  @P2 VIADD R232, R230, 0xffffffc0 ;  /* 0xffffffc0e6e82836 */ /* 0x000fe40000000000 */
[----:B------:R-:W-:-:S07]  /*0940*/  IMAD.IADD R237, R4, 0x1, R231 ;  /* 0x0000000104ed7824 */ /* 0x000fce00078e02e7 */
.L_x_698:
        /* <DEDUP_REMOVED lines=16> */
[----:B-12---:R-:W-:Y:S01]  /*0a50*/  IMAD.U32 R14, RZ, RZ, UR8 ;  /* 0x00000008ff0e7e24 */ /* 0x006fe2000f8e00ff */
[----:B------:R-:W-:-:S02]  /*0a60*/  @UP4 UIADD3 UR10, UP1, UR16, UR10, URZ ;  /* 0x0000000a100a4290 */ /* 0x000fc4000ff3e03f */
[----:B------:R-:W-:Y:S01]  /*0a70*/  UIADD3.X UR14, UR5, UR13, URZ, UP2, !UPT ;  /* 0x0000000d050e7290 */ /* 0x000fe200097fe43f */
[----:B------:R-:W-:Y:S01]  /*0a80*/  IMAD.U32 R15, RZ, RZ, UR9 ;  /* 0x00000009ff0f7e24 */ /* 0x000fe2000f8e00ff */
[----:B------:R-:W-:Y:S01]  /*0a90*/  UISETP.NE.AND.EX UP2, UPT, UR13, URZ, UPT, UP0 ;  /* 0x0000003f0d00728c */ /* 0x000fe2000bf45300 */
[----:B------:R-:W-:Y:S02]  /*0aa0*/  ULDC.U8 UR17, c[0x0][0x3c2] ;  /* 0x0000f08000117ab9 */ /* 0x000fe40000000000 */
[----:B------:R-:W-:Y:S01]  /*0ab0*/  ULDC.64 UR12, c[0x0][0x2f8] ;  /* 0x0000be00000c7ab9 */ /* 0x000fe20000000a00 */
[----:B------:R-:W-:Y:S01]  /*0ac0*/  @UP4 UIADD3.X UR11, UR5, UR11, URZ, UP1, !UPT ;  /* 0x0000000b050b4290 */ /* 0x000fe20008ffe43f */
[----:B---3--:R-:W-:Y:S01]  /*0ad0*/  IMAD.U32 R6, RZ, RZ, UR10 ;  /* 0x0000000aff067e24 */ /* 0x008fe2000f8e00ff */
[----:B------:R-:W-:Y:S01]  /*0ae0*/  UISETP.NE.AND UP1, UPT, UR17, URZ, UPT ;  /* 0x0000003f1100728c */ /* 0x000fe2000bf25270 */
[----:B------:R-:W2:Y:S01]  /*0af0*/  @P0 LDG.E R4, desc[UR6][R14.64] ;  /* 0x000000060e040981 */ /* 0x000ea2000c1e1900 */
[----:B------:R-:W-:Y:S01]  /*0b00*/  UISETP.EQ.U32.AND UP4, UPT, UR12, URZ, UPT ;  /* 0x0000003f0c00728c */ /* 0x000fe2000bf82070 */
[----:B------:R-:W-:Y:S01]  /*0b10*/  PLOP3.LUT P3, PT, PT, PT, UP2, 0x80, 0x0 ;  /* 0x000000000000781c */ /* 0x000fe20003f6f028 */
[----:B------:R-:W-:-:S02]  /*0b20*/  IMAD.U32 R7, RZ, RZ, UR11 ;  /* 0x0000000bff077e24 */ /* 0x000fc4000f8e00ff */
[----:B------:R-:W-:Y:S02]  /*0b30*/  UISETP.EQ.OR.EX UP4, UPT, UR13, URZ, !UP1, UP4 ;  /* 0x0000003f0d00728c */ /* 0x000fe4000cf82740 */
[----:B------:R-:W-:Y:S01]  /*0b40*/  UIADD3 UR8, UP0, UR16, UR12, URZ ;  /* 0x0000000c10087290 */ /* 0x000fe2000ff1e03f */
[----:B------:R-:W3:Y:S03]  /*0b50*/  @P1 LDG.E R6, desc[UR6][R6.64] ;  /* 0x0000000606061981 */ /* 0x000ee6000c1e1900 */
[----:B------:R-:W-:Y:S01]  /*0b60*/  PLOP3.LUT P2, PT, PT, PT, UP4, 0x80, 0x0 ;  /* 0x000000000000781c */ /* 0x000fe20003f4f048 */
[----:B------:R-:W-:Y:S01]  /*0b70*/  UIADD3.X UR5, UR5, UR13, URZ, UP0, !UPT ;  /* 0x0000000d05057290 */ /* 0x000fe200087fe43f */
[----:B------:R-:W-:Y:S02]  /*0b80*/  IMAD.U32 R12, RZ, RZ, UR15 ;  /* 0x0000000fff0c7e24 */ /* 0x000fe4000f8e00ff */
[----:B------:R-:W-:-:S02]  /*0b90*/  IMAD.U32 R13, RZ, RZ, UR14 ;  /* 0x0000000eff0d7e24 */ /* 0x000fc4000f8e00ff */
[----:B------:R-:W-:Y:S01]  /*0ba0*/  IMAD.U32 R10, RZ, RZ, UR8 ;  /* 0x00000008ff0a7e24 */ /* 0x000fe2000f8e00ff */
[----:B------:R-:W-:Y:S01]  /*0bb0*/  UMOV UR57, URZ ;  /* 0x0000003f00397c82 */ /* 0x000fe20008000000 */
[----:B------:R-:W-:Y:S01]  /*0bc0*/  IMAD.U32 R11, RZ, RZ, UR5 ;  /* 0x00000005ff0b7e24 */ /* 0x000fe2000f8e00ff */
[----:B----4-:R-:W4:Y:S01]  /*0bd0*/  @P3 LDG.E R8, desc[UR6][R12.64] ;  /* 0x000000060c083981 */ /* 0x010f22000c1e1900 */
[----:B------:R-:W-:Y:S01]  /*0be0*/  @!UP3 ULDC.64 UR8, c[0x0][0x318] ;  /* 0x0000c6000008bab9 */ /* 0x000fe20000000a00 */
[----:B------:R-:W-:Y:S02]  /*0bf0*/  @!UP3 ULDC UR5, c[0x0][0x2cc] ;  /* 0x0000b3000005bab9 */ /* 0x000fe40000000800 */
[----:B-----5:R-:W5:Y:S04]  /*0c00*/  @P3 LDG.E R5, desc[UR6][R12.64+0x4] ;  /* 0x000004060c053981 */ /* 0x020f68000c1e1900 */
[----:B------:R-:W5:Y:S01]  /*0c10*/  @!P2 LDG.E R7, desc[UR6][R10.64] ;  /* 0x000000060a07a981 */ /* 0x000f62000c1e1900 */
[----:B------:R-:W-:-:S04]  /*0c20*/  @!UP3 UISETP.NE.U32.AND UP0, UPT, UR8, URZ, UPT ;  /* 0x0000003f0800b28c */ /* 0x000fc8000bf05070 */
        /* <DEDUP_REMOVED lines=21> */
.L_x_670:
[----:B------:R-:W-:Y:S02]  /*0d80*/  @!UP3 UIADD3 UR5, UR9, UR8, -UR57 ;  /* 0x000000080905b290 */ /* 0x000fe4000fffe839 */
[----:B------:R-:W-:Y:S02]  /*0d90*/  @UP2 UIADD3 UR29, UR11, -UR16, URZ ;  /* 0x800000100b1d2290 */ /* 0x000fe4000fffe03f */
[----:B------:R-:W-:-:S05]  /*0da0*/  UISETP.GT.AND UP0, UPT, UR5, UR28, UPT ;  /* 0x0000001c0500728c */ /* 0x000fca000bf04270 */
[----:B------:R-:W-:Y:S01]  /*0db0*/  @!UP2 ULDC UR29, c[0x0][0x2c4] ;  /* 0x0000b100001daab9 */ /* 0x000fe20000000800 */
[----:B------:R-:W-:-:S13]  /*0dc0*/  PLOP3.LUT P0, PT, PT, PT, UP0, 0x80, 0x0 ;  /* 0x000000000000781c */ /* 0x000fda0003f0f008 */
[----:B------:R-:W-:Y:S05]  /*0dd0*/  @!P0 BRA `(.L_x_671) ;  /* 0x0000006800488947 */ /* 0x000fea0003800000 */
[----:B------:R-:W1:Y:S01]  /*0de0*/  LDC R4, c[0x0][0x278] ;  /* 0x00009e00ff047b82 */ /* 0x000e620000000800 */
[----:B------:R-:W-:Y:S01]  /*0df0*/  ULDC.64 UR10, c[0x0][0x488] ;  /* 0x00012200000a7ab9 */ /* 0x000fe20000000a00 */
[----:B------:R-:W-:Y:S02]  /*0e00*/  UISETP.NE.AND UP0, UPT, UR58, -0x1, UPT ;  /* 0xffffffff3a00788c */ /* 0x000fe4000bf05270 */
[----:B------:R-:W-:Y:S02]  /*0e10*/  UISETP.NE.AND UP1, UPT, UR16, -0x1, UPT ;  /* 0xffffffff1000788c */ /* 0x000fe4000bf25270 */
[----:B------:R-:W-:Y:S02]  /*0e20*/  UIADD3 UR14, UR29, 0x3f, URZ ;  /* 0x0000003f1d0e7890 */ /* 0x000fe4000fffe03f */
[----:B------:R-:W2:Y:S01]  /*0e30*/  S2UR UR12, SR_CTAID.X ;  /* 0x00000000000c79c3 */ /* 0x000ea20000002500 */
[----:B------:R-:W-:Y:S01]  /*0e40*/  ULDC.64 UR8, c[0x0][0x228] ;  /* 0x00008a0000087ab9 */ /* 0x000fe20000000a00 */
[----:B------:R-:W-:-:S02]  /*0e50*/  USHF.R.S32.HI UR20, URZ, 0x1f, UR14 ;  /* 0x0000001f3f147899 */ /* 0x000fc4000801140e */
[----:B------:R-:W-:Y:S02]  /*0e60*/  UIMAD.WIDE.U32 UR18, UR60, UR8, URZ ;  /* 0x000000083c1272a5 */ /* 0x000fe4000f8e003f */
[----:B------:R-:W-:Y:S01]  /*0e70*/  UIMAD UR8, UR50, UR8, URZ ;  /* 0x00000008320872a4 */ /* 0x000fe2000f8e023f */
[----:B------:R-:W-:Y:S01]  /*0e80*/  ULDC.64 UR32, c[0x0][0x240] ;  /* 0x0000900000207ab9 */ /* 0x000fe20000000a00 */
[----:B------:R-:W-:Y:S01]  /*0e90*/  ULDC.U8 UR39, c[0x0][0x480] ;  /* 0x0001200000277ab9 */ /* 0x000fe20000000000 */
[----:B------:R-:W-:Y:S01]  /*0ea0*/  ULDC UR51, c[0x0][0x2d4] ;  /* 0x0000b50000337ab9 */ /* 0x000fe20000000800 */
[----:B------:R-:W-:Y:S01]  /*0eb0*/  USHF.L.U64.HI UR15, UR60, 0x7, UR50 ;  /* 0x000000073c0f7899 */ /* 0x000fe20008010232 */
[----:B------:R-:W-:Y:S01]  /*0ec0*/  ULDC.U8 UR21, c[0x0][0x3d8] ;  /* 0x0000f60000157ab9 */ /* 0x000fe20000000000 */
[----:B------:R-:W-:Y:S01]  /*0ed0*/  @UP0 UIADD3 UR17, UR57, UR58, URZ ;  /* 0x0000003a39110290 */ /* 0x000fe2000fffe03f */
[----:B-1----:R-:W-:Y:S01]  /*0ee0*/  IABS R7, R4 ;  /* 0x0000000400077213 */ /* 0x002fe20000000000 */
[----:B------:R-:W-:Y:S01]  /*0ef0*/  UISETP.NE.AND UP4, UPT, UR39, URZ, UPT ;  /* 0x0000003f2700728c */ /* 0x000fe2000bf85270 */
[----:B------:R-:W-:Y:S01]  /*0f00*/  ISETP.NE.AND P3, PT, R4, RZ, PT ;  /* 0x000000ff0400720c */ /* 0x000fe20003f65270 */
[----:B------:R-:W-:Y:S01]  /*0f10*/  UIMAD UR23, UR60, UR9, UR8 ;  /* 0x000000093c1772a4 */ /* 0x000fe2000f8e0208 */
[----:B------:R-:W1:Y:S01]  /*0f20*/  I2F.RP R8, R7 ;  /* 0x0000000700087306 */ /* 0x000e620000209400 */
[----:B------:R-:W-:-:S02]  /*0f30*/  USHF.R.S32.HI UR31, URZ, 0x1f, UR51 ;  /* 0x0000001f3f1f7899 */ /* 0x000fc40008011433 */
[----:B------:R-:W-:Y:S02]  /*0f40*/  UISETP.NE.AND UP3, UPT, UR21, URZ, UPT ;  /* 0x0000003f1500728c */ /* 0x000fe4000bf65270 */
[----:B--2---:R-:W-:Y:S02]  /*0f50*/  UIMAD.WIDE.U32 UR24, UR12, UR10, URZ ;  /* 0x0000000a0c1872a5 */ /* 0x004fe4000f8e003f */
[----:B------:R-:W-:Y:S02]  /*0f60*/  ULEA.HI UR39, UR20, UR14, URZ, 0x6 ;  /* 0x0000000e14277291 */ /* 0x000fe4000f8f303f */
[----:B------:R-:W-:Y:S02]  /*0f70*/  UIMAD UR44, UR12, UR11, UR25 ;  /* 0x0000000b0c2c72a4 */ /* 0x000fe4000f8e0219 */
[----:B------:R-:W-:Y:S01]  /*0f80*/  USHF.L.U32 UR12, UR60, 0x7, URZ ;  /* 0x000000073c0c7899 */ /* 0x000fe2000800063f */
[----:B------:R-:W-:Y:S01]  /*0f90*/  @UP1 ULDC.64 UR10, c[0x0][0x420] ;  /* 0x00010800000a1ab9 */ /* 0x000fe20000000a00 */
[----:B------:R-:W-:Y:S01]  /*0fa0*/  @!UP1 ULDC.64 UR8, c[0x0][0x418] ;  /* 0x0001060000089ab9 */ /* 0x000fe20000000a00 */
[----:B-1----:R-:W1:Y:S01]  /*0fb0*/  MUFU.RCP R8, R8 ;  /* 0x0000000800087308 */ /* 0x002e620000001000 */
[----:B------:R-:W-:-:S02]  /*0fc0*/  USEL UR27, UR12, URZ, UP2 ;  /* 0x0000003f0c1b7287 */ /* 0x000fc40009000000 */
[----:B------:R-:W-:Y:S01]  /*0fd0*/  UIMAD.WIDE.U32 UR12, UR16, UR32, URZ ;  /* 0x00000020100c72a5 */ /* 0x000fe2000f8e003f */
[----:B------:R-:W-:Y:S01]  /*0fe0*/  @UP0 ULDC.64 UR20, c[0x0][0x248] ;  /* 0x0000920000140ab9 */ /* 0x000fe20000000a00 */
[----:B------:R-:W-:Y:S02]  /*0ff0*/  @UP1 UIMAD.WIDE.U32 UR36, UR16, UR10, URZ ;  /* 0x0000000a102412a5 */ /* 0x000fe4000f8e003f */
[----:B------:R-:W-:Y:S02]  /*1000*/  USEL UR30, UR15, URZ, UP2 ;  /* 0x0000003f0f1e7287 */ /* 0x000fe40009000000 */
[----:B------:R-:W-:Y:S02]  /*1010*/  USEL UR49, UR18, UR12, !UP1 ;  /* 0x0000000c12317287 */ /* 0x000fe4000c800000 */
[----:B------:R-:W-:Y:S02]  /*1020*/  @!UP1 UIMAD UR10, UR50, UR8, URZ ;  /* 0x00000008320a92a4 */ /* 0x000fe4000f8e023f */
[----:B------:R-:W-:-:S02]  /*1030*/  @UP0 UIMAD.WIDE.U32 UR14, UR17, UR20, URZ ;  /* 0x00000014110e02a5 */ /* 0x000fc4000f8e003f */
[----:B------:R-:W-:Y:S01]  /*1040*/  @UP0 UIMAD UR18, UR17, UR21, URZ ;  /* 0x00000015111202a4 */ /* 0x000fe2000f8e023f */
[----:B-1----:R-:W-:Y:S01]  /*1050*/  VIADD R8, R8, 0xffffffe ;  /* 0x0ffffffe08087836 */ /* 0x002fe20000000000 */
[----:B------:R-:W-:Y:S01]  /*1060*/  UIMAD UR17, UR31, UR60, URZ ;  /* 0x0000003c1f1172a4 */ /* 0x000fe2000f8e023f */
[----:B------:R-:W-:Y:S02]  /*1070*/  ULDC UR53, c[0x0][0x2dc] ;  /* 0x0000b70000357ab9 */ /* 0x000fe40000000800 */
[----:B------:R-:W1:Y:S01]  /*1080*/  F2I.FTZ.U32.TRUNC.NTZ R9, R8 ;  /* 0x0000000800097305 */ /* 0x000e62000021f000 */
[----:B------:R-:W-:Y:S01]  /*1090*/  ULDC UR52, c[0x0][0x270] ;  /* 0x00009c0000347ab9 */ /* 0x000fe20000000800 */
[----:B------:R-:W-:Y:S02]  /*10a0*/  @UP1 UIMAD UR41, UR16, UR11, UR37 ;  /* 0x0000000b102912a4 */ /* 0x000fe4000f8e0225 */
[----:B------:R-:W-:Y:S02]  /*10b0*/  @!UP1 UIMAD.WIDE.U32 UR34, UR60, UR8, URZ ;  /* 0x000000083c2292a5 */ /* 0x000fe4000f8e003f */
[----:B------:R-:W-:-:S02]  /*10c0*/  @!UP1 UIMAD UR26, UR60, UR9, UR10 ;  /* 0x000000093c1a92a4 */ /* 0x000fc4000f8e020a */
[----:B------:R-:W-:Y:S02]  /*10d0*/  UIMAD UR22, UR16, UR33, URZ ;  /* 0x00000021101672a4 */ /* 0x000fe4000f8e023f */
[----:B------:R-:W-:Y:S02]  /*10e0*/  UIMAD.WIDE UR8, UR53, UR52, URZ ;  /* 0x00000034350872a5 */ /* 0x000fe4000f8e023f */
[----:B------:R-:W-:Y:S02]  /*10f0*/  UIMAD.WIDE.U32 UR10, UR60, UR51, URZ ;  /* 0x000000333c0a72a5 */ /* 0x000fe4000f8e003f */
[----:B------:R-:W-:Y:S01]  /*1100*/  UIMAD UR17, UR50, UR51, UR17 ;  /* 0x00000033321172a4 */ /* 0x000fe2000f8e0211 */
[----:B-1----:R-:W-:Y:S01]  /*1110*/  IMAD.MOV R5, RZ, RZ, -R9 ;  /* 0x000000ffff057224 */ /* 0x002fe200078e0a09 */
[----:B------:R-:W-:Y:S01]  /*1120*/  UIADD3 UR23, UR19, UR23, URZ ;  /* 0x0000001713177290 */ /* 0x000fe2000fffe03f */
[----:B------:R-:W-:Y:S01]  /*1130*/  IMAD.MOV.U32 R8, RZ, RZ, RZ ;  /* 0x000000ffff087224 */ /* 0x000fe200078e00ff */
[----:B------:R-:W-:Y:S01]  /*1140*/  @UP1 UIADD3 UR23, UR13, UR22, URZ ;  /* 0x000000160d171290 */ /* 0x000fe2000fffe03f */
[----:B------:R-:W-:Y:S01]  /*1150*/  IMAD R6, R5, R7, RZ ;  /* 0x0000000705067224 */ /* 0x000fe200078e02ff */
[----:B------:R-:W-:Y:S01]  /*1160*/  IABS R5, UR61 ;  /* 0x0000003d00057c13 */ /* 0x000fe20008000000 */
[----:B------:R-:W-:-:S02]  /*1170*/  @UP0 UIADD3 UR43, UR15, UR18, URZ ;  /* 0x000000120f2b0290 */ /* 0x000fc4000fffe03f */
[----:B------:R-:W-:Y:S01]  /*1180*/  IMAD.HI.U32 R6, R9, R6, R8 ;  /* 0x0000000609067227 */ /* 0x000fe200078e0008 */
[----:B------:R-:W-:Y:S01]  /*1190*/  @UP0 UMOV UR42, UR14 ;  /* 0x0000000e002a0c82 */ /* 0x000fe20008000000 */
[----:B------:R-:W-:Y:S02]  /*11a0*/  UIMAD.WIDE.U32 UR12, UR8, UR10, URZ ;  /* 0x0000000a080c72a5 */ /* 0x000fe4000f8e003f */
[----:B------:R-:W-:Y:S02]  /*11b0*/  UIMAD UR15, UR9, UR10, URZ ;  /* 0x0000000a090f72a4 */ /* 0x000fe4000f8e023f */
[----:B------:R-:W-:Y:S01]  /*11c0*/  IMAD.HI.U32 R22, R6, R5, RZ ;  /* 0x0000000506167227 */ /* 0x000fe200078e00ff */
[----:B------:R-:W-:Y:S02]  /*11d0*/  UIADD3 UR14, UR11, UR17, URZ ;  /* 0x000000110b0e7290 */ /* 0x000fe4000fffe03f */
[----:B------:R-:W-:Y:S01]  /*11e0*/  UIMAD.WIDE.U32 UR10, UR8, UR16, URZ ;  /* 0x00000010080a72a5 */ /* 0x000fe2000f8e003f */
[----:B------:R-:W-:Y:S01]  /*11f0*/  IMAD.MOV R6, RZ, RZ, -R22 ;  /* 0x000000ffff067224 */ /* 0x000fe200078e0a16 */
[----:B------:R-:W-:Y:S01]  /*1200*/  ULDC UR38, c[0x0][0x2c4] ;  /* 0x0000b10000267ab9 */ /* 0x000fe20000000800 */
[----:B------:R-:W-:-:S02]  /*1210*/  UIMAD UR14, UR8, UR14, UR15 ;  /* 0x0000000e080e72a4 */ /* 0x000fc4000f8e020f */
[C---:B------:R-:W-:Y:S01]  /*1220*/  IMAD R6, R7.reuse, R6, R5 ;  /* 0x0000000607067224 */ /* 0x040fe200078e0205 */
[----:B------:R-:W-:Y:S01]  /*1230*/  @UP3 UIMAD UR15, UR60, UR38, URZ ;  /* 0x000000263c0f32a4 */ /* 0x000fe2000f8e023f */
[----:B------:R-:W-:Y:S01]  /*1240*/  LOP3.LUT R5, R4, UR61, RZ, 0x3c, !PT ;  /* 0x0000003d04057c12 */ /* 0x000fe2000f8e3cff */
[----:B------:R-:W-:Y:S02]  /*1250*/  USEL UR48, UR12, UR10, !UP1 ;  /* 0x0000000a0c307287 */ /* 0x000fe4000c800000 */
[----:B------:R-:W-:Y:S01]  /*1260*/  ISETP.GT.U32.AND P1, PT, R7, R6, PT ;  /* 0x000000060700720c */ /* 0x000fe20003f24070 */
[----:B------:R-:W-:Y:S01]  /*1270*/  ULOP3.LUT UR12, UR39, 0xffffffc0, URZ, 0xc0, !UPT ;  /* 0xffffffc0270c7892 */ /* 0x000fe2000f8ec03f */
[----:B------:R-:W-:Y:S01]  /*1280*/  ISETP.GE.AND P2, PT, R5, RZ, PT ;  /* 0x000000ff0500720c */ /* 0x000fe20003f46270 */
[----:B------:R-:W-:Y:S02]  /*1290*/  UIADD3 UR40, UR13, UR14, URZ ;  /* 0x0000000e0d287290 */ /* 0x000fe4000fffe03f */
[----:B------:R-:W-:-:S02]  /*12a0*/  @UP3 USEL UR10, UR15, UR16, !UP1 ;  /* 0x000000100f0a3287 */ /* 0x000fc4000c800000 */
[----:B------:R-:W-:Y:S01]  /*12b0*/  UIADD3 UR13, UR12, -0x40, URZ ;  /* 0xffffffc00c0d7890 */ /* 0x000fe2000fffe03f */
[----:B------:R-:W-:Y:S01]  /*12c0*/  @UP3 ULDC UR17, c[0x0][0x2e4] ;  /* 0x0000b90000113ab9 */ /* 0x000fe20000000800 */
[----:B------:R-:W-:Y:S02]  /*12d0*/  @!UP1 UIADD3 UR41, UR35, UR26, URZ ;  /* 0x0000001a23299290 */ /* 0x000fe4000fffe03f */
[----:B------:R-:W-:Y:S02]  /*12e0*/  @!UP3 UIMAD UR14, UR60, UR52, UR61 ;  /* 0x000000343c0eb2a4 */ /* 0x000fe4000f8e023d */
[-C--:B------:R-:W-:Y:S01]  /*12f0*/  @!P1 IADD3 R6, R6, -R7.reuse, RZ ;  /* 0x8000000706069210 */ /* 0x080fe20007ffe0ff */
[----:B------:R-:W-:Y:S01]  /*1300*/  @UP3 UIMAD UR26, UR61, UR17, UR10 ;  /* 0x000000113d1a32a4 */ /* 0x000fe2000f8e020a */
[----:B------:R-:W-:Y:S01]  /*1310*/  @!P1 VIADD R22, R22, 0x1 ;  /* 0x0000000116169836 */ /* 0x000fe20000000000 */
[----:B------:R-:W-:Y:S01]  /*1320*/  USHF.R.S32.HI UR15, URZ, 0x1f, UR13 ;  /* 0x0000001f3f0f7899 */ /* 0x000fe2000801140d */
[----:B------:R-:W-:Y:S01]  /*1330*/  ISETP.GE.U32.AND P0, PT, R6, R7, PT ;  /* 0x000000070600720c */ /* 0x000fe20003f06070 */
[----:B------:R-:W-:Y:S01]  /*1340*/  UIADD3 UR10, UP2, UR13, UR27, URZ ;  /* 0x0000001b0d0a7290 */ /* 0x000fe2000ff5e03f */
[----:B------:R-:W-:Y:S01]  /*1350*/  PLOP3.LUT P1, PT, PT, PT, UP0, 0x80, 0x0 ;  /* 0x000000000000781c */ /* 0x000fe20003f2f008 */
[----:B------:R-:W-:-:S02]  /*1360*/  @!UP3 UIMAD UR26, UR14, UR38, URZ ;  /* 0x000000260e1ab2a4 */ /* 0x000fc4000f8e023f */
[----:B------:R-:W-:Y:S02]  /*1370*/  UIMAD UR12, UR9, UR16, URZ ;  /* 0x00000010090c72a4 */ /* 0x000fe4000f8e023f */
[----:B------:R-:W-:Y:S02]  /*1380*/  UIADD3.X UR14, UR15, UR30, URZ, UP2, !UPT ;  /* 0x0000001e0f0e7290 */ /* 0x000fe400097fe43f */
[----:B------:R-:W-:Y:S02]  /*1390*/  UIMAD UR9, UR9, UR10, URZ ;  /* 0x0000000a090972a4 */ /* 0x000fe4000f8e023f */
[----:B------:R-:W-:Y:S01]  /*13a0*/  @UP0 UIADD3 UR25, UR57, UR58, URZ ;  /* 0x0000003a39190290 */ /* 0x000fe2000fffe03f */
[----:B------:R-:W-:Y:S01]  /*13b0*/  @UP0 ULDC.64 UR18, c[0x0][0x250] ;  /* 0x0000940000120ab9 */ /* 0x000fe20000000a00 */
[----:B------:R-:W-:Y:S01]  /*13c0*/  UIMAD.WIDE.U32 UR30, UR8, UR10, URZ ;  /* 0x0000000a081e72a5 */ /* 0x000fe2000f8e003f */
[----:B------:R-:W-:Y:S01]  /*13d0*/  @P0 VIADD R22, R22, 0x1 ;  /* 0x0000000116160836 */ /* 0x000fe20000000000 */
[----:B------:R-:W-:Y:S01]  /*13e0*/  UIMAD UR10, UR8, UR14, UR9 ;  /* 0x0000000e080a72a4 */ /* 0x000fe2000f8e0209 */
[----:B------:R-:W-:Y:S01]  /*13f0*/  PLOP3.LUT P0, PT, PT, PT, UP3, 0x80, 0x0 ;  /* 0x000000000000781c */ /* 0x000fe20003f0f038 */
[----:B------:R-:W-:-:S02]  /*1400*/  @UP0 UIMAD.WIDE.U32 UR8, UR25, UR18, URZ ;  /* 0x00000012190802a5 */ /* 0x000fc4000f8e003f */
[----:B------:R-:W-:Y:S01]  /*1410*/  @UP1 UIADD3 UR40, UR11, UR12, URZ ;  /* 0x0000000c0b281290 */ /* 0x000fe2000fffe03f */
[----:B------:R-:W-:Y:S01]  /*1420*/  @!P2 IADD3 R22, -R22, RZ, RZ ;  /* 0x000000ff1616a210 */ /* 0x000fe20007ffe1ff */
[----:B------:R-:W-:Y:S01]  /*1430*/  UIMAD UR45, UR61, UR53, URZ ;  /* 0x000000353d2d72a4 */ /* 0x000fe2000f8e023f */
[----:B------:R-:W-:Y:S01]  /*1440*/  @!P3 LOP3.LUT R22, RZ, R4, RZ, 0x33, !PT ;  /* 0x00000004ff16b212 */ /* 0x000fe200078e33ff */
[----:B------:R-:W-:Y:S02]  /*1450*/  @UP0 UIMAD UR11, UR25, UR19, URZ ;  /* 0x00000013190b02a4 */ /* 0x000fe4000f8e023f */
[----:B------:R-:W-:Y:S02]  /*1460*/  USHF.R.S32.HI UR47, URZ, 0x1f, UR28 ;  /* 0x0000001f3f2f7899 */ /* 0x000fe4000801141c */
[----:B------:R-:W-:Y:S02]  /*1470*/  USHF.R.S32.HI UR46, URZ, 0x1f, UR45 ;  /* 0x0000001f3f2e7899 */ /* 0x000fe4000801142d */
[----:B------:R-:W-:-:S02]  /*1480*/  USEL UR27, UR24, URZ, UP4 ;  /* 0x0000003f181b7287 */ /* 0x000fc4000a000000 */
[----:B------:R-:W-:Y:S02]  /*1490*/  @UP0 UIADD3 UR38, UR9, UR11, URZ ;  /* 0x0000000b09260290 */ /* 0x000fe4000fffe03f */
[----:B------:R-:W-:Y:S02]  /*14a0*/  USEL UR44, UR44, URZ, UP4 ;  /* 0x0000003f2c2c7287 */ /* 0x000fe4000a000000 */
[----:B------:R-:W-:Y:S01]  /*14b0*/  UIADD3 UR17, UR31, UR10, URZ ;  /* 0x0000000a1f117290 */ /* 0x000fe2000fffe03f */
[----:B------:R-:W-:Y:S01]  /*14c0*/  @UP0 UMOV UR25, UR8 ;  /* 0x0000000800190c82 */ /* 0x000fe20008000000 */
[----:B------:R-:W-:Y:S10]  /*14d0*/  @P1 BRA `(.L_x_672) ;  /* 0x0000000000301947 */ /* 0x000ff40003800000 */
[----:B------:R-:W-:Y:S01]  /*14e0*/  USHF.R.S32.HI UR8, URZ, 0x1f, UR57 ;  /* 0x0000001f3f087899 */ /* 0x000fe20008011439 */
[----:B------:R-:W-:-:S03]  /*14f0*/  ULDC.64 UR20, c[0x0][0x248] ;  /* 0x0000920000147ab9 */ /* 0x000fc60000000a00 */
[----:B------:R-:W-:Y:S02]  /*1500*/  UIMAD UR10, UR8, UR20, URZ ;  /* 0x00000014080a72a4 */ /* 0x000fe4000f8e023f */
[----:B------:R-:W-:Y:S02]  /*1510*/  UIMAD.WIDE.U32 UR8, UR57, UR20, URZ ;  /* 0x00000014390872a5 */ /* 0x000fe4000f8e003f */
[----:B------:R-:W-:-:S04]  /*1520*/  UIMAD UR10, UR57, UR21, UR10 ;  /* 0x00000015390a72a4 */ /* 0x000fc8000f8e020a */
[----:B------:R-:W-:-:S03]  /*1530*/  UIADD3 UR9, UR9, UR10, URZ ;  /* 0x0000000a09097290 */ /* 0x000fc6000fffe03f */
[----:B------:R-:W-:Y:S02]  /*1540*/  ULDC.64 UR10, c[0x0][0x230] ;  /* 0x00008c00000a7ab9 */ /* 0x000fe40000000a00 */
[----:B------:R-:W-:Y:S02]  /*1550*/  UIMAD.WIDE.U32 UR8, UR60, UR10, UR8 ;  /* 0x0000000a3c0872a5 */ /* 0x000fe4000f8e0008 */
[----:B------:R-:W-:-:S04]  /*1560*/  UIMAD UR10, UR50, UR10, URZ ;  /* 0x0000000a320a72a4 */ /* 0x000fc8000f8e023f */
[----:B------:R-:W-:Y:S01]  /*1570*/  UIMAD UR10, UR60, UR11, UR10 ;  /* 0x0000000b3c0a72a4 */ /* 0x000fe2000f8e020a */
[----:B------:R-:W-:-:S03]  /*1580*/  UMOV UR42, UR8 ;  /* 0x00000008002a7c82 */ /* 0x000fc60008000000 */
[----:B------:R-:W-:-:S12]  /*1590*/  UIADD3 UR43, UR9, UR10, URZ ;  /* 0x0000000a092b7290 */ /* 0x000fd8000fffe03f */
.L_x_672:
        /* <DEDUP_REMOVED lines=13> */
.L_x_673:
        /* <DEDUP_REMOVED lines=11> */
.L_x_674:
[----:B------:R-:W-:-:S04]  /*1720*/  UIMAD UR9, UR60, UR52, UR61 ;  /* 0x000000343c0972a4 */ /* 0x000fc8000f8e023d */
[----:B------:R-:W-:-:S12]  /*1730*/  UIMAD UR9, UR9, UR51, URZ ;  /* 0x00000033090972a4 */ /* 0x000fd8000f8e023f */
.L_x_675:
[----:B------:R-:W1:Y:S01]  /*1740*/  S2R R11, SR_TID.X ;  /* 0x00000000000b7919 */ /* 0x000e620000002100 */
[----:B------:R-:W2:Y:S01]  /*1750*/  LDC.64 R4, c[0x0][0x420] ;  /* 0x00010800ff047b82 */ /* 0x000ea20000000a00 */
[----:B------:R-:W-:Y:S01]  /*1760*/  SHF.R.S32.HI R15, RZ, 0x1f, R217 ;  /* 0x0000001fff0f7819 */ /* 0x000fe200000114d9 */
[----:B------:R-:W-:Y:S01]  /*1770*/  USHF.R.S32.HI UR36, URZ, 0x1f, UR61 ;  /* 0x0000001f3f247899 */ /* 0x000fe2000801143d */
[----:B------:R-:W-:Y:S01]  /*1780*/  IADD3 R19, P0, R217, UR13, RZ ;  /* 0x0000000dd9137c10 */ /* 0x000fe2000ff1e0ff */
[----:B------:R-:W-:Y:S01]  /*1790*/  UIADD3 UR16, UR13, UR9, URZ ;  /* 0x000000090d107290 */ /* 0x000fe2000fffe03f */
[----:B------:R-:W-:Y:S01]  /*17a0*/  SHF.R.S32.HI R221, RZ, 0x1f, R220 ;  /* 0x0000001fffdd7819 */ /* 0x000fe200000114dc */
[----:B------:R-:W-:Y:S01]  /*17b0*/  UIMAD UR37, UR53, UR52, URZ ;  /* 0x00000034352572a4 */ /* 0x000fe2000f8e023f */
[----:B------:R-:W-:Y:S01]  /*17c0*/  IADD3.X R8, R15, UR15, RZ, P0, !PT ;  /* 0x0000000f0f087c10 */ /* 0x000fe200087fe4ff */
[----:B------:R-:W-:Y:S01]  /*17d0*/  UIADD3 UR26, UR13, UR26, URZ ;  /* 0x0000001a0d1a7290 */ /* 0x000fe2000fffe03f */
[----:B------:R-:W-:Y:S01]  /*17e0*/  IADD3 R12, P0, R220, UR8, RZ ;  /* 0x00000008dc0c7c10 */ /* 0x000fe2000ff1e0ff */
[----:B------:R-:W-:Y:S01]  /*17f0*/  ULDC.64 UR8, c[0x0][0x428] ;  /* 0x00010a0000087ab9 */ /* 0x000fe20000000a00 */
[----:B------:R-:W-:Y:S01]  /*1800*/  UISETP.GE.AND UP2, UPT, UR29, 0x1, UPT ;  /* 0x000000011d00788c */ /* 0x000fe2000bf46270 */
[----:B------:R-:W-:Y:S01]  /*1810*/  IMAD R8, R8, UR32, RZ ;  /* 0x0000002008087c24 */ /* 0x000fe2000f8e02ff */
[----:B------:R-:W-:Y:S01]  /*1820*/  UIMAD UR10, UR36, UR8, URZ ;  /* 0x00000008240a72a4 */ /* 0x000fe2000f8e023f */
[----:B------:R-:W-:Y:S01]  /*1830*/  IADD3.X R13, R221, UR41, RZ, P0, !PT ;  /* 0x00000029dd0d7c10 */ /* 0x000fe200087fe4ff */
[----:B------:R-:W-:Y:S01]  /*1840*/  ULDC.64 UR34, c[0x0][0x2b0] ;  /* 0x0000ac0000227ab9 */ /* 0x000fe20000000a00 */
[C---:B------:R-:W-:Y:S01]  /*1850*/  IMAD R8, R19.reuse, UR33, R8 ;  /* 0x0000002113087c24 */ /* 0x040fe2000f8e0208 */
[----:B------:R-:W-:Y:S01]  /*1860*/  UIMAD UR12, UR61, UR9, UR10 ;  /* 0x000000093d0c72a4 */ /* 0x000fe2000f8e020a */
[----:B------:R-:W-:Y:S01]  /*1870*/  IMAD.WIDE.U32 R18, R19, UR32, R220 ;  /* 0x0000002013127c25 */ /* 0x000fe2000f8e00dc */
[----:B------:R-:W-:Y:S01]  /*1880*/  ULDC.64 UR50, c[0x0][0x478] ;  /* 0x00011e0000327ab9 */ /* 0x000fe20000000a00 */
[----:B------:R-:W-:Y:S01]  /*1890*/  ULDC.64 UR10, c[0x0][0x258] ;  /* 0x00009600000a7ab9 */ /* 0x000fe20000000a00 */
[----:B------:R-:W-:Y:S01]  /*18a0*/  ULEA.HI.SX32 UR24, UR39, 0xffffffff, 0x1a ;  /* 0xffffffff27187891 */ /* 0x000fe2000f8fd23f */
[----:B------:R-:W-:Y:S01]  /*18b0*/  BSSY B1, `(.L_x_671) ;  /* 0x00005e4000017945 */ /* 0x000fe20003800000 */
[----:B------:R-:W-:Y:S01]  /*18c0*/  UIMAD UR9, UR36, UR10, URZ ;  /* 0x0000000a240972a4 */ /* 0x000fe2000f8e023f */
[----:B--2---:R-:W-:Y:S01]  /*18d0*/  IMAD R6, R4, UR15, RZ ;  /* 0x0000000f04067c24 */ /* 0x004fe2000f8e02ff */
[----:B------:R-:W-:Y:S01]  /*18e0*/  IADD3 R18, P0, R18, UR49, RZ ;  /* 0x0000003112127c10 */ /* 0x000fe2000ff1e0ff */
[----:B------:R-:W-:Y:S01]  /*18f0*/  IMAD.WIDE.U32 R16, R4, UR13, R12 ;  /* 0x0000000d04107c25 */ /* 0x000fe2000f8e000c */
[----:B------:R-:W-:-:S02]  /*1900*/  ULDC.64 UR14, c[0x0][0x210] ;  /* 0x00008400000e7ab9 */ /* 0x000fc40000000a00 */
[----:B------:R-:W-:Y:S01]  /*1910*/  IADD3.X R19, R19, UR23, R8, P0, !PT ;  /* 0x0000001713137c10 */ /* 0x000fe200087fe408 */
[----:B------:R-:W-:Y:S01]  /*1920*/  IMAD R6, R5, UR13, R6 ;  /* 0x0000000d05067c24 */ /* 0x000fe2000f8e0206 */
[----:B-1----:R-:W-:Y:S01]  /*1930*/  SHF.R.S32.HI R10, RZ, 0x1f, R11 ;  /* 0x0000001fff0a7819 */ /* 0x002fe2000001140b */
[----:B------:R-:W-:Y:S01]  /*1940*/  IMAD.U32 R12, RZ, RZ, UR8 ;  /* 0x00000008ff0c7e24 */ /* 0x000fe2000f8e00ff */
[----:B------:R-:W-:Y:S01]  /*1950*/  USHF.L.U32 UR8, UR37, 0x6, URZ ;  /* 0x0000000625087899 */ /* 0x000fe2000800063f */
[----:B------:R-:W-:Y:S01]  /*1960*/  IMAD.IADD R17, R17, 0x1, R6 ;  /* 0x0000000111117824 */ /* 0x000fe200078e0206 */
[----:B------:R-:W-:Y:S01]  /*1970*/  LEA.HI R9, R10, R11, RZ, 0x5 ;  /* 0x0000000b0a097211 */ /* 0x000fe200078f28ff */
[----:B------:R-:W-:Y:S01]  /*1980*/  UIMAD UR13, UR61, UR11, UR9 ;  /* 0x0000000b3d0d72a4 */ /* 0x000fe2000f8e0209 */
[----:B------:R-:W-:Y:S01]  /*1990*/  IMAD R6, R15, R4, RZ ;  /* 0x000000040f067224 */ /* 0x000fe200078e02ff */
[----:B------:R-:W-:Y:S01]  /*19a0*/  USHF.R.S32.HI UR9, URZ, 0x1f, UR8 ;  /* 0x0000001f3f097899 */ /* 0x000fe20008011408 */
[----:B------:R-:W-:Y:S01]  /*19b0*/  LOP3.LUT R248, R9, 0xffffffe0, RZ, 0xc0, !PT ;  /* 0xffffffe009f87812 */ /* 0x000fe200078ec0ff */
[----:B------:R-:W-:Y:S01]  /*19c0*/  IMAD.WIDE.U32 R12, R12, UR61, R16 ;  /* 0x0000003d0c0c7c25 */ /* 0x000fe2000f8e0010 */
[----:B------:R-:W-:Y:S01]  /*19d0*/  UIADD3 UR8, UP1, UP0, UR30, UR8, UR45 ;  /* 0x000000081e087290 */ /* 0x000fe2000f83e02d */
[----:B------:R-:W-:Y:S01]  /*19e0*/  SHF.R.S32.HI R9, RZ, 0x5, R9 ;  /* 0x00000005ff097819 */ /* 0x000fe20000011409 */
[----:B------:R-:W-:Y:S01]  /*19f0*/  ULDC.64 UR22, c[0x0][0x3e0] ;  /* 0x0000f80000167ab9 */ /* 0x000fe20000000a00 */
[----:B------:R-:W-:Y:S01]  /*1a00*/  IMAD.U32 R16, RZ, RZ, UR10 ;  /* 0x0000000aff107e24 */ /* 0x000fe2000f8e00ff */
[----:B------:R-:W-:Y:S01]  /*1a10*/  UIADD3.X UR10, UR17, UR9, UR46, UP1, UP0 ;  /* 0x00000009110a7290 */ /* 0x000fe20008fe042e */
[----:B------:R-:W-:Y:S01]  /*1a20*/  IMAD.IADD R248, R11, 0x1, -R248 ;  /* 0x000000010bf87824 */ /* 0x000fe200078e0af8 */
[----:B------:R-:W-:Y:S01]  /*1a30*/  UIADD3 UR11, UP1, UP0, UR27, UR8, UR48 ;  /* 0x000000081b0b7290 */ /* 0x000fe2000f83e030 */
[----:B------:R-:W-:Y:S01]  /*1a40*/  IMAD.WIDE.U32 R16, R16, UR61, R18 ;  /* 0x0000003d10107c25 */ /* 0x000fe2000f8e0012 */
[----:B------:R-:W-:-:S02]  /*1a50*/  UIMAD.WIDE UR26, UR26, 0x4, UR34 ;  /* 0x000000041a1a78a5 */ /* 0x000fc4000f8e0222 */
[----:B------:R-:W-:Y:S01]  /*1a60*/  UIADD3.X UR10, UR44, UR10, UR40, UP1, UP0 ;  /* 0x0000000a2c0a7290 */ /* 0x000fe20008fe0428 */
[----:B------:R-:W-:Y:S01]  /*1a70*/  IMAD R14, R9, UR37, R248 ;  /* 0x00000025090e7c24 */ /* 0x000fe2000f8e02f8 */
[----:B------:R-:W-:Y:S01]  /*1a80*/  LEA R246, P1, R16, UR14, 0x1 ;  /* 0x0000000e10f67c11 */ /* 0x000fe2000f8208ff */
[----:B------:R-:W-:Y:S01]  /*1a90*/  VIADD R8, R17, UR13 ;  /* 0x0000000d11087c36 */ /* 0x000fe20008000000 */
[----:B------:R-:W-:Y:S01]  /*1aa0*/  ULDC.64 UR8, c[0x0][0x400] ;  /* 0x0001000000087ab9 */ /* 0x000fe20000000a00 */
[----:B------:R-:W-:Y:S01]  /*1ab0*/  VIADD R13, R13, UR12 ;  /* 0x0000000c0d0d7c36 */ /* 0x000fe20008000000 */
[----:B------:R-:W-:Y:S01]  /*1ac0*/  IADD3 R9, P0, R14, UR11, RZ ;  /* 0x0000000b0e097c10 */ /* 0x000fe2000ff1e0ff */
[C---:B------:R-:W-:Y:S01]  /*1ad0*/  IMAD R6, R217.reuse, R5, R6 ;  /* 0x00000005d9067224 */ /* 0x040fe200078e0206 */
[----:B------:R-:W-:Y:S01]  /*1ae0*/  LEA.HI.X R247, R16, UR15, R8, 0x1, P1 ;  /* 0x0000000f10f77c11 */ /* 0x000fe200088f0c08 */
[----:B------:R-:W-:Y:S01]  /*1af0*/  IMAD.WIDE.U32 R12, R217, R4, R12 ;  /* 0x00000004d90c7225 */ /* 0x000fe200078e000c */
[----:B------:R-:W-:Y:S01]  /*1b00*/  LEA.HI.X.SX32 R8, R14, UR10, 0x1, P0 ;  /* 0x0000000a0e087c11 */ /* 0x000fe200080f0eff */
[----:B------:R-:W-:Y:S01]  /*1b10*/  UIMAD.WIDE UR16, UR16, 0x4, UR50 ;  /* 0x00000004101078a5 */ /* 0x000fe2000f8e0232 */
[----:B------:R-:W-:Y:S01]  /*1b20*/  PLOP3.LUT P0, PT, PT, PT, UP2, 0x80, 0x0 ;  /* 0x000000000000781c */ /* 0x000fe20003f0f028 */
[----:B------:R-:W-:Y:S01]  /*1b30*/  IMAD.IADD R6, R13, 0x1, R6 ;  /* 0x000000010d067824 */ /* 0x000fe200078e0206 */
[----:B------:R-:W-:-:S02]  /*1b40*/  LEA R242, P1, R9, UR8, 0x2 ;  /* 0x0000000809f27c11 */ /* 0x000fc4000f8210ff */
[C---:B------:R-:W-:Y:S02]  /*1b50*/  LEA R244, P2, R12.reuse, UR22, 0x1 ;  /* 0x000000160cf47c11 */ /* 0x040fe4000f8408ff */
[----:B------:R-:W-:Y:S02]  /*1b60*/  LEA.HI.X R243, R9, UR9, R8, 0x2, P1 ;  /* 0x0000000909f37c11 */ /* 0x000fe400088f1408 */
[----:B------:R-:W-:-:S05]  /*1b70*/  LEA.HI.X R245, R12, UR23, R6, 0x1, P2 ;  /* 0x000000170cf57c11 */ /* 0x000fca00090f0c06 */
[----:B------:R-:W-:Y:S05]  /*1b80*/  @!P0 BRA `(.L_x_676) ;  /* 0x0000005000cc8947 */ /* 0x000fea0003800000 */
[----:B------:R-:W-:Y:S01]  /*1b90*/  UIMAD UR9, UR47, UR18, URZ ;  /* 0x000000122f0972a4 */ /* 0x000fe2000f8e023f */
[----:B------:R-:W-:Y:S01]  /*1ba0*/  IMAD.U32 R13, RZ, RZ, UR18 ;  /* 0x00000012ff0d7e24 */ /* 0x000fe2000f8e00ff */
[----:B------:R-:W-:Y:S01]  /*1bb0*/  UMOV UR8, UR24 ;  /* 0x0000001800087c82 */ /* 0x000fe20008000000 */
[----:B------:R-:W-:Y:S01]  /*1bc0*/  UIMAD UR12, UR47, UR20, URZ ;  /* 0x000000142f0c72a4 */ /* 0x000fe2000f8e023f */
[----:B------:R-:W-:Y:S01]  /*1bd0*/  VIADD R8, R217, 0x20 ;  /* 0x00000020d9087836 */ /* 0x000fe20000000000 */
[----:B------:R-:W-:Y:S01]  /*1be0*/  UIMAD UR11, UR28, UR19, UR9 ;  /* 0x000000131c0b72a4 */ /* 0x000fe2000f8e0209 */
[--C-:B------:R-:W-:Y:S01]  /*1bf0*/  IMAD.WIDE.U32 R16, R13, UR28, R220.reuse ;  /* 0x0000001c0d107c25 */ /* 0x100fe2000f8e00dc */
[----:B------:R-:W-:Y:S01]  /*1c00*/  UIMAD UR9, UR8, -0x40, UR29 ;  /* 0xffffffc0080978a4 */ /* 0x000fe2000f8e021d */
[----:B------:R-:W1:Y:S01]  /*1c10*/  LDC R236, c[0x0][0x270] ;  /* 0x00009c00ffec7b82 */ /* 0x000e620000000800 */
[----:B------:R-:W-:Y:S01]  /*1c20*/  UIMAD UR10, UR56, -0x40, UR5 ;  /* 0xffffffc0380a78a4 */ /* 0x000fe2000f8e0205 */
[----:B------:R-:W-:Y:S01]  /*1c30*/  IMAD.U32 R9, RZ, RZ, UR20 ;  /* 0x00000014ff097e24 */ /* 0x000fe2000f8e00ff */
[----:B------:R-:W-:Y:S01]  /*1c40*/  UIMAD UR14, UR28, UR21, UR12 ;  /* 0x000000151c0e72a4 */ /* 0x000fe2000f8e020c */
[----:B------:R-:W-:Y:S01]  /*1c50*/  IMAD.U32 R6, RZ, RZ, UR11 ;  /* 0x0000000bff067e24 */ /* 0x000fe2000f8e00ff */
[----:B------:R-:W-:Y:S01]  /*1c60*/  ISETP.GE.AND P1, PT, R8, UR9, PT ;  /* 0x0000000908007c0c */ /* 0x000fe2000bf26270 */
[----:B------:R-:W-:Y:S01]  /*1c70*/  ULDC.64 UR12, c[0x0][0x268] ;  /* 0x00009a00000c7ab9 */ /* 0x000fe20000000a00 */
[----:B------:R-:W-:Y:S01]  /*1c80*/  IADD3 R28, P0, R16, UR25, RZ ;  /* 0x00000019101c7c10 */ /* 0x000fe2000ff1e0ff */
[----:B------:R-:W-:Y:S01]  /*1c90*/  IMAD.WIDE.U32 R12, R9, UR28, R220 ;  /* 0x0000001c090c7c25 */ /* 0x000fe2000f8e00dc */
[----:B------:R-:W-:-:S03]  /*1ca0*/  ISETP.GE.AND P3, PT, R8, UR10, PT ;  /* 0x0000000a08007c0c */ /* 0x000fc6000bf66270 */
[----:B------:R-:W-:Y:S01]  /*1cb0*/  IMAD.MOV.U32 R239, RZ, RZ, 0x7f800000 ;  /* 0x7f800000ffef7424 */ /* 0x000fe200078e00ff */
[----:B------:R-:W-:Y:S01]  /*1cc0*/  ISETP.GE.AND P4, PT, R217, UR10, PT ;  /* 0x0000000ad9007c0c */ /* 0x000fe2000bf86270 */
[----:B------:R-:W-:Y:S01]  /*1cd0*/  IMAD R9, R7, UR12, RZ ;  /* 0x0000000c07097c24 */ /* 0x000fe2000f8e02ff */
[----:B------:R-:W-:Y:S01]  /*1ce0*/  ULDC.64 UR10, c[0x0][0x260] ;  /* 0x00009800000a7ab9 */ /* 0x000fe20000000a00 */
[----:B------:R-:W-:Y:S01]  /*1cf0*/  IADD3.X R29, R17, UR38, R6, P0, !PT ;  /* 0x00000026111d7c10 */ /* 0x000fe200087fe406 */
[----:B------:R-:W-:Y:S01]  /*1d00*/  IMAD.U32 R6, RZ, RZ, UR14 ;  /* 0x0000000eff067e24 */ /* 0x000fe2000f8e00ff */
[----:B------:R-:W-:Y:S01]  /*1d10*/  IADD3 R12, P0, R12, UR42, RZ ;  /* 0x0000002a0c0c7c10 */ /* 0x000fe2000ff1e0ff */
[----:B------:R-:W-:Y:S02]  /*1d20*/  IMAD R7, R7, UR10, RZ ;  /* 0x0000000a07077c24 */ /* 0x000fe4000f8e02ff */
[----:B------:R-:W-:Y:S01]  /*1d30*/  IMAD.MOV.U32 R240, RZ, RZ, 0x7f800000 ;  /* 0x7f800000fff07424 */ /* 0x000fe200078e00ff */
[----:B------:R-:W-:Y:S01]  /*1d40*/  IADD3.X R13, R13, UR43, R6, P0, !PT ;  /* 0x0000002b0d0d7c10 */ /* 0x000fe200087fe406 */
[----:B------:R-:W-:Y:S01]  /*1d50*/  IMAD R26, R22, UR13, R9 ;  /* 0x0000000d161a7c24 */ /* 0x000fe2000f8e0209 */
[----:B------:R-:W-:Y:S01]  /*1d60*/  @!P3 IADD3 R14, P2, R217, 0x20, RZ ;  /* 0x00000020d90eb810 */ /* 0x000fe20007f5e0ff */
[----:B------:R-:W-:-:S04]  /*1d70*/  IMAD.WIDE.U32 R8, R4, 0x40, RZ ;  /* 0x0000004004087825 */ /* 0x000fc800078e00ff */
[----:B------:R-:W-:Y:S01]  /*1d80*/  IMAD.MOV.U32 R206, RZ, RZ, 0x20 ;  /* 0x00000020ffce7424 */ /* 0x000fe200078e00ff */
[----:B------:R-:W-:Y:S01]  /*1d90*/  @!P1 IADD3 R18, P0, R244, R8, RZ ;  /* 0x00000008f4129210 */ /* 0x000fe20007f1e0ff */
[C---:B------:R-:W-:Y:S01]  /*1da0*/  IMAD R24, R22.reuse, UR11, R7 ;  /* 0x0000000b16187c24 */ /* 0x040fe2000f8e0207 */
[----:B------:R-:W-:Y:S01]  /*1db0*/  USHF.L.U32 UR11, UR33, 0x6, URZ ;  /* 0x00000006210b7899 */ /* 0x000fe2000800063f */
[----:B------:R-:W-:Y:S02]  /*1dc0*/  IMAD.SHL.U32 R7, R5, 0x40, RZ ;  /* 0x0000004005077824 */ /* 0x000fe400078e00ff */
[----:B------:R-:W-:Y:S01]  /*1dd0*/  IMAD.MOV.U32 R205, RZ, RZ, 0x40 ;  /* 0x00000040ffcd7424 */ /* 0x000fe200078e00ff */
[----:B------:R-:W2:Y:S01]  /*1de0*/  @!P4 LDC.64 R4, c[0x0][0x220] ;  /* 0x00008800ff04cb82 */ /* 0x000ea20000000a00 */
[C---:B------:R-:W-:Y:S01]  /*1df0*/  IMAD.WIDE.U32 R28, R22.reuse, UR12, R28 ;  /* 0x0000000c161c7c25 */ /* 0x040fe2000f8e001c */
[----:B------:R-:W-:Y:S01]  /*1e00*/  @!P1 IADD3.X R19, R245, R9, R7, P0, !PT ;  /* 0x00000009f5139210 */ /* 0x000fe200007fe407 */
[----:B------:R-:W-:Y:S01]  /*1e10*/  UIMAD.WIDE.U32 UR12, UR32, 0x40, URZ ;  /* 0x00000040200c78a5 */ /* 0x000fe2000f8e003f */
[----:B------:R-:W-:Y:S01]  /*1e20*/  @!P3 IADD3 R17, P0, R217, 0x20, RZ ;  /* 0x00000020d911b810 */ /* 0x000fe20007f1e0ff */
[----:B------:R-:W-:Y:S01]  /*1e30*/  IMAD.IADD R27, R29, 0x1, R26 ;  /* 0x000000011d1b7824 */ /* 0x000fe200078e021a */
[----:B------:R-:W-:Y:S01]  /*1e40*/  CS2R R94, SRZ ;  /* 0x00000000005e7805 */ /* 0x000fe2000001ff00 */
[----:B------:R-:W-:Y:S01]  /*1e50*/  @!P4 IMAD.MOV.U32 R26, RZ, RZ, R28 ;  /* 0x000000ffff1ac224 */ /* 0x000fe200078e001c */
[----:B------:R-:W3:Y:S01]  /*1e60*/  @!P3 LDC.64 R6, c[0x0][0x220] ;  /* 0x00008800ff06bb82 */ /* 0x000ee20000000a00 */
[----:B------:R-:W-:Y:S01]  /*1e70*/  @!P3 IMAD.X R20, RZ, RZ, R15, P0 ;  /* 0x000000ffff14b224 */ /* 0x000fe200000e060f */
[----:B------:R-:W-:Y:S01]  /*1e80*/  PLOP3.LUT P0, PT, PT, PT, UP4, 0x80, 0x0 ;  /* 0x000000000000781c */ /* 0x000fe20003f0f048 */
[----:B------:R-:W-:Y:S01]  /*1e90*/  @!P4 IMAD R16, R15, UR18, RZ ;  /* 0x000000120f10cc24 */ /* 0x000fe2000f8e02ff */
[----:B------:R-:W-:Y:S01]  /*1ea0*/  CS2R R92, SRZ ;  /* 0x00000000005c7805 */ /* 0x000fe2000001ff00 */
[----:B------:R-:W-:Y:S01]  /*1eb0*/  IMAD.WIDE.U32 R22, R22, UR10, R12 ;  /* 0x0000000a16167c25 */ /* 0x000fe2000f8e000c */
[----:B------:R-:W-:-:S02]  /*1ec0*/  ULEA.HI UR10, UR8, UR8, URZ, 0x1 ;  /* 0x00000008080a7291 */ /* 0x000fc4000f8f083f */
[----:B------:R-:W4:Y:S01]  /*1ed0*/  @!P4 LDC.64 R8, c[0x0][0x218] ;  /* 0x00008600ff08cb82 */ /* 0x000f220000000a00 */
[--C-:B------:R-:W-:Y:S01]  /*1ee0*/  @!P3 IMAD.MOV.U32 R29, RZ, RZ, R27.reuse ;  /* 0x000000ffff1db224 */ /* 0x100fe200078e001b */
[----:B------:R-:W-:Y:S01]  /*1ef0*/  ULOP3.LUT UR10, UR10, 0xfffffffe, URZ, 0xc0, !UPT ;  /* 0xfffffffe0a0a7892 */ /* 0x000fe2000f8ec03f */
[----:B------:R-:W-:Y:S01]  /*1f00*/  @!P3 IMAD R20, R20, UR18, RZ ;  /* 0x000000121414bc24 */ /* 0x000fe2000f8e02ff */
[----:B------:R-:W-:Y:S01]  /*1f10*/  CS2R R98, SRZ ;  /* 0x0000000000627805 */ /* 0x000fe2000001ff00 */
[C---:B------:R-:W-:Y:S01]  /*1f20*/  @!P4 IMAD.WIDE.U32 R26, R217.reuse, UR18, R26 ;  /* 0x00000012d91acc25 */ /* 0x040fe2000f8e001a */
[----:B------:R-:W-:Y:S02]  /*1f30*/  UIADD3 UR10, UR8, -UR10, URZ ;  /* 0x8000000a080a7290 */ /* 0x000fe4000fffe03f */
[----:B------:R-:W-:Y:S01]  /*1f40*/  @P0 BAR.SYNC.DEFER_BLOCKING 0x0 ;  /* 0x0000000000000b1d */ /* 0x000fe20000010000 */
[----:B------:R-:W-:Y:S01]  /*1f50*/  @!P4 IMAD R16, R217, UR19, R16 ;  /* 0x00000013d910cc24 */ /* 0x000fe2000f8e0210 */
[----:B------:R-:W-:Y:S01]  /*1f60*/  UISETP.NE.AND UP0, UPT, UR10, 0x1, UPT ;  /* 0x000000010a00788c */ /* 0x000fe2000bf05270 */
[----:B------:R-:W-:-:S02]  /*1f70*/  IMAD.IADD R25, R23, 0x1, R24 ;  /* 0x0000000117197824 */ /* 0x000fc400078e0218 */
[----:B------:R-:W-:Y:S01]  /*1f80*/  @!P3 IMAD.X R12, RZ, RZ, R15, P2 ;  /* 0x000000ffff0cb224 */ /* 0x000fe200010e060f */
[----:B------:R-:W-:Y:S01]  /*1f90*/  UMOV UR10, UR26 ;  /* 0x0000001a000a7c82 */ /* 0x000fe20008000000 */
[C---:B------:R-:W-:Y:S01]  /*1fa0*/  @!P3 IMAD R13, R17.reuse, UR19, R20 ;  /* 0x00000013110dbc24 */ /* 0x040fe2000f8e0214 */
[----:B------:R-:W-:Y:S01]  /*1fb0*/  CS2R R96, SRZ ;  /* 0x0000000000607805 */ /* 0x000fe2000001ff00 */
[----:B------:R-:W-:Y:S01]  /*1fc0*/  @!P3 IMAD.WIDE.U32 R20, R17, UR18, R28 ;  /* 0x000000121114bc25 */ /* 0x000fe2000f8e001c */
[----:B--2---:R-:W-:Y:S02]  /*1fd0*/  @!P4 LEA R28, P2, R26, R4, 0x1 ;  /* 0x000000041a1cc211 */ /* 0x004fe400078408ff */
[----:B------:R-:W-:Y:S02]  /*1fe0*/  CS2R R90, SRZ ;  /* 0x00000000005a7805 */ /* 0x000fe4000001ff00 */
[----:B------:R-:W-:Y:S01]  /*1ff0*/  CS2R R88, SRZ ;  /* 0x0000000000587805 */ /* 0x000fe2000001ff00 */
[----:B------:R-:W-:Y:S01]  /*2000*/  @!P4 IMAD.IADD R16, R27, 0x1, R16 ;  /* 0x000000011b10c824 */ /* 0x000fe200078e0210 */
[----:B------:R-:W-:Y:S01]  /*2010*/  CS2R R86, SRZ ;  /* 0x0000000000567805 */ /* 0x000fe2000001ff00 */
[----:B------:R-:W-:Y:S01]  /*2020*/  @!P3 IMAD.MOV.U32 R23, RZ, RZ, R25 ;  /* 0x000000ffff17b224 */ /* 0x000fe200078e0019 */
[----:B------:R-:W-:Y:S01]  /*2030*/  CS2R R84, SRZ ;  /* 0x0000000000547805 */ /* 0x000fe2000001ff00 */
[----:B------:R-:W-:Y:S01]  /*2040*/  @!P3 IMAD R17, R12, UR20, RZ ;  /* 0x000000140c11bc24 */ /* 0x000fe2000f8e02ff */
[----:B------:R-:W-:Y:S01]  /*2050*/  @!P4 LEA.HI.X R29, R26, R5, R16, 0x1, P2 ;  /* 0x000000051a1dc211 */ /* 0x000fe200010f0c10 */
[----:B------:R-:W-:Y:S01]  /*2060*/  @!P4 IMAD R4, R15, UR20, RZ ;  /* 0x000000140f04cc24 */ /* 0x000fe2000f8e02ff */
[----:B---3--:R-:W-:Y:S01]  /*2070*/  @!P3 LEA R6, P2, R20, R6, 0x1 ;  /* 0x000000061406b211 */ /* 0x008fe200078408ff */
[--C-:B------:R-:W-:Y:S01]  /*2080*/  @!P4 IMAD.MOV.U32 R24, RZ, RZ, R22.reuse ;  /* 0x000000ffff18c224 */ /* 0x100fe200078e0016 */
[----:B------:R-:W-:Y:S01]  /*2090*/  CS2R R78, SRZ ;  /* 0x00000000004e7805 */ /* 0x000fe2000001ff00 */
[C---:B------:R-:W-:Y:S01]  /*20a0*/  @!P3 IMAD R12, R14.reuse, UR21, R17 ;  /* 0x000000150e0cbc24 */ /* 0x040fe2000f8e0211 */
[----:B------:R2:W-:Y:S01]  /*20b0*/  @P4 STS.128 [R228+0x10000], RZ ;  /* 0x010000ffe4004388 */ /* 0x0005e20000000c00 */
[----:B------:R-:W-:Y:S01]  /*20c0*/  @!P3 IMAD.WIDE.U32 R22, R14, UR20, R22 ;  /* 0x000000140e16bc25 */ /* 0x000fe2000f8e0016 */
[----:B------:R-:W-:-:S02]  /*20d0*/  CS2R R76, SRZ ;  /* 0x00000000004c7805 */ /* 0x000fc4000001ff00 */
[----:B------:R-:W-:Y:S01]  /*20e0*/  CS2R R82, SRZ ;  /* 0x0000000000527805 */ /* 0x000fe2000001ff00 */
[----:B------:R2:W-:Y:S01]  /*20f0*/  @P4 STS.128 [R228+0x12000], RZ ;  /* 0x012000ffe4004388 */ /* 0x0005e20000000c00 */
[----:B------:R-:W-:Y:S01]  /*2100*/  @!P3 IMAD.IADD R13, R21, 0x1, R13 ;  /* 0x00000001150db824 */ /* 0x000fe200078e020d */
[----:B------:R-:W-:Y:S01]  /*2110*/  CS2R R80, SRZ ;  /* 0x0000000000507805 */ /* 0x000fe2000001ff00 */
[C---:B------:R-:W-:Y:S01]  /*2120*/  @!P4 IMAD R14, R217.reuse, UR21, R4 ;  /* 0x00000015d90ecc24 */ /* 0x040fe2000f8e0204 */
[----:B------:R-:W-:Y:S01]  /*2130*/  @!PT LDS RZ, [RZ] ;  /* 0x00000000fffff984 */ /* 0x000fe20000000800 */
[----:B------:R-:W-:Y:S01]  /*2140*/  @!PT LDS RZ, [RZ] ;  /* 0x00000000fffff984 */ /* 0x000fe20000000800 */
[----:B------:R-:W-:Y:S01]  /*2150*/  @!PT LDS RZ, [RZ] ;  /* 0x00000000fffff984 */ /* 0x000fe20000000800 */
[----:B------:R-:W-:Y:S01]  /*2160*/  @!P4 LDGSTS.E.BYPASS.LTC128B.128 [R228+0x10000], desc[UR6][R28.64] ;  /* 0x100000001ce4cfae */ /* 0x000fe2000b901d46 */
[----:B------:R-:W-:Y:S01]  /*2170*/  @!P4 IMAD.WIDE.U32 R24, R217, UR20, R24 ;  /* 0x00000014d918cc25 */ /* 0x000fe2000f8e0018 */
[----:B------:R-:W3:Y:S01]  /*2180*/  @!P3 LDC.64 R4, c[0x0][0x218] ;  /* 0x00008600ff04bb82 */ /* 0x000ee20000000a00 */
[----:B------:R-:W-:Y:S01]  /*2190*/  @!P3 LEA.HI.X R7, R20, R7, R13, 0x1, P2 ;  /* 0x000000071407b211 */ /* 0x000fe200010f0c0d */
[----:B------:R-:W-:Y:S01]  /*21a0*/  @!P4 LDGSTS.E.BYPASS.LTC128B.128 [R228+0x12000], desc[UR6][R28.64+0x80] ;  /* 0x120000801ce4cfae */ /* 0x000fe2000b901d46 */
[----:B------:R-:W-:Y:S01]  /*21b0*/  @!P4 IMAD.IADD R14, R25, 0x1, R14 ;  /* 0x00000001190ec824 */ /* 0x000fe200078e020e */
[----:B------:R-:W-:Y:S01]  /*21c0*/  ISETP.GE.AND P2, PT, R217, UR9, PT ;  /* 0x00000009d9007c0c */ /* 0x000fe2000bf46270 */
[----:B------:R-:W-:Y:S01]  /*21d0*/  VIADD R13, R216, 0x2000 ;  /* 0x00002000d80d7836 */ /* 0x000fe20000000000 */
[----:B----4-:R-:W-:Y:S01]  /*21e0*/  @!P4 LEA R16, P0, R24, R8, 0x1 ;  /* 0x000000081810c211 */ /* 0x010fe200078008ff */
[----:B------:R2:W-:Y:S01]  /*21f0*/  @P3 STS.128 [R228+0x11000], RZ ;  /* 0x011000ffe4003388 */ /* 0x0005e20000000c00 */
[----:B------:R-:W-:Y:S01]  /*2200*/  @!P1 IADD3 R8, P6, R246, UR12, RZ ;  /* 0x0000000cf6089c10 */ /* 0x000fe2000ffde0ff */
[----:B------:R-:W-:Y:S01]  /*2210*/  @!P3 IMAD.IADD R12, R23, 0x1, R12 ;  /* 0x00000001170cb824 */ /* 0x000fe200078e020c */
[----:B------:R-:W-:Y:S01]  /*2220*/  @!P4 LEA.HI.X R17, R24, R9, R14, 0x1, P0 ;  /* 0x000000091811c211 */ /* 0x000fe200000f0c0e */
[----:B------:R2:W-:Y:S01]  /*2230*/  @P3 STS.128 [R228+0x13000], RZ ;  /* 0x013000ffe4003388 */ /* 0x0005e20000000c00 */
[----:B------:R-:W-:Y:S01]  /*2240*/  PLOP3.LUT P0, PT, PT, PT, UP0, 0x80, 0x0 ;  /* 0x000000000000781c */ /* 0x000fe20003f0f008 */
[----:B------:R-:W-:Y:S01]  /*2250*/  IMAD.U32 R9, RZ, RZ, UR11 ;  /* 0x0000000bff097e24 */ /* 0x000fe2000f8e00ff */
[----:B------:R-:W-:Y:S01]  /*2260*/  UMOV UR11, UR27 ;  /* 0x0000001b000b7c82 */ /* 0x000fe20008000000 */
[----:B------:R-:W-:Y:S01]  /*2270*/  @!PT LDS RZ, [RZ] ;  /* 0x00000000fffff984 */ /* 0x000fe20000000800 */
[----:B------:R-:W-:Y:S01]  /*2280*/  @!PT LDS RZ, [RZ] ;  /* 0x00000000fffff984 */ /* 0x000fe20000000800 */
[----:B------:R-:W-:Y:S01]  /*2290*/  @!PT LDS RZ, [RZ] ;  /* 0x00000000fffff984 */ /* 0x000fe20000000800 */
[----:B------:R-:W-:Y:S01]  /*22a0*/  @!P3 LDGSTS.E.BYPASS.LTC128B.128 [R228+0x11000], desc[UR6][R6.64] ;  /* 0x1100000006e4bfae */ /* 0x000fe2000b901d46 */
[----:B------:R-:W-:Y:S01]  /*22b0*/  SEL R13, R13, R216, !P0 ;  /* 0x000000d80d0d7207 */ /* 0x000fe20004000000 */
[----:B------:R-:W4:Y:S01]  /*22c0*/  LDC.64 R14, c[0x0][0x3b8] ;  /* 0x0000ee00ff0e7b82 */ /* 0x000f220000000a00 */
[----:B------:R-:W-:Y:S01]  /*22d0*/  @!P1 IADD3.X R9, R247, UR13, R9, P6, !PT ;  /* 0x0000000df7099c10 */ /* 0x000fe2000b7fe409 */
[----:B------:R1:W-:Y:S01]  /*22e0*/  @!P3 LDGSTS.E.BYPASS.LTC128B.128 [R228+0x13000], desc[UR6][R6.64+0x80] ;  /* 0x1300008006e4bfae */ /* 0x0003e2000b901d46 */
[----:B------:R-:W-:Y:S01]  /*22f0*/  LEA R241, R13, UR4, 0x1 ;  /* 0x000000040df17c11 */ /* 0x000fe2000f8e08ff */
[----:B------:R-:W-:Y:S01]  /*2300*/  IMAD.SHL.U32 R234, R214, 0x20, RZ ;  /* 0x00000020d6ea7824 */ /* 0x000fe200078e00ff */
[----:B------:R-:W-:Y:S01]  /*2310*/  CS2R R74, SRZ ;  /* 0x00000000004a7805 */ /* 0x000fe2000001ff00 */
[----:B------:R-:W0:Y:S01]  /*2320*/  LDGDEPBAR ;  /* 0x00000000000079af */ /* 0x000e220000000000 */
[C---:B---3--:R-:W-:Y:S01]  /*2330*/  @!P3 LEA R4, P5, R22.reuse, R4, 0x1 ;  /* 0x000000041604b211 */ /* 0x048fe200078a08ff */
[----:B------:R-:W-:Y:S01]  /*2340*/  IMAD.MOV.U32 R235, RZ, RZ, 0x4 ;  /* 0x00000004ffeb7424 */ /* 0x000fe200078e00ff */
[----:B------:R-:W-:Y:S01]  /*2350*/  CS2R R72, SRZ ;  /* 0x0000000000487805 */ /* 0x000fe2000001ff00 */
[----:B------:R2:W-:Y:S01]  /*2360*/  @P2 STS.128 [R228+0x8000], RZ ;  /* 0x008000ffe4002388 */ /* 0x0005e20000000c00 */
[----:B------:R-:W-:-:S02]  /*2370*/  @!P3 LEA.HI.X R5, R22, R5, R12, 0x1, P5 ;  /* 0x000000051605b211 */ /* 0x000fc400028f0c0c */
[----:B------:R-:W-:Y:S02]  /*2380*/  CS2R R70, SRZ ;  /* 0x0000000000467805 */ /* 0x000fe4000001ff00 */
[----:B------:R-:W-:Y:S01]  /*2390*/  CS2R R68, SRZ ;  /* 0x0000000000447805 */ /* 0x000fe2000001ff00 */
[----:B------:R2:W-:Y:S01]  /*23a0*/  @P2 STS.128 [R228+0xa000], RZ ;  /* 0x00a000ffe4002388 */ /* 0x0005e20000000c00 */
        /* <DEDUP_REMOVED lines=14> */
[----:B------:R2:W-:Y:S01]  /*2490*/  @P1 STS.128 [R228+0x9000], RZ ;  /* 0x009000ffe4001388 */ /* 0x0005e20000000c00 */
[----:B------:R-:W-:-:S02]  /*24a0*/  CS2R R34, SRZ ;  /* 0x0000000000227805 */ /* 0x000fc4000001ff00 */
[----:B------:R-:W-:Y:S01]  /*24b0*/  CS2R R32, SRZ ;  /* 0x0000000000207805 */ /* 0x000fe2000001ff00 */
[----:B-1----:R-:W-:Y:S01]  /*24c0*/  VIADD R6, R222, 0x8 ;  /* 0x00000008de067836 */ /* 0x002fe20000000000 */
[----:B------:R2:W-:Y:S01]  /*24d0*/  @P1 STS.128 [R228+0xb000], RZ ;  /* 0x00b000ffe4001388 */ /* 0x0005e20000000c00 */
[----:B------:R-:W-:Y:S01]  /*24e0*/  IMAD.MOV.U32 R7, RZ, RZ, 0x4 ;  /* 0x00000004ff077424 */ /* 0x000fe200078e00ff */
[----:B------:R-:W-:Y:S02]  /*24f0*/  UIMAD UR41, UR37, 0x18, URZ ;  /* 0x00000018252978a4 */ /* 0x000fe4000f8e023f */
[----:B------:R-:W-:Y:S01]  /*2500*/  @!PT LDS RZ, [RZ] ;  /* 0x00000000fffff984 */ /* 0x000fe20000000800 */
[----:B------:R-:W-:Y:S01]  /*2510*/  @!PT LDS RZ, [RZ] ;  /* 0x00000000fffff984 */ /* 0x000fe20000000800 */
[----:B------:R-:W-:Y:S01]  /*2520*/  @!PT LDS RZ, [RZ] ;  /* 0x00000000fffff984 */ /* 0x000fe20000000800 */
[----:B------:R-:W-:Y:S01]  /*2530*/  @!P1 LDGSTS.E.BYPASS.LTC128B.128 [R228+0x9000], desc[UR6][R18.64] ;  /* 0x0900000012e49fae */ /* 0x000fe2000b901d46 */
[----:B------:R-:W-:Y:S02]  /*2540*/  USHF.L.U32 UR40, UR37, 0x5, URZ ;  /* 0x0000000525287899 */ /* 0x000fe4000800063f */
[----:B------:R-:W-:Y:S01]  /*2550*/  UIMAD UR39, UR37, 0x28, URZ ;  /* 0x00000028252778a4 */ /* 0x000fe2000f8e023f */
[----:B------:R-:W-:Y:S01]  /*2560*/  @!P1 LDGSTS.E.BYPASS.LTC128B.128 [R228+0xb000], desc[UR6][R18.64+0x80] ;  /* 0x0b00008012e49fae */ /* 0x000fe2000b901d46 */
[----:B------:R-:W-:-:S03]  /*2570*/  ULDC UR59, c[0x0][0x2dc] ;  /* 0x0000b700003b7ab9 */ /* 0x000fc60000000800 */
        /* <DEDUP_REMOVED lines=13> */
[----:B------:R-:W-:-:S03]  /*2650*/  ISETP.GE.AND P2, PT, R222, UR9, PT ;  /* 0x00000009de007c0c */ /* 0x000fc6000bf46270 */
[----:B------:R2:W-:Y:S04]  /*2660*/  @P1 STS [R241+0x1000], RZ ;  /* 0x001000fff1001388 */ /* 0x0005e80000000800 */
        /* <DEDUP_REMOVED lines=12> */
[----:B------:R-:W-:-:S03]  /*2730*/  ISETP.GE.AND P1, PT, R6, UR9, PT ;  /* 0x0000000906007c0c */ /* 0x000fc6000bf26270 */
[----:B------:R2:W-:Y:S04]  /*2740*/  @P4 STS.128 [R228+0xc000], RZ ;  /* 0x00c000ffe4004388 */ /* 0x0005e80000000c00 */
[----:B------:R2:W-:Y:S04]  /*2750*/  @P4 STS.128 [R228+0xe000], RZ ;  /* 0x00e000ffe4004388 */ /* 0x0005e80000000c00 */
[----:B------:R-:W-:Y:S01]  /*2760*/  @!PT LDS RZ, [RZ] ;  /* 0x00000000fffff984 */ /* 0x000fe20000000800 */
[----:B------:R-:W-:Y:S01]  /*2770*/  @!PT LDS RZ, [RZ] ;  /* 0x00000000fffff984 */ /* 0x000fe20000000800 */
[----:B------:R-:W-:Y:S01]  /*2780*/  @!PT LDS RZ, [RZ] ;  /* 0x00000000fffff984 */ /* 0x000fe20000000800 */
[----:B------:R-:W-:Y:S04]  /*2790*/  @!P4 LDGSTS.E.BYPASS.LTC128B.128 [R228+0xc000], desc[UR6][R16.64] ;  /* 0x0c00000010e4cfae */ /* 0x000fe8000b901d46 */
[----:B------:R1:W-:Y:S04]  /*27a0*/  @!P4 LDGSTS.E.BYPASS.LTC128B.128 [R228+0xe000], desc[UR6][R16.64+0x80] ;  /* 0x0e00008010e4cfae */ /* 0x0003e8000b901d46 */
[----:B------:R2:W-:Y:S04]  /*27b0*/  @P3 STS.128 [R228+0xd000], RZ ;  /* 0x00d000ffe4003388 */ /* 0x0005e80000000c00 */
[----:B------:R2:W-:Y:S04]  /*27c0*/  @P3 STS.128 [R228+0xf000], RZ ;  /* 0x00f000ffe4003388 */ /* 0x0005e80000000c00 */
[----:B------:R-:W-:Y:S01]  /*27d0*/  @!PT LDS RZ, [RZ] ;  /* 0x00000000fffff984 */ /* 0x000fe20000000800 */
[----:B------:R-:W-:Y:S01]  /*27e0*/  @!PT LDS RZ, [RZ] ;  /* 0x00000000fffff984 */ /* 0x000fe20000000800 */
[----:B------:R-:W-:Y:S01]  /*27f0*/  @!PT LDS RZ, [RZ] ;  /* 0x00000000fffff984 */ /* 0x000fe20000000800 */
[----:B------:R-:W-:Y:S04]  /*2800*/  @!P3 LDGSTS.E.BYPASS.LTC128B.128 [R228+0xd000], desc[UR6][R4.64] ;  /* 0x0d00000004e4bfae */ /* 0x000fe8000b901d46 */
[----:B------:R3:W-:Y:S04]  /*2810*/  @!P3 LDGSTS.E.BYPASS.LTC128B.128 [R228+0xf000], desc[UR6][R4.64+0x80] ;  /* 0x0f00008004e4bfae */ /* 0x0007e8000b901d46 */
[----:B------:R-:W0:Y:S01]  /*2820*/  LDGDEPBAR ;  /* 0x00000000000079af */ /* 0x000e220000000000 */
[----:B-1----:R-:W-:-:S05]  /*2830*/  IMAD.WIDE R16, R222, R7, UR10 ;  /* 0x0000000ade107e25 */ /* 0x002fca000f8e0207 */
[----:B------:R2:W5:Y:S04]  /*2840*/  @!P2 LDG.E R239, desc[UR6][R16.64] ;  /* 0x0000000610efa981 */ /* 0x000568000c1e1900 */
[----:B------:R2:W5:Y:S01]  /*2850*/  @!P1 LDG.E R240, desc[UR6][R16.64+0x20] ;  /* 0x0000200610f09981 */ /* 0x000562000c1e1900 */
[----:B------:R-:W-:-:S04]  /*2860*/  DEPBAR.LE SB0, 0x1 ;  /* 0x000080400000791a */ /* 0x000fc80000000000 */
[----:B------:R-:W-:Y:S06]  /*2870*/  BAR.SYNC.DEFER_BLOCKING 0x0 ;  /* 0x0000000000007b1d */ /* 0x000fec0000010000 */
[----:B----4-:R-:W4:Y:S04]  /*2880*/  LDG.E.64 R4, desc[UR6][R14.64] ;  /* 0x000000060e047981 */ /* 0x010f28000c1e1b00 */
[----:B------:R-:W2:Y:S01]  /*2890*/  LDG.E.64 R12, desc[UR6][R14.64+0x8] ;  /* 0x000008060e0c7981 */ /* 0x000ea2000c1e1b00 */
[----:B------:R-:W-:-:S02]  /*28a0*/  LEA.HI R6, R10, R11, RZ, 0x3 ;  /* 0x0000000b0a067211 */ /* 0x000fc400078f18ff */
[----:B------:R-:W-:Y:S01]  /*28b0*/  LEA.HI R8, R10, R11, RZ, 0x4 ;  /* 0x0000000b0a087211 */ /* 0x000fe200078f20ff */
[----:B------:R1:W1:Y:S01]  /*28c0*/  LDSM.16.M88.4 R112, [R201+0x10000] ;  /* 0x01000000c970783b */ /* 0x0002620000000200 */
[----:B------:R-:W-:-:S03]  /*28d0*/  LOP3.LUT R6, R6, 0xfffffff8, RZ, 0xc0, !PT ;  /* 0xfffffff806067812 */ /* 0x000fc600078ec0ff */
[----:B------:R1:W1:Y:S02]  /*28e0*/  LDSM.16.M88.4 R116, [R201+0x10800] ;  /* 0x01080000c974783b */ /* 0x0002640000000200 */
[----:B------:R-:W-:Y:S02]  /*28f0*/  IMAD.IADD R6, R11, 0x1, -R6 ;  /* 0x000000010b067824 */ /* 0x000fe400078e0a06 */
[----:B------:R1:W1:Y:S03]  /*2900*/  LDSM.16.M88.4 R120, [R200+0x10000] ;  /* 0x01000000c878783b */ /* 0x0002660000000200 */
[----:B------:R-:W-:Y:S01]  /*2910*/  LOP3.LUT P3, RZ, R6, 0x2, RZ, 0xc0, !PT ;  /* 0x0000000206ff7812 */ /* 0x000fe2000786c0ff */
[----:B------:R1:W1:Y:S01]  /*2920*/  LDSM.16.M88.4 R124, [R200+0x10800] ;  /* 0x01080000c87c783b */ /* 0x0002620000000200 */
[----:B------:R-:W-:-:S03]  /*2930*/  LOP3.LUT R8, R8, 0xfffffff0, RZ, 0xc0, !PT ;  /* 0xfffffff008087812 */ /* 0x000fc600078ec0ff */
[----:B------:R1:W1:Y:S02]  /*2940*/  LDSM.16.M88.4 R128, [R3+0x10000] ;  /* 0x010000000380783b */ /* 0x0002640000000200 */
[----:B------:R-:W-:Y:S02]  /*2950*/  IMAD.IADD R8, R11, 0x1, -R8 ;  /* 0x000000010b087824 */ /* 0x000fe400078e0a08 */
[----:B------:R1:W1:Y:S04]  /*2960*/  LDSM.16.M88.4 R132, [R3+0x10800] ;  /* 0x010800000384783b */ /* 0x0002680000000200 */
[----:B------:R1:W1:Y:S04]  /*2970*/  LDSM.16.M88.4 R144, [R201+0x12000] ;  /* 0x01200000c990783b */ /* 0x0002680000000200 */
[----:B------:R1:W1:Y:S04]  /*2980*/  LDSM.16.M88.4 R148, [R201+0x12800] ;  /* 0x01280000c994783b */ /* 0x0002680000000200 */
[----:B------:R1:W1:Y:S04]  /*2990*/  LDSM.16.M88.4 R152, [R200+0x12000] ;  /* 0x01200000c898783b */ /* 0x0002680000000200 */
[----:B------:R1:W1:Y:S04]  /*29a0*/  LDSM.16.M88.4 R156, [R200+0x12800] ;  /* 0x01280000c89c783b */ /* 0x0002680000000200 */
[----:B------:R1:W1:Y:S04]  /*29b0*/  LDSM.16.M88.4 R160, [R3+0x12000] ;  /* 0x0120000003a0783b */ /* 0x0002680000000200 */
[----:B------:R1:W1:Y:S01]  /*29c0*/  LDSM.16.M88.4 R164, [R3+0x12800] ;  /* 0x0128000003a4783b */ /* 0x0002620000000200 */
[----:B------:R-:W-:Y:S01]  /*29d0*/  SHF.R.S32.HI R7, RZ, 0x1f, R8 ;  /* 0x0000001fff077819 */ /* 0x000fe20000011408 */
[----:B------:R-:W-:-:S03]  /*29e0*/  UIMAD UR14, UR60, UR52, UR61 ;  /* 0x000000343c0e72a4 */ /* 0x000fc6000f8e023d */
[----:B------:R-:W-:Y:S01]  /*29f0*/  LEA.HI R7, R7, R8, RZ, 0x3 ;  /* 0x0000000807077211 */ /* 0x000fe200078f18ff */
[----:B------:R-:W-:-:S03]  /*2a00*/  USHF.L.U32 UR14, UR14, 0x5, URZ ;  /* 0x000000050e0e7899 */ /* 0x000fc6000800063f */
[----:B------:R-:W-:Y:S01]  /*2a10*/  LOP3.LUT R7, R7, 0xfffffff8, RZ, 0xc0, !PT ;  /* 0xfffffff807077812 */ /* 0x000fe200078ec0ff */
[----:B------:R-:W-:Y:S01]  /*2a20*/  USHF.L.U32 UR18, UR37, 0x4, URZ ;  /* 0x0000000425127899 */ /* 0x000fe2000800063f */
[----:B------:R-:W-:Y:S01]  /*2a30*/  SHF.R.S32.HI R9, RZ, 0x1f, R248 ;  /* 0x0000001fff097819 */ /* 0x000fe200000114f8 */
[----:B------:R-:W-:Y:S02]  /*2a40*/  USHF.L.U32 UR13, UR37, 0x3, URZ ;  /* 0x00000003250d7899 */ /* 0x000fe4000800063f */
[----:B------:R-:W-:Y:S01]  /*2a50*/  IMAD.IADD R7, R8, 0x1, -R7 ;  /* 0x0000000108077824 */ /* 0x000fe200078e0a07 */
[----:B------:R-:W-:Y:S02]  /*2a60*/  UIADD3 UR33, UR18, 0x40, URZ ;  /* 0x0000004012217890 */ /* 0x000fe4000fffe03f */
[----:B------:R-:W-:Y:S02]  /*2a70*/  UIADD3 UR31, UR18, 0x60, URZ ;  /* 0x00000060121f7890 */ /* 0x000fe4000fffe03f */
[----:B------:R-:W-:-:S02]  /*2a80*/  UIADD3 UR26, UR18, 0x20, URZ ;  /* 0x00000020121a7890 */ /* 0x000fc4000fffe03f */
[----:B------:R-:W-:Y:S02]  /*2a90*/  UIADD3 UR32, UR13, UR33, URZ ;  /* 0x000000210d207290 */ /* 0x000fe4000fffe03f */
[----:B------:R-:W-:Y:S02]  /*2aa0*/  UIADD3 UR30, UR13, UR31, URZ ;  /* 0x0000001f0d1e7290 */ /* 0x000fe4000fffe03f */
[----:B------:R-:W-:Y:S01]  /*2ab0*/  UIADD3 UR25, UR13, UR26, URZ ;  /* 0x0000001a0d197290 */ /* 0x000fe2000fffe03f */
[----:B------:R-:W-:Y:S01]  /*2ac0*/  VIADD R6, R211, 0x2000 ;  /* 0x00002000d3067836 */ /* 0x000fe20000000000 */
[----:B------:R-:W-:Y:S02]  /*2ad0*/  UIADD3 UR29, UR13, UR30, URZ ;  /* 0x0000001e0d1d7290 */ /* 0x000fe4000fffe03f */
[----:B------:R-:W-:Y:S02]  /*2ae0*/  UIADD3 UR24, UR13, UR25, URZ ;  /* 0x000000190d187290 */ /* 0x000fe4000fffe03f */
[----:B------:R-:W-:-:S02]  /*2af0*/  UIADD3 UR21, UR13, UR32, URZ ;  /* 0x000000200d157290 */ /* 0x000fc4000fffe03f */
[----:B------:R-:W-:Y:S01]  /*2b00*/  UIADD3 UR19, UR28, 0x40, URZ ;  /* 0x000000401c137890 */ /* 0x000fe2000fffe03f */
[----:B------:R-:W-:Y:S01]  /*2b10*/  SEL R6, R6, R211, !P0 ;  /* 0x000000d306067207 */ /* 0x000fe20004000000 */
[----:B------:R-:W-:Y:S02]  /*2b20*/  UIADD3 UR28, UR13, UR29, URZ ;  /* 0x0000001d0d1c7290 */ /* 0x000fe4000fffe03f */
[----:B------:R-:W-:Y:S02]  /*2b30*/  UIADD3 UR23, UR13, UR24, URZ ;  /* 0x000000180d177290 */ /* 0x000fe4000fffe03f */
[----:B------:R-:W-:Y:S02]  /*2b40*/  UIADD3 UR20, UR13, UR21, URZ ;  /* 0x000000150d147290 */ /* 0x000fe4000fffe03f */
[----:B------:R-:W-:Y:S02]  /*2b50*/  USHF.R.S32.HI UR15, URZ, 0x1f, UR14 ;  /* 0x0000001f3f0f7899 */ /* 0x000fe4000801140e */
[----:B------:R-:W-:Y:S01]  /*2b60*/  UISETP.GE.AND UP1, UPT, UR19, UR5, UPT ;  /* 0x000000051300728c */ /* 0x000fe2000bf26270 */
[----:B------:R-:W-:Y:S01]  /*2b70*/  CS2R R28, SRZ ;  /* 0x00000000001c7805 */ /* 0x000fe2000001ff00 */
[----:B------:R-:W-:Y:S01]  /*2b80*/  UIADD3 UR27, UR13, UR28, URZ ;  /* 0x0000001c0d1b7290 */ /* 0x000fe2000fffe03f */
[----:B------:R-:W-:Y:S01]  /*2b90*/  CS2R R26, SRZ ;  /* 0x00000000001a7805 */ /* 0x000fe2000001ff00 */
[----:B------:R-:W-:Y:S01]  /*2ba0*/  UIADD3 UR22, UR13, UR23, URZ ;  /* 0x000000170d167290 */ /* 0x000fe2000fffe03f */
[----:B------:R-:W-:Y:S01]  /*2bb0*/  CS2R R24, SRZ ;  /* 0x0000000000187805 */ /* 0x000fe2000001ff00 */
[----:B------:R-:W-:Y:S01]  /*2bc0*/  UIADD3 UR19, UR13, UR20, URZ ;  /* 0x000000140d137290 */ /* 0x000fe2000fffe03f */
[----:B------:R-:W-:-:S02]  /*2bd0*/  CS2R R22, SRZ ;  /* 0x0000000000167805 */ /* 0x000fc4000001ff00 */
[----:B------:R-:W-:Y:S02]  /*2be0*/  CS2R R20, SRZ ;  /* 0x0000000000147805 */ /* 0x000fe4000001ff00 */
[----:B------:R-:W-:Y:S01]  /*2bf0*/  LEA R207, R6, UR4, 0x1 ;  /* 0x0000000406cf7c11 */ /* 0x000fe2000f8e08ff */
[----:B------:R-:W-:Y:S01]  /*2c00*/  UMOV UR12, UR16 ;  /* 0x00000010000c7c82 */ /* 0x000fe20008000000 */
[----:B------:R-:W-:Y:S01]  /*2c10*/  UIMAD UR38, UR37, 0x30, URZ ;  /* 0x00000030252678a4 */ /* 0x000fe2000f8e023f */
[----:B------:R-:W-:Y:S01]  /*2c20*/  UMOV UR9, UR17 ;  /* 0x0000001100097c82 */ /* 0x000fe20008000000 */
[----:B------:R-:W-:Y:S02]  /*2c30*/  UIMAD UR37, UR37, 0x38, URZ ;  /* 0x00000038252578a4 */ /* 0x000fe4000f8e023f */
[----:B------:R-:W-:Y:S02]  /*2c40*/  UIADD3 UR36, UR13, UR27, URZ ;  /* 0x0000001b0d247290 */ /* 0x000fe4000fffe03f */
[----:B------:R-:W-:-:S02]  /*2c50*/  UIADD3 UR35, UR13, UR22, URZ ;  /* 0x000000160d237290 */ /* 0x000fc4000fffe03f */
[----:B------:R-:W-:Y:S01]  /*2c60*/  UIADD3 UR34, UR13, UR19, URZ ;  /* 0x000000130d227290 */ /* 0x000fe2000fffe03f */
[----:B------:R-:W-:Y:S01]  /*2c70*/  ULDC.U8 UR16, c[0x0][0x388] ;  /* 0x0000e20000107ab9 */ /* 0x000fe20000000000 */
[----:B----4-:R-:W-:Y:S01]  /*2c80*/  R2UR UR43, R4 ;  /* 0x00000000042b72ca */ /* 0x010fe200000e0000 */
[----:B---3--:R-:W-:-:S05]  /*2c90*/  IMAD.MOV.U32 R4, RZ, RZ, 0x20 ;  /* 0x00000020ff047424 */ /* 0x008fca00078e00ff */
[----:B------:R-:W-:-:S05]  /*2ca0*/  SEL R4, R4, 0xffffffe0, !P3 ;  /* 0xffffffe004047807 */ /* 0x000fca0005800000 */
[----:B------:R-:W-:-:S05]  /*2cb0*/  IMAD.IADD R4, R4, 0x1, R3 ;  /* 0x0000000104047824 */ /* 0x000fca00078e0203 */
[----:B------:R3:W4:Y:S04]  /*2cc0*/  LDSM.16.M88.4 R136, [R4+0x10000] ;  /* 0x010000000488783b */ /* 0x0007280000000200 */
[----:B------:R3:W1:Y:S04]  /*2cd0*/  LDSM.16.M88.4 R140, [R4+0x10800] ;  /* 0x01080000048c783b */ /* 0x0006680000000200 */
[----:B------:R3:W1:Y:S04]  /*2ce0*/  LDSM.16.M88.4 R168, [R4+0x12000] ;  /* 0x0120000004a8783b */ /* 0x0006680000000200 */
[----:B------:R3:W1:Y:S01]  /*2cf0*/  LDSM.16.M88.4 R172, [R4+0x12800] ;  /* 0x0128000004ac783b */ /* 0x0006620000000200 */
[----:B--2---:R-:W-:-:S04]  /*2d00*/  IADD3 R248, P5, P4, R12, UR14, R248 ;  /* 0x0000000e0cf87c10 */ /* 0x004fc8000fcbe0f8 */
[----:B------:R-:W-:Y:S02]  /*2d10*/  R2P PR, R7, 0x6 ;  /* 0x0000000607007804 */ /* 0x000fe40000000000 */
[----:B------:R-:W-:Y:S01]  /*2d20*/  R2UR UR42, R5 ;  /* 0x00000000052a72ca */ /* 0x000fe200000e0000 */
[----:B------:R-:W-:Y:S02]  /*2d30*/  VIADD R5, R212, 0x2000 ;  /* 0x00002000d4057836 */ /* 0x000fe40000000000 */
[----:B------:R-:W-:Y:S02]  /*2d40*/  SEL R206, R206, 0xffffffe0, !P1 ;  /* 0xffffffe0cece7807 */ /* 0x000fe40004800000 */
[----:B------:R-:W-:Y:S02]  /*2d50*/  SEL R205, R205, 0xffffffc0, !P2 ;  /* 0xffffffc0cdcd7807 */ /* 0x000fe40005000000 */
[----:B------:R-:W-:Y:S01]  /*2d60*/  SEL R5, R5, R212, !P0 ;  /* 0x000000d405057207 */ /* 0x000fe20004000000 */
[----:B------:R-:W-:-:S02]  /*2d70*/  IMAD.IADD R204, R209, 0x1, R206 ;  /* 0x00000001d1cc7824 */ /* 0x000fc400078e02ce */
[----:B------:R-:W-:Y:S01]  /*2d80*/  IMAD.IADD R202, R209, 0x1, R205 ;  /* 0x00000001d1ca7824 */ /* 0x000fe200078e02cd */
[----:B------:R-:W-:Y:S01]  /*2d90*/  LEA R208, R5, UR4, 0x1 ;  /* 0x0000000405d07c11 */ /* 0x000fe2000f8e08ff */
[----:B------:R-:W-:Y:S02]  /*2da0*/  IMAD.IADD R203, R205, 0x1, R204 ;  /* 0x00000001cdcb7824 */ /* 0x000fe400078e02cc */
[----:B------:R-:W-:Y:S01]  /*2db0*/  IMAD.WIDE.U32 R248, R248, -0x2daee0ad, RZ ;  /* 0xd2511f53f8f87825 */ /* 0x000fe200078e00ff */
[----:B------:R-:W-:Y:S01]  /*2dc0*/  IADD3.X R238, R13, UR15, R9, P5, P4 ;  /* 0x0000000f0dee7c10 */ /* 0x000fe2000afe8409 */
[----:B------:R-:W-:Y:S02]  /*2dd0*/  UIADD3 UR55, UR43, -0x61c88647, URZ ;  /* 0x9e3779b92b377890 */ /* 0x000fe4000fffe03f */
[----:B------:R-:W-:Y:S02]  /*2de0*/  UIADD3 UR54, UR42, -0x4498517b, URZ ;  /* 0xbb67ae852a367890 */ /* 0x000fe4000fffe03f */
[----:B------:R-:W-:-:S02]  /*2df0*/  UIADD3 UR53, UR43, 0x3c6ef372, URZ ;  /* 0x3c6ef3722b357890 */ /* 0x000fc4000fffe03f */
[----:B------:R-:W-:Y:S02]  /*2e00*/  UIADD3 UR52, UR42, 0x76cf5d0a, URZ ;  /* 0x76cf5d0a2a347890 */ /* 0x000fe4000fffe03f */
[----:B------:R-:W-:Y:S02]  /*2e10*/  UIADD3 UR51, UR43, -0x255992d5, URZ ;  /* 0xdaa66d2b2b337890 */ /* 0x000fe4000fffe03f */
[----:B------:R-:W-:Y:S02]  /*2e20*/  UIADD3 UR50, UR42, 0x32370b8f, URZ ;  /* 0x32370b8f2a327890 */ /* 0x000fe4000fffe03f */
[----:B------:R-:W-:Y:S02]  /*2e30*/  UIADD3 UR49, UR43, 0x78dde6e4, URZ ;  /* 0x78dde6e42b317890 */ /* 0x000fe4000fffe03f */
[----:B------:R-:W-:Y:S02]  /*2e40*/  UIADD3 UR48, UR42, -0x126145ec, URZ ;  /* 0xed9eba142a307890 */ /* 0x000fe4000fffe03f */
[----:B------:R-:W-:-:S02]  /*2e50*/  UIADD3 UR47, UR43, 0x1715609d, URZ ;  /* 0x1715609d2b2f7890 */ /* 0x000fc4000fffe03f */
[----:B------:R-:W-:Y:S02]  /*2e60*/  UIADD3 UR46, UR42, -0x56f99767, URZ ;  /* 0xa90668992a2e7890 */ /* 0x000fe4000fffe03f */
[----:B------:R-:W-:Y:S02]  /*2e70*/  UIADD3 UR45, UR43, -0x4ab325aa, URZ ;  /* 0xb54cda562b2d7890 */ /* 0x000fe4000fffe03f */
[----:B------:R-:W-:Y:S01]  /*2e80*/  UIADD3 UR44, UR42, 0x646e171e, URZ ;  /* 0x646e171e2a2c7890 */ /* 0x000fe2000fffe03f */
[----:B-1-34-:R-:W-:-:S11]  /*2e90*/  ULDC UR15, c[0x0][0x2ec] ;  /* 0x0000bb00000f7ab9 */ /* 0x01afd60000000800 */
.L_x_679:
[----:B------:R-:W0:Y:S01]  /*2ea0*/  LDGDEPBAR ;  /* 0x00000000000079af */ /* 0x000e220000000000 */
[C---:B------:R-:W-:Y:S01]  /*2eb0*/  IMAD.IADD R178, R208.reuse, 0x1, R206 ;  /* 0x00000001d0b27824 */ /* 0x040fe200078e02ce */
[----:B------:R-:W-:Y:S01]  /*2ec0*/  PLOP3.LUT P0, PT, PT, PT, UP1, 0x80, 0x0 ;  /* 0x000000000000781c */ /* 0x000fe20003f0f018 */
[--C-:B------:R-:W-:Y:S01]  /*2ed0*/  IMAD.IADD R177, R208, 0x1, R205.reuse ;  /* 0x00000001d0b17824 */ /* 0x100fe200078e02cd */
[----:B------:R-:W-:Y:S01]  /*2ee0*/  PLOP3.LUT P2, PT, PT, PT, UP1, 0x80, 0x0 ;  /* 0x000000000000781c */ /* 0x000fe20003f4f018 */
[----:B------:R-:W-:Y:S01]  /*2ef0*/  IMAD.IADD R176, R178, 0x1, R205 ;  /* 0x00000001b2b07824 */ /* 0x000fe200078e02cd */
[----:B------:R-:W-:Y:S01]  /*2f00*/  PLOP3.LUT P1, PT, PT, PT, UP1, 0x80, 0x0 ;  /* 0x000000000000781c */ /* 0x000fe20003f2f018 */
[----:B------:R-:W-:Y:S01]  /*2f10*/  IMAD.U32 R180, RZ, RZ, UR8 ;  /* 0x00000008ffb47e24 */ /* 0x000fe2000f8e00ff */
[----:B------:R-:W-:Y:S01]  /*2f20*/  PLOP3.LUT P5, PT, PT, PT, UP1, 0x80, 0x0 ;  /* 0x000000000000781c */ /* 0x000fe20003faf018 */
[----:B------:R-:W-:Y:S01]  /*2f30*/  IMAD.U32 R182, RZ, RZ, UR12 ;  /* 0x0000000cffb67e24 */ /* 0x000fe2000f8e00ff */
[----:B------:R-:W-:Y:S01]  /*2f40*/  PLOP3.LUT P6, PT, PT, PT, UP1, 0x80, 0x0 ;  /* 0x000000000000781c */ /* 0x000fe20003fcf018 */
[----:B------:R-:W-:Y:S01]  /*2f50*/  IMAD R180, R180, 0x4, R215 ;  /* 0x00000004b4b47824 */ /* 0x000fe200078e02d7 */
[----:B------:R-:W-:Y:S01]  /*2f60*/  PLOP3.LUT P4, PT, PT, PT, UP1, 0x80, 0x0 ;  /* 0x000000000000781c */ /* 0x000fe20003f8f018 */
[----:B------:R-:W-:Y:S01]  /*2f70*/  IMAD.U32 R183, RZ, RZ, UR9 ;  /* 0x00000009ffb77e24 */ /* 0x000fe2000f8e00ff */
[----:B------:R-:W-:Y:S01]  /*2f80*/  LEA R186, P3, R222, R182, 0x2 ;  /* 0x000000b6deba7211 */ /* 0x000fe200078610ff */
[----:B------:R-:W1:Y:S01]  /*2f90*/  @P0 S2R R179, SR_TID.X ;  /* 0x0000000000b30919 */ /* 0x000e620000002100 */
[----:B------:R-:W-:Y:S01]  /*2fa0*/  PLOP3.LUT P0, PT, PT, PT, UP1, 0x80, 0x0 ;  /* 0x000000000000781c */ /* 0x000fe20003f0f018 */
[----:B------:R-:W-:Y:S01]  /*2fb0*/  IMAD.WIDE.U32 R188, R180, -0x326172a9, RZ ;  /* 0xcd9e8d57b4bc7825 */ /* 0x000fe200078e00ff */
[----:B------:R-:W-:Y:S01]  /*2fc0*/  LEA.HI.X.SX32 R187, R222, R183, 0x2, P3 ;  /* 0x000000b7debb7211 */ /* 0x000fe200018f16ff */
[----:B------:R-:W-:Y:S01]  /*2fd0*/  UISETP.GE.AND UP2, UPT, UR8, 0x1, UPT ;  /* 0x000000010800788c */ /* 0x000fe2000bf46270 */
[----:B------:R-:W-:Y:S01]  /*2fe0*/  PLOP3.LUT P3, PT, PT, PT, UP1, 0x80, 0x0 ;  /* 0x000000000000781c */ /* 0x000fe20003f6f018 */
[----:B------:R-:W-:Y:S02]  /*2ff0*/  IMAD.U32 R181, RZ, RZ, UR56 ;  /* 0x00000038ffb57e24 */ /* 0x000fe4000f8e00ff */
[----:B-----5:R-:W-:Y:S01]  /*3000*/  FMUL.FTZ R194, R239, 1.4426950216293334961 ;  /* 0x3fb8aa3befc27820 */ /* 0x020fe20000410000 */
[----:B------:R-:W-:Y:S02]  /*3010*/  IMAD.U32 R183, RZ, RZ, UR56 ;  /* 0x00000038ffb77e24 */ /* 0x000fe4000f8e00ff */
[----:B------:R-:W-:Y:S01]  /*3020*/  FMUL.FTZ R196, R240, 1.4426950216293334961 ;  /* 0x3fb8aa3bf0c47820 */ /* 0x000fe20000410000 */
[----:B------:R-:W-:Y:S05]  /*3030*/  IMAD R181, R181, 0x2, R214 ;  /* 0x00000002b5b57824 */ /* 0x000fea00078e02d6 */
[----:B------:R-:W-:Y:S05]  /*3040*/  LOP3.LUT R181, R249, UR42, R181, 0x96, !PT ;  /* 0x0000002af9b57c12 */ /* 0x000fea000f8e96b5 */
[----:B------:R-:W-:Y:S01]  /*3050*/  IMAD.WIDE.U32 R184, R181, -0x326172a9, RZ ;  /* 0xcd9e8d57b5b87825 */ /* 0x000fe200078e00ff */
[----:B------:R-:W-:Y:S04]  /*3060*/  LOP3.LUT R181, R189, UR43, R238, 0x96, !PT ;  /* 0x0000002bbdb57c12 */ /* 0x000fe8000f8e96ee */
[----:B------:R-:W-:Y:S01]  /*3070*/  LOP3.LUT R188, R185, UR55, R188, 0x96, !PT ;  /* 0x00000037b9bc7c12 */ /* 0x000fe2000f8e96bc */
[----:B------:R-:W-:Y:S04]  /*3080*/  IMAD.WIDE.U32 R192, R181, -0x2daee0ad, RZ ;  /* 0xd2511f53b5c07825 */ /* 0x000fe800078e00ff */
[----:B------:R-:W-:Y:S01]  /*3090*/  IMAD.WIDE.U32 R188, R188, -0x2daee0ad, RZ ;  /* 0xd2511f53bcbc7825 */ /* 0x000fe200078e00ff */
[----:B------:R-:W-:Y:S01]  /*30a0*/  LOP3.LUT R190, R193, UR54, R248, 0x96, !PT ;  /* 0x00000036c1be7c12 */ /* 0x000fe2000f8e96f8 */
[----:B------:R-:W-:Y:S04]  /*30b0*/  DEPBAR.LE SB0, 0x0 ;  /* 0x000080000000791a */ /* 0x000fe80000000000 */
[----:B------:R-:W-:Y:S01]  /*30c0*/  BAR.SYNC.DEFER_BLOCKING 0x0 ;  /* 0x0000000000007b1d */ /* 0x000fe20000010000 */
[----:B-1----:R-:W-:Y:S01]  /*30d0*/  @P2 IMAD.SHL.U32 R179, R179, 0x2, RZ ;  /* 0x00000002b3b32824 */ /* 0x002fe200078e00ff */
[----:B------:R-:W-:Y:S01]  /*30e0*/  PLOP3.LUT P2, PT, PT, PT, UP1, 0x80, 0x0 ;  /* 0x000000000000781c */ /* 0x000fe20003f4f018 */
[----:B------:R-:W-:Y:S01]  /*30f0*/  IMAD.WIDE.U32 R190, R190, -0x326172a9, RZ ;  /* 0xcd9e8d57bebe7825 */ /* 0x000fe200078e00ff */
[----:B------:R-:W-:Y:S02]  /*3100*/  LOP3.LUT R181, R189, UR52, R192, 0x96, !PT ;  /* 0x00000034bdb57c12 */ /* 0x000fe4000f8e96c0 */
[----:B------:R-:W-:Y:S02]  /*3110*/  @P1 LOP3.LUT R180, R234, 0x6, R179, 0xf8, !PT ;  /* 0x00000006eab41812 */ /* 0x000fe400078ef8b3 */
[----:B------:R-:W-:Y:S03]  /*3120*/  PLOP3.LUT P1, PT, PT, PT, UP1, 0x80, 0x0 ;  /* 0x000000000000781c */ /* 0x000fe60003f2f018 */
[----:B------:R-:W-:Y:S01]  /*3130*/  @P0 IMAD R183, R183, 0x40, R180 ;  /* 0x00000040b7b70824 */ /* 0x000fe200078e02b4 */
[----:B------:R-:W-:Y:S03]  /*3140*/  PLOP3.LUT P0, PT, PT, PT, UP1, 0x80, 0x0 ;  /* 0x000000000000781c */ /* 0x000fe60003f0f018 */
[C---:B------:R-:W-:Y:S01]  /*3150*/  @P2 VIADD R185, R183.reuse, 0x1 ;  /* 0x00000001b7b92836 */ /* 0x040fe20000000000 */
[----:B------:R-:W-:Y:S02]  /*3160*/  @P5 ISETP.GE.AND P5, PT, R183, UR5, PT ;  /* 0x00000005b7005c0c */ /* 0x000fe4000bfa6270 */
[----:B------:R-:W-:Y:S02]  /*3170*/  PLOP3.LUT P2, PT, PT, PT, UP1, 0x80, 0x0 ;  /* 0x000000000000781c */ /* 0x000fe40003f4f018 */
[----:B------:R-:W-:Y:S01]  /*3180*/  @P3 ISETP.GE.AND P3, PT, R185, UR5, PT ;  /* 0x00000005b9003c0c */ /* 0x000fe2000bf66270 */
[C---:B------:R-:W-:Y:S01]  /*3190*/  @P1 VIADD R182, R183.reuse, 0x8 ;  /* 0x00000008b7b61836 */ /* 0x040fe20000000000 */
[----:B------:R-:W-:Y:S01]  /*31a0*/  PLOP3.LUT P1, PT, PT, PT, UP1, 0x80, 0x0 ;  /* 0x000000000000781c */ /* 0x000fe20003f2f018 */
[----:B------:R-:W-:Y:S01]  /*31b0*/  @P4 VIADD R185, R183, 0x9 ;  /* 0x00000009b7b94836 */ /* 0x000fe20000000000 */
[----:B------:R-:W-:Y:S01]  /*31c0*/  LDSM.16.M88.4 R52, [R208] ;  /* 0x00000000d034783b */ /* 0x000fe20000000200 */
[----:B------:R-:W-:Y:S02]  /*31d0*/  PLOP3.LUT P4, PT, PT, PT, UP1, 0x80, 0x0 ;  /* 0x000000000000781c */ /* 0x000fe40003f8f018 */
[----:B------:R-:W-:Y:S02]  /*31e0*/  @P6 ISETP.GE.AND P6, PT, R182, UR5, PT ;  /* 0x00000005b6006c0c */ /* 0x000fe4000bfc6270 */
[----:B------:R-:W-:Y:S02]  /*31f0*/  LOP3.LUT R182, R191, UR53, R184, 0x96, !PT ;  /* 0x00000035bfb67c12 */ /* 0x000fe4000f8e96b8 */
[----:B------:R-:W-:Y:S01]  /*3200*/  @P2 ISETP.GE.AND P2, PT, R185, UR5, PT ;  /* 0x00000005b9002c0c */ /* 0x000fe2000bf46270 */
[----:B------:R-:W1:Y:S01]  /*3210*/  LDSM.16.M88.4 R56, [R201+0xc000] ;  /* 0x00c00000c938783b */ /* 0x000e620000000200 */
[----:B------:R-:W-:Y:S05]  /*3220*/  IMAD.WIDE.U32 R184, R181, -0x326172a9, RZ ;  /* 0xcd9e8d57b5b87825 */ /* 0x000fea00078e00ff */
[----:B------:R-:W-:Y:S02]  /*3230*/  LOP3.LUT R190, R185, UR51, R190, 0x96, !PT ;  /* 0x00000033b9be7c12 */ /* 0x000fe4000f8e96be */
[----:B------:R-:W2:Y:S03]  /*3240*/  LDSM.16.M88.4 R60, [R201+0xc800] ;  /* 0x00c80000c93c783b */ /* 0x000ea60000000200 */
[----:B------:R-:W-:Y:S05]  /*3250*/  IMAD.WIDE.U32 R190, R190, -0x2daee0ad, RZ ;  /* 0xd2511f53bebe7825 */ /* 0x000fea00078e00ff */
[----:B------:R-:W-:Y:S08]  /*3260*/  LDSM.16.M88.4 R64, [R178] ;  /* 0x00000000b240783b */ /* 0x000ff00000000200 */
[----:B------:R-:W3:Y:S08]  /*3270*/  LDSM.16.M88.4 R100, [R200+0xc000] ;  /* 0x00c00000c864783b */ /* 0x000ef00000000200 */
[----:B------:R-:W4:Y:S01]  /*3280*/  LDSM.16.M88.4 R104, [R200+0xc800] ;  /* 0x00c80000c868783b */ /* 0x000f220000000200 */
[C---:B-1----:R-:W-:Y:S07]  /*3290*/  HMMA.16816.F32.BF16 R4, R52.reuse, R56, RZ ;  /* 0x000000383404723c */ /* 0x042fee00000418ff */
[----:B------:R-:W4:Y:S04]  /*32a0*/  LDG.E R180, desc[UR6][R186.64] ;  /* 0x00000006bab47981 */ /* 0x000f28000c1e1900 */
[----:B------:R-:W-:Y:S01]  /*32b0*/  LDSM.16.M88.4 R108, [R3+0xc000] ;  /* 0x00c00000036c783b */ /* 0x000fe20000000200 */
[C---:B------:R-:W-:Y:S06]  /*32c0*/  HMMA.16816.F32.BF16 R8, R52.reuse, R58, RZ ;  /* 0x0000003a3408723c */ /* 0x040fec00000418ff */
[C---:B--2---:R-:W-:Y:S01]  /*32d0*/  HMMA.16816.F32.BF16 R12, R52.reuse, R60, RZ ;  /* 0x0000003c340c723c */ /* 0x044fe200000418ff */
[----:B------:R-:W1:Y:S05]  /*32e0*/  LDSM.16.M88.4 R56, [R177] ;  /* 0x00000000b138783b */ /* 0x000e6a0000000200 */
[----:B------:R-:W-:Y:S03]  /*32f0*/  HMMA.16816.F32.BF16 R16, R52, R62, RZ ;  /* 0x0000003e3410723c */ /* 0x000fe600000418ff */
[----:B------:R-:W2:Y:S03]  /*3300*/  LDSM.16.M88.4 R52, [R3+0xc800] ;  /* 0x00c800000334783b */ /* 0x000ea60000000200 */
[C---:B---3--:R-:W-:Y:S05]  /*3310*/  HMMA.16816.F32.BF16 R4, R64.reuse, R100, R4 ;  /* 0x000000644004723c */ /* 0x048fea0000041804 */
[----:B------:R3:W2:Y:S01]  /*3320*/  LDG.E R179, desc[UR6][R186.64+0x20] ;  /* 0x00002006bab37981 */ /* 0x0006a2000c1e1900 */
[C---:B------:R-:W-:Y:S03]  /*3330*/  HMMA.16816.F32.BF16 R8, R64.reuse, R102, R8 ;  /* 0x000000664008723c */ /* 0x040fe60000041808 */
[----:B------:R-:W-:Y:S03]  /*3340*/  LDSM.16.M88.4 R60, [R176] ;  /* 0x00000000b03c783b */ /* 0x000fe60000000200 */
[C---:B----4-:R-:W-:Y:S05]  /*3350*/  HMMA.16816.F32.BF16 R12, R64.reuse, R104, R12 ;  /* 0x00000068400c723c */ /* 0x050fea000004180c */
[----:B------:R-:W4:Y:S01]  /*3360*/  LDSM.16.M88.4 R100, [R2+0xc000] ;  /* 0x00c000000264783b */ /* 0x000f220000000200 */
[----:B------:R-:W-:Y:S07]  /*3370*/  HMMA.16816.F32.BF16 R16, R64, R106, R16 ;  /* 0x0000006a4010723c */ /* 0x000fee0000041810 */
[----:B------:R-:W4:Y:S01]  /*3380*/  LDSM.16.M88.4 R64, [R2+0xc800] ;  /* 0x00c800000240783b */ /* 0x000f220000000200 */
[C---:B-1----:R-:W-:Y:S07]  /*3390*/  HMMA.16816.F32.BF16 R4, R56.reuse, R108, R4 ;  /* 0x0000006c3804723c */ /* 0x042fee0000041804 */
[----:B------:R-:W-:Y:S04]  /*33a0*/  LDSM.16.M88.4 R104, [R208+0x2000] ;  /* 0x00200000d068783b */ /* 0x000fe80000000200 */
[----:B---3--:R-:W-:Y:S01]  /*33b0*/  IMAD.WIDE.U32 R186, R182, -0x2daee0ad, RZ ;  /* 0xd2511f53b6ba7825 */ /* 0x008fe200078e00ff */
[C---:B------:R-:W-:Y:S04]  /*33c0*/  HMMA.16816.F32.BF16 R8, R56.reuse, R110, R8 ;  /* 0x0000006e3808723c */ /* 0x040fe80000041808 */
[----:B------:R-:W-:Y:S02]  /*33d0*/  LOP3.LUT R188, R187, UR50, R188, 0x96, !PT ;  /* 0x00000032bbbc7c12 */ /* 0x000fe4000f8e96bc */
[C---:B--2---:R-:W-:Y:S01]  /*33e0*/  HMMA.16816.F32.BF16 R12, R56.reuse, R52, R12 ;  /* 0x00000034380c723c */ /* 0x044fe2000004180c */
[----:B------:R-:W1:Y:S04]  /*33f0*/  LDSM.16.M88.4 R108, [R201+0xe000] ;  /* 0x00e00000c96c783b */ /* 0x000e680000000200 */
[----:B------:R-:W-:Y:S01]  /*3400*/  IMAD.WIDE.U32 R188, R188, -0x326172a9, RZ ;  /* 0xcd9e8d57bcbc7825 */ /* 0x000fe200078e00ff */
[----:B------:R-:W-:Y:S03]  /*3410*/  HMMA.16816.F32.BF16 R16, R56, R54, R16 ;  /* 0x000000363810723c */ /* 0x000fe60000041810 */
[----:B------:R-:W2:Y:S02]  /*3420*/  LDSM.16.M88.4 R52, [R201+0xe800] ;  /* 0x00e80000c934783b */ /* 0x000ea40000000200 */
[----:B------:R-:W-:Y:S02]  /*3430*/  LOP3.LUT R184, R189, UR49, R184, 0x96, !PT ;  /* 0x00000031bdb87c12 */ /* 0x000fe4000f8e96b8 */
[----:B------:R-:W-:Y:S01]  /*3440*/  LOP3.LUT R186, R191, UR48, R186, 0x96, !PT ;  /* 0x00000030bfba7c12 */ /* 0x000fe2000f8e96ba */
[C---:B----4-:R-:W-:Y:S03]  /*3450*/  HMMA.16816.F32.BF16 R4, R60.reuse, R100, R4 ;  /* 0x000000643c04723c */ /* 0x050fe60000041804 */
[----:B------:R-:W-:Y:S02]  /*3460*/  LDSM.16.M88.4 R56, [R178+0x2000] ;  /* 0x00200000b238783b */ /* 0x000fe40000000200 */
[----:B------:R-:W-:Y:S01]  /*3470*/  IMAD.WIDE.U32 R198, R184, -0x2daee0ad, RZ ;  /* 0xd2511f53b8c67825 */ /* 0x000fe200078e00ff */
[C---:B------:R-:W-:Y:S05]  /*3480*/  HMMA.16816.F32.BF16 R8, R60.reuse, R102, R8 ;  /* 0x000000663c08723c */ /* 0x040fea0000041808 */
[----:B------:R-:W3:Y:S01]  /*3490*/  LDSM.16.M88.4 R100, [R200+0xe000] ;  /* 0x00e00000c864783b */ /* 0x000ee20000000200 */
[----:B------:R-:W-:Y:S01]  /*34a0*/  LOP3.LUT R192, R199, UR46, R190, 0x96, !PT ;  /* 0x0000002ec7c07c12 */ /* 0x000fe2000f8e96be */
[C---:B------:R-:W-:Y:S04]  /*34b0*/  HMMA.16816.F32.BF16 R12, R60.reuse, R64, R12 ;  /* 0x000000403c0c723c */ /* 0x040fe8000004180c */
[----:B------:R-:W-:Y:S02]  /*34c0*/  IMAD.WIDE.U32 R186, R186, -0x326172a9, RZ ;  /* 0xcd9e8d57baba7825 */ /* 0x000fe400078e00ff */
[----:B------:R-:W-:Y:S01]  /*34d0*/  HMMA.16816.F32.BF16 R16, R60, R66, R16 ;  /* 0x000000423c10723c */ /* 0x000fe20000041810 */
[----:B------:R-:W4:Y:S04]  /*34e0*/  LDSM.16.M88.4 R60, [R200+0xe800] ;  /* 0x00e80000c83c783b */ /* 0x000f280000000200 */
[----:B------:R-:W-:Y:S01]  /*34f0*/  LOP3.LUT R185, R187, UR47, R188, 0x96, !PT ;  /* 0x0000002fbbb97c12 */ /* 0x000fe2000f8e96bc */
[----:B------:R-:W-:Y:S01]  /*3500*/  IMAD.WIDE.U32 R192, R192, -0x326172a9, RZ ;  /* 0xcd9e8d57c0c07825 */ /* 0x000fe200078e00ff */
[C---:B-1----:R-:W-:Y:S02]  /*3510*/  HMMA.16816.F32.BF16 R4, R104.reuse, R108, R4 ;  /* 0x0000006c6804723c */ /* 0x042fe40000041804 */
[----:B------:R-:W-:Y:S03]  /*3520*/  LDSM.16.M88.4 R64, [R177+0x2000] ;  /* 0x00200000b140783b */ /* 0x000fe60000000200 */
[----:B------:R-:W-:Y:S01]  /*3530*/  IMAD.WIDE.U32 R250, R185, -0x2daee0ad, RZ ;  /* 0xd2511f53b9fa7825 */ /* 0x000fe200078e00ff */
[C---:B------:R-:W-:Y:S04]  /*3540*/  HMMA.16816.F32.BF16 R8, R104.reuse, R110, R8 ;  /* 0x0000006e6808723c */ /* 0x040fe80000041808 */
[----:B------:R-:W1:Y:S01]  /*3550*/  LDSM.16.M88.4 R108, [R3+0xe000] ;  /* 0x00e00000036c783b */ /* 0x000e620000000200 */
[----:B------:R-:W-:Y:S01]  /*3560*/  LOP3.LUT R195, R251, UR44, R198, 0x96, !PT ;  /* 0x0000002cfbc37c12 */ /* 0x000fe2000f8e96c6 */
[C---:B--2---:R-:W-:Y:S05]  /*3570*/  HMMA.16816.F32.BF16 R12, R104.reuse, R52, R12 ;  /* 0x00000034680c723c */ /* 0x044fea000004180c */
[----:B------:R-:W-:Y:S01]  /*3580*/  LOP3.LUT R199, R192, 0xff, RZ, 0xc0, !PT ;  /* 0x000000ffc0c77812 */ /* 0x000fe200078ec0ff */
[----:B------:R-:W-:Y:S01]  /*3590*/  HMMA.16816.F32.BF16 R16, R104, R54, R16 ;  /* 0x000000366810723c */ /* 0x000fe20000041810 */
[----:B------:R-:W2:Y:S04]  /*35a0*/  LDSM.16.M88.4 R52, [R3+0xe800] ;  /* 0x00e800000334783b */ /* 0x000ea80000000200 */
[----:B------:R-:W-:Y:S01]  /*35b0*/  LOP3.LUT R191, R193, UR45, R186, 0x96, !PT ;  /* 0x0000002dc1bf7c12 */ /* 0x000fe2000f8e96ba */
[C---:B---3--:R-:W-:Y:S03]  /*35c0*/  HMMA.16816.F32.BF16 R4, R56.reuse, R100, R4 ;  /* 0x000000643804723c */ /* 0x048fe60000041804 */
[----:B------:R-:W-:Y:S02]  /*35d0*/  LDSM.16.M88.4 R104, [R2+0xe000] ;  /* 0x00e000000268783b */ /* 0x000fe40000000200 */
[----:B------:R-:W-:Y:S01]  /*35e0*/  LOP3.LUT R197, R250, 0xffff, RZ, 0xc0, !PT ;  /* 0x0000fffffac57812 */ /* 0x000fe200078ec0ff */
[C---:B------:R-:W-:Y:S05]  /*35f0*/  HMMA.16816.F32.BF16 R8, R56.reuse, R102, R8 ;  /* 0x000000663808723c */ /* 0x040fea0000041808 */
[----:B------:R-:W3:Y:S01]  /*3600*/  LDSM.16.M88.4 R100, [R176+0x2000] ;  /* 0x00200000b064783b */ /* 0x000ee20000000200 */
[C---:B----4-:R-:W-:Y:S05]  /*3610*/  HMMA.16816.F32.BF16 R12, R56.reuse, R60, R12 ;  /* 0x0000003c380c723c */ /* 0x050fea000004180c */
[----:B------:R-:W-:Y:S01]  /*3620*/  SHF.R.U32.HI R197, RZ, 0x8, R197 ;  /* 0x00000008ffc57819 */ /* 0x000fe200000116c5 */
[----:B------:R-:W-:Y:S05]  /*3630*/  HMMA.16816.F32.BF16 R16, R56, R62, R16 ;  /* 0x0000003e3810723c */ /* 0x000fea0000041810 */
[----:B------:R-:W-:Y:S02]  /*3640*/  LOP3.LUT R197, R197, 0xffff, RZ, 0xc0, !PT ;  /* 0x0000ffffc5c57812 */ /* 0x000fe400078ec0ff */
[----:B------:R-:W-:Y:S01]  /*3650*/  LOP3.LUT R251, R191, 0xff, RZ, 0xc0, !PT ;  /* 0x000000ffbffb7812 */ /* 0x000fe200078ec0ff */
[C---:B-1----:R-:W-:Y:S05]  /*3660*/  HMMA.16816.F32.BF16 R4, R64.reuse, R108, R4 ;  /* 0x0000006c4004723c */ /* 0x042fea0000041804 */
[----:B------:R-:W-:Y:S01]  /*3670*/  SHF.R.U32.HI R198, RZ, 0x10, R250 ;  /* 0x00000010ffc67819 */ /* 0x000fe200000116fa */
[C---:B------:R-:W-:Y:S05]  /*3680*/  HMMA.16816.F32.BF16 R8, R64.reuse, R110, R8 ;  /* 0x0000006e4008723c */ /* 0x040fea0000041808 */
[----:B------:R-:W-:Y:S01]  /*3690*/  LOP3.LUT R198, R198, 0xff, RZ, 0xc0, !PT ;  /* 0x000000ffc6c67812 */ /* 0x000fe200078ec0ff */
[C---:B--2---:R-:W-:Y:S05]  /*36a0*/  HMMA.16816.F32.BF16 R12, R64.reuse, R52, R12 ;  /* 0x00000034400c723c */ /* 0x044fea000004180c */
[----:B------:R-:W-:Y:S01]  /*36b0*/  LOP3.LUT R213, R192, 0xffff, RZ, 0xc0, !PT ;  /* 0x0000ffffc0d57812 */ /* 0x000fe200078ec0ff */
[----:B------:R-:W-:Y:S01]  /*36c0*/  HMMA.16816.F32.BF16 R16, R64, R54, R16 ;  /* 0x000000364010723c */ /* 0x000fe20000041810 */
[----:B------:R-:W1:Y:S04]  /*36d0*/  LDSM.16.M88.4 R52, [R2+0xe800] ;  /* 0x00e800000234783b */ /* 0x000e680000000200 */
[----:B------:R-:W-:Y:S02]  /*36e0*/  SHF.R.U32.HI R193, RZ, 0x18, R192 ;  /* 0x00000018ffc17819 */ /* 0x000fe400000116c0 */
[----:B------:R-:W-:Y:S01]  /*36f0*/  LEA R67, R212, UR4, 0x1 ;  /* 0x00000004d4437c11 */ /* 0x000fe2000f8e08ff */
[C---:B---3--:R-:W-:Y:S05]  /*3700*/  HMMA.16816.F32.BF16 R4, R100.reuse, R104, R4 ;  /* 0x000000686404723c */ /* 0x048fea0000041804 */
[----:B------:R-:W-:Y:S01]  /*3710*/  SHF.R.U32.HI R213, RZ, 0x8, R213 ;  /* 0x00000008ffd57819 */ /* 0x000fe200000116d5 */
[--C-:B------:R-:W-:Y:S01]  /*3720*/  IMAD.IADD R66, R206, 0x1, R67.reuse ;  /* 0x00000001ce427824 */ /* 0x100fe200078e0243 */
[C---:B------:R-:W-:Y:S04]  /*3730*/  HMMA.16816.F32.BF16 R8, R100.reuse, R106, R8 ;  /* 0x0000006a6408723c */ /* 0x040fe80000041808 */
[----:B------:R-:W-:Y:S01]  /*3740*/  LOP3.LUT R213, R213, 0xffff, RZ, 0xc0, !PT ;  /* 0x0000ffffd5d57812 */ /* 0x000fe200078ec0ff */
[C---:B------:R-:W-:Y:S02]  /*3750*/  IMAD.IADD R65, R205.reuse, 0x1, R67 ;  /* 0x00000001cd417824 */ /* 0x040fe400078e0243 */
[----:B------:R-:W-:Y:S10]  /*3760*/  IMAD.IADD R64, R205, 0x1, R66 ;  /* 0x00000001cd407824 */ /* 0x000ff400078e0242 */
[----:B------:R-:W-:Y:S02]  /*3770*/  @P1 FSEL R6, R6, -INF , !P5 ;  /* 0xff80000006061808 */ /* 0x000fe40006800000 */
[----:B------:R-:W-:Y:S02]  /*3780*/  PLOP3.LUT P1, PT, PT, PT, UP1, 0x80, 0x0 ;  /* 0x000000000000781c */ /* 0x000fe40003f2f018 */
[----:B------:R-:W-:Y:S02]  /*3790*/  @P0 FSEL R4, R4, -INF , !P5 ;  /* 0xff80000004040808 */ /* 0x000fe40006800000 */
[----:B------:R-:W-:Y:S02]  /*37a0*/  PLOP3.LUT P0, PT, PT, PT, UP1, 0x80, 0x0 ;  /* 0x000000000000781c */ /* 0x000fe40003f0f018 */
[----:B------:R-:W-:Y:S01]  /*37b0*/  PLOP3.LUT P5, PT, PT, PT, UP1, 0x80, 0x0 ;  /* 0x000000000000781c */ /* 0x000fe20003faf018 */
[C---:B-1----:R-:W-:Y:S03]  /*37c0*/  HMMA.16816.F32.BF16 R12, R100.reuse, R52, R12 ;  /* 0x00000034640c723c */ /* 0x042fe6000004180c */
[----:B------:R-:W-:Y:S02]  /*37d0*/  @P4 FSEL R5, R5, -INF , !P3 ;  /* 0xff80000005054808 */ /* 0x000fe40005800000 */
[----:B------:R-:W-:Y:S01]  /*37e0*/  PLOP3.LUT P4, PT, PT, PT, UP1, 0x80, 0x0 ;  /* 0x000000000000781c */ /* 0x000fe20003f8f018 */
[----:B------:R-:W-:Y:S01]  /*37f0*/  @P1 VIADD R182, R183, 0x10 ;  /* 0x00000010b7b61836 */ /* 0x000fe20000000000 */
[----:B------:R-:W-:Y:S01]  /*3800*/  PLOP3.LUT P1, PT, PT, PT, UP1, 0x80, 0x0 ;  /* 0x000000000000781c */ /* 0x000fe20003f2f018 */
[----:B------:R-:W-:Y:S03]  /*3810*/  HMMA.16816.F32.BF16 R16, R100, R54, R16 ;  /* 0x000000366410723c */ /* 0x000fe60000041810 */
[----:B------:R-:W-:Y:S01]  /*3820*/  @P0 FSEL R7, R7, -INF , !P3 ;  /* 0xff80000007070808 */ /* 0x000fe20005800000 */
[----:B------:R-:W-:Y:S01]  /*3830*/  @P5 VIADD R181, R183, 0x11 ;  /* 0x00000011b7b55836 */ /* 0x000fe20000000000 */
[----:B------:R-:W-:Y:S02]  /*3840*/  FSETP.NEU.FTZ.AND P0, PT, R239, -INF , PT ;  /* 0xff800000ef00780b */ /* 0x000fe40003f1d000 */
[----:B------:R-:W-:Y:S02]  /*3850*/  PLOP3.LUT P5, PT, PT, PT, UP1, 0x80, 0x0 ;  /* 0x000000000000781c */ /* 0x000fe40003faf018 */
[----:B------:R-:W-:Y:S02]  /*3860*/  PLOP3.LUT P3, PT, PT, PT, UP1, 0x80, 0x0 ;  /* 0x000000000000781c */ /* 0x000fe40003f6f018 */
[----:B------:R-:W-:Y:S02]  /*3870*/  FSEL R194, R194, RZ, P0 ;  /* 0x000000ffc2c27208 */ /* 0x000fe40000000000 */
[----:B------:R-:W-:Y:S02]  /*3880*/  @P1 FSEL R8, R8, -INF , !P6 ;  /* 0xff80000008081808 */ /* 0x000fe40007000000 */
[----:B------:R-:W-:Y:S02]  /*3890*/  PLOP3.LUT P0, PT, PT, PT, UP1, 0x80, 0x0 ;  /* 0x000000000000781c */ /* 0x000fe40003f0f018 */
[----:B------:R-:W-:Y:S01]  /*38a0*/  PLOP3.LUT P1, PT, PT, PT, UP1, 0x80, 0x0 ;  /* 0x000000000000781c */ /* 0x000fe20003f2f018 */
[--C-:B------:R-:W-:Y:S01]  /*38b0*/  FFMA.FTZ R185, R8, UR15, -R194.reuse ;  /* 0x0000000f08b97c23 */ /* 0x100fe200080108c2 */
[----:B------:R-:W-:Y:S01]  /*38c0*/  @P4 ISETP.GE.AND P4, PT, R182, UR5, PT ;  /* 0x00000005b6004c0c */ /* 0x000fe2000bf86270 */
[----:B------:R-:W-:Y:S01]  /*38d0*/  FFMA.FTZ R182, R5, UR15, -R194 ;  /* 0x0000000f05b67c23 */ /* 0x000fe200080108c2 */
[----:B------:R-:W-:Y:S02]  /*38e0*/  @P5 FSEL R10, R10, -INF , !P6 ;  /* 0xff8000000a0a5808 */ /* 0x000fe40007000000 */
[----:B------:R-:W-:Y:S01]  /*38f0*/  FSETP.NEU.FTZ.AND P6, PT, R240, -INF , PT ;  /* 0xff800000f000780b */ /* 0x000fe20003fdd000 */
[----:B------:R-:W-:Y:S01]  /*3900*/  MUFU.EX2 R185, R185 ;  /* 0x000000b900b97308 */ /* 0x000fe20000000800 */
[----:B------:R-:W-:Y:S02]  /*3910*/  PLOP3.LUT P5, PT, PT, PT, UP1, 0x80, 0x0 ;  /* 0x000000000000781c */ /* 0x000fe40003faf018 */
[----:B------:R-:W-:Y:S01]  /*3920*/  FSEL R196, R196, RZ, P6 ;  /* 0x000000ffc4c47208 */ /* 0x000fe20003000000 */
[C---:B------:R-:W-:Y:S01]  /*3930*/  @P0 VIADD R187, R183.reuse, 0x18 ;  /* 0x00000018b7bb0836 */ /* 0x040fe20000000000 */
[----:B------:R-:W-:Y:S01]  /*3940*/  PLOP3.LUT P0, PT, PT, PT, UP1, 0x80, 0x0 ;  /* 0x000000000000781c */ /* 0x000fe20003f0f018 */
[----:B------:R-:W-:Y:S01]  /*3950*/  @P1 VIADD R189, R183, 0x19 ;  /* 0x00000019b7bd1836 */ /* 0x000fe20000000000 */
[----:B------:R-:W-:Y:S01]  /*3960*/  PLOP3.LUT P1, PT, PT, PT, UP1, 0x80, 0x0 ;  /* 0x000000000000781c */ /* 0x000fe20003f2f018 */
[--C-:B------:R-:W-:Y:S01]  /*3970*/  FFMA.FTZ R188, R6, UR15, -R196.reuse ;  /* 0x0000000f06bc7c23 */ /* 0x100fe200080108c4 */
[----:B------:R-:W-:Y:S01]  /*3980*/  PLOP3.LUT P6, PT, PT, PT, UP1, 0x80, 0x0 ;  /* 0x000000000000781c */ /* 0x000fe20003fcf018 */
[----:B------:R-:W-:Y:S01]  /*3990*/  FFMA.FTZ R184, R7, UR15, -R196 ;  /* 0x0000000f07b87c23 */ /* 0x000fe200080108c4 */
[----:B------:R-:W-:Y:S01]  /*39a0*/  @P3 ISETP.GE.AND P3, PT, R181, UR5, PT ;  /* 0x00000005b5003c0c */ /* 0x000fe2000bf66270 */
[----:B------:R1:W-:Y:S01]  /*39b0*/  MUFU.EX2 R183, R188 ;  /* 0x000000bc00b77308 */ /* 0x0003e20000000800 */
[----:B------:R-:W-:Y:S01]  /*39c0*/  FFMA.FTZ R181, R4, UR15, -R194 ;  /* 0x0000000f04b57c23 */ /* 0x000fe200080108c2 */
[----:B------:R-:W-:Y:S01]  /*39d0*/  @P5 ISETP.GE.AND P5, PT, R187, UR5, PT ;  /* 0x00000005bb005c0c */ /* 0x000fe2000bfa6270 */
[----:B------:R-:W-:Y:S03]  /*39e0*/  FFMA.FTZ R187, R10, UR15, -R196 ;  /* 0x0000000f0abb7c23 */ /* 0x000fe600080108c4 */
[----:B------:R-:W-:Y:S02]  /*39f0*/  @P0 FSEL R9, R9, -INF , !P2 ;  /* 0xff80000009090808 */ /* 0x000fe40005000000 */
[----:B------:R-:W-:Y:S02]  /*3a00*/  @P1 FSEL R11, R11, -INF , !P2 ;  /* 0xff8000000b0b1808 */ /* 0x000fe40005000000 */
[----:B------:R-:W2:Y:S01]  /*3a10*/  MUFU.EX2 R182, R182 ;  /* 0x000000b600b67308 */ /* 0x000ea20000000800 */
[----:B------:R-:W-:Y:S01]  /*3a20*/  PLOP3.LUT P0, PT, PT, PT, UP1, 0x80, 0x0 ;  /* 0x000000000000781c */ /* 0x000fe20003f0f018 */
[----:B------:R-:W-:Y:S01]  /*3a30*/  FFMA.FTZ R190, R9, UR15, -R194 ;  /* 0x0000000f09be7c23 */ /* 0x000fe200080108c2 */
[----:B------:R-:W-:Y:S02]  /*3a40*/  PLOP3.LUT P1, PT, PT, PT, UP1, 0x80, 0x0 ;  /* 0x000000000000781c */ /* 0x000fe40003f2f018 */
[----:B------:R-:W-:Y:S02]  /*3a50*/  PLOP3.LUT P2, PT, PT, PT, UP1, 0x80, 0x0 ;  /* 0x000000000000781c */ /* 0x000fe40003f4f018 */
[----:B------:R-:W-:Y:S03]  /*3a60*/  @P6 ISETP.GE.AND P6, PT, R189, UR5, PT ;  /* 0x00000005bd006c0c */ /* 0x000fe6000bfc6270 */
[----:B------:R3:W-:Y:S01]  /*3a70*/  MUFU.EX2 R186, R190 ;  /* 0x000000be00ba7308 */ /* 0x0007e20000000800 */
[----:B-1----:R-:W-:Y:S02]  /*3a80*/  LOP3.LUT R188, R250, 0xff, RZ, 0xc0, !PT ;  /* 0x000000fffabc7812 */ /* 0x002fe400078ec0ff */
[----:B------:R-:W-:Y:S02]  /*3a90*/  SHF.R.U32.HI R189, RZ, 0x18, R250 ;  /* 0x00000018ffbd7819 */ /* 0x000fe400000116fa */
[----:B------:R-:W-:Y:S02]  /*3aa0*/  SHF.R.U32.HI R250, RZ, 0x10, R192 ;  /* 0x00000010fffa7819 */ /* 0x000fe400000116c0 */
[----:B------:R-:W-:Y:S03]  /*3ab0*/  @P0 FSEL R12, R12, -INF , !P4 ;  /* 0xff8000000c0c0808 */ /* 0x000fe60006000000 */
[----:B------:R-:W1:Y:S01]  /*3ac0*/  MUFU.EX2 R181, R181 ;  /* 0x000000b500b57308 */ /* 0x000e620000000800 */
[----:B------:R-:W-:Y:S02]  /*3ad0*/  @P1 FSEL R14, R14, -INF , !P4 ;  /* 0xff8000000e0e1808 */ /* 0x000fe40006000000 */
[----:B------:R-:W-:Y:S02]  /*3ae0*/  PLOP3.LUT P0, PT, PT, PT, UP1, 0x80, 0x0 ;  /* 0x000000000000781c */ /* 0x000fe40003f0f018 */
[----:B------:R-:W-:Y:S02]  /*3af0*/  PLOP3.LUT P1, PT, PT, PT, UP1, 0x80, 0x0 ;  /* 0x000000000000781c */ /* 0x000fe40003f2f018 */
[----:B------:R-:W-:Y:S03]  /*3b00*/  @P2 FSEL R13, R13, -INF , !P3 ;  /* 0xff8000000d0d2808 */ /* 0x000fe60005800000 */
[----:B------:R-:W4:Y:S01]  /*3b10*/  MUFU.EX2 R184, R184 ;  /* 0x000000b800b87308 */ /* 0x000f220000000800 */
[----:B------:R-:W-:Y:S02]  /*3b20*/  PLOP3.LUT P2, PT, PT, PT, UP1, 0x80, 0x0 ;  /* 0x000000000000781c */ /* 0x000fe40003f4f018 */
[----:B------:R-:W-:Y:S01]  /*3b30*/  LOP3.LUT R192, R191, 0xffff, RZ, 0xc0, !PT ;  /* 0x0000ffffbfc07812 */ /* 0x000fe200078ec0ff */
[----:B------:R-:W-:Y:S01]  /*3b40*/  FFMA.FTZ R252, R13, UR15, -R194 ;  /* 0x0000000f0dfc7c23 */ /* 0x000fe200080108c2 */
[--C-:B---3--:R-:W-:Y:S02]  /*3b50*/  SHF.R.U32.HI R190, RZ, 0x10, R191.reuse ;  /* 0x00000010ffbe7819 */ /* 0x108fe400000116bf */
[----:B------:R-:W-:Y:S03]  /*3b60*/  SHF.R.U32.HI R192, RZ, 0x8, R192 ;  /* 0x00000008ffc07819 */ /* 0x000fe600000116c0 */
[----:B------:R-:W3:Y:S01]  /*3b70*/  MUFU.EX2 R187, R187 ;  /* 0x000000bb00bb7308 */ /* 0x000ee20000000800 */
[----:B------:R-:W-:Y:S02]  /*3b80*/  @P0 FSEL R15, R15, -INF , !P3 ;  /* 0xff8000000f0f0808 */ /* 0x000fe40005800000 */
[----:B------:R-:W-:Y:S02]  /*3b90*/  @P1 FSEL R16, R16, -INF , !P5 ;  /* 0xff80000010101808 */ /* 0x000fe40006800000 */
[----:B------:R-:W-:Y:S02]  /*3ba0*/  PLOP3.LUT P0, PT, PT, PT, UP1, 0x80, 0x0 ;  /* 0x000000000000781c */ /* 0x000fe40003f0f018 */
[----:B------:R-:W-:Y:S02]  /*3bb0*/  PLOP3.LUT P1, PT, PT, PT, UP1, 0x80, 0x0 ;  /* 0x000000000000781c */ /* 0x000fe40003f2f018 */
[----:B------:R-:W-:Y:S02]  /*3bc0*/  LOP3.LUT R192, R192, 0xffff, RZ, 0xc0, !PT ;  /* 0x0000ffffc0c07812 */ /* 0x000fe400078ec0ff */
[----:B------:R-:W-:Y:S02]  /*3bd0*/  @P2 FSEL R18, R18, -INF , !P5 ;  /* 0xff80000012122808 */ /* 0x000fe40006800000 */
[----:B------:R-:W-:Y:S02]  /*3be0*/  ISETP.LE.U32.AND P2, PT, R192, UR16, PT ;  /* 0x00000010c0007c0c */ /* 0x000fe4000bf43070 */
[----:B------:R-:W-:Y:S02]  /*3bf0*/  ISETP.LE.U32.AND P5, PT, R251, UR16, PT ;  /* 0x00000010fb007c0c */ /* 0x000fe4000bfa3070 */
[----:B------:R-:W-:Y:S02]  /*3c00*/  SHF.R.U32.HI R192, RZ, 0x18, R191 ;  /* 0x00000018ffc07819 */ /* 0x000fe400000116bf */
[----:B------:R-:W-:Y:S02]  /*3c10*/  LOP3.LUT R251, R190, 0xff, RZ, 0xc0, !PT ;  /* 0x000000ffbefb7812 */ /* 0x000fe400078ec0ff */
[----:B------:R-:W-:Y:S01]  /*3c20*/  @P0 FSEL R17, R17, -INF , !P6 ;  /* 0xff80000011110808 */ /* 0x000fe20007000000 */
[----:B------:R-:W-:Y:S01]  /*3c30*/  MUFU.EX2 R190, R252 ;  /* 0x000000fc00be7308 */ /* 0x000fe20000000800 */
[----:B------:R-:W-:Y:S02]  /*3c40*/  @P1 FSEL R19, R19, -INF , !P6 ;  /* 0xff80000013131808 */ /* 0x000fe40007000000 */
[----:B------:R-:W-:Y:S01]  /*3c50*/  ISETP.LE.U32.AND P6, PT, R192, UR16, PT ;  /* 0x00000010c0007c0c */ /* 0x000fe2000bfc3070 */
[----:B--2---:R-:W-:Y:S01]  /*3c60*/  @!P2 FADD.FTZ R182, -R182, -RZ ;  /* 0x800000ffb6b6a221 */ /* 0x004fe20000010100 */
[----:B------:R-:W-:Y:S01]  /*3c70*/  ISETP.LE.U32.AND P0, PT, R251, UR16, PT ;  /* 0x00000010fb007c0c */ /* 0x000fe2000bf03070 */
[----:B-1----:R-:W-:Y:S01]  /*3c80*/  @!P5 FADD.FTZ R181, -R181, -RZ ;  /* 0x800000ffb5b5d221 */ /* 0x002fe20000010100 */
[----:B------:R-:W-:Y:S01]  /*3c90*/  ISETP.LE.U32.AND P4, PT, R188, UR16, PT ;  /* 0x00000010bc007c0c */ /* 0x000fe2000bf83070 */
[--C-:B------:R-:W-:Y:S01]  /*3ca0*/  FFMA.FTZ R188, R11, UR15, -R196.reuse ;  /* 0x0000000f0bbc7c23 */ /* 0x100fe200080108c4 */
[----:B------:R-:W-:Y:S01]  /*3cb0*/  ISETP.LE.U32.AND P2, PT, R213, UR16, PT ;  /* 0x00000010d5007c0c */ /* 0x000fe2000bf43070 */
[--C-:B------:R-:W-:Y:S01]  /*3cc0*/  FFMA.FTZ R192, R15, UR15, -R196.reuse ;  /* 0x0000000f0fc07c23 */ /* 0x100fe200080108c4 */
[----:B------:R-:W-:Y:S01]  /*3cd0*/  ISETP.LE.U32.AND P5, PT, R193, UR16, PT ;  /* 0x00000010c1007c0c */ /* 0x000fe2000bfa3070 */
[----:B------:R-:W-:Y:S01]  /*3ce0*/  FFMA.FTZ R251, R14, UR15, -R196 ;  /* 0x0000000f0efb7c23 */ /* 0x000fe200080108c4 */
[----:B------:R-:W-:Y:S01]  /*3cf0*/  LOP3.LUT R250, R250, 0xff, RZ, 0xc0, !PT ;  /* 0x000000fffafa7812 */ /* 0x000fe200078ec0ff */
[----:B------:R-:W1:Y:S01]  /*3d00*/  MUFU.EX2 R188, R188 ;  /* 0x000000bc00bc7308 */ /* 0x000e620000000800 */
[----:B------:R-:W-:Y:S01]  /*3d10*/  LOP3.LUT R193, R195, 0xff, RZ, 0xc0, !PT ;  /* 0x000000ffc3c17812 */ /* 0x000fe200078ec0ff */
[----:B----4-:R-:W-:Y:S01]  /*3d20*/  @!P6 FADD.FTZ R184, -R184, -RZ ;  /* 0x800000ffb8b8e221 */ /* 0x010fe20000010100 */
[----:B------:R-:W-:Y:S01]  /*3d30*/  ISETP.LE.U32.AND P1, PT, R199, UR16, PT ;  /* 0x00000010c7007c0c */ /* 0x000fe2000bf23070 */
[--C-:B------:R-:W-:Y:S01]  /*3d40*/  FFMA.FTZ R199, R16, UR15, -R194.reuse ;  /* 0x0000000f10c77c23 */ /* 0x100fe200080108c2 */
[----:B------:R-:W-:Y:S01]  /*3d50*/  @!P0 FADD.FTZ R183, -R183, -RZ ;  /* 0x800000ffb7b78221 */ /* 0x000fe20000010100 */
[----:B------:R-:W-:Y:S02]  /*3d60*/  ISETP.LE.U32.AND P6, PT, R250, UR16, PT ;  /* 0x00000010fa007c0c */ /* 0x000fe4000bfc3070 */
[----:B------:R-:W-:Y:S01]  /*3d70*/  ISETP.LE.U32.AND P0, PT, R193, UR16, PT ;  /* 0x00000010c1007c0c */ /* 0x000fe2000bf03070 */
[----:B------:R-:W-:Y:S01]  /*3d80*/  @!P2 FADD.FTZ R186, -R186, -RZ ;  /* 0x800000ffbabaa221 */ /* 0x000fe20000010100 */
[----:B------:R-:W-:Y:S01]  /*3d90*/  LOP3.LUT R250, R195, 0xffff, RZ, 0xc0, !PT ;  /* 0x0000ffffc3fa7812 */ /* 0x000fe200078ec0ff */
[----:B------:R2:W-:Y:S01]  /*3da0*/  MUFU.EX2 R193, R199 ;  /* 0x000000c700c17308 */ /* 0x0005e20000000800 */
[----:B------:R-:W-:Y:S01]  /*3db0*/  ISETP.LE.U32.AND P3, PT, R189, UR16, PT ;  /* 0x00000010bd007c0c */ /* 0x000fe2000bf63070 */
[----:B------:R-:W-:Y:S01]  /*3dc0*/  FFMA.FTZ R189, R12, UR15, -R194 ;  /* 0x0000000f0cbd7c23 */ /* 0x000fe200080108c2 */
[----:B------:R-:W-:Y:S01]  /*3dd0*/  SHF.R.U32.HI R250, RZ, 0x8, R250 ;  /* 0x00000008fffa7819 */ /* 0x000fe200000116fa */
[----:B------:R-:W-:Y:S01]  /*3de0*/  FFMA.FTZ R194, R17, UR15, -R194 ;  /* 0x0000000f11c27c23 */ /* 0x000fe200080108c2 */
[----:B------:R-:W-:Y:S01]  /*3df0*/  ISETP.LE.U32.AND P2, PT, R198, UR16, PT ;  /* 0x00000010c6007c0c */ /* 0x000fe2000bf43070 */
[----:B------:R-:W-:Y:S01]  /*3e00*/  @!P1 FADD.FTZ R185, -R185, -RZ ;  /* 0x800000ffb9b99221 */ /* 0x000fe20000010100 */
[----:B------:R-:W-:Y:S01]  /*3e10*/  LOP3.LUT R250, R250, 0xffff, RZ, 0xc0, !PT ;  /* 0x0000fffffafa7812 */ /* 0x000fe200078ec0ff */
[----:B---3--:R-:W-:Y:S01]  /*3e20*/  @!P6 FADD.FTZ R187, -R187, -RZ ;  /* 0x800000ffbbbbe221 */ /* 0x008fe20000010100 */
[--C-:B------:R-:W-:Y:S01]  /*3e30*/  SHF.R.U32.HI R198, RZ, 0x10, R195.reuse ;  /* 0x00000010ffc67819 */ /* 0x100fe200000116c3 */
[----:B------:R-:W3:Y:S01]  /*3e40*/  MUFU.EX2 R189, R189 ;  /* 0x000000bd00bd7308 */ /* 0x000ee20000000800 */
[----:B------:R-:W-:Y:S01]  /*3e50*/  ISETP.LE.U32.AND P6, PT, R250, UR16, PT ;  /* 0x00000010fa007c0c */ /* 0x000fe2000bfc3070 */
[----:B-1----:R-:W-:Y:S01]  /*3e60*/  @!P5 FADD.FTZ R188, -R188, -RZ ;  /* 0x800000ffbcbcd221 */ /* 0x002fe20000010100 */
[----:B------:R-:W-:Y:S02]  /*3e70*/  LOP3.LUT R198, R198, 0xff, RZ, 0xc0, !PT ;  /* 0x000000ffc6c67812 */ /* 0x000fe400078ec0ff */
[----:B------:R-:W-:Y:S02]  /*3e80*/  F2FP.RELU.BF16.F32.PACK_AB R252, R182, R181 ;  /* 0x000000b5b6fc723e */ /* 0x000fe400000018ff */
[----:B------:R-:W-:Y:S01]  /*3e90*/  F2FP.RELU.BF16.F32.PACK_AB R250, R184, R183 ;  /* 0x000000b7b8fa723e */ /* 0x000fe200000018ff */
[--C-:B--2---:R-:W-:Y:S01]  /*3ea0*/  FFMA.FTZ R199, R18, UR15, -R196.reuse ;  /* 0x0000000f12c77c23 */ /* 0x104fe200080108c4 */
[----:B------:R-:W-:Y:S01]  /*3eb0*/  ISETP.LE.U32.AND P5, PT, R198, UR16, PT ;  /* 0x00000010c6007c0c */ /* 0x000fe2000bfa3070 */
[----:B------:R1:W-:Y:S01]  /*3ec0*/  STS [R229+0x12000], R252 ;  /* 0x012000fce5007388 */ /* 0x0003e20000000800 */
[----:B------:R-:W-:Y:S01]  /*3ed0*/  F2FP.RELU.BF16.F32.PACK_AB R198, R186, R185 ;  /* 0x000000b9bac6723e */ /* 0x000fe200000018ff */
[----:B------:R-:W-:Y:S01]  /*3ee0*/  FFMA.FTZ R196, R19, UR15, -R196 ;  /* 0x0000000f13c47c23 */ /* 0x000fe200080108c4 */
[----:B------:R-:W-:Y:S01]  /*3ef0*/  SHF.R.U32.HI R213, RZ, 0x18, R195 ;  /* 0x00000018ffd57819 */ /* 0x000fe200000116c3 */
[----:B------:R2:W-:Y:S01]  /*3f00*/  STS [R229+0x12400], R250 ;  /* 0x012400fae5007388 */ /* 0x0005e20000000800 */
[----:B------:R-:W4:Y:S01]  /*3f10*/  MUFU.EX2 R191, R251 ;  /* 0x000000fb00bf7308 */ /* 0x000f220000000800 */
[----:B------:R-:W-:Y:S01]  /*3f20*/  @!P6 FADD.FTZ R190, -R190, -RZ ;  /* 0x800000ffbebee221 */ /* 0x000fe20000010100 */
[----:B------:R-:W-:Y:S01]  /*3f30*/  ISETP.LE.U32.AND P1, PT, R213, UR16, PT ;  /* 0x00000010d5007c0c */ /* 0x000fe2000bf23070 */
[----:B------:R2:W-:Y:S01]  /*3f40*/  STS [R233+0x12000], R198 ;  /* 0x012000c6e9007388 */ /* 0x0005e20000000800 */
[----:B---3--:R-:W-:Y:S01]  /*3f50*/  @!P0 FADD.FTZ R189, -R189, -RZ ;  /* 0x800000ffbdbd8221 */ /* 0x008fe20000010100 */
[----:B------:R-:W-:Y:S01]  /*3f60*/  ISETP.LE.U32.AND P0, PT, R197, UR16, PT ;  /* 0x00000010c5007c0c */ /* 0x000fe2000bf03070 */
[----:B------:R-:W-:Y:S04]  /*3f70*/  @!P4 FADD.FTZ R193, -R193, -RZ ;  /* 0x800000ffc1c1c221 */ /* 0x000fe80000010100 */
[----:B------:R-:W3:Y:S01]  /*3f80*/  MUFU.EX2 R192, R192 ;  /* 0x000000c000c07308 */ /* 0x000ee20000000800 */
[----:B------:R-:W-:Y:S09]  /*3f90*/  F2FP.RELU.BF16.F32.PACK_AB R197, R190, R189 ;  /* 0x000000bdbec5723e */ /* 0x000ff200000018ff */
[----:B------:R2:W2:Y:S01]  /*3fa0*/  MUFU.EX2 R195, R199 ;  /* 0x000000c700c37308 */ /* 0x0004a20000000800 */
[----:B----4-:R-:W-:Y:S09]  /*3fb0*/  @!P5 FADD.FTZ R191, -R191, -RZ ;  /* 0x800000ffbfbfd221 */ /* 0x010ff20000010100 */
[----:B------:R-:W4:Y:S01]  /*3fc0*/  MUFU.EX2 R194, R194 ;  /* 0x000000c200c27308 */ /* 0x000f220000000800 */
[----:B---3--:R-:W-:Y:S01]  /*3fd0*/  @!P1 FADD.FTZ R192, -R192, -RZ ;  /* 0x800000ffc0c09221 */ /* 0x008fe20000010100 */
[----:B------:R-:W-:Y:S04]  /*3fe0*/  FSETP.GE.FTZ.AND P1, PT, R182, RZ, PT ;  /* 0x000000ffb600720b */ /* 0x000fe80003f36000 */
[----:B-1----:R-:W-:Y:S04]  /*3ff0*/  F2FP.RELU.BF16.F32.PACK_AB R252, R192, R191 ;  /* 0x000000bfc0fc723e */ /* 0x002fe800000018ff */
[----:B------:R-:W1:Y:S01]  /*4000*/  MUFU.EX2 R196, R196 ;  /* 0x000000c400c47308 */ /* 0x000e620000000800 */
[----:B--2---:R-:W-:Y:S01]  /*4010*/  F2FP.RELU.BF16.F32.PACK_AB R199, R188, R187 ;  /* 0x000000bbbcc7723e */ /* 0x004fe200000018ff */
[----:B------:R-:W-:Y:S01]  /*4020*/  @!P2 FADD.FTZ R195, -R195, -RZ ;  /* 0x800000ffc3c3a221 */ /* 0x000fe20000010100 */
[----:B------:R-:W-:Y:S03]  /*4030*/  FSETP.GE.FTZ.AND P2, PT, R181, RZ, PT ;  /* 0x000000ffb500720b */ /* 0x000fe60003f56000 */
[----:B------:R-:W-:Y:S01]  /*4040*/  STS [R233+0x12400], R199 ;  /* 0x012400c7e9007388 */ /* 0x000fe20000000800 */
[----:B----4-:R-:W-:Y:S03]  /*4050*/  @!P0 FADD.FTZ R194, -R194, -RZ ;  /* 0x800000ffc2c28221 */ /* 0x010fe60000010100 */
[----:B------:R-:W-:Y:S01]  /*4060*/  STS [R231+0x12000], R197 ;  /* 0x012000c5e7007388 */ /* 0x000fe20000000800 */
[----:B------:R-:W-:Y:S02]  /*4070*/  FSETP.GE.FTZ.AND P0, PT, R185, RZ, PT ;  /* 0x000000ffb900720b */ /* 0x000fe40003f16000 */
[----:B------:R-:W-:Y:S01]  /*4080*/  F2FP.RELU.BF16.F32.PACK_AB R250, R194, R193 ;  /* 0x000000c1c2fa723e */ /* 0x000fe200000018ff */
[----:B------:R-:W-:Y:S01]  /*4090*/  STS [R231+0x12400], R252 ;  /* 0x012400fce7007388 */ /* 0x000fe20000000800 */
[----:B-1----:R-:W-:Y:S01]  /*40a0*/  @!P3 FADD.FTZ R196, -R196, -RZ ;  /* 0x800000ffc4c4b221 */ /* 0x002fe20000010100 */
[----:B------:R-:W-:Y:S02]  /*40b0*/  FSETP.GE.FTZ.AND P3, PT, R183, RZ, PT ;  /* 0x000000ffb700720b */ /* 0x000fe40003f76000 */
[----:B------:R-:W-:Y:S02]  /*40c0*/  STS [R237+0x12000], R250 ;  /* 0x012000faed007388 */ /* 0x000fe40000000800 */
[----:B------:R-:W-:Y:S05]  /*40d0*/  F2FP.RELU.BF16.F32.PACK_AB R198, R196, R195 ;  /* 0x000000c3c4c6723e */ /* 0x000fea00000018ff */
        /* <DEDUP_REMOVED lines=42> */
[C---:B------:R-:W-:Y:S04]  /*4380*/  FADD.FTZ R199, -R180.reuse, R5 ;  /* 0x00000005b4c77221 */ /* 0x040fe80000010100 */
[-C--:B------:R-:W-:Y:S01]  /*4390*/  FSEL R198, R197, R180.reuse, P2 ;  /* 0x000000b4c5c67208 */ /* 0x080fe20001000000 */
[C---:B------:R-:W-:Y:S01]  /*43a0*/  FADD.FTZ R213, -R180.reuse, R8 ;  /* 0x00000008b4d57221 */ /* 0x040fe20000010100 */
[----:B------:R-:W-:Y:S02]  /*43b0*/  FSEL R199, R199, R180, P1 ;  /* 0x000000b4c7c77208 */ /* 0x000fe40000800000 */
[----:B------:R-:W-:Y:S01]  /*43c0*/  FSETP.GE.FTZ.AND P2, PT, R189, RZ, PT ;  /* 0x000000ffbd00720b */ /* 0x000fe20003f56000 */
[----:B------:R-:W-:Y:S01]  /*43d0*/  FMUL.FTZ R198, R181, R198 ;  /* 0x000000c6b5c67220 */ /* 0x000fe20000410000 */
[----:B------:R-:W-:Y:S01]  /*43e0*/  FSEL R250, R213, R180, P0 ;  /* 0x000000b4d5fa7208 */ /* 0x000fe20000000000 */
[----:B------:R-:W-:Y:S01]  /*43f0*/  FADD.FTZ R181, -R180, R9 ;  /* 0x00000009b4b57221 */ /* 0x000fe20000010100 */
[----:B------:R-:W-:Y:S01]  /*4400*/  FSETP.GE.FTZ.AND P0, PT, R186, RZ, PT ;  /* 0x000000ffba00720b */ /* 0x000fe20003f16000 */
[----:B------:R-:W-:Y:S01]  /*4410*/  FADD.FTZ R197, -R180, R13 ;  /* 0x0000000db4c57221 */ /* 0x000fe20000010100 */
[----:B------:R-:W-:Y:S01]  /*4420*/  FSETP.GE.FTZ.AND P1, PT, R190, RZ, PT ;  /* 0x000000ffbe00720b */ /* 0x000fe20003f36000 */
[----:B------:R-:W-:Y:S01]  /*4430*/  FMUL.FTZ R250, R185, R250 ;  /* 0x000000fab9fa7220 */ /* 0x000fe20000410000 */
[-C--:B------:R-:W-:Y:S01]  /*4440*/  FSEL R181, R181, R180.reuse, P0 ;  /* 0x000000b4b5b57208 */ /* 0x080fe20000000000 */
[----:B------:R-:W-:Y:S01]  /*4450*/  FADD.FTZ R185, -R180, R12 ;  /* 0x0000000cb4b97221 */ /* 0x000fe20000010100 */
[----:B------:R-:W-:Y:S01]  /*4460*/  FSETP.GE.FTZ.AND P0, PT, R194, RZ, PT ;  /* 0x000000ffc200720b */ /* 0x000fe20003f16000 */
[----:B------:R-:W-:Y:S01]  /*4470*/  FMUL.FTZ R199, R182, R199 ;  /* 0x000000c7b6c77220 */ /* 0x000fe20000410000 */
[-C--:B------:R-:W-:Y:S01]  /*4480*/  FSEL R197, R197, R180.reuse, P1 ;  /* 0x000000b4c5c57208 */ /* 0x080fe20000800000 */
[----:B------:R-:W-:Y:S01]  /*4490*/  FMUL.FTZ R181, R186, R181 ;  /* 0x000000b5bab57220 */ /* 0x000fe20000410000 */
[----:B------:R-:W-:Y:S01]  /*44a0*/  FSEL R182, R185, R180, P2 ;  /* 0x000000b4b9b67208 */ /* 0x000fe20001000000 */
[----:B------:R-:W-:Y:S01]  /*44b0*/  FADD.FTZ R185, -R180, R16 ;  /* 0x00000010b4b97221 */ /* 0x000fe20000010100 */
[----:B------:R-:W-:Y:S01]  /*44c0*/  FSETP.GE.FTZ.AND P1, PT, R193, RZ, PT ;  /* 0x000000ffc100720b */ /* 0x000fe20003f36000 */
[----:B------:R-:W-:Y:S01]  /*44d0*/  FMUL.FTZ R197, R190, R197 ;  /* 0x000000c5bec57220 */ /* 0x000fe20000410000 */
[----:B------:R-:W-:Y:S01]  /*44e0*/  F2FP.BF16.F32.PACK_AB R250, R181, R250 ;  /* 0x000000fab5fa723e */ /* 0x000fe200000010ff */
[----:B------:R-:W-:Y:S01]  /*44f0*/  FMUL.FTZ R182, R189, R182 ;  /* 0x000000b6bdb67220 */ /* 0x000fe20000410000 */
[----:B------:R-:W-:Y:S01]  /*4500*/  FSEL R186, R185, R180, P1 ;  /* 0x000000b4b9ba7208 */ /* 0x000fe20000800000 */
[----:B------:R-:W-:Y:S01]  /*4510*/  FADD.FTZ R190, -R179, R7 ;  /* 0x00000007b3be7221 */ /* 0x000fe20000010100 */
[----:B------:R-:W-:Y:S01]  /*4520*/  F2FP.BF16.F32.PACK_AB R198, R199, R198 ;  /* 0x000000c6c7c6723e */ /* 0x000fe200000010ff */
[----:B------:R-:W-:Y:S01]  /*4530*/  @P0 FADD.FTZ R180, -R180, R17 ;  /* 0x00000011b4b40221 */ /* 0x000fe20000010100 */
[----:B------:R-:W-:Y:S01]  /*4540*/  PLOP3.LUT P0, PT, PT, PT, UP2, 0x80, 0x0 ;  /* 0x000000000000781c */ /* 0x000fe20003f0f028 */
[----:B------:R-:W-:Y:S01]  /*4550*/  FMUL.FTZ R186, R193, R186 ;  /* 0x000000bac1ba7220 */ /* 0x000fe20000410000 */
[----:B------:R-:W-:Y:S01]  /*4560*/  FSETP.GE.FTZ.AND P2, PT, R184, RZ, PT ;  /* 0x000000ffb800720b */ /* 0x000fe20003f56000 */
[----:B------:R-:W-:Y:S01]  /*4570*/  FMUL.FTZ R181, R194, R180 ;  /* 0x000000b4c2b57220 */ /* 0x000fe20000410000 */
[----:B------:R-:W-:Y:S01]  /*4580*/  F2FP.BF16.F32.PACK_AB R182, R197, R182 ;  /* 0x000000b6c5b6723e */ /* 0x000fe200000010ff */
[----:B------:R-:W-:Y:S08]  /*4590*/  FADD.FTZ R180, -R179, R6 ;  /* 0x00000006b3b47221 */ /* 0x000ff00000010100 */
[----:B------:R-:W-:Y:S05]  /*45a0*/  @!P0 BRA `(.L_x_677) ;  /* 0x0000000000548947 */ /* 0x000fea0003800000 */
        /* <DEDUP_REMOVED lines=21> */
.L_x_677:
[----:B------:R-:W-:Y:S01]  /*4700*/  FADD.FTZ R10, -R179, R10 ;  /* 0x0000000ab30a7221 */ /* 0x000fe20000010100 */
[----:B------:R-:W-:Y:S01]  /*4710*/  FSETP.GE.FTZ.AND P1, PT, R187, RZ, PT ;  /* 0x000000ffbb00720b */ /* 0x000fe20003f36000 */
[C---:B------:R-:W-:Y:S01]  /*4720*/  FADD.FTZ R4, -R179.reuse, R11 ;  /* 0x0000000bb3047221 */ /* 0x040fe20000010100 */
[-C--:B------:R-:W-:Y:S01]  /*4730*/  FSEL R5, R190, R179.reuse, P2 ;  /* 0x000000b3be057208 */ /* 0x080fe20001000000 */
[C---:B------:R-:W-:Y:S01]  /*4740*/  FADD.FTZ R6, -R179.reuse, R15 ;  /* 0x0000000fb3067221 */ /* 0x040fe20000010100 */
[-C--:B------:R-:W-:Y:S01]  /*4750*/  FSEL R10, R10, R179.reuse, P1 ;  /* 0x000000b30a0a7208 */ /* 0x080fe20000800000 */
[C---:B------:R-:W-:Y:S01]  /*4760*/  FADD.FTZ R14, -R179.reuse, R14 ;  /* 0x0000000eb30e7221 */ /* 0x040fe20000010100 */
[----:B------:R-:W-:Y:S01]  /*4770*/  FSEL R180, R180, R179, P3 ;  /* 0x000000b3b4b47208 */ /* 0x000fe20001800000 */
[----:B------:R-:W-:Y:S01]  /*4780*/  FMUL.FTZ R5, R184, R5 ;  /* 0x00000005b8057220 */ /* 0x000fe20000410000 */
[----:B------:R-:W-:Y:S01]  /*4790*/  FSETP.GE.FTZ.AND P2, PT, R188, RZ, PT ;  /* 0x000000ffbc00720b */ /* 0x000fe20003f56000 */
[----:B------:R-:W-:Y:S01]  /*47a0*/  FADD.FTZ R18, -R179, R18 ;  /* 0x00000012b3127221 */ /* 0x000fe20000010100 */
[----:B------:R-:W-:Y:S01]  /*47b0*/  FSETP.GE.FTZ.AND P1, PT, R196, RZ, PT ;  /* 0x000000ffc400720b */ /* 0x000fe20003f36000 */
[----:B------:R-:W-:Y:S01]  /*47c0*/  FMUL.FTZ R180, R183, R180 ;  /* 0x000000b4b7b47220 */ /* 0x000fe20000410000 */
[----:B------:R-:W-:Y:S01]  /*47d0*/  FSEL R7, R4, R179, P2 ;  /* 0x000000b304077208 */ /* 0x000fe20001000000 */
[----:B------:R-:W-:Y:S01]  /*47e0*/  FMUL.FTZ R10, R187, R10 ;  /* 0x0000000abb0a7220 */ /* 0x000fe20000410000 */
[----:B------:R-:W-:Y:S01]  /*47f0*/  FSETP.GE.FTZ.AND P3, PT, R192, RZ, PT ;  /* 0x000000ffc000720b */ /* 0x000fe20003f76000 */
[----:B------:R-:W-:Y:S01]  /*4800*/  STS [R229+0x10000], R198 ;  /* 0x010000c6e5007388 */ /* 0x000fe20000000800 */
[----:B------:R-:W-:Y:S01]  /*4810*/  FSETP.GE.FTZ.AND P4, PT, R191, RZ, PT ;  /* 0x000000ffbf00720b */ /* 0x000fe20003f96000 */
[----:B------:R-:W-:Y:S01]  /*4820*/  FMUL.FTZ R7, R188, R7 ;  /* 0x00000007bc077220 */ /* 0x000fe20000410000 */
[-C--:B------:R-:W-:Y:S02]  /*4830*/  FSEL R9, R6, R179.reuse, P3 ;  /* 0x000000b306097208 */ /* 0x080fe40001800000 */
[----:B------:R-:W-:Y:S02]  /*4840*/  FSEL R14, R14, R179, P4 ;  /* 0x000000b30e0e7208 */ /* 0x000fe40002000000 */
[----:B------:R-:W-:Y:S01]  /*4850*/  FSETP.GE.FTZ.AND P2, PT, R195, RZ, PT ;  /* 0x000000ffc300720b */ /* 0x000fe20003f56000 */
[----:B------:R-:W-:Y:S01]  /*4860*/  FMUL.FTZ R9, R192, R9 ;  /* 0x00000009c0097220 */ /* 0x000fe20000410000 */
[----:B------:R-:W-:Y:S01]  /*4870*/  F2FP.BF16.F32.PACK_AB R180, R5, R180 ;  /* 0x000000b405b4723e */ /* 0x000fe200000010ff */
[----:B------:R-:W-:Y:S01]  /*4880*/  FMUL.FTZ R14, R191, R14 ;  /* 0x0000000ebf0e7220 */ /* 0x000fe20000410000 */
[----:B------:R-:W-:Y:S01]  /*4890*/  FSEL R18, R18, R179, P2 ;  /* 0x000000b312127208 */ /* 0x000fe20001000000 */
[----:B------:R-:W-:Y:S01]  /*48a0*/  @P1 FADD.FTZ R179, -R179, R19 ;  /* 0x00000013b3b31221 */ /* 0x000fe20000010100 */
[----:B------:R-:W-:Y:S01]  /*48b0*/  F2FP.BF16.F32.PACK_AB R52, R7, R10 ;  /* 0x0000000a0734723e */ /* 0x000fe200000010ff */
[----:B------:R-:W-:Y:S01]  /*48c0*/  STS [R229+0x10400], R180 ;  /* 0x010400b4e5007388 */ /* 0x000fe20000000800 */
[----:B------:R-:W-:Y:S01]  /*48d0*/  F2FP.BF16.F32.PACK_AB R60, R9, R14 ;  /* 0x0000000e093c723e */ /* 0x000fe200000010ff */
[----:B------:R-:W-:Y:S01]  /*48e0*/  FMUL.FTZ R18, R195, R18 ;  /* 0x00000012c3127220 */ /* 0x000fe20000410000 */
[----:B------:R-:W-:Y:S01]  /*48f0*/  FMUL.FTZ R179, R196, R179 ;  /* 0x000000b3c4b37220 */ /* 0x000fe20000410000 */
[----:B------:R-:W-:Y:S01]  /*4900*/  STS [R233+0x10000], R250 ;  /* 0x010000fae9007388 */ /* 0x000fe20000000800 */
[----:B------:R-:W-:Y:S02]  /*4910*/  F2FP.BF16.F32.PACK_AB R186, R181, R186 ;  /* 0x000000bab5ba723e */ /* 0x000fe400000010ff */
[----:B------:R-:W-:Y:S01]  /*4920*/  LEA R213, R211, UR4, 0x1 ;  /* 0x00000004d3d57c11 */ /* 0x000fe2000f8e08ff */
[----:B------:R-:W-:Y:S01]  /*4930*/  STS [R233+0x10400], R52 ;  /* 0x01040034e9007388 */ /* 0x000fe20000000800 */
[----:B------:R-:W-:Y:S03]  /*4940*/  F2FP.BF16.F32.PACK_AB R100, R179, R18 ;  /* 0x00000012b364723e */ /* 0x000fe600000010ff */
[----:B------:R-:W-:Y:S04]  /*4950*/  STS [R231+0x10000], R182 ;  /* 0x010000b6e7007388 */ /* 0x000fe80000000800 */
[----:B------:R-:W-:Y:S04]  /*4960*/  STS [R231+0x10400], R60 ;  /* 0x0104003ce7007388 */ /* 0x000fe80000000800 */
[----:B------:R-:W-:Y:S04]  /*4970*/  STS [R237+0x10000], R186 ;  /* 0x010000baed007388 */ /* 0x000fe80000000800 */
[----:B------:R-:W-:Y:S01]  /*4980*/  STS [R237+0x10400], R100 ;  /* 0x01040064ed007388 */ /* 0x000fe20000000800 */
[----:B------:R-:W-:Y:S06]  /*4990*/  BAR.SYNC.DEFER_BLOCKING 0x0 ;  /* 0x0000000000007b1d */ /* 0x000fec0000010000 */
[----:B------:R-:W-:Y:S04]  /*49a0*/  LDSM.16.MT88.4 R4, [R210+0x12000] ;  /* 0x01200000d204783b */ /* 0x000fe80000004200 */
[----:B------:R-:W2:Y:S04]  /*49b0*/  LDSM.16.MT88.4 R8, [R213+0x8000] ;  /* 0x00800000d508783b */ /* 0x000ea80000004200 */
[----:B-1----:R-:W1:Y:S04]  /*49c0*/  LDSM.16.MT88.4 R12, [R0+0x12000] ;  /* 0x01200000000c783b */ /* 0x002e680000004200 */
[----:B------:R-:W3:Y:S04]  /*49d0*/  LDSM.16.MT88.4 R16, [R213+0xa000] ;  /* 0x00a00000d510783b */ /* 0x000ee80000004200 */
[----:B------:R-:W-:Y:S04]  /*49e0*/  LDSM.16.MT88.4 R52, [R210+0x12800] ;  /* 0x01280000d234783b */ /* 0x000fe80000004200 */
[----:B------:R-:W4:Y:S04]  /*49f0*/  LDSM.16.MT88.4 R56, [R213+0x8800] ;  /* 0x00880000d538783b */ /* 0x000f280000004200 */
[----:B------:R-:W5:Y:S04]  /*4a00*/  LDSM.16.MT88.4 R60, [R0+0x12800] ;  /* 0x01280000003c783b */ /* 0x000f680000004200 */
[----:B------:R-:W5:Y:S01]  /*4a10*/  LDSM.16.MT88.4 R64, [R213+0xa800] ;  /* 0x00a80000d540783b */ /* 0x000f620000004200 */
[-C--:B--2---:R-:W-:Y:S06]  /*4a20*/  HMMA.16816.F32.BF16 R20, R4, R8.reuse, R20 ;  /* 0x000000080414723c */ /* 0x084fec0000041814 */
[C---:B-1----:R-:W-:Y:S06]  /*4a30*/  HMMA.16816.F32.BF16 R24, R12.reuse, R8, R24 ;  /* 0x000000080c18723c */ /* 0x042fec0000041818 */
        /* <DEDUP_REMOVED lines=61> */
.L_x_678:
[----:B------:R-:W-:Y:S01]  /*4e10*/  LDSM.16.M88.4 R64, [R209] ;  /* 0x00000000d140783b */ /* 0x000fe20000000200 */
[----:B------:R-:W-:Y:S03]  /*4e20*/  @UP2 UIADD3 UR17, UP0, UR10, -0x100, URZ ;  /* 0xffffff000a112890 */ /* 0x000fe6000ff1e03f */
[----:B------:R-:W2:Y:S01]  /*4e30*/  LDSM.16.MT88.4 R16, [R213+0xc000] ;  /* 0x00c00000d510783b */ /* 0x000ea20000004200 */
[----:B------:R-:W-:Y:S03]  /*4e40*/  @UP2 UIADD3.X UR14, UR11, -0x1, URZ, UP0, !UPT ;  /* 0xffffffff0b0e2890 */ /* 0x000fe600087fe43f */
[----:B------:R-:W1:Y:S01]  /*4e50*/  LDSM.16.M88.4 R60, [R209+0x1000] ;  /* 0x00100000d13c783b */ /* 0x000e620000000200 */
[----:B------:R-:W-:Y:S03]  /*4e60*/  @UP2 UMOV UR10, UR17 ;  /* 0x00000011000a2c82 */ /* 0x000fe60008000000 */
[----:B------:R-:W3:Y:S01]  /*4e70*/  LDSM.16.MT88.4 R100, [R213+0xe000] ;  /* 0x00e00000d564783b */ /* 0x000ee20000004200 */
[----:B------:R-:W-:Y:S01]  /*4e80*/  @UP2 UMOV UR11, UR14 ;  /* 0x0000000e000b2c82 */ /* 0x000fe20008000000 */
[----:B------:R-:W-:Y:S02]  /*4e90*/  ULOP3.LUT UR14, UR8, 0x1, URZ, 0xc0, !UPT ;  /* 0x00000001080e7892 */ /* 0x000fe4000f8ec03f */
[----:B------:R-:W-:Y:S02]  /*4ea0*/  LDSM.16.M88.4 R104, [R204] ;  /* 0x00000000cc68783b */ /* 0x000fe40000000200 */
[----:B------:R-:W-:Y:S02]  /*4eb0*/  UISETP.NE.U32.AND UP0, UPT, UR14, 0x1, UPT ;  /* 0x000000010e00788c */ /* 0x000fe4000bf05070 */
[----:B------:R-:W4:Y:S04]  /*4ec0*/  LDSM.16.MT88.4 R108, [R213+0xc800] ;  /* 0x00c80000d56c783b */ /* 0x000f280000004200 */
[----:B------:R-:W4:Y:S04]  /*4ed0*/  LDSM.16.M88.4 R176, [R204+0x1000] ;  /* 0x00100000ccb0783b */ /* 0x000f280000000200 */
[----:B------:R-:W4:Y:S04]  /*4ee0*/  LDSM.16.MT88.4 R180, [R213+0xe800] ;  /* 0x00e80000d5b4783b */ /* 0x000f280000004200 */
[----:B------:R-:W-:Y:S04]  /*4ef0*/  LDSM.16.M88.4 R184, [R202] ;  /* 0x00000000cab8783b */ /* 0x000fe80000000200 */
[----:B------:R-:W4:Y:S04]  /*4f00*/  LDSM.16.MT88.4 R188, [R213+0xd000] ;  /* 0x00d00000d5bc783b */ /* 0x000f280000004200 */
[----:B------:R-:W4:Y:S01]  /*4f10*/  LDSM.16.M88.4 R192, [R202+0x1000] ;  /* 0x00100000cac0783b */ /* 0x000f220000000200 */
[-C--:B--2---:R-:W-:Y:S03]  /*4f20*/  HMMA.16816.F32.BF16 R4, R64, R16.reuse, RZ ;  /* 0x000000104004723c */ /* 0x084fe600000418ff */
[----:B------:R-:W-:Y:S03]  /*4f30*/  LDSM.16.MT88.4 R196, [R213+0xd800] ;  /* 0x00d80000d5c4783b */ /* 0x000fe60000004200 */
        /* <DEDUP_REMOVED lines=16> */
[----:B------:R-:W3:Y:S04]  /*5040*/  LDSM.16.M88.4 R176, [R203+0x1000] ;  /* 0x00100000cbb0783b */ /* 0x000ee80000000200 */
[----:B------:R-:W-:Y:S01]  /*5050*/  @P0 IMAD.WIDE R180, R222, R235, UR10 ;  /* 0x0000000adeb40e25 */ /* 0x000fe2000f8e02eb */
[----:B------:R-:W-:Y:S01]  /*5060*/  HMMA.16816.F32.BF16 R64, R104, R182, R64 ;  /* 0x000000b66840723c */ /* 0x000fe20000041840 */
[----:B------:R-:W4:Y:S04]  /*5070*/  LDSM.16.MT88.4 R104, [R213+0xf800] ;  /* 0x00f80000d568783b */ /* 0x000f280000004200 */
[----:B------:R1:W5:Y:S01]  /*5080*/  @P0 LDG.E R239, desc[UR6][R180.64] ;  /* 0x00000006b4ef0981 */ /* 0x000362000c1e1900 */
[-C--:B------:R-:W-:Y:S03]  /*5090*/  HMMA.16816.F32.BF16 R4, R184, R188.reuse, R4 ;  /* 0x000000bcb804723c */ /* 0x080fe60000041804 */
[----:B------:R2:W5:Y:S03]  /*50a0*/  @P0 LDG.E R240, desc[UR6][R180.64+0x20] ;  /* 0x00002006b4f00981 */ /* 0x000566000c1e1900 */
[C---:B------:R-:W-:Y:S06]  /*50b0*/  HMMA.16816.F32.BF16 R8, R192.reuse, R188, R8 ;  /* 0x000000bcc008723c */ /* 0x040fec0000041808 */
[-C--:B------:R-:W-:Y:S06]  /*50c0*/  HMMA.16816.F32.BF16 R12, R192, R190.reuse, R12 ;  /* 0x000000bec00c723c */ /* 0x080fec000004180c */
[C---:B------:R-:W-:Y:S06]  /*50d0*/  HMMA.16816.F32.BF16 R16, R184.reuse, R190, R16 ;  /* 0x000000beb810723c */ /* 0x040fec0000041810 */
[-C--:B-1----:R-:W-:Y:S06]  /*50e0*/  HMMA.16816.F32.BF16 R52, R184, R100.reuse, R52 ;  /* 0x00000064b834723c */ /* 0x082fec0000041834 */
[C---:B------:R-:W-:Y:S06]  /*50f0*/  HMMA.16816.F32.BF16 R56, R192.reuse, R100, R56 ;  /* 0x00000064c038723c */ /* 0x040fec0000041838 */
[-C--:B------:R-:W-:Y:S01]  /*5100*/  HMMA.16816.F32.BF16 R60, R192, R102.reuse, R60 ;  /* 0x00000066c03c723c */ /* 0x080fe2000004183c */
[----:B------:R-:W-:Y:S05]  /*5110*/  IMAD.U32 R101, RZ, RZ, UR13 ;  /* 0x0000000dff657e24 */ /* 0x000fea000f8e00ff */
[----:B------:R-:W-:Y:S06]  /*5120*/  HMMA.16816.F32.BF16 R64, R184, R102, R64 ;  /* 0x00000066b840723c */ /* 0x000fec0000041840 */
[-C--:B--2---:R-:W-:Y:S05]  /*5130*/  HMMA.16816.F32.BF16 R4, R108, R196.reuse, R4 ;  /* 0x000000c46c04723c */ /* 0x084fea0000041804 */
[-C--:B------:R-:W-:Y:S01]  /*5140*/  LEA R102, P1, R101, R242.reuse, 0x2 ;  /* 0x000000f265667211 */ /* 0x080fe200078210ff */
[C---:B---3--:R-:W-:Y:S01]  /*5150*/  HMMA.16816.F32.BF16 R8, R176.reuse, R196, R8 ;  /* 0x000000c4b008723c */ /* 0x048fe20000041808 */
[----:B------:R-:W-:Y:S05]  /*5160*/  IMAD.U32 R101, RZ, RZ, UR39 ;  /* 0x00000027ff657e24 */ /* 0x000fea000f8e00ff */
[-C--:B------:R-:W-:Y:S06]  /*5170*/  HMMA.16816.F32.BF16 R12, R176, R198.reuse, R12 ;  /* 0x000000c6b00c723c */ /* 0x080fec000004180c */
[C---:B------:R-:W-:Y:S05]  /*5180*/  HMMA.16816.F32.BF16 R16, R108.reuse, R198, R16 ;  /* 0x000000c66c10723c */ /* 0x040fea0000041810 */
[----:B------:R-:W-:Y:S01]  /*5190*/  REDG.E.ADD.F32.FTZ.RN.STRONG.GPU desc[UR6][R242.64], R4 ;  /* 0x00000004f20079a6 */ /* 0x000fe2000c10f386 */
[-C--:B----4-:R-:W-:Y:S06]  /*51a0*/  HMMA.16816.F32.BF16 R52, R108, R104.reuse, R52 ;  /* 0x000000686c34723c */ /* 0x090fec0000041834 */
[C---:B------:R-:W-:Y:S06]  /*51b0*/  HMMA.16816.F32.BF16 R56, R176.reuse, R104, R56 ;  /* 0x00000068b038723c */ /* 0x040fec0000041838 */
[-C--:B------:R-:W-:Y:S01]  /*51c0*/  HMMA.16816.F32.BF16 R60, R176, R106.reuse, R60 ;  /* 0x0000006ab03c723c */ /* 0x080fe2000004183c */
[----:B------:R-:W-:Y:S05]  /*51d0*/  IMAD.U32 R105, RZ, RZ, UR13 ;  /* 0x0000000dff697e24 */ /* 0x000fea000f8e00ff */
[----:B------:R-:W-:Y:S01]  /*51e0*/  HMMA.16816.F32.BF16 R64, R108, R106, R64 ;  /* 0x0000006a6c40723c */ /* 0x000fe20000041840 */
[----:B------:R-:W-:Y:S04]  /*51f0*/  IMAD.U32 R177, RZ, RZ, UR18 ;  /* 0x00000012ffb17e24 */ /* 0x000fe8000f8e00ff */
[-C--:B------:R-:W-:Y:S01]  /*5200*/  LEA.HI.X.SX32 R103, R105, R243.reuse, 0x2, P1 ;  /* 0x000000f369677211 */ /* 0x080fe200008f16ff */
[----:B------:R-:W-:Y:S02]  /*5210*/  IMAD.U32 R105, RZ, RZ, UR18 ;  /* 0x00000012ff697e24 */ /* 0x000fe4000f8e00ff */
[----:B------:R-:W-:Y:S02]  /*5220*/  IMAD.U32 R107, RZ, RZ, UR40 ;  /* 0x00000028ff6b7e24 */ /* 0x000fe4000f8e00ff */
[----:B------:R1:W-:Y:S01]  /*5230*/  REDG.E.ADD.F32.FTZ.RN.STRONG.GPU desc[UR6][R102.64], R5 ;  /* 0x00000005660079a6 */ /* 0x0003e2000c10f386 */
[-C--:B------:R-:W-:Y:S01]  /*5240*/  LEA R106, P0, R105, R242.reuse, 0x2 ;  /* 0x000000f2696a7211 */ /* 0x080fe200078010ff */
[----:B------:R-:W-:Y:S01]  /*5250*/  IMAD.U32 R111, RZ, RZ, UR41 ;  /* 0x00000029ff6f7e24 */ /* 0x000fe2000f8e00ff */
[-C--:B------:R-:W-:Y:S01]  /*5260*/  LEA R104, P1, R107, R242.reuse, 0x2 ;  /* 0x000000f26b687211 */ /* 0x080fe200078210ff */
[----:B------:R-:W-:Y:S01]  /*5270*/  IMAD.U32 R109, RZ, RZ, UR41 ;  /* 0x00000029ff6d7e24 */ /* 0x000fe2000f8e00ff */
        /* <DEDUP_REMOVED lines=8> */
[-C--:B------:R-:W-:Y:S01]  /*5300*/  LEA.HI.X.SX32 R105, R105, R243.reuse, 0x2, P1 ;  /* 0x000000f369697211 */ /* 0x080fe200008f16ff */
[----:B------:R-:W-:Y:S02]  /*5310*/  IMAD.U32 R179, RZ, RZ, UR37 ;  /* 0x00000025ffb37e24 */ /* 0x000fe4000f8e00ff */
[----:B------:R3:W-:Y:S04]  /*5320*/  REDG.E.ADD.F32.FTZ.RN.STRONG.GPU desc[UR6][R100.64], R7 ;  /* 0x00000007640079a6 */ /* 0x0007e8000c10f386 */
[----:B------:R4:W-:Y:S01]  /*5330*/  REDG.E.ADD.F32.FTZ.RN.STRONG.GPU desc[UR6][R104.64], R8 ;  /* 0x00000008680079a6 */ /* 0x0009e2000c10f386 */
[----:B-1----:R-:W-:Y:S05]  /*5340*/  IMAD.U32 R5, RZ, RZ, UR39 ;  /* 0x00000027ff057e24 */ /* 0x002fea000f8e00ff */
[-C--:B------:R-:W-:Y:S01]  /*5350*/  LEA.HI.X.SX32 R109, R5, R243.reuse, 0x2, P0 ;  /* 0x000000f3056d7211 */ /* 0x080fe200000f16ff */
[----:B------:R-:W-:Y:S01]  /*5360*/  IMAD.U32 R5, RZ, RZ, UR38 ;  /* 0x00000026ff057e24 */ /* 0x000fe2000f8e00ff */
[-C--:B--2---:R-:W-:Y:S03]  /*5370*/  LEA R106, P0, R111, R242.reuse, 0x2 ;  /* 0x000000f26f6a7211 */ /* 0x084fe600078010ff */
[----:B------:R1:W-:Y:S01]  /*5380*/  REDG.E.ADD.F32.FTZ.RN.STRONG.GPU desc[UR6][R108.64], R9 ;  /* 0x000000096c0079a6 */ /* 0x0003e2000c10f386 */
[-C--:B------:R-:W-:Y:S01]  /*5390*/  LEA R110, P1, R5, R242.reuse, 0x2 ;  /* 0x000000f2056e7211 */ /* 0x080fe200078210ff */
[----:B------:R-:W-:Y:S01]  /*53a0*/  IMAD.U32 R5, RZ, RZ, UR26 ;  /* 0x0000001aff057e24 */ /* 0x000fe2000f8e00ff */
[-C--:B------:R-:W-:Y:S02]  /*53b0*/  LEA.HI.X.SX32 R107, R179, R243.reuse, 0x2, P0 ;  /* 0x000000f3b36b7211 */ /* 0x080fe400000f16ff */
[-C--:B------:R-:W-:Y:S01]  /*53c0*/  LEA.HI.X.SX32 R111, R177, R243.reuse, 0x2, P1 ;  /* 0x000000f3b16f7211 */ /* 0x080fe200008f16ff */
[----:B---3--:R-:W-:Y:S01]  /*53d0*/  IMAD.U32 R7, RZ, RZ, UR25 ;  /* 0x00000019ff077e24 */ /* 0x008fe2000f8e00ff */
[-C--:B------:R-:W-:Y:S01]  /*53e0*/  LEA R6, P1, R5, R242.reuse, 0x2 ;  /* 0x000000f205067211 */ /* 0x080fe200078210ff */
[----:B------:R-:W-:Y:S02]  /*53f0*/  IMAD.U32 R101, RZ, RZ, UR26 ;  /* 0x0000001aff657e24 */ /* 0x000fe4000f8e00ff */
[----:B------:R-:W-:Y:S01]  /*5400*/  REDG.E.ADD.F32.FTZ.RN.STRONG.GPU desc[UR6][R110.64], R10 ;  /* 0x0000000a6e0079a6 */ /* 0x000fe2000c10f386 */
[-C--:B------:R-:W-:Y:S01]  /*5410*/  LEA R176, P0, R7, R242.reuse, 0x2 ;  /* 0x000000f207b07211 */ /* 0x080fe200078010ff */
[----:B------:R-:W-:Y:S01]  /*5420*/  IMAD.U32 R5, RZ, RZ, UR25 ;  /* 0x00000019ff057e24 */ /* 0x000fe2000f8e00ff */
[-C--:B------:R-:W-:Y:S01]  /*5430*/  LEA.HI.X.SX32 R7, R101, R243.reuse, 0x2, P1 ;  /* 0x000000f365077211 */ /* 0x080fe200008f16ff */
[----:B------:R2:W-:Y:S01]  /*5440*/  REDG.E.ADD.F32.FTZ.RN.STRONG.GPU desc[UR6][R106.64], R11 ;  /* 0x0000000b6a0079a6 */ /* 0x0005e2000c10f386 */
[----:B------:R-:W-:Y:S02]  /*5450*/  IMAD.U32 R101, RZ, RZ, UR22 ;  /* 0x00000016ff657e24 */ /* 0x000fe4000f8e00ff */
[-C--:B------:R-:W-:Y:S01]  /*5460*/  LEA.HI.X.SX32 R177, R5, R243.reuse, 0x2, P0 ;  /* 0x000000f305b17211 */ /* 0x080fe200000f16ff */
[----:B------:R-:W-:Y:S01]  /*5470*/  REDG.E.ADD.F32.FTZ.RN.STRONG.GPU desc[UR6][R242.64+0x80], R16 ;  /* 0x00008010f20079a6 */ /* 0x000fe2000c10f386 */
[----:B----4-:R-:W-:Y:S01]  /*5480*/  IMAD.U32 R105, RZ, RZ, UR23 ;  /* 0x00000017ff697e24 */ /* 0x010fe2000f8e00ff */
[-C--:B------:R-:W-:Y:S01]  /*5490*/  LEA R8, P1, R101, R242.reuse, 0x2 ;  /* 0x000000f265087211 */ /* 0x080fe200078210ff */
[----:B------:R-:W-:Y:S01]  /*54a0*/  IMAD.U32 R5, RZ, RZ, UR35 ;  /* 0x00000023ff057e24 */ /* 0x000fe2000f8e00ff */
[----:B------:R3:W-:Y:S02]  /*54b0*/  REDG.E.ADD.F32.FTZ.RN.STRONG.GPU desc[UR6][R102.64+0x80], R17 ;  /* 0x00008011660079a6 */ /* 0x0007e4000c10f386 */
[-C--:B------:R-:W-:Y:S01]  /*54c0*/  LEA R4, P2, R105, R242.reuse, 0x2 ;  /* 0x000000f269047211 */ /* 0x080fe200078410ff */
[----:B------:R-:W-:Y:S01]  /*54d0*/  IMAD.U32 R105, RZ, RZ, UR33 ;  /* 0x00000021ff697e24 */ /* 0x000fe2000f8e00ff */
[----:B------:R4:W-:Y:S01]  /*54e0*/  REDG.E.ADD.F32.FTZ.RN.STRONG.GPU desc[UR6][R6.64], R18 ;  /* 0x00000012060079a6 */ /* 0x0009e2000c10f386 */
[----:B-1----:R-:W-:Y:S02]  /*54f0*/  IMAD.U32 R9, RZ, RZ, UR24 ;  /* 0x00000018ff097e24 */ /* 0x002fe4000f8e00ff */
[----:B------:R-:W-:Y:S01]  /*5500*/  IMAD.U32 R109, RZ, RZ, UR24 ;  /* 0x00000018ff6d7e24 */ /* 0x000fe2000f8e00ff */
[----:B------:R1:W-:Y:S02]  /*5510*/  REDG.E.ADD.F32.FTZ.RN.STRONG.GPU desc[UR6][R176.64], R19 ;  /* 0x00000013b00079a6 */ /* 0x0003e4000c10f386 */
[-C--:B------:R-:W-:Y:S01]  /*5520*/  LEA R100, P0, R9, R242.reuse, 0x2 ;  /* 0x000000f209647211 */ /* 0x080fe200078010ff */
[----:B------:R-:W-:Y:S03]  /*5530*/  IMAD.U32 R9, RZ, RZ, UR22 ;  /* 0x00000016ff097e24 */ /* 0x000fe6000f8e00ff */
[-C--:B------:R-:W-:Y:S02]  /*5540*/  LEA.HI.X.SX32 R101, R109, R243.reuse, 0x2, P0 ;  /* 0x000000f36d657211 */ /* 0x080fe400000f16ff */
[-C--:B------:R-:W-:Y:S01]  /*5550*/  LEA.HI.X.SX32 R9, R9, R243.reuse, 0x2, P1 ;  /* 0x000000f309097211 */ /* 0x080fe200008f16ff */
[----:B--2---:R-:W-:Y:S01]  /*5560*/  IMAD.U32 R11, RZ, RZ, UR23 ;  /* 0x00000017ff0b7e24 */ /* 0x004fe2000f8e00ff */
[-C--:B------:R-:W-:Y:S01]  /*5570*/  LEA R106, P0, R5, R242.reuse, 0x2 ;  /* 0x000000f2056a7211 */ /* 0x080fe200078010ff */
[----:B------:R2:W-:Y:S03]  /*5580*/  REDG.E.ADD.F32.FTZ.RN.STRONG.GPU desc[UR6][R100.64], R12 ;  /* 0x0000000c640079a6 */ /* 0x0005e6000c10f386 */
[-C--:B------:R-:W-:Y:S01]  /*5590*/  LEA.HI.X.SX32 R5, R11, R243.reuse, 0x2, P2 ;  /* 0x000000f30b057211 */ /* 0x080fe200010f16ff */
[----:B------:R-:W-:Y:S02]  /*55a0*/  IMAD.U32 R11, RZ, RZ, UR21 ;  /* 0x00000015ff0b7e24 */ /* 0x000fe4000f8e00ff */
[----:B---3--:R-:W-:Y:S02]  /*55b0*/  IMAD.U32 R17, RZ, RZ, UR32 ;  /* 0x00000020ff117e24 */ /* 0x008fe4000f8e00ff */
[----:B------:R3:W-:Y:S01]  /*55c0*/  REDG.E.ADD.F32.FTZ.RN.STRONG.GPU desc[UR6][R4.64], R13 ;  /* 0x0000000d040079a6 */ /* 0x0007e2000c10f386 */
[----:B----4-:R-:W-:Y:S03]  /*55d0*/  IMAD.U32 R7, RZ, RZ, UR35 ;  /* 0x00000023ff077e24 */ /* 0x010fe6000f8e00ff */
[----:B------:R4:W-:Y:S01]  /*55e0*/  REDG.E.ADD.F32.FTZ.RN.STRONG.GPU desc[UR6][R8.64], R14 ;  /* 0x0000000e080079a6 */ /* 0x0009e2000c10f386 */
[----:B-1----:R-:W-:Y:S01]  /*55f0*/  IMAD.U32 R19, RZ, RZ, UR32 ;  /* 0x00000020ff137e24 */ /* 0x002fe2000f8e00ff */
[-C--:B------:R-:W-:Y:S02]  /*5600*/  LEA.HI.X.SX32 R107, R7, R243.reuse, 0x2, P0 ;  /* 0x000000f3076b7211 */ /* 0x080fe400000f16ff */
[----:B------:R-:W-:Y:S02]  /*5610*/  MOV R7, UR33 ;  /* 0x0000002100077c02 */ /* 0x000fe40008000f00 */
[-C--:B------:R-:W-:Y:S01]  /*5620*/  LEA R16, P1, R19, R242.reuse, 0x2 ;  /* 0x000000f213107211 */ /* 0x080fe200078210ff */
[----:B------:R1:W-:Y:S01]  /*5630*/  REDG.E.ADD.F32.FTZ.RN.STRONG.GPU desc[UR6][R106.64], R15 ;  /* 0x0000000f6a0079a6 */ /* 0x0003e2000c10f386 */
[-C--:B------:R-:W-:Y:S01]  /*5640*/  LEA R18, P2, R7, R242.reuse, 0x2 ;  /* 0x000000f207127211 */ /* 0x080fe200078410ff */
[----:B------:R-:W-:Y:S01]  /*5650*/  IMAD.U32 R7, RZ, RZ, UR21 ;  /* 0x00000015ff077e24 */ /* 0x000fe2000f8e00ff */
[-C--:B------:R-:W-:Y:S01]  /*5660*/  LEA.HI.X.SX32 R17, R17, R243.reuse, 0x2, P1 ;  /* 0x000000f311117211 */ /* 0x080fe200008f16ff */
[----:B------:R-:W-:Y:S01]  /*5670*/  REDG.E.ADD.F32.FTZ.RN.STRONG.GPU desc[UR6][R242.64+0x100], R52 ;  /* 0x00010034f20079a6 */ /* 0x000fe2000c10f386 */
[-C--:B------:R-:W-:Y:S02]  /*5680*/  LEA.HI.X.SX32 R19, R105, R243.reuse, 0x2, P2 ;  /* 0x000000f369137211 */ /* 0x080fe400010f16ff */
[-C--:B--2---:R-:W-:Y:S01]  /*5690*/  LEA R100, P0, R11, R242.reuse, 0x2 ;  /* 0x000000f20b647211 */ /* 0x084fe200078010ff */
[----:B------:R2:W-:Y:S01]  /*56a0*/  REDG.E.ADD.F32.FTZ.RN.STRONG.GPU desc[UR6][R102.64+0x100], R53 ;  /* 0x00010035660079a6 */ /* 0x0005e2000c10f386 */
[----:B------:R-:W-:Y:S02]  /*56b0*/  IMAD.U32 R11, RZ, RZ, UR19 ;  /* 0x00000013ff0b7e24 */ /* 0x000fe4000f8e00ff */
[-C--:B------:R-:W-:Y:S01]  /*56c0*/  LEA.HI.X.SX32 R101, R7, R243.reuse, 0x2, P0 ;  /* 0x000000f307657211 */ /* 0x080fe200000f16ff */
[----:B------:R2:W-:Y:S01]  /*56d0*/  REDG.E.ADD.F32.FTZ.RN.STRONG.GPU desc[UR6][R18.64], R54 ;  /* 0x00000036120079a6 */ /* 0x0005e2000c10f386 */
[----:B------:R-:W-:Y:S02]  /*56e0*/  IMAD.U32 R7, RZ, RZ, UR20 ;  /* 0x00000014ff077e24 */ /* 0x000fe4000f8e00ff */
[----:B---3--:R-:W-:Y:S01]  /*56f0*/  IMAD.U32 R13, RZ, RZ, UR19 ;  /* 0x00000013ff0d7e24 */ /* 0x008fe2000f8e00ff */
[----:B------:R3:W-:Y:S01]  /*5700*/  REDG.E.ADD.F32.FTZ.RN.STRONG.GPU desc[UR6][R16.64], R55 ;  /* 0x00000037100079a6 */ /* 0x0007e2000c10f386 */
[----:B------:R-:W-:Y:S01]  /*5710*/  IMAD.U32 R5, RZ, RZ, UR31 ;  /* 0x0000001fff057e24 */ /* 0x000fe2000f8e00ff */
[-C--:B------:R-:W-:Y:S01]  /*5720*/  LEA R12, P2, R7, R242.reuse, 0x2 ;  /* 0x000000f2070c7211 */ /* 0x080fe200078410ff */
[----:B----4-:R-:W-:Y:S01]  /*5730*/  IMAD.U32 R9, RZ, RZ, UR34 ;  /* 0x00000022ff097e24 */ /* 0x010fe2000f8e00ff */
[-C--:B------:R-:W-:Y:S01]  /*5740*/  LEA R10, P1, R13, R242.reuse, 0x2 ;  /* 0x000000f20d0a7211 */ /* 0x080fe200078210ff */
[----:B------:R4:W-:Y:S01]  /*5750*/  REDG.E.ADD.F32.FTZ.RN.STRONG.GPU desc[UR6][R100.64], R56 ;  /* 0x00000038640079a6 */ /* 0x0009e2000c10f386 */
[----:B------:R-:W-:Y:S02]  /*5760*/  IMAD.U32 R7, RZ, RZ, UR34 ;  /* 0x00000022ff077e24 */ /* 0x000fe4000f8e00ff */
[-C--:B------:R-:W-:Y:S02]  /*5770*/  LEA.HI.X.SX32 R11, R11, R243.reuse, 0x2, P1 ;  /* 0x000000f30b0b7211 */ /* 0x080fe400008f16ff */
[-C--:B------:R-:W-:Y:S01]  /*5780*/  LEA R4, P0, R9, R242.reuse, 0x2 ;  /* 0x000000f209047211 */ /* 0x080fe200078010ff */
[----:B-1----:R-:W-:Y:S02]  /*5790*/  IMAD.U32 R15, RZ, RZ, UR20 ;  /* 0x00000014ff0f7e24 */ /* 0x002fe4000f8e00ff */
[----:B------:R-:W-:Y:S03]  /*57a0*/  IMAD.U32 R9, RZ, RZ, UR31 ;  /* 0x0000001fff097e24 */ /* 0x000fe6000f8e00ff */
[-C--:B------:R-:W-:Y:S01]  /*57b0*/  LEA.HI.X.SX32 R13, R15, R243.reuse, 0x2, P2 ;  /* 0x000000f30f0d7211 */ /* 0x080fe200010f16ff */
[----:B------:R-:W-:Y:S02]  /*57c0*/  IMAD.U32 R15, RZ, RZ, UR28 ;  /* 0x0000001cff0f7e24 */ /* 0x000fe4000f8e00ff */
[----:B--2---:R-:W-:Y:S02]  /*57d0*/  IMAD.U32 R53, RZ, RZ, UR30 ;  /* 0x0000001eff357e24 */ /* 0x004fe4000f8e00ff */
[----:B------:R1:W-:Y:S01]  /*57e0*/  REDG.E.ADD.F32.FTZ.RN.STRONG.GPU desc[UR6][R12.64], R57 ;  /* 0x000000390c0079a6 */ /* 0x0003e2000c10f386 */
[-C--:B------:R-:W-:Y:S01]  /*57f0*/  LEA R104, P2, R15, R242.reuse, 0x2 ;  /* 0x000000f20f687211 */ /* 0x080fe200078410ff */
[----:B------:R-:W-:Y:S01]  /*5800*/  IMAD.U32 R19, RZ, RZ, UR29 ;  /* 0x0000001dff137e24 */ /* 0x000fe2000f8e00ff */
[-C--:B------:R-:W-:Y:S01]  /*5810*/  LEA R54, P1, R5, R242.reuse, 0x2 ;  /* 0x000000f205367211 */ /* 0x080fe200078210ff */
[----:B------:R2:W-:Y:S01]  /*5820*/  REDG.E.ADD.F32.FTZ.RN.STRONG.GPU desc[UR6][R10.64], R58 ;  /* 0x0000003a0a0079a6 */ /* 0x0005e2000c10f386 */
[-C--:B------:R-:W-:Y:S01]  /*5830*/  LEA.HI.X.SX32 R5, R7, R243.reuse, 0x2, P0 ;  /* 0x000000f307057211 */ /* 0x080fe200000f16ff */
[----:B---3--:R-:W-:Y:S01]  /*5840*/  IMAD.U32 R17, RZ, RZ, UR29 ;  /* 0x0000001dff117e24 */ /* 0x008fe2000f8e00ff */
[-C--:B------:R-:W-:Y:S01]  /*5850*/  LEA.HI.X.SX32 R55, R9, R243.reuse, 0x2, P1 ;  /* 0x000000f309377211 */ /* 0x080fe200008f16ff */
[----:B------:R-:W-:Y:S01]  /*5860*/  IMAD.U32 R7, RZ, RZ, UR36 ;  /* 0x00000024ff077e24 */ /* 0x000fe2000f8e00ff */
[----:B------:R-:W-:Y:S01]  /*5870*/  MOV R9, UR30 ;  /* 0x0000001e00097c02 */ /* 0x000fe20008000f00 */
[----:B------:R3:W-:Y:S01]  /*5880*/  REDG.E.ADD.F32.FTZ.RN.STRONG.GPU desc[UR6][R4.64], R59 ;  /* 0x0000003b040079a6 */ /* 0x0007e2000c10f386 */
[-C--:B----4-:R-:W-:Y:S02]  /*5890*/  LEA R100, P3, R19, R242.reuse, 0x2 ;  /* 0x000000f213647211 */ /* 0x090fe400078610ff */
[-C--:B------:R-:W-:Y:S01]  /*58a0*/  LEA R18, P0, R9, R242.reuse, 0x2 ;  /* 0x000000f209127211 */ /* 0x080fe200078010ff */
[----:B------:R-:W-:Y:S01]  /*58b0*/  REDG.E.ADD.F32.FTZ.RN.STRONG.GPU desc[UR6][R242.64+0x180], R64 ;  /* 0x00018040f20079a6 */ /* 0x000fe2000c10f386 */
[-C--:B------:R-:W-:Y:S01]  /*58c0*/  LEA.HI.X.SX32 R101, R17, R243.reuse, 0x2, P3 ;  /* 0x000000f311657211 */ /* 0x080fe200018f16ff */
[----:B------:R-:W-:Y:S01]  /*58d0*/  IMAD.U32 R9, RZ, RZ, UR27 ;  /* 0x0000001bff097e24 */ /* 0x000fe2000f8e00ff */
[-C--:B------:R-:W-:Y:S01]  /*58e0*/  LEA.HI.X.SX32 R19, R53, R243.reuse, 0x2, P0 ;  /* 0x000000f335137211 */ /* 0x080fe200000f16ff */
[----:B------:R-:W-:Y:S01]  /*58f0*/  REDG.E.ADD.F32.FTZ.RN.STRONG.GPU desc[UR6][R102.64+0x180], R65 ;  /* 0x00018041660079a6 */ /* 0x000fe2000c10f386 */
[-C--:B------:R-:W-:Y:S03]  /*5900*/  LEA R108, P0, R7, R242.reuse, 0x2 ;  /* 0x000000f2076c7211 */ /* 0x080fe600078010ff */
[----:B------:R-:W-:Y:S04]  /*5910*/  REDG.E.ADD.F32.FTZ.RN.STRONG.GPU desc[UR6][R54.64], R66 ;  /* 0x00000042360079a6 */ /* 0x000fe8000c10f386 */
[----:B------:R-:W-:Y:S01]  /*5920*/  REDG.E.ADD.F32.FTZ.RN.STRONG.GPU desc[UR6][R18.64], R67 ;  /* 0x00000043120079a6 */ /* 0x000fe2000c10f386 */
[----:B-1----:R-:W-:Y:S03]  /*5930*/  IMAD.U32 R13, RZ, RZ, UR27 ;  /* 0x0000001bff0d7e24 */ /* 0x002fe6000f8e00ff */
[----:B------:R-:W-:Y:S01]  /*5940*/  REDG.E.ADD.F32.FTZ.RN.STRONG.GPU desc[UR6][R100.64], R60 ;  /* 0x0000003c640079a6 */ /* 0x000fe2000c10f386 */
[----:B--2---:R-:W-:Y:S01]  /*5950*/  IMAD.U32 R11, RZ, RZ, UR28 ;  /* 0x0000001cff0b7e24 */ /* 0x004fe2000f8e00ff */
[----:B------:R-:W-:Y:S02]  /*5960*/  LEA R106, P1, R13, R242, 0x2 ;  /* 0x000000f20d6a7211 */ /* 0x000fe400078210ff */
[----:B------:R-:W-:Y:S02]  /*5970*/  LDSM.16.MT88.4 R12, [R0+0x10000] ;  /* 0x01000000000c783b */ /* 0x000fe40000004200 */
[-C--:B------:R-:W-:Y:S01]  /*5980*/  LEA.HI.X.SX32 R105, R11, R243.reuse, 0x2, P2 ;  /* 0x000000f30b697211 */ /* 0x080fe200010f16ff */
[----:B---3--:R-:W-:Y:S01]  /*5990*/  IMAD.U32 R5, RZ, RZ, UR36 ;  /* 0x00000024ff057e24 */ /* 0x008fe2000f8e00ff */
[-C--:B------:R-:W-:Y:S01]  /*59a0*/  LEA.HI.X.SX32 R107, R9, R243.reuse, 0x2, P1 ;  /* 0x000000f3096b7211 */ /* 0x080fe200008f16ff */
[----:B------:R-:W-:Y:S01]  /*59b0*/  LDSM.16.MT88.4 R16, [R207+0x2000] ;  /* 0x00200000cf10783b */ /* 0x000fe20000004200 */
[----:B------:R-:W-:Y:S01]  /*59c0*/  ISETP.LT.AND P1, PT, RZ, UR8, PT ;  /* 0x00000008ff007c0c */ /* 0x000fe2000bf21270 */
[----:B------:R-:W-:Y:S01]  /*59d0*/  UIADD3 UR8, UR8, -0x1, URZ ;  /* 0xffffffff08087890 */ /* 0x000fe2000fffe03f */
[----:B------:R-:W-:Y:S01]  /*59e0*/  LEA.HI.X.SX32 R109, R5, R243, 0x2, P0 ;  /* 0x000000f3056d7211 */ /* 0x000fe200000f16ff */
[----:B------:R-:W-:Y:S01]  /*59f0*/  REDG.E.ADD.F32.FTZ.RN.STRONG.GPU desc[UR6][R104.64], R61 ;  /* 0x0000003d680079a6 */ /* 0x000fe2000c10f386 */
[----:B------:R-:W-:Y:S01]  /*5a00*/  PLOP3.LUT P0, PT, PT, PT, UP0, 0x80, 0x0 ;  /* 0x000000000000781c */ /* 0x000fe20003f0f008 */
[----:B------:R-:W-:Y:S02]  /*5a10*/  @UP2 UIADD3 UR12, UP0, UR12, -0x100, URZ ;  /* 0xffffff000c0c2890 */ /* 0x000fe4000ff1e03f */
[----:B------:R-:W-:Y:S02]  /*5a20*/  REDG.E.ADD.F32.FTZ.RN.STRONG.GPU desc[UR6][R106.64], R62 ;  /* 0x0000003e6a0079a6 */ /* 0x000fe4000c10f386 */
[----:B------:R-:W-:Y:S02]  /*5a30*/  @UP2 UIADD3.X UR9, UR9, -0x1, URZ, UP0, !UPT ;  /* 0xffffffff09092890 */ /* 0x000fe400087fe43f */
[----:B------:R-:W-:Y:S04]  /*5a40*/  REDG.E.ADD.F32.FTZ.RN.STRONG.GPU desc[UR6][R108.64], R63 ;  /* 0x0000003f6c0079a6 */ /* 0x000fe8000c10f386 */
[----:B------:R-:W-:Y:S04]  /*5a50*/  LDSM.16.MT88.4 R4, [R210+0x10000] ;  /* 0x01000000d204783b */ /* 0x000fe80000004200 */
[----:B------:R-:W1:Y:S04]  /*5a60*/  LDSM.16.MT88.4 R8, [R207] ;  /* 0x00000000cf08783b */ /* 0x000e680000004200 */
[----:B------:R-:W-:Y:S04]  /*5a70*/  LDSM.16.MT88.4 R52, [R210+0x10800] ;  /* 0x01080000d234783b */ /* 0x000fe80000004200 */
[----:B------:R-:W2:Y:S04]  /*5a80*/  LDSM.16.MT88.4 R56, [R207+0x800] ;  /* 0x00080000cf38783b */ /* 0x000ea80000004200 */
[----:B------:R-:W3:Y:S04]  /*5a90*/  LDSM.16.MT88.4 R64, [R0+0x10800] ;  /* 0x010800000040783b */ /* 0x000ee80000004200 */
[----:B------:R-:W4:Y:S04]  /*5aa0*/  LDSM.16.MT88.4 R100, [R207+0x2800] ;  /* 0x00280000cf64783b */ /* 0x000f280000004200 */
[----:B------:R-:W-:Y:S01]  /*5ab0*/  LDSM.16.MT88.4 R60, [R0+0x11800] ;  /* 0x01180000003c783b */ /* 0x000fe20000004200 */
[-C--:B-1----:R-:W-:Y:S06]  /*5ac0*/  HMMA.16816.F32.BF16 R68, R4, R8.reuse, R68 ;  /* 0x000000080444723c */ /* 0x082fec0000041844 */
[C---:B------:R-:W-:Y:S06]  /*5ad0*/  HMMA.16816.F32.BF16 R72, R12.reuse, R8, R72 ;  /* 0x000000080c48723c */ /* 0x040fec0000041848 */
        /* <DEDUP_REMOVED lines=8> */
[----:B------:R-:W1:Y:S04]  /*5b60*/  LDSM.16.MT88.4 R4, [R210+0x11000] ;  /* 0x01100000d204783b */ /* 0x000e680000004200 */
[----:B------:R-:W1:Y:S01]  /*5b70*/  LDSM.16.MT88.4 R16, [R207+0x3000] ;  /* 0x00300000cf10783b */ /* 0x000e620000004200 */
[-C--:B--2---:R-:W-:Y:S06]  /*5b80*/  HMMA.16816.F32.BF16 R68, R52, R56.reuse, R68 ;  /* 0x000000383444723c */ /* 0x084fec0000041844 */
[C---:B---3--:R-:W-:Y:S06]  /*5b90*/  HMMA.16816.F32.BF16 R72, R64.reuse, R56, R72 ;  /* 0x000000384048723c */ /* 0x048fec0000041848 */
[-C--:B------:R-:W-:Y:S06]  /*5ba0*/  HMMA.16816.F32.BF16 R76, R64, R58.reuse, R76 ;  /* 0x0000003a404c723c */ /* 0x080fec000004184c */
[C---:B------:R-:W-:Y:S01]  /*5bb0*/  HMMA.16816.F32.BF16 R80, R52.reuse, R58, R80 ;  /* 0x0000003a3450723c */ /* 0x040fe20000041850 */
[----:B------:R-:W-:Y:S05]  /*5bc0*/  LDSM.16.MT88.4 R56, [R207+0x1800] ;  /* 0x00180000cf38783b */ /* 0x000fea0000004200 */
[-C--:B----4-:R-:W-:Y:S06]  /*5bd0*/  HMMA.16816.F32.BF16 R84, R52, R100.reuse, R84 ;  /* 0x000000643454723c */ /* 0x090fec0000041854 */
[C---:B------:R-:W-:Y:S06]  /*5be0*/  HMMA.16816.F32.BF16 R88, R64.reuse, R100, R88 ;  /* 0x000000644058723c */ /* 0x040fec0000041858 */
[-C--:B------:R-:W-:Y:S01]  /*5bf0*/  HMMA.16816.F32.BF16 R92, R64, R102.reuse, R92 ;  /* 0x00000066405c723c */ /* 0x080fe2000004185c */
[----:B------:R-:W-:Y:S05]  /*5c00*/  LDSM.16.MT88.4 R64, [R207+0x3800] ;  /* 0x00380000cf40783b */ /* 0x000fea0000004200 */
[----:B------:R-:W-:Y:S01]  /*5c10*/  HMMA.16816.F32.BF16 R96, R52, R102, R96 ;  /* 0x000000663460723c */ /* 0x000fe20000041860 */
[----:B------:R-:W2:Y:S05]  /*5c20*/  LDSM.16.MT88.4 R52, [R210+0x11800] ;  /* 0x01180000d234783b */ /* 0x000eaa0000004200 */
[-C--:B-1----:R-:W-:Y:S06]  /*5c30*/  HMMA.16816.F32.BF16 R68, R4, R8.reuse, R68 ;  /* 0x000000080444723c */ /* 0x082fec0000041844 */
        /* <DEDUP_REMOVED lines=8> */
[C---:B------:R-:W-:Y:S01]  /*5cc0*/  VIADD R4, R207.reuse, 0xffffc000 ;  /* 0xffffc000cf047836 */ /* 0x040fe20000000000 */
[C---:B------:R-:W-:Y:S05]  /*5cd0*/  HMMA.16816.F32.BF16 R72, R60.reuse, R56, R72 ;  /* 0x000000383c48723c */ /* 0x040fea0000041848 */
[----:B------:R-:W-:Y:S01]  /*5ce0*/  @P0 VIADD R4, R207, 0x4000 ;  /* 0x00004000cf040836 */ /* 0x000fe20000000000 */
[-C--:B------:R-:W-:Y:S05]  /*5cf0*/  HMMA.16816.F32.BF16 R76, R60, R58.reuse, R76 ;  /* 0x0000003a3c4c723c */ /* 0x080fea000004184c */
[----:B------:R-:W-:Y:S01]  /*5d00*/  IMAD.MOV.U32 R207, RZ, RZ, R4 ;  /* 0x000000ffffcf7224 */ /* 0x000fe200078e0004 */
        /* <DEDUP_REMOVED lines=9> */
[----:B------:R-:W-:-:S05]  /*5da0*/  UISETP.NE.AND UP0, UPT, UR58, -0x1, UPT ;  /* 0xffffffff3a00788c */ /* 0x000fca000bf05270 */
[----:B------:R-:W-:Y:S01]  /*5db0*/  ULDC UR8, c[0x0][0x390] ;  /* 0x0000e40000087ab9 */ /* 0x000fe20000000800 */
[----:B------:R-:W-:Y:S01]  /*5dc0*/  ULDC UR9, c[0x0][0x38c] ;  /* 0x0000e30000097ab9 */ /* 0x000fe20000000800 */
        /* <DEDUP_REMOVED lines=57> */
[----:B------:R-:W-:Y:S01]  /*6160*/  FMUL.FTZ R28, R28, UR9 ;  /* 0x000000091c1c7c20 */ /* 0x000fe20008410000 */
[----:B------:R-:W-:Y:S01]  /*6170*/  FMUL.FTZ R29, R29, UR9 ;  /* 0x000000091d1d7c20 */ /* 0x000fe20008410000 */
[----:B------:R1:W-:Y:S01]  /*6180*/  STS [R230+0x400], R71 ;  /* 0x00040047e6007388 */ /* 0x0003e20000000800 */
        /* <DEDUP_REMOVED lines=11> */
[----:B------:R1:W-:Y:S01]  /*6240*/  STS [R230+0x1000], R73 ;  /* 0x00100049e6007388 */ /* 0x0003e20000000800 */
        /* <DEDUP_REMOVED lines=25> */
[----:B------:R-:W-:Y:S01]  /*63e0*/  @UP0 UIADD3 UR12, UR57, UR58, URZ ;  /* 0x0000003a390c0290 */ /* 0x000fe2000fffe03f */
[----:B------:R-:W-:Y:S01]  /*63f0*/  F2FP.BF16.F32.PACK_AB R29, R29, R28 ;  /* 0x0000001c1d1d723e */ /* 0x000fe200000010ff */
[----:B------:R1:W-:Y:S01]  /*6400*/  STS [R232+0x2400], R99 ;  /* 0x00240063e8007388 */ /* 0x0003e20000000800 */
[----:B------:R-:W-:Y:S01]  /*6410*/  F2FP.BF16.F32.PACK_AB R31, R31, R30 ;  /* 0x0000001e1f1f723e */ /* 0x000fe200000010ff */
[----:B------:R-:W-:Y:S01]  /*6420*/  @UP0 ULDC.64 UR8, c[0x0][0x450] ;  /* 0x0001140000080ab9 */ /* 0x000fe20000000a00 */
[----:B------:R-:W-:Y:S01]  /*6430*/  F2FP.BF16.F32.PACK_AB R37, R37, R36 ;  /* 0x000000242525723e */ /* 0x000fe200000010ff */
[----:B------:R1:W-:Y:S01]  /*6440*/  STS [R230+0x3000], R89 ;  /* 0x00300059e6007388 */ /* 0x0003e20000000800 */
        /* <DEDUP_REMOVED lines=45> */
.L_x_680:
[----:B------:R-:W-:Y:S01]  /*6720*/  @UP0 UIADD3 UR13, UR57, UR58, URZ ;  /* 0x0000003a390d0290 */ /* 0x000fe2000fffe03f */
[----:B------:R-:W-:Y:S01]  /*6730*/  @UP0 ULDC.64 UR10, c[0x0][0x458] ;  /* 0x00011600000a0ab9 */ /* 0x000fe20000000a00 */
[----:B------:R-:W-:Y:S02]  /*6740*/  USHF.L.U32 UR12, UR56, 0x6, URZ ;  /* 0x00000006380c7899 */ /* 0x000fe4000800063f */
        /* <DEDUP_REMOVED lines=16> */
.L_x_681:
[----:B------:R-:W-:Y:S01]  /*6850*/  BAR.SYNC.DEFER_BLOCKING 0x0 ;  /* 0x0000000000007b1d */ /* 0x000fe20000010000 */
[----:B------:R-:W-:Y:S01]  /*6860*/  USHF.R.S32.HI UR13, URZ, 0x1f, UR12 ;  /* 0x0000001f3f0d7899 */ /* 0x000fe2000801140c */
[--C-:B-1----:R-:W-:Y:S01]  /*6870*/  SHF.R.S32.HI R33, RZ, 0x1f, R220.reuse ;  /* 0x0000001fff217819 */ /* 0x102fe200000114dc */
[----:B------:R-:W-:Y:S01]  /*6880*/  IMAD.U32 R5, RZ, RZ, UR8 ;  /* 0x00000008ff057e24 */ /* 0x000fe2000f8e00ff */
[----:B------:R-:W-:Y:S01]  /*6890*/  UIMAD UR5, UR56, -0x40, UR5 ;  /* 0xffffffc0380578a4 */ /* 0x000fe2000f8e0205 */
[----:B------:R-:W-:Y:S01]  /*68a0*/  IMAD.MOV.U32 R32, RZ, RZ, R220 ;  /* 0x000000ffff207224 */ /* 0x000fe200078e00dc */
[----:B------:R-:W-:Y:S01]  /*68b0*/  UIMAD UR15, UR13, UR8, URZ ;  /* 0x000000080d0f72a4 */ /* 0x000fe2000f8e023f */
[----:B------:R-:W-:Y:S01]  /*68c0*/  IADD3 R4, R217, 0x20, RZ ;  /* 0x00000020d9047810 */ /* 0x000fe20007ffe0ff */
[----:B------:R-:W-:Y:S01]  /*68d0*/  USHF.R.S32.HI UR21, URZ, 0x1f, UR61 ;  /* 0x0000001f3f157899 */ /* 0x000fe2000801143d */
[----:B------:R-:W-:Y:S01]  /*68e0*/  IMAD.WIDE.U32 R6, R5, UR12, R32 ;  /* 0x0000000c05067c25 */ /* 0x000fe2000f8e0020 */
[----:B------:R-:W-:Y:S01]  /*68f0*/  UIMAD UR15, UR12, UR9, UR15 ;  /* 0x000000090c0f72a4 */ /* 0x000fe2000f8e020f */
[----:B------:R-:W-:Y:S01]  /*6900*/  ISETP.GE.AND P2, PT, R217, UR5, PT ;  /* 0x00000005d9007c0c */ /* 0x000fe2000bf46270 */
[----:B------:R-:W-:Y:S01]  /*6910*/  ULDC.64 UR16, c[0x0][0x468] ;  /* 0x00011a0000107ab9 */ /* 0x000fe20000000a00 */
[----:B------:R-:W-:Y:S01]  /*6920*/  BSSY B0, `(.L_x_682) ;  /* 0x000001d000007945 */ /* 0x000fe20003800000 */
[----:B------:R-:W-:Y:S01]  /*6930*/  IADD3 R6, P0, R6, UR19, RZ ;  /* 0x0000001306067c10 */ /* 0x000fe2000ff1e0ff */
[----:B------:R-:W-:Y:S01]  /*6940*/  IMAD.U32 R34, RZ, RZ, UR16 ;  /* 0x00000010ff227e24 */ /* 0x000fe2000f8e00ff */
[----:B------:R-:W-:Y:S01]  /*6950*/  ISETP.GE.AND P1, PT, R4, UR5, PT ;  /* 0x0000000504007c0c */ /* 0x000fe2000bf26270 */
[----:B------:R-:W-:Y:S01]  /*6960*/  IMAD.U32 R5, RZ, RZ, UR15 ;  /* 0x0000000fff057e24 */ /* 0x000fe2000f8e00ff */
[----:B------:R-:W-:Y:S01]  /*6970*/  UIMAD UR15, UR21, UR16, URZ ;  /* 0x00000010150f72a4 */ /* 0x000fe2000f8e023f */
[----:B------:R-:W-:-:S03]  /*6980*/  SHF.R.S32.HI R28, RZ, 0x1f, R217 ;  /* 0x0000001fff1c7819 */ /* 0x000fc600000114d9 */
[----:B------:R-:W-:Y:S01]  /*6990*/  IADD3.X R7, R7, UR20, R5, P0, !PT ;  /* 0x0000001407077c10 */ /* 0x000fe200087fe405 */
[----:B------:R-:W-:Y:S01]  /*69a0*/  UIMAD UR17, UR61, UR17, UR15 ;  /* 0x000000113d1172a4 */ /* 0x000fe2000f8e020f */
[----:B------:R1:W2:Y:S01]  /*69b0*/  LDS.128 R24, [R228+0xd000] ;  /* 0x00d00000e4187984 */ /* 0x0002a20000000c00 */
[----:B------:R-:W-:-:S03]  /*69c0*/  IMAD.WIDE.U32 R34, R34, UR61, R6 ;  /* 0x0000003d22227c25 */ /* 0x000fc6000f8e0006 */
[----:B------:R1:W3:Y:S04]  /*69d0*/  LDS.128 R20, [R228+0xf000] ;  /* 0x00f00000e4147984 */ /* 0x0002e80000000c00 */
[----:B------:R1:W4:Y:S01]  /*69e0*/  LDS.128 R16, [R228+0x11000] ;  /* 0x01100000e4107984 */ /* 0x0003220000000c00 */
[----:B------:R-:W-:-:S03]  /*69f0*/  IADD3 R29, R35, UR17, RZ ;  /* 0x00000011231d7c10 */ /* 0x000fc6000fffe0ff */
[----:B------:R1:W1:Y:S01]  /*6a00*/  LDS.128 R12, [R228+0x13000] ;  /* 0x01300000e40c7984 */ /* 0x0002620000000c00 */
[----:B------:R-:W-:Y:S05]  /*6a10*/  @P2 BRA `(.L_x_683) ;  /* 0x0000000000342947 */ /* 0x000fea0003800000 */
[----:B------:R-:W2:Y:S01]  /*6a20*/  LDS.128 R4, [R228+0xc000] ;  /* 0x00c00000e4047984 */ /* 0x000ea20000000c00 */
[----:B------:R-:W-:Y:S01]  /*6a30*/  MOV R36, R34 ;  /* 0x0000002200247202 */ /* 0x000fe20000000f00 */
[----:B------:R-:W-:Y:S01]  /*6a40*/  IMAD R30, R28, UR8, RZ ;  /* 0x000000081c1e7c24 */ /* 0x000fe2000f8e02ff */
[----:B------:R-:W-:Y:S01]  /*6a50*/  MOV R37, R29 ;  /* 0x0000001d00257202 */ /* 0x000fe20000000f00 */
[----:B------:R-:W3:Y:S01]  /*6a60*/  LDS.128 R8, [R228+0xe000] ;  /* 0x00e00000e4087984 */ /* 0x000ee20000000c00 */
[----:B------:R-:W-:Y:S01]  /*6a70*/  ULDC.64 UR16, c[0x0][0x3f0] ;  /* 0x0000fc0000107ab9 */ /* 0x000fe20000000a00 */
[C---:B------:R-:W-:Y:S02]  /*6a80*/  IMAD R30, R217.reuse, UR9, R30 ;  /* 0x00000009d91e7c24 */ /* 0x040fe4000f8e021e */
[----:B------:R-:W-:-:S05]  /*6a90*/  IMAD.WIDE.U32 R36, R217, UR8, R36 ;  /* 0x00000008d9247c25 */ /* 0x000fca000f8e0024 */
[----:B------:R-:W-:Y:S02]  /*6aa0*/  IADD3 R30, R37, R30, RZ ;  /* 0x0000001e251e7210 */ /* 0x000fe40007ffe0ff */
[----:B------:R-:W-:-:S04]  /*6ab0*/  LEA R38, P0, R36, UR16, 0x1 ;  /* 0x0000001024267c11 */ /* 0x000fc8000f8008ff */
[----:B------:R-:W-:-:S05]  /*6ac0*/  LEA.HI.X R39, R36, UR17, R30, 0x1, P0 ;  /* 0x0000001124277c11 */ /* 0x000fca00080f0c1e */
[----:B--2---:R2:W-:Y:S04]  /*6ad0*/  STG.E.128 desc[UR6][R38.64], R4 ;  /* 0x0000000426007986 */ /* 0x0045e8000c101d06 */
[----:B---3--:R2:W-:Y:S02]  /*6ae0*/  STG.E.128 desc[UR6][R38.64+0x80], R8 ;  /* 0x0000800826007986 */ /* 0x0085e4000c101d06 */
.L_x_683:
[----:B------:R-:W-:Y:S05]  /*6af0*/  BSYNC B0 ;  /* 0x0000000000007941 */ /* 0x000fea0003800000 */
.L_x_682:
[----:B------:R-:W-:Y:S04]  /*6b00*/  BSSY B0, `(.L_x_684) ;  /* 0x000000f000007945 */ /* 0x000fe80003800000 */
[----:B------:R-:W-:Y:S05]  /*6b10*/  @P1 BRA `(.L_x_685) ;  /* 0x0000000000341947 */ /* 0x000fea0003800000 */
[----:B--2---:R-:W-:Y:S01]  /*6b20*/  IADD3 R5, P0, R217, 0x20, RZ ;  /* 0x00000020d9057810 */ /* 0x004fe20007f1e0ff */
        /* <DEDUP_REMOVED lines=10> */
[----:B------:R2:W-:Y:S04]  /*6bd0*/  STG.E.128 desc[UR6][R8.64], R24 ;  /* 0x0000001808007986 */ /* 0x0005e8000c101d06 */
[----:B---3--:R2:W-:Y:S02]  /*6be0*/  STG.E.128 desc[UR6][R8.64+0x80], R20 ;  /* 0x0000801408007986 */ /* 0x0085e4000c101d06 */
.L_x_685:
[----:B------:R-:W-:Y:S05]  /*6bf0*/  BSYNC B0 ;  /* 0x0000000000007941 */ /* 0x000fea0003800000 */
.L_x_684:
[----:B--2---:R2:W1:Y:S01]  /*6c00*/  LDS.128 R8, [R228+0x10000] ;  /* 0x01000000e4087984 */ /* 0x0044620000000c00 */
[----:B---3--:R-:W-:Y:S01]  /*6c10*/  IMAD.U32 R21, RZ, RZ, UR10 ;  /* 0x0000000aff157e24 */ /* 0x008fe2000f8e00ff */
[----:B------:R-:W-:Y:S01]  /*6c20*/  UIMAD UR13, UR13, UR10, URZ ;  /* 0x0000000a0d0d72a4 */ /* 0x000fe2000f8e023f */
[----:B------:R-:W-:Y:S01]  /*6c30*/  BSSY B0, `(.L_x_686) ;  /* 0x000001a000007945 */ /* 0x000fe20003800000 */
[----:B------:R2:W3:Y:S01]  /*6c40*/  LDS.128 R4, [R228+0x12000] ;  /* 0x01200000e4047984 */ /* 0x0004e20000000c00 */
[----:B------:R-:W-:Y:S01]  /*6c50*/  IMAD.WIDE.U32 R20, R21, UR12, R32 ;  /* 0x0000000c15147c25 */ /* 0x000fe2000f8e0020 */
[----:B------:R-:W-:Y:S02]  /*6c60*/  UIMAD UR12, UR12, UR11, UR13 ;  /* 0x0000000b0c0c72a4 */ /* 0x000fe4000f8e020d */
[----:B------:R-:W-:Y:S01]  /*6c70*/  USHF.R.S32.HI UR5, URZ, 0x1f, UR61 ;  /* 0x0000001f3f057899 */ /* 0x000fe2000801143d */
[----:B------:R-:W-:Y:S01]  /*6c80*/  IADD3 R22, P0, R20, UR14, RZ ;  /* 0x0000000e14167c10 */ /* 0x000fe2000ff1e0ff */
[----:B------:R-:W-:-:S02]  /*6c90*/  ULDC.64 UR8, c[0x0][0x470] ;  /* 0x00011c0000087ab9 */ /* 0x000fc40000000a00 */
[----:B------:R-:W-:Y:S01]  /*6ca0*/  IMAD.U32 R20, RZ, RZ, UR12 ;  /* 0x0000000cff147e24 */ /* 0x000fe2000f8e00ff */
[----:B------:R-:W-:-:S04]  /*6cb0*/  UIMAD UR5, UR5, UR8, URZ ;  /* 0x00000008050572a4 */ /* 0x000fc8000f8e023f */
[----:B------:R-:W-:Y:S01]  /*6cc0*/  IADD3.X R23, R21, UR18, R20, P0, !PT ;  /* 0x0000001215177c10 */ /* 0x000fe200087fe414 */
[----:B------:R-:W-:Y:S01]  /*6cd0*/  UIMAD UR9, UR61, UR9, UR5 ;  /* 0x000000093d0972a4 */ /* 0x000fe2000f8e0205 */
[----:B------:R-:W-:-:S05]  /*6ce0*/  MOV R20, UR8 ;  /* 0x0000000800147c02 */ /* 0x000fca0008000f00 */
[----:B------:R-:W-:-:S05]  /*6cf0*/  IMAD.WIDE.U32 R22, R20, UR61, R22 ;  /* 0x0000003d14167c25 */ /* 0x000fca000f8e0016 */
[----:B------:R-:W-:Y:S01]  /*6d00*/  IADD3 R21, R23, UR9, RZ ;  /* 0x0000000917157c10 */ /* 0x000fe2000fffe0ff */
[----:B--2---:R-:W-:Y:S06]  /*6d10*/  @P2 BRA `(.L_x_687) ;  /* 0x00000000002c2947 */ /* 0x004fec0003800000 */
        /* <DEDUP_REMOVED lines=10> */
[----:B---3--:R2:W-:Y:S02]  /*6dc0*/  STG.E.128 desc[UR6][R26.64+0x80], R4 ;  /* 0x000080041a007986 */ /* 0x0085e4000c101d06 */
.L_x_687:
[----:B------:R-:W-:Y:S05]  /*6dd0*/  BSYNC B0 ;  /* 0x0000000000007941 */ /* 0x000fea0003800000 */
.L_x_686:
[----:B------:R-:W-:Y:S05]  /*6de0*/  @P1 BRA `(.L_x_688) ;  /* 0x0000000800401947 */ /* 0x000fea0003800000 */
[----:B--23--:R-:W-:Y:S01]  /*6df0*/  IADD3 R4, P0, R217, 0x20, RZ ;  /* 0x00000020d9047810 */ /* 0x00cfe20007f1e0ff */
        /* <DEDUP_REMOVED lines=9> */
[----:B----4-:R2:W-:Y:S04]  /*6e90*/  STG.E.128 desc[UR6][R4.64], R16 ;  /* 0x0000001004007986 */ /* 0x0105e8000c101d06 */
[----:B-1----:R2:W-:Y:S01]  /*6ea0*/  STG.E.128 desc[UR6][R4.64+0x80], R12 ;  /* 0x0000800c04007986 */ /* 0x0025e2000c101d06 */
[----:B------:R-:W-:Y:S05]  /*6eb0*/  BRA `(.L_x_688) ;  /* 0x00000008000c7947 */ /* 0x000fea0003800000 */
.L_x_676:
[----:B------:R-:W-:Y:S02]  /*6ec0*/  UISETP.NE.AND UP0, UPT, UR58, -0x1, UPT ;  /* 0xffffffff3a00788c */ /* 0x000fe4000bf05270 */
[----:B------:R-:W-:-:S04]  /*6ed0*/  USHF.L.U32 UR17, UR56, 0x6, URZ ;  /* 0x0000000638117899 */ /* 0x000fc8000800063f */
[----:B------:R-:W-:-:S05]  /*6ee0*/  PLOP3.LUT P0, PT, PT, PT, UP0, 0x80, 0x0 ;  /* 0x000000000000781c */ /* 0x000fca0003f0f008 */
        /* <DEDUP_REMOVED lines=20> */
.L_x_689:
[----:B------:R-:W-:Y:S01]  /*7030*/  @UP0 UIADD3 UR14, UR57, UR58, URZ ;  /* 0x0000003a390e0290 */ /* 0x000fe2000fffe03f */
[----:B------:R-:W-:Y:S01]  /*7040*/  @UP0 ULDC.64 UR10, c[0x0][0x458] ;  /* 0x00011600000a0ab9 */ /* 0x000fe20000000a00 */
[----:B------:R-:W-:Y:S02]  /*7050*/  USHF.R.S32.HI UR18, URZ, 0x1f, UR17 ;  /* 0x0000001f3f127899 */ /* 0x000fe40008011411 */
        /* <DEDUP_REMOVED lines=15> */
[----:B------:R-:W-:-:S12]  /*7150*/  UIADD3 UR16, UR13, UR16, URZ ;  /* 0x000000100d107290 */ /* 0x000fd8000fffe03f */
.L_x_690:
[----:B------:R-:W-:Y:S01]  /*7160*/  UIMAD UR13, UR18, UR8, URZ ;  /* 0x00000008120d72a4 */ /* 0x000fe2000f8e023f */
[----:B------:R-:W-:Y:S01]  /*7170*/  IMAD.U32 R7, RZ, RZ, UR8 ;  /* 0x00000008ff077e24 */ /* 0x000fe2000f8e00ff */
[----:B------:R-:W-:Y:S01]  /*7180*/  UIMAD UR5, UR56, -0x40, UR5 ;  /* 0xffffffc0380578a4 */ /* 0x000fe2000f8e0205 */
[----:B------:R-:W-:Y:S01]  /*7190*/  IADD3 R4, R217, 0x20, RZ ;  /* 0x00000020d9047810 */ /* 0x000fe20007ffe0ff */
        /* <DEDUP_REMOVED lines=9> */
[----:B------:R-:W-:Y:S01]  /*7230*/  IMAD.U32 R8, RZ, RZ, UR14 ;  /* 0x0000000eff087e24 */ /* 0x000fe2000f8e00ff */
[----:B------:R-:W-:-:S02]  /*7240*/  ISETP.GE.AND P1, PT, R4, UR5, PT ;  /* 0x0000000504007c0c */ /* 0x000fc4000bf26270 */
[----:B------:R-:W-:Y:S01]  /*7250*/  IADD3.X R7, R7, UR20, R5, P0, !PT ;  /* 0x0000001407077c10 */ /* 0x000fe200087fe405 */
[----:B------:R-:W-:Y:S01]  /*7260*/  UIMAD UR15, UR61, UR15, UR13 ;  /* 0x0000000f3d0f72a4 */ /* 0x000fe2000f8e020d */
[----:B------:R-:W-:Y:S01]  /*7270*/  SHF.R.S32.HI R4, RZ, 0x1f, R217 ;  /* 0x0000001fff047819 */ /* 0x000fe200000114d9 */
        /* <DEDUP_REMOVED lines=14> */
.L_x_692:
[----:B------:R-:W-:Y:S05]  /*7360*/  BSYNC B0 ;  /* 0x0000000000007941 */ /* 0x000fea0003800000 */
.L_x_691:
[----:B------:R-:W-:Y:S04]  /*7370*/  BSSY B0, `(.L_x_693) ;  /* 0x000000e000007945 */ /* 0x000fe80003800000 */
        /* <DEDUP_REMOVED lines=12> */
[----:B------:R2:W-:Y:S02]  /*7440*/  STG.E.128 desc[UR6][R6.64+0x80], RZ ;  /* 0x000080ff06007986 */ /* 0x0005e4000c101d06 */
.L_x_694:
[----:B------:R-:W-:Y:S05]  /*7450*/  BSYNC B0 ;  /* 0x0000000000007941 */ /* 0x000fea0003800000 */
.L_x_693:
[----:B------:R-:W-:Y:S01]  /*7460*/  UIMAD UR5, UR18, UR10, URZ ;  /* 0x0000000a120572a4 */ /* 0x000fe2000f8e023f */
[----:B------:R-:W-:Y:S01]  /*7470*/  IMAD.U32 R5, RZ, RZ, UR10 ;  /* 0x0000000aff057e24 */ /* 0x000fe2000f8e00ff */
[----:B------:R-:W-:Y:S01]  /*7480*/  USHF.R.S32.HI UR13, URZ, 0x1f, UR61 ;  /* 0x0000001f3f0d7899 */ /* 0x000fe2000801143d */
[----:B------:R-:W-:Y:S01]  /*7490*/  BSSY B0, `(.L_x_695) ;  /* 0x0000018000007945 */ /* 0x000fe20003800000 */
[----:B------:R-:W-:Y:S01]  /*74a0*/  UIMAD UR5, UR17, UR11, UR5 ;  /* 0x0000000b110572a4 */ /* 0x000fe2000f8e0205 */
[----:B--2---:R-:W-:Y:S01]  /*74b0*/  IMAD.WIDE.U32 R6, R5, UR17, R220 ;  /* 0x0000001105067c25 */ /* 0x004fe2000f8e00dc */
[----:B------:R-:W-:Y:S02]  /*74c0*/  ULDC.64 UR8, c[0x0][0x470] ;  /* 0x00011c0000087ab9 */ /* 0x000fe40000000a00 */
[----:B------:R-:W-:Y:S02]  /*74d0*/  MOV R8, UR8 ;  /* 0x0000000800087c02 */ /* 0x000fe40008000f00 */
[----:B------:R-:W-:Y:S01]  /*74e0*/  IMAD.U32 R5, RZ, RZ, UR5 ;  /* 0x00000005ff057e24 */ /* 0x000fe2000f8e00ff */
[----:B------:R-:W-:Y:S01]  /*74f0*/  IADD3 R6, P0, R6, UR12, RZ ;  /* 0x0000000c06067c10 */ /* 0x000fe2000ff1e0ff */
[----:B------:R-:W-:-:S03]  /*7500*/  UIMAD UR5, UR13, UR8, URZ ;  /* 0x000000080d0572a4 */ /* 0x000fc6000f8e023f */
[----:B------:R-:W-:Y:S01]  /*7510*/  IADD3.X R7, R7, UR16, R5, P0, !PT ;  /* 0x0000001007077c10 */ /* 0x000fe200087fe405 */
[----:B------:R-:W-:Y:S02]  /*7520*/  UIMAD UR9, UR61, UR9, UR5 ;  /* 0x000000093d0972a4 */ /* 0x000fe4000f8e0205 */
        /* <DEDUP_REMOVED lines=10> */
[----:B-1----:R-:W-:-:S04]  /*75d0*/  LEA R12, P0, R10, UR8, 0x1 ;  /* 0x000000080a0c7c11 */ /* 0x002fc8000f8008ff */
[----:B------:R-:W-:-:S05]  /*75e0*/  LEA.HI.X R13, R10, UR9, R5, 0x1, P0 ;  /* 0x000000090a0d7c11 */ /* 0x000fca00080f0c05 */
[----:B------:R2:W-:Y:S04]  /*75f0*/  STG.E.128 desc[UR6][R12.64], RZ ;  /* 0x000000ff0c007986 */ /* 0x0005e8000c101d06 */
[----:B------:R2:W-:Y:S02]  /*7600*/  STG.E.128 desc[UR6][R12.64+0x80], RZ ;  /* 0x000080ff0c007986 */ /* 0x0005e4000c101d06 */
.L_x_696:
[----:B------:R-:W-:Y:S05]  /*7610*/  BSYNC B0 ;  /* 0x0000000000007941 */ /* 0x000fea0003800000 */
.L_x_695:
[----:B------:R-:W-:Y:S05]  /*7620*/  @P1 BRA `(.L_x_688) ;  /* 0x0000000000301947 */ /* 0x000fea0003800000 */
[----:B------:R-:W-:Y:S01]  /*7630*/  IADD3 R5, P0, R217, 0x20, RZ ;  /* 0x00000020d9057810 */ /* 0x000fe20007f1e0ff */
[----:B------:R-:W-:Y:S01]  /*7640*/  ULDC.64 UR8, c[0x0][0x3f8] ;  /* 0x0000fe0000087ab9 */ /* 0x000fe20000000a00 */
[----:B------:R-:W-:Y:S02]  /*7650*/  MOV R6, R8 ;  /* 0x0000000800067202 */ /* 0x000fe40000000f00 */
[----:B------:R-:W-:-:S03]  /*7660*/  IADD3.X R4, RZ, R4, RZ, P0, !PT ;  /* 0x00000004ff047210 */ /* 0x000fc600007fe4ff */
        /* <DEDUP_REMOVED lines=8> */
.L_x_688:
[----:B------:R-:W-:Y:S05]  /*76f0*/  BSYNC B1 ;  /* 0x0000000000017941 */ /* 0x000fea0003800000 */
.L_x_671:
[----:B------:R-:W-:Y:S01]  /*7700*/  R2UR UR8, R219 ;  /* 0x00000000db0872ca */ /* 0x000fe200000e0000 */
[----:B------:R-:W-:Y:S02]  /*7710*/  ULDC UR5, c[0x0][0xc] ;  /* 0x0000030000057ab9 */ /* 0x000fe40000000800 */
[----:B------:R-:W-:-:S10]  /*7720*/  UIADD3 UR56, UR5, UR56, URZ ;  /* 0x0000003805387290 */ /* 0x000fd4000fffe03f */
[----:B------:R-:W-:-:S06]  /*7730*/  UISETP.GE.AND UP0, UPT, UR56, UR8, UPT ;  /* 0x000000083800728c */ /* 0x000fcc000bf06270 */
[----:B------:R-:W-:-:S13]  /*7740*/  PLOP3.LUT P0, PT, PT, PT, UP0, 0x80, 0x0 ;  /* 0x000000000000781c */ /* 0x000fda0003f0f008 */
[----:B------:R-:W-:Y:S05]  /*7750*/  @P0 BRA `(.L_x_697) ;  /* 0x0000000000040947 */ /* 0x000fea0003800000 */
[----:B------:R-:W-:Y:S05]  /*7760*/  BRA `(.L_x_698) ;  /* 0xffffff9000787947 */ /* 0x000fea000383ffff */
.L_x_697:
[----:B------:R-:W-:Y:S05]  /*7770*/  EXIT ;  /* 0x000000000000794d */ /* 0x000fea0003800000 */
.L_x_699:
        /* <DEDUP_REMOVED lines=16> */
.L_x_2065:


//--------------------- .text._ZN5flash44flash_bwd_dq_dk_dv_loop_seqk_parallel_kernelI23Flash_bwd_kernel_traitsILi128ELi64ELi64ELi8ELi4ELi2ELi2ELb1ELb0EN7cutlass10bfloat16_tE19Flash_kernel_traitsILi128ELi64ELi64ELi8ES3_EELb0ELb0ELb0ELb0ELb0ELb1ELb1EEEvNS_16Flash_bwd_paramsE --------------------------
	.section	.text._ZN5flash44flash_bwd_dq_dk_dv_loop_seqk_parallel_kernelI23Flash_bwd_kernel_traitsILi128ELi64ELi64ELi8ELi4ELi2ELi2ELb1ELb0EN7cutlass10bfloat16_tE19Flash_kernel_traitsILi128ELi64ELi64ELi8ES3_EELb0ELb0ELb0ELb0ELb0ELb1ELb1EEEvNS_16Flash_bwd_paramsE,"ax",@progbits
	.align	128
        .global         _ZN5flash44flash_bwd_dq_dk_dv_loop_seqk_parallel_kernelI23Flash_bwd_kernel_traitsILi128ELi64ELi64ELi8ELi4ELi2ELi2ELb1ELb0EN7cutlass10bfloat16_tE19Flash_kernel_traitsILi128ELi64ELi64ELi8ES3_EELb0ELb0ELb0ELb0ELb0ELb1ELb1EEEvNS_16Flash_bwd_paramsE
        .type           _ZN5flash44flash_bwd_dq_dk_dv_loop_seqk_parallel_kernelI23Flash_bwd_kernel_traitsILi128ELi64ELi64ELi8ELi4ELi2ELi2ELb1ELb0EN7cutlass10bfloat16_tE19Flash_kernel_traitsILi128ELi64ELi64ELi8ES3_EELb0ELb0ELb0ELb0ELb0ELb1ELb1EEEvNS_16Flash_bwd_paramsE,@function
        .size           _ZN5flash44flash_bwd_dq_dk_dv_loop_seqk_parallel_kernelI23Flash_bwd_kernel_traitsILi128ELi64ELi64ELi8ELi4ELi2ELi2ELb1ELb0EN7cutlass10bfloat16_tE19Flash_kernel_traitsILi128ELi64ELi64ELi8ES3_EELb0ELb0ELb0ELb0ELb0ELb1ELb1EEEvNS_16Flash_bwd_paramsE,(.L_x_2066 - _ZN5flash44flash_bwd_dq_dk_dv_loop_seqk_parallel_kernelI23Flash_bwd_kernel_traitsILi128ELi64ELi64ELi8ELi4ELi2ELi2ELb1ELb0EN7cutlass10bfloat16_tE19Flash_kernel_traitsILi128ELi64ELi64ELi8ES3_EELb0ELb0ELb0ELb0ELb0ELb1ELb1EEEvNS_16Flash_bwd_paramsE)
        .other          _ZN5flash44flash_bwd_dq_dk_dv_loop_seqk_parallel_kernelI23Flash_bwd_kernel_traitsILi128ELi64ELi64ELi8ELi4ELi2ELi2ELb1ELb0EN7cutlass10bfloat16_tE19Flash_kernel_traitsILi128ELi64ELi64ELi8ES3_EELb0ELb0ELb0ELb0ELb0ELb1ELb1EEEvNS_16Flash_bwd_paramsE,@"STO_CUDA_ENTRY STV_DEFAULT"
_ZN5flash44flash_bwd_dq_dk_dv_loop_seqk_parallel_kernelI23Flash_bwd_kernel_traitsILi128ELi64ELi64ELi8ELi4ELi2ELi2ELb1ELb0EN7cutlass10bfloat16_tE19Flash_kernel_traitsILi128ELi64ELi64ELi8ES3_EELb0ELb0ELb0ELb0ELb0ELb1ELb1EEEvNS_16Flash_bwd_paramsE:
.text._ZN5flash44flash_bwd_dq_dk_dv_loop_seqk_parallel_kernelI23Flash_bwd_kernel_traitsILi128ELi64ELi64ELi8ELi4ELi2ELi2ELb1ELb0EN7cutlass10bfloat16_tE19Flash_kernel_traitsILi128ELi64ELi64ELi8ES3_EELb0ELb0ELb0ELb0ELb0ELb1ELb1EEEvNS_16Flash_bwd_paramsE:
        /* <DEDUP_REMOVED lines=127> */
[----:B------:R-:W-:Y:S01]  /*07f0*/  IMAD.IADD R240, R237, 0x1, R238 ;  /* 0x00000001edf07824 */ /* 0x000fe200078e02ee */
[----:B------:R-:W-:Y:S01]  /*0800*/  LEA R214, R214, UR4, 0x1 ;  /* 0x00000004d6d67c11 */ /* 0x000fe2000f8e08ff */
[----:B------:R-:W-:Y:S01]  /*0810*/  VIADD R247, R246, 0x40 ;  /* 0x00000040f6f77836 */ /* 0x000fe20000000000 */
[----:B------:R-:W-:Y:S01]  /*0820*/  ULDC.64 UR6, c[0x0][0x300] ;  /* 0x0000c00000067ab9 */ /* 0x000fe20000000a00 */
[----:B------:R-:W-:-:S02]  /*0830*/  IMAD.IADD R212, R205, 0x1, R212 ;  /* 0x00000001cdd47824 */ /* 0x000fc400078e02d4 */
[----:B------:R-:W-:Y:S02]  /*0840*/  IMAD.IADD R211, R0, 0x1, R2 ;  /* 0x0000000100d37824 */ /* 0x000fe400078e0202 */
[----:B------:R-:W-:Y:S02]  /*0850*/  IMAD.IADD R205, R205, 0x1, R206 ;  /* 0x00000001cdcd7824 */ /* 0x000fe400078e02ce */
[----:B------:R-:W-:Y:S02]  /*0860*/  @P2 VIADD R247, R246, 0xffffffc0 ;  /* 0xffffffc0f6f72836 */ /* 0x000fe40000000000 */
[----:B-1-3--:R-:W-:-:S07]  /*0870*/  IMAD.IADD R238, R238, 0x1, R236 ;  /* 0x00000001eeee7824 */ /* 0x00afce00078e02ec */
.L_x_728:
        /* <DEDUP_REMOVED lines=47> */
.L_x_700:
[----:B------:R-:W-:Y:S01]  /*0b70*/  IMAD.SHL.U32 R26, R245, 0x40, RZ ;  /* 0x00000040f51a7824 */ /* 0x000fe200078e00ff */
[----:B-----5:R-:W-:-:S04]  /*0b80*/  @!P3 IADD3 R228, R5, R4, -R244 ;  /* 0x0000000405e4b210 */ /* 0x020fc80007ffe8f4 */
[----:B------:R-:W-:-:S13]  /*0b90*/  ISETP.GT.AND P0, PT, R228, R26, PT ;  /* 0x0000001ae400720c */ /* 0x000fda0003f04270 */
[----:B------:R-:W-:Y:S05]  /*0ba0*/  @!P0 BRA `(.L_x_701) ;  /* 0x0000006000648947 */ /* 0x000fea0003800000 */
[----:B------:R-:W3:Y:S01]  /*0bb0*/  LDC R25, c[0x0][0x278] ;  /* 0x00009e00ff197b82 */ /* 0x000ee20000000800 */
[----:B------:R-:W4:Y:S01]  /*0bc0*/  S2R R46, SR_CTAID.Z ;  /* 0x00000000002e7919 */ /* 0x000f220000002700 */
[----:B-1----:R-:W-:Y:S01]  /*0bd0*/  IADD3 R4, R27, 0x3f, RZ ;  /* 0x0000003f1b047810 */ /* 0x002fe20007ffe0ff */
[----:B------:R-:W-:Y:S01]  /*0be0*/  ULDC UR4, c[0x0][0x2dc] ;  /* 0x0000b70000047ab9 */ /* 0x000fe20000000800 */
[----:B------:R-:W-:Y:S01]  /*0bf0*/  ISETP.NE.AND P0, PT, R249, -0x1, PT ;  /* 0xfffffffff900780c */ /* 0x000fe20003f05270 */
[----:B------:R-:W-:Y:S01]  /*0c00*/  ULDC UR29, c[0x0][0x270] ;  /* 0x00009c00001d7ab9 */ /* 0x000fe20000000800 */
[----:B------:R-:W-:Y:S01]  /*0c10*/  SHF.R.S32.HI R8, RZ, 0x1f, R4 ;  /* 0x0000001fff087819 */ /* 0x000fe20000011404 */
[----:B------:R-:W-:Y:S01]  /*0c20*/  UIMAD.WIDE UR10, UR4, UR29, URZ ;  /* 0x0000001d040a72a5 */ /* 0x000fe2000f8e023f */
[----:B------:R-:W1:Y:S01]  /*0c30*/  LDC.64 R6, c[0x0][0x228] ;  /* 0x00008a00ff067b82 */ /* 0x000e620000000a00 */
[----:B------:R-:W1:Y:S01]  /*0c40*/  S2R R42, SR_CTAID.X ;  /* 0x00000000002a7919 */ /* 0x000e620000002500 */
[----:B------:R-:W-:-:S04]  /*0c50*/  LEA.HI R40, R8, R4, RZ, 0x6 ;  /* 0x0000000408287211 */ /* 0x000fc800078f30ff */
[----:B------:R-:W-:Y:S02]  /*0c60*/  LOP3.LUT R4, R40, 0xffffffc0, RZ, 0xc0, !PT ;  /* 0xffffffc028047812 */ /* 0x000fe400078ec0ff */
[----:B------:R-:W5:Y:S02]  /*0c70*/  LDC.U8 R13, c[0x0][0x3d8] ;  /* 0x0000f600ff0d7b82 */ /* 0x000f640000000000 */
[----:B------:R-:W-:-:S04]  /*0c80*/  IADD3 R10, R4, -0x40, RZ ;  /* 0xffffffc0040a7810 */ /* 0x000fc80007ffe0ff */
[----:B------:R-:W-:Y:S02]  /*0c90*/  SHF.R.S32.HI R16, RZ, 0x1f, R10 ;  /* 0x0000001fff107819 */ /* 0x000fe4000001140a */
[----:B---3--:R-:W-:Y:S01]  /*0ca0*/  IABS R12, R25 ;  /* 0x00000019000c7213 */ /* 0x008fe20000000000 */
[----:B------:R-:W3:Y:S01]  /*0cb0*/  LDC.64 R30, c[0x0][0x240] ;  /* 0x00009000ff1e7b82 */ /* 0x000ee20000000a00 */
[----:B------:R-:W-:Y:S02]  /*0cc0*/  ISETP.NE.AND P5, PT, R25, RZ, PT ;  /* 0x000000ff1900720c */ /* 0x000fe40003fa5270 */
[----:B--2---:R-:W2:Y:S01]  /*0cd0*/  I2F.RP R2, R12 ;  /* 0x0000000c00027306 */ /* 0x004ea20000209400 */
[----:B-1----:R-:W-:Y:S01]  /*0ce0*/  IMAD R11, R24, R6, RZ ;  /* 0x00000006180b7224 */ /* 0x002fe200078e02ff */
[----:B----4-:R-:W-:-:S03]  /*0cf0*/  IABS R9, R46 ;  /* 0x0000002e00097213 */ /* 0x010fc60000000000 */
[----:B------:R-:W1:Y:S01]  /*0d00*/  LDC R44, c[0x0][0x2d4] ;  /* 0x0000b500ff2c7b82 */ /* 0x000e620000000800 */
[C---:B------:R-:W-:Y:S01]  /*0d10*/  IMAD R11, R252.reuse, R7, R11 ;  /* 0x00000007fc0b7224 */ /* 0x040fe200078e020b */
[----:B------:R-:W-:-:S04]  /*0d20*/  SHF.L.U64.HI R7, R252, 0x7, R24 ;  /* 0x00000007fc077819 */ /* 0x000fc80000010218 */
[----:B------:R-:W-:Y:S02]  /*0d30*/  SEL R4, R7, RZ, P1 ;  /* 0x000000ff07047207 */ /* 0x000fe40000800000 */
[----:B------:R-:W4:Y:S01]  /*0d40*/  @P0 LDC.64 R20, c[0x0][0x250] ;  /* 0x00009400ff140b82 */ /* 0x000f220000000a00 */
[----:B--2---:R-:W2:Y:S01]  /*0d50*/  MUFU.RCP R2, R2 ;  /* 0x0000000200027308 */ /* 0x004ea20000001000 */
[----:B------:R-:W-:-:S05]  /*0d60*/  IMAD.WIDE.U32 R6, R252, R6, RZ ;  /* 0x00000006fc067225 */ /* 0x000fca00078e00ff */
[----:B------:R-:W-:Y:S01]  /*0d70*/  IADD3 R34, R7, R11, RZ ;  /* 0x0000000b07227210 */ /* 0x000fe20007ffe0ff */
[----:B------:R-:W4:Y:S08]  /*0d80*/  @P0 LDC.64 R22, c[0x0][0x248] ;  /* 0x00009200ff160b82 */ /* 0x000f300000000a00 */
[----:B------:R-:W3:Y:S01]  /*0d90*/  LDC R43, c[0x0][0x2c4] ;  /* 0x0000b100ff2b7b82 */ /* 0x000ee20000000800 */
[----:B-1----:R-:W-:Y:S01]  /*0da0*/  SHF.R.S32.HI R7, RZ, 0x1f, R44 ;  /* 0x0000001fff077819 */ /* 0x002fe2000001142c */
[----:B--2---:R-:W-:-:S04]  /*0db0*/  VIADD R2, R2, 0xffffffe ;  /* 0x0ffffffe02027836 */ /* 0x004fc80000000000 */
[----:B------:R-:W1:Y:S02]  /*0dc0*/  F2I.FTZ.U32.TRUNC.NTZ R3, R2 ;  /* 0x0000000200037305 */ /* 0x000e64000021f000 */
[----:B------:R-:W2:Y:S08]  /*0dd0*/  LDC.U8 R45, c[0x0][0x480] ;  /* 0x00012000ff2d7b82 */ /* 0x000eb00000000000 */
[----:B------:R-:W2:Y:S01]  /*0de0*/  LDC.64 R32, c[0x0][0x488] ;  /* 0x00012200ff207b82 */ /* 0x000ea20000000a00 */
[----:B-1----:R-:W-:-:S04]  /*0df0*/  IMAD.MOV R2, RZ, RZ, -R3 ;  /* 0x000000ffff027224 */ /* 0x002fc800078e0a03 */
[----:B------:R-:W-:Y:S02]  /*0e00*/  IMAD R5, R2, R12, RZ ;  /* 0x0000000c02057224 */ /* 0x000fe400078e02ff */
[----:B------:R-:W-:-:S04]  /*0e10*/  IMAD.MOV.U32 R2, RZ, RZ, RZ ;  /* 0x000000ffff027224 */ /* 0x000fc800078e00ff */
[----:B------:R-:W-:Y:S01]  /*0e20*/  IMAD.HI.U32 R2, R3, R5, R2 ;  /* 0x0000000503027227 */ /* 0x000fe200078e0002 */
[----:B------:R-:W-:-:S04]  /*0e30*/  SHF.L.U32 R5, R252, 0x7, RZ ;  /* 0x00000007fc057819 */ /* 0x000fc800000006ff */
[----:B------:R-:W-:Y:S01]  /*0e40*/  SEL R5, R5, RZ, P1 ;  /* 0x000000ff05057207 */ /* 0x000fe20000800000 */
[----:B------:R-:W-:Y:S01]  /*0e50*/  IMAD.HI.U32 R2, R2, R9, RZ ;  /* 0x0000000902027227 */ /* 0x000fe200078e00ff */
[----:B------:R-:W-:Y:S02]  /*0e60*/  ISETP.NE.AND P1, PT, R0, -0x1, PT ;  /* 0xffffffff0000780c */ /* 0x000fe40003f25270 */
[----:B------:R-:W-:Y:S01]  /*0e70*/  IADD3 R17, P2, R10, R5, RZ ;  /* 0x000000050a117210 */ /* 0x000fe20007f5e0ff */
[----:B------:R-:W-:-:S04]  /*0e80*/  IMAD.MOV R3, RZ, RZ, -R2 ;  /* 0x000000ffff037224 */ /* 0x000fc800078e0a02 */
[----:B------:R-:W-:Y:S02]  /*0e90*/  IMAD R3, R12, R3, R9 ;  /* 0x000000030c037224 */ /* 0x000fe400078e0209 */
[----:B------:R-:W-:Y:S01]  /*0ea0*/  IMAD.X R9, R16, 0x1, R4, P2 ;  /* 0x0000000110097824 */ /* 0x000fe200010e0604 */
[----:B-----5:R-:W-:Y:S01]  /*0eb0*/  ISETP.NE.AND P2, PT, R13, RZ, PT ;  /* 0x000000ff0d00720c */ /* 0x020fe20003f45270 */
[----:B---3--:R-:W-:Y:S01]  /*0ec0*/  IMAD.WIDE.U32 R4, R0, R30, RZ ;  /* 0x0000001e00047225 */ /* 0x008fe200078e00ff */
[----:B------:R-:W-:Y:S01]  /*0ed0*/  ISETP.GT.U32.AND P4, PT, R12, R3, PT ;  /* 0x000000030c00720c */ /* 0x000fe20003f84070 */
[----:B------:R-:W1:Y:S02]  /*0ee0*/  @P1 LDC.64 R28, c[0x0][0x420] ;  /* 0x00010800ff1c1b82 */ /* 0x000e640000000a00 */
[----:B------:R-:W-:Y:S01]  /*0ef0*/  IMAD R8, R17, UR11, RZ ;  /* 0x0000000b11087c24 */ /* 0x000fe2000f8e02ff */
[----:B------:R-:W-:Y:S01]  /*0f00*/  SEL R41, R6, R4, !P1 ;  /* 0x0000000406297207 */ /* 0x000fe20004800000 */
[----:B------:R-:W-:Y:S01]  /*0f10*/  @P0 IMAD.IADD R6, R244, 0x1, R249 ;  /* 0x00000001f4060824 */ /* 0x000fe200078e02f9 */
[----:B------:R-:W-:Y:S01]  /*0f20*/  LOP3.LUT R4, R46, R25, RZ, 0x3c, !PT ;  /* 0x000000192e047212 */ /* 0x000fe200078e3cff */
[----:B------:R-:W-:-:S02]  /*0f30*/  IMAD R38, R9, UR10, R8 ;  /* 0x0000000a09267c24 */ /* 0x000fc4000f8e0208 */
[----:B------:R-:W3:Y:S01]  /*0f40*/  @!P1 LDC.64 R14, c[0x0][0x418] ;  /* 0x00010600ff0e9b82 */ /* 0x000ee20000000a00 */
[----:B------:R-:W-:Y:S01]  /*0f50*/  IMAD R8, R0, R31, RZ ;  /* 0x0000001f00087224 */ /* 0x000fe200078e02ff */
[----:B------:R-:W-:Y:S01]  /*0f60*/  ISETP.GE.AND P3, PT, R4, RZ, PT ;  /* 0x000000ff0400720c */ /* 0x000fe20003f66270 */
[----:B----4-:R-:W-:Y:S02]  /*0f70*/  @P0 IMAD R9, R6, R23, RZ ;  /* 0x0000001706090224 */ /* 0x010fe400078e02ff */
[----:B------:R-:W-:Y:S01]  /*0f80*/  @!P4 IMAD.IADD R3, R3, 0x1, -R12 ;  /* 0x000000010303c824 */ /* 0x000fe200078e0a0c */
[----:B------:R-:W-:Y:S01]  /*0f90*/  @P1 IADD3 R34, R5, R8, RZ ;  /* 0x0000000805221210 */ /* 0x000fe20007ffe0ff */
[----:B------:R-:W-:Y:S01]  /*0fa0*/  @!P4 VIADD R2, R2, 0x1 ;  /* 0x000000010202c836 */ /* 0x000fe20000000000 */
[----:B------:R-:W4:Y:S02]  /*0fb0*/  @P2 LDC R18, c[0x0][0x2e4] ;  /* 0x0000b900ff122b82 */ /* 0x000f240000000800 */
[----:B------:R-:W-:Y:S01]  /*0fc0*/  ISETP.GE.U32.AND P6, PT, R3, R12, PT ;  /* 0x0000000c0300720c */ /* 0x000fe20003fc6070 */
[----:B------:R-:W-:Y:S01]  /*0fd0*/  IMAD.WIDE.U32 R12, R252, R44, RZ ;  /* 0x0000002cfc0c7225 */ /* 0x000fe200078e00ff */
[----:B------:R-:W-:-:S03]  /*0fe0*/  @P0 IADD3 R3, R244, R249, RZ ;  /* 0x000000f9f4030210 */ /* 0x000fc60007ffe0ff */
[----:B------:R-:W-:Y:S02]  /*0ff0*/  IMAD R11, R12, UR11, RZ ;  /* 0x0000000b0c0b7c24 */ /* 0x000fe4000f8e02ff */
[C---:B------:R-:W-:Y:S02]  /*1000*/  @P0 IMAD R8, R3.reuse, R21, RZ ;  /* 0x0000001503080224 */ /* 0x040fe400078e02ff */
[----:B------:R-:W-:-:S04]  /*1010*/  @P0 IMAD.WIDE.U32 R4, R3, R20, RZ ;  /* 0x0000001403040225 */ /* 0x000fc800078e00ff */
[----:B------:R-:W-:Y:S01]  /*1020*/  @P6 IADD3 R2, R2, 0x1, RZ ;  /* 0x0000000102026810 */ /* 0x000fe20007ffe0ff */
[----:B------:R-:W-:Y:S01]  /*1030*/  IMAD R3, R7, R252, RZ ;  /* 0x000000fc07037224 */ /* 0x000fe200078e02ff */
[----:B------:R-:W-:Y:S01]  /*1040*/  @P0 MOV R36, R4 ;  /* 0x0000000400240202 */ /* 0x000fe20000000f00 */
[----:B------:R-:W-:-:S04]  /*1050*/  @P0 IMAD.WIDE.U32 R6, R6, R22, RZ ;  /* 0x0000001606060225 */ /* 0x000fc800078e00ff */
[----:B------:R-:W-:Y:S01]  /*1060*/  IMAD.MOV.U32 R19, RZ, RZ, R2 ;  /* 0x000000ffff137224 */ /* 0x000fe200078e0002 */
[----:B------:R-:W-:Y:S01]  /*1070*/  @P0 IADD3 R37, R7, R9, RZ ;  /* 0x0000000907250210 */ /* 0x000fe20007ffe0ff */
[----:B------:R-:W-:Y:S01]  /*1080*/  IMAD R3, R24, R44, R3 ;  /* 0x0000002c18037224 */ /* 0x000fe200078e0203 */
[----:B------:R-:W-:Y:S01]  /*1090*/  @P0 MOV R35, R6 ;  /* 0x0000000600230202 */ /* 0x000fe20000000f00 */
[----:B------:R-:W-:Y:S01]  /*10a0*/  @P0 IMAD.IADD R39, R5, 0x1, R8 ;  /* 0x0000000105270824 */ /* 0x000fe200078e0208 */
[----:B------:R-:W-:Y:S01]  /*10b0*/  @!P3 IADD3 R19, -R19, RZ, RZ ;  /* 0x000000ff1313b210 */ /* 0x000fe20007ffe1ff */
[----:B------:R-:W-:Y:S01]  /*10c0*/  IMAD.IADD R8, R13, 0x1, R3 ;  /* 0x000000010d087824 */ /* 0x000fe200078e0203 */
[----:B--2---:R-:W-:Y:S06]  /*10d0*/  @P0 BRA `(.L_x_702) ;  /* 0x0000000000300947 */ /* 0x004fec0003800000 */
[----:B------:R-:W2:Y:S01]  /*10e0*/  LDC.64 R22, c[0x0][0x248] ;  /* 0x00009200ff167b82 */ /* 0x000ea20000000a00 */
[----:B------:R-:W-:-:S07]  /*10f0*/  SHF.R.S32.HI R2, RZ, 0x1f, R244 ;  /* 0x0000001fff027819 */ /* 0x000fce00000114f4 */
[----:B------:R-:W5:Y:S01]  /*1100*/  LDC.64 R4, c[0x0][0x230] ;  /* 0x00008c00ff047b82 */ /* 0x000f620000000a00 */
[-C--:B--2---:R-:W-:Y:S02]  /*1110*/  IMAD R6, R2, R22.reuse, RZ ;  /* 0x0000001602067224 */ /* 0x084fe400078e02ff */
[----:B------:R-:W-:-:S04]  /*1120*/  IMAD.WIDE.U32 R2, R244, R22, RZ ;  /* 0x00000016f4027225 */ /* 0x000fc800078e00ff */
[----:B------:R-:W-:Y:S02]  /*1130*/  IMAD R6, R244, R23, R6 ;  /* 0x00000017f4067224 */ /* 0x000fe400078e0206 */
[----:B-----5:R-:W-:-:S03]  /*1140*/  IMAD R7, R24, R4, RZ ;  /* 0x0000000418077224 */ /* 0x020fc600078e02ff */
[----:B------:R-:W-:Y:S01]  /*1150*/  IADD3 R3, R3, R6, RZ ;  /* 0x0000000603037210 */ /* 0x000fe20007ffe0ff */
[C---:B------:R-:W-:Y:S02]  /*1160*/  IMAD R5, R252.reuse, R5, R7 ;  /* 0x00000005fc057224 */ /* 0x040fe400078e0207 */
[----:B------:R-:W-:-:S05]  /*1170*/  IMAD.WIDE.U32 R2, R252, R4, R2 ;  /* 0x00000004fc027225 */ /* 0x000fca00078e0002 */
[----:B------:R-:W-:Y:S02]  /*1180*/  IADD3 R37, R3, R5, RZ ;  /* 0x0000000503257210 */ /* 0x000fe40007ffe0ff */
[----:B------:R-:W-:Y:S02]  /*1190*/  MOV R35, R2 ;  /* 0x0000000200237202 */ /* 0x000fe40000000f00 */
.L_x_702:
[----:B------:R-:W-:Y:S05]  /*11a0*/  @P0 BRA `(.L_x_703) ;  /* 0x0000000000300947 */ /* 0x000fea0003800000 */
        /* <DEDUP_REMOVED lines=11> */
[----:B------:R-:W-:-:S07]  /*1260*/  MOV R36, R2 ;  /* 0x0000000200247202 */ /* 0x000fce0000000f00 */
.L_x_703:
[----:B---3--:R-:W-:Y:S01]  /*1270*/  @!P1 IMAD R2, R24, R14, RZ ;  /* 0x0000000e18029224 */ /* 0x008fe200078e02ff */
[----:B------:R-:W-:Y:S01]  /*1280*/  @!P5 LOP3.LUT R19, RZ, R25, RZ, 0x33, !PT ;  /* 0x00000019ff13d212 */ /* 0x000fe200078e33ff */
[----:B------:R-:W-:Y:S01]  /*1290*/  @P2 IMAD R9, R252, R43, RZ ;  /* 0x0000002bfc092224 */ /* 0x000fe200078e02ff */
[----:B------:R-:W-:Y:S01]  /*12a0*/  ISETP.NE.AND P0, PT, R45, RZ, PT ;  /* 0x000000ff2d00720c */ /* 0x000fe20003f05270 */
[----:B------:R-:W-:Y:S02]  /*12b0*/  IMAD R4, R8, UR10, R11 ;  /* 0x0000000a08047c24 */ /* 0x000fe4000f8e020b */
[----:B------:R-:W-:Y:S01]  /*12c0*/  @!P1 IMAD R11, R252, R15, R2 ;  /* 0x0000000ffc0b9224 */ /* 0x000fe200078e0202 */
[----:B------:R-:W-:Y:S01]  /*12d0*/  @P2 SEL R9, R9, R0, !P1 ;  /* 0x0000000009092207 */ /* 0x000fe20004800000 */
[----:B------:R-:W-:-:S04]  /*12e0*/  IMAD.WIDE.U32 R24, R12, UR10, RZ ;  /* 0x0000000a0c187c25 */ /* 0x000fc8000f8e00ff */
[C---:B------:R-:W-:Y:S01]  /*12f0*/  IMAD.WIDE.U32 R2, R0.reuse, UR10, RZ ;  /* 0x0000000a00027c25 */ /* 0x040fe2000f8e00ff */
[----:B------:R-:W-:Y:S02]  /*1300*/  IADD3 R12, R25, R4, RZ ;  /* 0x00000004190c7210 */ /* 0x000fe40007ffe0ff */
[----:B------:R-:W-:Y:S01]  /*1310*/  SHF.R.S32.HI R25, RZ, 0x1f, R46 ;  /* 0x0000001fff197819 */ /* 0x000fe2000001142e */
[----:B-1----:R-:W-:Y:S01]  /*1320*/  @P1 IMAD.WIDE.U32 R6, R0, R28, RZ ;  /* 0x0000001c00061225 */ /* 0x002fe200078e00ff */
[----:B------:R-:W-:Y:S02]  /*1330*/  SEL R13, R24, R2, !P1 ;  /* 0x00000002180d7207 */ /* 0x000fe40004800000 */
[----:B------:R-:W-:Y:S01]  /*1340*/  SHF.R.S32.HI R28, RZ, 0x1f, R19 ;  /* 0x0000001fff1c7819 */ /* 0x000fe20000011413 */
[----:B------:R-:W-:Y:S01]  /*1350*/  IMAD R8, R0, UR11, RZ ;  /* 0x0000000b00087c24 */ /* 0x000fe2000f8e02ff */
[----:B------:R-:W-:Y:S01]  /*1360*/  @P1 MOV R2, R6 ;  /* 0x0000000600021202 */ /* 0x000fe20000000f00 */
[----:B------:R-:W-:-:S03]  /*1370*/  @!P1 IMAD.WIDE.U32 R4, R252, R14, RZ ;  /* 0x0000000efc049225 */ /* 0x000fc600078e00ff */
[----:B------:R-:W-:Y:S01]  /*1380*/  @P1 IADD3 R12, R3, R8, RZ ;  /* 0x00000008030c1210 */ /* 0x000fe20007ffe0ff */
[----:B----4-:R-:W-:Y:S01]  /*1390*/  @P2 IMAD R6, R46, R18, R9 ;  /* 0x000000122e062224 */ /* 0x010fe200078e0209 */
[----:B------:R-:W-:Y:S01]  /*13a0*/  @!P1 MOV R2, R4 ;  /* 0x0000000400029202 */ /* 0x000fe20000000f00 */
[----:B------:R-:W-:Y:S01]  /*13b0*/  @!P2 IMAD R3, R252, UR29, R46 ;  /* 0x0000001dfc03ac24 */ /* 0x000fe2000f8e022e */
[----:B------:R-:W-:Y:S01]  /*13c0*/  SHF.R.S32.HI R18, RZ, 0x1f, R26 ;  /* 0x0000001fff127819 */ /* 0x000fe2000001141a */
[----:B------:R-:W-:-:S04]  /*13d0*/  IMAD.WIDE.U32 R8, R42, R32, RZ ;  /* 0x000000202a087225 */ /* 0x000fc800078e00ff */
[----:B------:R-:W-:Y:S01]  /*13e0*/  @P1 IMAD R7, R0, R29, R7 ;  /* 0x0000001d00071224 */ /* 0x000fe200078e0207 */
[----:B------:R-:W-:Y:S01]  /*13f0*/  @!P1 IADD3 R7, R5, R11, RZ ;  /* 0x0000000b05079210 */ /* 0x000fe20007ffe0ff */
[----:B------:R-:W-:Y:S02]  /*1400*/  @!P2 IMAD R6, R3, R43, RZ ;  /* 0x0000002b0306a224 */ /* 0x000fe400078e02ff */
[----:B------:R-:W-:Y:S01]  /*1410*/  IMAD R3, R42, R33, R9 ;  /* 0x000000212a037224 */ /* 0x000fe200078e0209 */
[----:B------:R-:W-:Y:S01]  /*1420*/  SEL R9, R8, RZ, P0 ;  /* 0x000000ff08097207 */ /* 0x000fe20000000000 */
[----:B------:R-:W-:Y:S02]  /*1430*/  IMAD R24, R46, UR4, RZ ;  /* 0x000000042e187c24 */ /* 0x000fe4000f8e02ff */
[----:B------:R-:W-:Y:S01]  /*1440*/  IMAD.WIDE.U32 R4, R17, UR10, RZ ;  /* 0x0000000a11047c25 */ /* 0x000fe2000f8e00ff */
[----:B------:R-:W-:Y:S02]  /*1450*/  SEL R11, R3, RZ, P0 ;  /* 0x000000ff030b7207 */ /* 0x000fe40000000000 */
[----:B------:R-:W-:-:S02]  /*1460*/  SHF.R.S32.HI R17, RZ, 0x1f, R24 ;  /* 0x0000001fff117819 */ /* 0x000fc40000011418 */
[----:B------:R-:W-:Y:S01]  /*1470*/  IADD3 R8, R5, R38, RZ ;  /* 0x0000002605087210 */ /* 0x000fe20007ffe0ff */
        /* <DEDUP_REMOVED lines=8> */
.L_x_704:
[----:B------:R-:W-:-:S04]  /*1500*/  IMAD R0, R252, UR29, R46 ;  /* 0x0000001dfc007c24 */ /* 0x000fc8000f8e022e */
[----:B------:R-:W-:-:S07]  /*1510*/  IMAD R0, R0, R44, RZ ;  /* 0x0000002c00007224 */ /* 0x000fce00078e02ff */
.L_x_705:
[----:B------:R-:W1:Y:S01]  /*1520*/  S2R R42, SR_TID.X ;  /* 0x00000000002a7919 */ /* 0x000e620000002100 */
[----:B------:R-:W2:Y:S01]  /*1530*/  LDC.64 R14, c[0x0][0x420] ;  /* 0x00010800ff0e7b82 */ /* 0x000ea20000000a00 */
[----:B------:R-:W-:Y:S01]  /*1540*/  UIMAD UR29, UR4, UR29, URZ ;  /* 0x0000001d041d72a4 */ /* 0x000fe2000f8e023f */
[----:B------:R-:W-:Y:S01]  /*1550*/  IADD3 R2, P1, R250, R2, RZ ;  /* 0x00000002fa027210 */ /* 0x000fe20007f3e0ff */
[----:B------:R-:W-:Y:S01]  /*1560*/  ULDC.64 UR10, c[0x0][0x428] ;  /* 0x00010a00000a7ab9 */ /* 0x000fe20000000a00 */
[----:B------:R-:W-:Y:S01]  /*1570*/  SHF.R.S32.HI R251, RZ, 0x1f, R250 ;  /* 0x0000001ffffb7819 */ /* 0x000fe200000114fa */
[----:B------:R-:W-:Y:S01]  /*1580*/  USHF.L.U32 UR19, UR29, 0x6, URZ ;  /* 0x000000061d137899 */ /* 0x000fe2000800063f */
[----:B------:R-:W-:Y:S01]  /*1590*/  SHF.R.S32.HI R38, RZ, 0x1f, R243 ;  /* 0x0000001fff267819 */ /* 0x000fe200000114f3 */
[----:B------:R-:W-:Y:S01]  /*15a0*/  ULDC.64 UR14, c[0x0][0x210] ;  /* 0x00008400000e7ab9 */ /* 0x000fe20000000a00 */
[----:B------:R-:W3:Y:S01]  /*15b0*/  LDC.64 R32, c[0x0][0x2b0] ;  /* 0x0000ac00ff207b82 */ /* 0x000ee20000000a00 */
[----:B------:R-:W-:Y:S01]  /*15c0*/  USHF.R.S32.HI UR4, URZ, 0x1f, UR19 ;  /* 0x0000001f3f047899 */ /* 0x000fe20008011413 */
[----:B------:R-:W-:Y:S01]  /*15d0*/  IMAD.X R3, R251, 0x1, R7, P1 ;  /* 0x00000001fb037824 */ /* 0x000fe200008e0607 */
[----:B------:R-:W-:Y:S01]  /*15e0*/  IADD3 R5, P4, P3, R4, UR19, R24 ;  /* 0x0000001304057c10 */ /* 0x000fe2000fb9e018 */
[----:B------:R-:W-:Y:S01]  /*15f0*/  ULDC.64 UR12, c[0x0][0x3e0] ;  /* 0x0000f800000c7ab9 */ /* 0x000fe20000000a00 */
[----:B------:R-:W-:Y:S02]  /*1600*/  BSSY B1, `(.L_x_701) ;  /* 0x0000573000017945 */ /* 0x000fe40003800000 */
[----:B------:R-:W-:Y:S01]  /*1610*/  IADD3 R9, P2, P1, R9, R5, R13 ;  /* 0x0000000509097210 */ /* 0x000fe2000795e00d */
[----:B------:R-:W4:Y:S01]  /*1620*/  LDC.64 R44, c[0x0][0x478] ;  /* 0x00011e00ff2c7b82 */ /* 0x000f220000000a00 */
[----:B------:R-:W-:Y:S01]  /*1630*/  IADD3.X R7, R8, UR4, R17, P4, P3 ;  /* 0x0000000408077c10 */ /* 0x000fe2000a7e6411 */
[C---:B------:R-:W-:Y:S01]  /*1640*/  IMAD.IADD R17, R10.reuse, 0x1, R0 ;  /* 0x000000010a117824 */ /* 0x040fe200078e0200 */
[----:B------:R-:W-:Y:S01]  /*1650*/  IADD3 R13, R10, R6, RZ ;  /* 0x000000060a0d7210 */ /* 0x000fe20007ffe0ff */
[----:B------:R-:W-:Y:S01]  /*1660*/  IMAD R6, R25, UR10, RZ ;  /* 0x0000000a19067c24 */ /* 0x000fe2000f8e02ff */
[----:B------:R-:W-:-:S02]  /*1670*/  IADD3.X R12, R11, R7, R12, P2, P1 ;  /* 0x000000070b0c7210 */ /* 0x000fc400017e240c */
[----:B------:R-:W-:Y:S01]  /*1680*/  ISETP.GE.AND P4, PT, R27, 0x1, PT ;  /* 0x000000011b00780c */ /* 0x000fe20003f86270 */
[-C--:B--2---:R-:W-:Y:S02]  /*1690*/  IMAD R4, R16, R14.reuse, RZ ;  /* 0x0000000e10047224 */ /* 0x084fe400078e02ff */
[----:B------:R-:W-:-:S04]  /*16a0*/  IMAD.WIDE.U32 R2, R10, R14, R2 ;  /* 0x0000000e0a027225 */ /* 0x000fc800078e0002 */
[----:B------:R-:W-:Y:S01]  /*16b0*/  IMAD R5, R10, R15, R4 ;  /* 0x0000000f0a057224 */ /* 0x000fe200078e0204 */
[----:B-1----:R-:W-:Y:S01]  /*16c0*/  SHF.R.S32.HI R43, RZ, 0x1f, R42 ;  /* 0x0000001fff2b7819 */ /* 0x002fe2000001142a */
[----:B------:R-:W-:Y:S01]  /*16d0*/  IMAD R6, R46, UR11, R6 ;  /* 0x0000000b2e067c24 */ /* 0x000fe2000f8e0206 */
[----:B------:R-:W-:Y:S01]  /*16e0*/  IADD3 R4, P3, R243, R10, RZ ;  /* 0x0000000af3047210 */ /* 0x000fe20007f7e0ff */
[----:B------:R-:W-:Y:S01]  /*16f0*/  IMAD.IADD R3, R3, 0x1, R5 ;  /* 0x0000000103037824 */ /* 0x000fe200078e0205 */
[----:B------:R-:W-:-:S03]  /*1700*/  LEA.HI R11, R43, R42, RZ, 0x5 ;  /* 0x0000002a2b0b7211 */ /* 0x000fc600078f28ff */
[----:B------:R-:W-:Y:S01]  /*1710*/  IMAD.X R5, R38, 0x1, R16, P3 ;  /* 0x0000000126057824 */ /* 0x000fe200018e0610 */
[----:B------:R-:W-:Y:S01]  /*1720*/  LOP3.LUT R0, R11, 0xffffffe0, RZ, 0xc0, !PT ;  /* 0xffffffe00b007812 */ /* 0x000fe200078ec0ff */
[----:B------:R-:W-:Y:S01]  /*1730*/  IMAD.WIDE.U32 R2, R46, UR10, R2 ;  /* 0x0000000a2e027c25 */ /* 0x000fe2000f8e0002 */
[----:B------:R-:W-:Y:S01]  /*1740*/  SHF.R.S32.HI R16, RZ, 0x5, R11 ;  /* 0x00000005ff107819 */ /* 0x000fe2000001140b */
[----:B------:R-:W-:Y:S02]  /*1750*/  ULDC.64 UR10, c[0x0][0x258] ;  /* 0x00009600000a7ab9 */ /* 0x000fe40000000a00 */
[----:B------:R-:W-:Y:S01]  /*1760*/  IMAD R5, R5, R30, RZ ;  /* 0x0000001e05057224 */ /* 0x000fe200078e02ff */
[----:B------:R-:W-:Y:S01]  /*1770*/  IADD3 R3, R3, R6, RZ ;  /* 0x0000000603037210 */ /* 0x000fe20007ffe0ff */
[----:B------:R-:W-:Y:S02]  /*1780*/  IMAD.IADD R10, R42, 0x1, -R0 ;  /* 0x000000012a0a7824 */ /* 0x000fe400078e0a00 */
[----:B------:R-:W-:-:S02]  /*1790*/  IMAD R8, R4, R31, R5 ;  /* 0x0000001f04087224 */ /* 0x000fc400078e0205 */
[----:B------:R-:W-:-:S04]  /*17a0*/  IMAD.WIDE.U32 R4, R4, R30, R250 ;  /* 0x0000001e04047225 */ /* 0x000fc800078e00fa */
[----:B------:R-:W-:Y:S01]  /*17b0*/  IMAD R0, R16, UR29, R10 ;  /* 0x0000001d10007c24 */ /* 0x000fe2000f8e020a */
[----:B------:R-:W-:Y:S01]  /*17c0*/  IADD3 R4, P2, R41, R4, RZ ;  /* 0x0000000429047210 */ /* 0x000fe20007f5e0ff */
[----:B------:R-:W-:Y:S02]  /*17d0*/  IMAD R6, R25, UR10, RZ ;  /* 0x0000000a19067c24 */ /* 0x000fe4000f8e02ff */
[----:B------:R-:W-:Y:S01]  /*17e0*/  IMAD.WIDE.U32 R2, R243, R14, R2 ;  /* 0x0000000ef3027225 */ /* 0x000fe200078e0002 */
[----:B------:R-:W-:Y:S02]  /*17f0*/  IADD3 R7, P1, R0, R9, RZ ;  /* 0x0000000900077210 */ /* 0x000fe40007f3e0ff */
[----:B------:R-:W-:Y:S01]  /*1800*/  IADD3.X R5, R34, R5, R8, P2, !PT ;  /* 0x0000000522057210 */ /* 0x000fe200017fe408 */
[----:B------:R-:W-:Y:S01]  /*1810*/  IMAD R6, R46, UR11, R6 ;  /* 0x0000000b2e067c24 */ /* 0x000fe2000f8e0206 */
[----:B------:R-:W-:Y:S01]  /*1820*/  LEA.HI.X.SX32 R12, R0, R12, 0x1, P1 ;  /* 0x0000000c000c7211 */ /* 0x000fe200008f0eff */
[----:B------:R-:W-:-:S02]  /*1830*/  IMAD R0, R38, R14, RZ ;  /* 0x0000000e26007224 */ /* 0x000fc400078e02ff */
[----:B------:R-:W-:Y:S01]  /*1840*/  IMAD.WIDE.U32 R4, R46, UR10, R4 ;  /* 0x0000000a2e047c25 */ /* 0x000fe2000f8e0004 */
[----:B------:R-:W-:Y:S02]  /*1850*/  ULDC.64 UR10, c[0x0][0x400] ;  /* 0x00010000000a7ab9 */ /* 0x000fe40000000a00 */
[----:B------:R-:W-:Y:S01]  /*1860*/  LEA R222, P1, R7, UR10, 0x2 ;  /* 0x0000000a07de7c11 */ /* 0x000fe2000f8210ff */
[----:B------:R-:W-:Y:S01]  /*1870*/  IMAD R0, R243, R15, R0 ;  /* 0x0000000ff3007224 */ /* 0x000fe200078e0200 */
[----:B------:R-:W-:Y:S01]  /*1880*/  LEA R8, P3, R4, UR14, 0x1 ;  /* 0x0000000e04087c11 */ /* 0x000fe2000f8608ff */
[----:B------:R-:W-:Y:S01]  /*1890*/  IMAD.IADD R5, R5, 0x1, R6 ;  /* 0x0000000105057824 */ /* 0x000fe200078e0206 */
[----:B------:R-:W-:Y:S02]  /*18a0*/  LEA R6, P2, R2, UR12, 0x1 ;  /* 0x0000000c02067c11 */ /* 0x000fe4000f8408ff */
[----:B------:R-:W-:Y:S02]  /*18b0*/  IADD3 R0, R3, R0, RZ ;  /* 0x0000000003007210 */ /* 0x000fe40007ffe0ff */
[----:B------:R-:W-:-:S02]  /*18c0*/  LEA.HI.X R223, R7, UR11, R12, 0x2, P1 ;  /* 0x0000000b07df7c11 */ /* 0x000fc400088f140c */
        /* <DEDUP_REMOVED lines=9> */
[----:B------:R-:W-:Y:S01]  /*1960*/  IMAD R0, R245, -0x40, R228 ;  /* 0xffffffc0f5007824 */ /* 0x000fe200078e02e4 */
[----:B------:R-:W-:Y:S01]  /*1970*/  SHF.R.S32.HI R17, RZ, 0x1f, R10 ;  /* 0x0000001fff117819 */ /* 0x000fe2000001140a */
[----:B------:R-:W-:Y:S01]  /*1980*/  VIADD R4, R243, 0x20 ;  /* 0x00000020f3047836 */ /* 0x000fe20000000000 */
[----:B------:R-:W-:Y:S01]  /*1990*/  LEA.HI R12, R12, R16, RZ, 0x2 ;  /* 0x000000100c0c7211 */ /* 0x000fe200078f10ff */
[----:B------:R-:W-:Y:S01]  /*19a0*/  IMAD R25, R229, -0x40, R27 ;  /* 0xffffffc0e5197824 */ /* 0x000fe200078e021b */
[----:B------:R-:W-:Y:S01]  /*19b0*/  LEA.HI R17, R17, R10, RZ, 0x2 ;  /* 0x0000000a11117211 */ /* 0x000fe200078f10ff */
[----:B------:R-:W-:Y:S01]  /*19c0*/  IMAD R11, R18, R22, RZ ;  /* 0x00000016120b7224 */ /* 0x000fe200078e02ff */
[C---:B------:R-:W-:Y:S01]  /*19d0*/  ISETP.GE.AND P4, PT, R4.reuse, R0, PT ;  /* 0x000000000400720c */ /* 0x040fe20003f86270 */
[----:B------:R-:W-:Y:S01]  /*19e0*/  IMAD.MOV.U32 R239, RZ, RZ, R2 ;  /* 0x000000ffffef7224 */ /* 0x000fe200078e0002 */
[----:B------:R-:W-:Y:S01]  /*19f0*/  ISETP.GE.AND P2, PT, R4, R25, PT ;  /* 0x000000190400720c */ /* 0x000fe20003f46270 */
[C---:B------:R-:W-:Y:S01]  /*1a00*/  IMAD.WIDE.U32 R4, R26.reuse, R22, R250 ;  /* 0x000000161a047225 */ /* 0x040fe200078e00fa */
[----:B------:R-:W-:Y:S01]  /*1a10*/  ISETP.GE.AND P5, PT, R243, R0, PT ;  /* 0x00000000f300720c */ /* 0x000fe20003fa6270 */
[----:B------:R-:W-:Y:S01]  /*1a20*/  ULDC.64 UR12, c[0x0][0x268] ;  /* 0x00009a00000c7ab9 */ /* 0x000fe20000000a00 */
[----:B------:R-:W-:Y:S01]  /*1a30*/  ULDC.64 UR10, c[0x0][0x260] ;  /* 0x00009800000a7ab9 */ /* 0x000fe20000000a00 */
[----:B------:R-:W-:Y:S01]  /*1a40*/  IMAD R11, R26, R23, R11 ;  /* 0x000000171a0b7224 */ /* 0x000fe200078e020b */
[----:B------:R-:W-:Y:S01]  /*1a50*/  IADD3 R4, P1, R35, R4, RZ ;  /* 0x0000000423047210 */ /* 0x000fe20007f3e0ff */
[----:B------:R-:W-:Y:S01]  /*1a60*/  IMAD.MOV.U32 R235, RZ, RZ, R3 ;  /* 0x000000ffffeb7224 */ /* 0x000fe200078e0003 */
[----:B------:R-:W-:Y:S01]  /*1a70*/  SHF.R.S32.HI R0, RZ, 0x2, R17 ;  /* 0x00000002ff007819 */ /* 0x000fe20000011411 */
[-C--:B------:R-:W-:Y:S01]  /*1a80*/  IMAD R10, R18, R20.reuse, RZ ;  /* 0x00000014120a7224 */ /* 0x080fe200078e02ff */
[----:B------:R-:W-:Y:S01]  /*1a90*/  IADD3.X R5, R37, R5, R11, P1, !PT ;  /* 0x0000000525057210 */ /* 0x000fe20000ffe40b */
[----:B------:R-:W-:Y:S01]  /*1aa0*/  IMAD.WIDE.U32 R2, R26, R20, R250 ;  /* 0x000000141a027225 */ /* 0x000fe200078e00fa */
[----:B------:R-:W-:Y:S01]  /*1ab0*/  @P0 BAR.SYNC.DEFER_BLOCKING 0x0 ;  /* 0x0000000000000b1d */ /* 0x000fe20000010000 */
[----:B------:R-:W-:-:S02]  /*1ac0*/  ISETP.GE.AND P0, PT, R243, R25, PT ;  /* 0x00000019f300720c */ /* 0x000fc40003f06270 */
[----:B------:R-:W-:Y:S01]  /*1ad0*/  IMAD.MOV.U32 R226, RZ, RZ, R6 ;  /* 0x000000ffffe27224 */ /* 0x000fe200078e0006 */
[----:B------:R-:W-:Y:S01]  /*1ae0*/  LEA.HI R6, R229, R229, RZ, 0x1 ;  /* 0x000000e5e5067211 */ /* 0x000fe200078f08ff */
[----:B------:R-:W-:Y:S01]  /*1af0*/  IMAD R13, R26, R21, R10 ;  /* 0x000000151a0d7224 */ /* 0x000fe200078e020a */
[----:B------:R-:W-:Y:S01]  /*1b00*/  IADD3 R2, P3, R36, R2, RZ ;  /* 0x0000000224027210 */ /* 0x000fe20007f7e0ff */
[----:B------:R-:W-:Y:S01]  /*1b10*/  IMAD.SHL.U32 R11, R15, 0x40, RZ ;  /* 0x000000400f0b7824 */ /* 0x000fe200078e00ff */
[----:B------:R-:W-:Y:S01]  /*1b20*/  LOP3.LUT R6, R6, 0xfffffffe, RZ, 0xc0, !PT ;  /* 0xfffffffe06067812 */ /* 0x000fe200078ec0ff */
[----:B------:R-:W-:Y:S01]  /*1b30*/  IMAD.WIDE.U32 R14, R14, 0x40, RZ ;  /* 0x000000400e0e7825 */ /* 0x000fe200078e00ff */
[----:B------:R-:W-:-:S03]  /*1b40*/  IADD3.X R3, R39, R3, R13, P3, !PT ;  /* 0x0000000327037210 */ /* 0x000fc60001ffe40d */
[----:B------:R-:W-:Y:S01]  /*1b50*/  IMAD.MOV.U32 R227, RZ, RZ, R7 ;  /* 0x000000ffffe37224 */ /* 0x000fe200078e0007 */
[----:B------:R-:W-:Y:S01]  /*1b60*/  @!P2 IADD3 R14, P3, R226, R14, RZ ;  /* 0x0000000ee20ea210 */ /* 0x000fe20007f7e0ff */
[----:B------:R-:W-:Y:S01]  /*1b70*/  IMAD.IADD R7, R229, 0x1, -R6 ;  /* 0x00000001e5077824 */ /* 0x000fe200078e0a06 */
[----:B------:R-:W-:Y:S01]  /*1b80*/  LOP3.LUT R10, R12, 0xfffffffc, RZ, 0xc0, !PT ;  /* 0xfffffffc0c0a7812 */ /* 0x000fe200078ec0ff */
[----:B------:R-:W-:Y:S01]  /*1b90*/  IMAD.WIDE.U32 R12, R30, 0x40, RZ ;  /* 0x000000401e0c7825 */ /* 0x000fe200078e00ff */
[----:B------:R-:W-:-:S03]  /*1ba0*/  @!P2 IADD3.X R15, R227, R15, R11, P3, !PT ;  /* 0x0000000fe30fa210 */ /* 0x000fc60001ffe40b */
[----:B------:R-:W-:Y:S01]  /*1bb0*/  IMAD.MOV.U32 R224, RZ, RZ, R8 ;  /* 0x000000ffffe07224 */ /* 0x000fe200078e0008 */
[----:B------:R-:W-:Y:S01]  /*1bc0*/  ISETP.NE.AND P3, PT, R7, 0x1, PT ;  /* 0x000000010700780c */ /* 0x000fe20003f65270 */
[----:B------:R-:W-:Y:S01]  /*1bd0*/  IMAD.IADD R10, R16, 0x1, -R10 ;  /* 0x00000001100a7824 */ /* 0x000fe200078e0a0a */
[----:B------:R1:W-:Y:S01]  /*1be0*/  @P5 STS.128 [R230+0x10000], RZ ;  /* 0x010000ffe6005388 */ /* 0x0003e20000000c00 */
[----:B------:R-:W-:Y:S01]  /*1bf0*/  IMAD.MOV.U32 R225, RZ, RZ, R9 ;  /* 0x000000ffffe17224 */ /* 0x000fe200078e0009 */
[----:B------:R-:W-:Y:S01]  /*1c00*/  @!P2 IADD3 R16, P1, R224, R12, RZ ;  /* 0x0000000ce010a210 */ /* 0x000fe20007f3e0ff */
[----:B------:R-:W-:Y:S01]  /*1c10*/  IMAD.SHL.U32 R31, R31, 0x40, RZ ;  /* 0x000000401f1f7824 */ /* 0x000fe200078e00ff */
[----:B------:R1:W-:Y:S01]  /*1c20*/  @P5 STS.128 [R230+0x12000], RZ ;  /* 0x012000ffe6005388 */ /* 0x0003e20000000c00 */
[C---:B------:R-:W-:Y:S02]  /*1c30*/  IMAD R6, R28.reuse, UR12, RZ ;  /* 0x0000000c1c067c24 */ /* 0x040fe4000f8e02ff */
[----:B------:R-:W-:Y:S01]  /*1c40*/  IMAD.MOV.U32 R231, RZ, RZ, 0x7f800000 ;  /* 0x7f800000ffe77424 */ /* 0x000fe200078e00ff */
[----:B------:R-:W-:Y:S01]  /*1c50*/  @!P2 IADD3.X R17, R225, R13, R31, P1, !PT ;  /* 0x0000000de111a210 */ /* 0x000fe20000ffe41f */
[----:B------:R-:W-:Y:S01]  /*1c60*/  IMAD R7, R28, UR10, RZ ;  /* 0x0000000a1c077c24 */ /* 0x000fe2000f8e02ff */
[----:B------:R-:W-:Y:S01]  /*1c70*/  @!P4 IADD3 R8, P1, R243, 0x20, RZ ;  /* 0x00000020f308c810 */ /* 0x000fe20007f3e0ff */
[----:B------:R-:W3:Y:S01]  /*1c80*/  @!P5 LDC.64 R28, c[0x0][0x220] ;  /* 0x00008800ff1cdb82 */ /* 0x000ee20000000a00 */
[----:B------:R-:W-:-:S02]  /*1c90*/  IMAD R9, R19, UR13, R6 ;  /* 0x0000000d13097c24 */ /* 0x000fc4000f8e0206 */
[----:B------:R-:W-:Y:S02]  /*1ca0*/  IMAD.MOV.U32 R232, RZ, RZ, 0x7f800000 ;  /* 0x7f800000ffe87424 */ /* 0x000fe400078e00ff */
[----:B------:R-:W-:Y:S01]  /*1cb0*/  IMAD.MOV.U32 R176, RZ, RZ, 0x20 ;  /* 0x00000020ffb07424 */ /* 0x000fe200078e00ff */
[----:B------:R-:W-:Y:S01]  /*1cc0*/  LEA R209, R220, UR5, 0x1 ;  /* 0x00000005dcd17c11 */ /* 0x000fe2000f8e08ff */
[----:B------:R-:W-:Y:S01]  /*1cd0*/  @!P4 IMAD.X R6, RZ, RZ, R38, P1 ;  /* 0x000000ffff06c224 */ /* 0x000fe200008e0626 */
[----:B------:R-:W4:Y:S01]  /*1ce0*/  @!P4 LDC.64 R30, c[0x0][0x220] ;  /* 0x00008800ff1ecb82 */ /* 0x000f220000000a00 */
[----:B------:R-:W-:Y:S01]  /*1cf0*/  IMAD.WIDE.U32 R2, R19, UR12, R2 ;  /* 0x0000000c13027c25 */ /* 0x000fe2000f8e0002 */
[----:B------:R-:W-:Y:S01]  /*1d00*/  @!P4 IADD3 R18, P1, R243, 0x20, RZ ;  /* 0x00000020f312c810 */ /* 0x000fe20007f3e0ff */
[----:B------:R-:W-:Y:S02]  /*1d10*/  USHF.L.U32 UR34, UR29, 0x4, URZ ;  /* 0x000000041d227899 */ /* 0x000fe4000800063f */
[----:B------:R-:W-:Y:S01]  /*1d20*/  IMAD R24, R19, UR11, R7 ;  /* 0x0000000b13187c24 */ /* 0x000fe2000f8e0207 */
[----:B------:R-:W-:Y:S01]  /*1d30*/  USHF.L.U32 UR35, UR29, 0x3, URZ ;  /* 0x000000031d237899 */ /* 0x000fe2000800063f */
[----:B------:R-:W-:-:S02]  /*1d40*/  @!P5 IMAD R7, R38, R20, RZ ;  /* 0x000000142607d224 */ /* 0x000fc400078e02ff */
[----:B------:R-:W-:Y:S02]  /*1d50*/  IMAD.MOV.U32 R213, RZ, RZ, 0x20 ;  /* 0x00000020ffd57424 */ /* 0x000fe400078e00ff */
[----:B------:R-:W-:Y:S02]  /*1d60*/  IMAD.MOV.U32 R210, RZ, RZ, 0x40 ;  /* 0x00000040ffd27424 */ /* 0x000fe400078e00ff */
[----:B------:R-:W-:Y:S01]  /*1d70*/  VIADD R207, R218, 0x2000 ;  /* 0x00002000dacf7836 */ /* 0x000fe20000000000 */
[----:B------:R-:W-:Y:S01]  /*1d80*/  CS2R R94, SRZ ;  /* 0x00000000005e7805 */ /* 0x000fe2000001ff00 */
[-C--:B------:R-:W-:Y:S01]  /*1d90*/  @!P4 IMAD R6, R6, R20.reuse, RZ ;  /* 0x000000140606c224 */ /* 0x080fe200078e02ff */
[----:B------:R-:W-:Y:S01]  /*1da0*/  CS2R R92, SRZ ;  /* 0x00000000005c7805 */ /* 0x000fe2000001ff00 */
[----:B------:R-:W-:Y:S01]  /*1db0*/  IMAD.IADD R3, R3, 0x1, R9 ;  /* 0x0000000103037824 */ /* 0x000fe200078e0209 */
[----:B------:R-:W-:Y:S01]  /*1dc0*/  CS2R R98, SRZ ;  /* 0x0000000000627805 */ /* 0x000fe2000001ff00 */
[CC--:B------:R-:W-:Y:S01]  /*1dd0*/  @!P5 IMAD R12, R243.reuse, R21.reuse, R7 ;  /* 0x00000015f30cd224 */ /* 0x0c0fe200078e0207 */
        /* <DEDUP_REMOVED lines=18> */
[----:B------:R-:W-:Y:S01]  /*1f00*/  CS2R R70, SRZ ;  /* 0x0000000000467805 */ /* 0x000fe2000001ff00 */
        /* <DEDUP_REMOVED lines=8> */
[----:B------:R-:W-:Y:S01]  /*1f90*/  IMAD.IADD R3, R5, 0x1, R24 ;  /* 0x0000000105037824 */ /* 0x000fe200078e0218 */
[----:B------:R-:W-:Y:S01]  /*1fa0*/  CS2R R48, SRZ ;  /* 0x0000000000307805 */ /* 0x000fe2000001ff00 */
[----:B------:R-:W-:Y:S01]  /*1fb0*/  @!P5 IMAD R19, R243, R23, R13 ;  /* 0x00000017f313d224 */ /* 0x000fe200078e020d */
[----:B------:R-:W-:Y:S01]  /*1fc0*/  @!P5 LEA.HI.X R13, R6, R29, R2, 0x1, P1 ;  /* 0x0000001d060dd211 */ /* 0x000fe200008f0c02 */
[----:B------:R-:W-:Y:S01]  /*1fd0*/  @!P4 IMAD.IADD R5, R11, 0x1, R21 ;  /* 0x000000010b05c824 */ /* 0x000fe200078e0215 */
[C---:B----4-:R-:W-:Y:S01]  /*1fe0*/  @!P4 LEA R6, P1, R10.reuse, R30, 0x1 ;  /* 0x0000001e0a06c211 */ /* 0x050fe200078208ff */
[--C-:B------:R-:W-:Y:S01]  /*1ff0*/  @!P5 IMAD.MOV.U32 R2, RZ, RZ, R4.reuse ;  /* 0x000000ffff02d224 */ /* 0x100fe200078e0004 */
[----:B------:R-:W-:Y:S01]  /*2000*/  CS2R R40, SRZ ;  /* 0x0000000000287805 */ /* 0x000fe2000001ff00 */
[----:B------:R-:W-:Y:S01]  /*2010*/  @!P4 IMAD.MOV.U32 R8, RZ, RZ, R4 ;  /* 0x000000ffff08c224 */ /* 0x000fe200078e0004 */
[----:B------:R-:W-:Y:S01]  /*2020*/  @!P4 LEA.HI.X R7, R10, R31, R5, 0x1, P1 ;  /* 0x0000001f0a07c211 */ /* 0x000fe200008f0c05 */
[----:B------:R-:W-:Y:S01]  /*2030*/  @!P4 IMAD R9, R9, R22, RZ ;  /* 0x000000160909c224 */ /* 0x000fe200078e02ff */
[----:B------:R-:W3:Y:S01]  /*2040*/  @!P5 LDC.64 R4, c[0x0][0x218] ;  /* 0x00008600ff04db82 */ /* 0x000ee20000000a00 */
[----:B------:R-:W-:Y:S01]  /*2050*/  @!PT LDS RZ, [RZ] ;  /* 0x00000000fffff984 */ /* 0x000fe20000000800 */
[----:B------:R-:W-:Y:S01]  /*2060*/  @!PT LDS RZ, [RZ] ;  /* 0x00000000fffff984 */ /* 0x000fe20000000800 */
[----:B------:R-:W-:Y:S01]  /*2070*/  @!PT LDS RZ, [RZ] ;  /* 0x00000000fffff984 */ /* 0x000fe20000000800 */
[----:B------:R-:W-:Y:S01]  /*2080*/  @!P5 LDGSTS.E.BYPASS.LTC128B.128 [R230+0x10000], desc[UR36][R12.64] ;  /* 0x100000000ce6dfae */ /* 0x000fe2000b901d64 */
[----:B------:R-:W-:-:S02]  /*2090*/  IMAD.SHL.U32 R242, R0, 0x4, RZ ;  /* 0x0000000400f27824 */ /* 0x000fc400078e00ff */
[----:B------:R-:W-:Y:S01]  /*20a0*/  IMAD.MOV.U32 R234, RZ, RZ, R32 ;  /* 0x000000ffffea7224 */ /* 0x000fe200078e0020 */
[----:B------:R-:W-:Y:S01]  /*20b0*/  @!P5 LDGSTS.E.BYPASS.LTC128B.128 [R230+0x12000], desc[UR36][R12.64+0x80] ;  /* 0x120000800ce6dfae */ /* 0x000fe2000b901d64 */
[----:B------:R-:W-:Y:S02]  /*20c0*/  @!P4 IMAD R23, R18, R23, R9 ;  /* 0x000000171217c224 */ /* 0x000fe400078e0209 */
[----:B------:R-:W-:Y:S01]  /*20d0*/  IMAD.MOV.U32 R233, RZ, RZ, R33 ;  /* 0x000000ffffe97224 */ /* 0x000fe200078e0021 */
[----:B------:R-:W4:Y:S01]  /*20e0*/  @!P4 LDC.64 R10, c[0x0][0x218] ;  /* 0x00008600ff0acb82 */ /* 0x000f220000000a00 */
[----:B------:R1:W-:Y:S01]  /*20f0*/  @P4 STS.128 [R230+0x11000], RZ ;  /* 0x011000ffe6004388 */ /* 0x0003e20000000c00 */
[--C-:B------:R-:W-:Y:S01]  /*2100*/  @!P4 IMAD.MOV.U32 R9, RZ, RZ, R3.reuse ;  /* 0x000000ffff09c224 */ /* 0x100fe200078e0003 */
[----:B------:R-:W-:Y:S01]  /*2110*/  UIMAD UR33, UR29, 0x18, URZ ;  /* 0x000000181d2178a4 */ /* 0x000fe2000f8e023f */
[----:B------:R-:W-:Y:S01]  /*2120*/  @!P5 IMAD.WIDE.U32 R2, R243, R22, R2 ;  /* 0x00000016f302d225 */ /* 0x000fe200078e0002 */
[----:B------:R1:W-:Y:S01]  /*2130*/  @P4 STS.128 [R230+0x13000], RZ ;  /* 0x013000ffe6004388 */ /* 0x0003e20000000c00 */
[----:B------:R-:W-:-:S02]  /*2140*/  USHF.L.U32 UR32, UR29, 0x5, URZ ;  /* 0x000000051d207899 */ /* 0x000fc4000800063f */
[----:B------:R-:W-:Y:S01]  /*2150*/  @!P5 IMAD.IADD R3, R3, 0x1, R19 ;  /* 0x000000010303d824 */ /* 0x000fe200078e0213 */
[----:B------:R-:W-:Y:S01]  /*2160*/  @!PT LDS RZ, [RZ] ;  /* 0x00000000fffff984 */ /* 0x000fe20000000800 */
[----:B------:R-:W-:Y:S01]  /*2170*/  @!PT LDS RZ, [RZ] ;  /* 0x00000000fffff984 */ /* 0x000fe20000000800 */
[----:B------:R-:W-:Y:S01]  /*2180*/  @!PT LDS RZ, [RZ] ;  /* 0x00000000fffff984 */ /* 0x000fe20000000800 */
[----:B------:R-:W-:Y:S01]  /*2190*/  @!P4 LDGSTS.E.BYPASS.LTC128B.128 [R230+0x11000], desc[UR36][R6.64] ;  /* 0x1100000006e6cfae */ /* 0x000fe2000b901d64 */
[----:B------:R-:W-:Y:S01]  /*21a0*/  @!P4 IMAD.WIDE.U32 R8, R18, R22, R8 ;  /* 0x000000161208c225 */ /* 0x000fe200078e0008 */
[----:B------:R-:W-:Y:S02]  /*21b0*/  UIMAD UR31, UR29, 0x28, URZ ;  /* 0x000000281d1f78a4 */ /* 0x000fe4000f8e023f */
[----:B------:R3:W-:Y:S01]  /*21c0*/  @!P4 LDGSTS.E.BYPASS.LTC128B.128 [R230+0x13000], desc[UR36][R6.64+0x80] ;  /* 0x1300008006e6cfae */ /* 0x0007e2000b901d64 */
[----:B------:R-:W-:Y:S02]  /*21d0*/  UIMAD UR30, UR29, 0x30, URZ ;  /* 0x000000301d1e78a4 */ /* 0x000fe4000f8e023f */
[----:B------:R-:W-:Y:S01]  /*21e0*/  UIADD3 UR19, -UR19, URZ, URZ ;  /* 0x0000003f13137290 */ /* 0x000fe2000fffe13f */
[----:B------:R-:W0:Y:S01]  /*21f0*/  LDGDEPBAR ;  /* 0x00000000000079af */ /* 0x000e220000000000 */
[----:B------:R-:W-:Y:S01]  /*2200*/  ULDC UR18, c[0x0][0x39c] ;  /* 0x0000e70000127ab9 */ /* 0x000fe20000000800 */
[----:B------:R-:W-:-:S02]  /*2210*/  ULDC UR17, c[0x0][0x2ec] ;  /* 0x0000bb0000117ab9 */ /* 0x000fc40000000800 */
        /* <DEDUP_REMOVED lines=8> */
[----:B---3--:R-:W-:-:S03]  /*22a0*/  @!P5 LEA R6, P1, R2, R4, 0x1 ;  /* 0x000000040206d211 */ /* 0x008fc600078208ff */
[----:B------:R1:W-:Y:S01]  /*22b0*/  @P2 STS.128 [R230+0xb000], RZ ;  /* 0x00b000ffe6002388 */ /* 0x0003e20000000c00 */
[----:B------:R-:W-:-:S03]  /*22c0*/  @!P5 LEA.HI.X R7, R2, R5, R3, 0x1, P1 ;  /* 0x000000050207d211 */ /* 0x000fc600008f0c03 */
[----:B------:R-:W-:Y:S01]  /*22d0*/  @!PT LDS RZ, [RZ] ;  /* 0x00000000fffff984 */ /* 0x000fe20000000800 */
[----:B------:R-:W-:Y:S01]  /*22e0*/  @!PT LDS RZ, [RZ] ;  /* 0x00000000fffff984 */ /* 0x000fe20000000800 */
[----:B------:R-:W-:Y:S01]  /*22f0*/  @!PT LDS RZ, [RZ] ;  /* 0x00000000fffff984 */ /* 0x000fe20000000800 */
[----:B------:R-:W-:Y:S01]  /*2300*/  @!P2 LDGSTS.E.BYPASS.LTC128B.128 [R230+0x9000], desc[UR36][R14.64] ;  /* 0x090000000ee6afae */ /* 0x000fe2000b901d64 */
[----:B------:R-:W-:Y:S01]  /*2310*/  @!P4 IMAD.IADD R5, R9, 0x1, R23 ;  /* 0x000000010905c824 */ /* 0x000fe200078e0217 */
[----:B------:R-:W-:Y:S01]  /*2320*/  SHF.R.S32.HI R3, RZ, 0x1f, R0 ;  /* 0x0000001fff037819 */ /* 0x000fe20000011400 */
[C---:B------:R-:W-:Y:S01]  /*2330*/  VIADD R2, R0.reuse, 0x8 ;  /* 0x0000000800027836 */ /* 0x040fe20000000000 */
[----:B------:R-:W-:Y:S02]  /*2340*/  @!P2 LDGSTS.E.BYPASS.LTC128B.128 [R230+0xb000], desc[UR36][R14.64+0x80] ;  /* 0x0b0000800ee6afae */ /* 0x000fe4000b901d64 */
[----:B------:R-:W-:Y:S02]  /*2350*/  SHF.L.U64.HI R241, R0, 0x2, R3 ;  /* 0x0000000200f17819 */ /* 0x000fe40000010203 */
[----:B------:R-:W-:Y:S01]  /*2360*/  ISETP.GE.AND P1, PT, R2, R25, PT ;  /* 0x000000190200720c */ /* 0x000fe20003f26270 */
[----:B------:R-:W-:Y:S02]  /*2370*/  UIADD3 UR28, UR34, 0x40, URZ ;  /* 0x00000040221c7890 */ /* 0x000fe4000fffe03f */
[----:B------:R-:W-:-:S02]  /*2380*/  UIADD3 UR25, UR34, 0x60, URZ ;  /* 0x0000006022197890 */ /* 0x000fc4000fffe03f */
[----:B------:R-:W-:Y:S02]  /*2390*/  UIADD3 UR16, UR34, 0x20, URZ ;  /* 0x0000002022107890 */ /* 0x000fe4000fffe03f */
[----:B------:R-:W-:Y:S02]  /*23a0*/  UIADD3 UR27, UR35, UR28, URZ ;  /* 0x0000001c231b7290 */ /* 0x000fe4000fffe03f */
[----:B------:R-:W-:Y:S02]  /*23b0*/  UIADD3 UR24, UR35, UR25, URZ ;  /* 0x0000001923187290 */ /* 0x000fe4000fffe03f */
[----:B------:R-:W-:Y:S01]  /*23c0*/  UIADD3 UR15, UR35, UR16, URZ ;  /* 0x00000010230f7290 */ /* 0x000fe2000fffe03f */
        /* <DEDUP_REMOVED lines=16> */
[----:B----4-:R-:W-:-:S03]  /*24d0*/  @!P4 LEA R4, P0, R8, R10, 0x1 ;  /* 0x0000000a0804c211 */ /* 0x010fc600078008ff */
[----:B------:R1:W-:Y:S01]  /*24e0*/  @P2 STS [R221+0x1000], RZ ;  /* 0x001000ffdd002388 */ /* 0x0003e20000000800 */
[----:B------:R-:W-:Y:S02]  /*24f0*/  @!P4 LEA.HI.X R5, R8, R11, R5, 0x1, P0 ;  /* 0x0000000b0805c211 */ /* 0x000fe400000f0c05 */
[----:B------:R-:W-:Y:S01]  /*2500*/  IADD3 R2, P0, R242, R239, RZ ;  /* 0x000000eff2027210 */ /* 0x000fe20007f1e0ff */
[----:B------:R1:W-:Y:S04]  /*2510*/  @P2 STS [R221+0x1004], RZ ;  /* 0x001004ffdd002388 */ /* 0x0003e80000000800 */
[----:B------:R1:W-:Y:S01]  /*2520*/  @P2 STS [R221+0x1008], RZ ;  /* 0x001008ffdd002388 */ /* 0x0003e20000000800 */
[----:B------:R-:W-:-:S03]  /*2530*/  IMAD.X R3, R241, 0x1, R235, P0 ;  /* 0x00000001f1037824 */ /* 0x000fc600000e06eb */
        /* <DEDUP_REMOVED lines=10> */
[----:B------:R-:W-:-:S03]  /*25e0*/  ISETP.GE.AND P2, PT, R0, R25, PT ;  /* 0x000000190000720c */ /* 0x000fc60003f46270 */
[----:B------:R1:W-:Y:S04]  /*25f0*/  @P5 STS.128 [R230+0xc000], RZ ;  /* 0x00c000ffe6005388 */ /* 0x0003e80000000c00 */
[----:B------:R1:W-:Y:S04]  /*2600*/  @P5 STS.128 [R230+0xe000], RZ ;  /* 0x00e000ffe6005388 */ /* 0x0003e80000000c00 */
        /* <DEDUP_REMOVED lines=15> */
[----:B------:R-:W-:Y:S01]  /*2700*/  LEA.HI R0, R43, R42, RZ, 0x4 ;  /* 0x0000002a2b007211 */ /* 0x000fe200078f20ff */
[----:B------:R-:W-:Y:S01]  /*2710*/  UIADD3 UR26, UR35, UR27, URZ ;  /* 0x0000001b231a7290 */ /* 0x000fe2000fffe03f */
[----:B------:R-:W-:Y:S01]  /*2720*/  SEL R207, R207, R218, !P3 ;  /* 0x000000dacfcf7207 */ /* 0x000fe20005800000 */
[----:B------:R-:W-:Y:S01]  /*2730*/  UIADD3 UR23, UR35, UR24, URZ ;  /* 0x0000001823177290 */ /* 0x000fe2000fffe03f */
[----:B------:R-:W-:Y:S01]  /*2740*/  LOP3.LUT R0, R0, 0xfffffff0, RZ, 0xc0, !PT ;  /* 0xfffffff000007812 */ /* 0x000fe200078ec0ff */
[----:B------:R-:W-:Y:S01]  /*2750*/  UIADD3 UR14, UR35, UR15, URZ ;  /* 0x0000000f230e7290 */ /* 0x000fe2000fffe03f */
[----:B------:R-:W-:Y:S01]  /*2760*/  CS2R R38, SRZ ;  /* 0x0000000000267805 */ /* 0x000fe2000001ff00 */
[----:B------:R-:W-:Y:S01]  /*2770*/  UIADD3 UR22, UR35, UR23, URZ ;  /* 0x0000001723167290 */ /* 0x000fe2000fffe03f */
[----:B------:R-:W-:Y:S01]  /*2780*/  CS2R R36, SRZ ;  /* 0x0000000000247805 */ /* 0x000fe2000001ff00 */
[----:B------:R-:W-:Y:S01]  /*2790*/  IMAD.IADD R0, R42, 0x1, -R0 ;  /* 0x000000012a007824 */ /* 0x000fe200078e0a00 */
[----:B------:R-:W-:Y:S01]  /*27a0*/  UIADD3 UR13, UR35, UR14, URZ ;  /* 0x0000000e230d7290 */ /* 0x000fe2000fffe03f */
[----:B------:R-:W-:Y:S01]  /*27b0*/  CS2R R30, SRZ ;  /* 0x00000000001e7805 */ /* 0x000fe2000001ff00 */
[----:B------:R-:W-:Y:S01]  /*27c0*/  UIADD3 UR10, UR35, UR26, URZ ;  /* 0x0000001a230a7290 */ /* 0x000fe2000fffe03f */
[----:B------:R-:W-:-:S02]  /*27d0*/  CS2R R28, SRZ ;  /* 0x00000000001c7805 */ /* 0x000fc4000001ff00 */
[----:B--2---:R-:W-:Y:S01]  /*27e0*/  LEA.HI R4, R43, R42, RZ, 0x3 ;  /* 0x0000002a2b047211 */ /* 0x004fe200078f18ff */
[----:B------:R-:W-:-:S04]  /*27f0*/  DEPBAR.LE SB0, 0x1 ;  /* 0x000080400000791a */ /* 0x000fc80000000000 */
[----:B------:R-:W-:Y:S01]  /*2800*/  BAR.SYNC.DEFER_BLOCKING 0x0 ;  /* 0x0000000000007b1d */ /* 0x000fe20000010000 */
[----:B------:R-:W-:Y:S01]  /*2810*/  UIADD3 UR21, UR35, UR22, URZ ;  /* 0x0000001623157290 */ /* 0x000fe2000fffe03f */
[----:B------:R-:W-:Y:S01]  /*2820*/  CS2R R34, SRZ ;  /* 0x0000000000227805 */ /* 0x000fe2000001ff00 */
[----:B------:R-:W-:Y:S01]  /*2830*/  UIADD3 UR12, UR35, UR13, URZ ;  /* 0x0000000d230c7290 */ /* 0x000fe2000fffe03f */
[----:B------:R-:W-:Y:S01]  /*2840*/  CS2R R32, SRZ ;  /* 0x0000000000207805 */ /* 0x000fe2000001ff00 */
[----:B---3--:R-:W-:Y:S01]  /*2850*/  VIADD R2, R26, 0x40 ;  /* 0x000000401a027836 */ /* 0x008fe20000000000 */
[----:B------:R-:W-:Y:S01]  /*2860*/  SHF.R.S32.HI R3, RZ, 0x1f, R0 ;  /* 0x0000001fff037819 */ /* 0x000fe20000011400 */
[----:B------:R-:W-:Y:S01]  /*2870*/  UIADD3 UR9, UR35, UR10, URZ ;  /* 0x0000000a23097290 */ /* 0x000fe2000fffe03f */
[----:B------:R-:W-:Y:S02]  /*2880*/  CS2R R26, SRZ ;  /* 0x00000000001a7805 */ /* 0x000fe4000001ff00 */
[----:B------:R-:W-:-:S02]  /*2890*/  CS2R R24, SRZ ;  /* 0x0000000000187805 */ /* 0x000fc4000001ff00 */
[----:B------:R-:W-:Y:S02]  /*28a0*/  ISETP.GE.AND P0, PT, R2, R228, PT ;  /* 0x000000e40200720c */ /* 0x000fe40003f06270 */
[----:B------:R-:W-:Y:S02]  /*28b0*/  CS2R R22, SRZ ;  /* 0x0000000000167805 */ /* 0x000fe4000001ff00 */
[----:B------:R-:W-:Y:S02]  /*28c0*/  LOP3.LUT R2, R4, 0xfffffff8, RZ, 0xc0, !PT ;  /* 0xfffffff804027812 */ /* 0x000fe400078ec0ff */
[----:B------:R-:W-:Y:S02]  /*28d0*/  CS2R R20, SRZ ;  /* 0x0000000000147805 */ /* 0x000fe4000001ff00 */
[----:B------:R-:W-:Y:S01]  /*28e0*/  LEA.HI R3, R3, R0, RZ, 0x3 ;  /* 0x0000000003037211 */ /* 0x000fe200078f18ff */
[----:B------:R-:W-:Y:S01]  /*28f0*/  UIMAD UR29, UR29, 0x38, URZ ;  /* 0x000000381d1d78a4 */ /* 0x000fe2000f8e023f */
[----:B------:R-:W-:Y:S01]  /*2900*/  LEA R207, R207, UR5, 0x1 ;  /* 0x00000005cfcf7c11 */ /* 0x000fe2000f8e08ff */
[----:B------:R-:W-:Y:S01]  /*2910*/  IMAD.IADD R2, R42, 0x1, -R2 ;  /* 0x000000012a027824 */ /* 0x000fe200078e0a02 */
[----:B------:R-:W-:-:S02]  /*2920*/  LOP3.LUT R3, R3, 0xfffffff8, RZ, 0xc0, !PT ;  /* 0xfffffff803037812 */ /* 0x000fc400078ec0ff */
[----:B------:R-:W-:Y:S01]  /*2930*/  CS2R R42, SRZ ;  /* 0x00000000002a7805 */ /* 0x000fe2000001ff00 */
[----:B------:R-:W-:Y:S01]  /*2940*/  UIADD3 UR20, UR35, UR21, URZ ;  /* 0x0000001523147290 */ /* 0x000fe2000fffe03f */
[----:B------:R-:W-:Y:S01]  /*2950*/  LOP3.LUT P4, RZ, R2, 0x2, RZ, 0xc0, !PT ;  /* 0x0000000202ff7812 */ /* 0x000fe2000788c0ff */
[----:B------:R-:W-:Y:S01]  /*2960*/  IMAD.IADD R0, R0, 0x1, -R3 ;  /* 0x0000000100007824 */ /* 0x000fe200078e0a03 */
[----:B------:R1:W2:Y:S01]  /*2970*/  LDSM.16.M88.4 R116, [R209+0x10000] ;  /* 0x01000000d174783b */ /* 0x0002a20000000200 */
[----:B------:R-:W-:Y:S01]  /*2980*/  UIADD3 UR11, UR35, UR12, URZ ;  /* 0x0000000c230b7290 */ /* 0x000fe2000fffe03f */
[----:B------:R-:W-:Y:S01]  /*2990*/  SEL R176, R176, 0xffffffe0, !P4 ;  /* 0xffffffe0b0b07807 */ /* 0x000fe20006000000 */
[----:B------:R-:W-:Y:S01]  /*29a0*/  UIADD3 UR4, UR35, UR9, URZ ;  /* 0x0000000923047290 */ /* 0x000fe2000fffe03f */
[----:B------:R1:W3:Y:S01]  /*29b0*/  LDSM.16.M88.4 R120, [R209+0x10800] ;  /* 0x01080000d178783b */ /* 0x0002e20000000200 */
[----:B------:R-:W-:Y:S01]  /*29c0*/  R2P PR, R0, 0x6 ;  /* 0x0000000600007804 */ /* 0x000fe20000000000 */
[----:B------:R-:W-:-:S02]  /*29d0*/  VIADD R0, R219, 0x2000 ;  /* 0x00002000db007836 */ /* 0x000fc40000000000 */
[----:B------:R-:W-:Y:S01]  /*29e0*/  IMAD.IADD R176, R176, 0x1, R208 ;  /* 0x00000001b0b07824 */ /* 0x000fe200078e02d0 */
[----:B------:R1:W4:Y:S01]  /*29f0*/  LDSM.16.M88.4 R124, [R211] ;  /* 0x00000000d37c783b */ /* 0x0003220000000200 */
[----:B------:R-:W-:Y:S02]  /*2a00*/  SEL R213, R213, 0xffffffe0, !P1 ;  /* 0xffffffe0d5d57807 */ /* 0x000fe40004800000 */
[----:B------:R-:W-:Y:S01]  /*2a10*/  SEL R210, R210, 0xffffffc0, !P2 ;  /* 0xffffffc0d2d27807 */ /* 0x000fe20005000000 */
[----:B------:R1:W1:Y:S01]  /*2a20*/  LDSM.16.M88.4 R140, [R176] ;  /* 0x00000000b08c783b */ /* 0x0002620000000200 */
[----:B------:R-:W-:Y:S01]  /*2a30*/  SEL R0, R0, R219, !P3 ;  /* 0x000000db00007207 */ /* 0x000fe20005800000 */
[----:B------:R-:W-:Y:S02]  /*2a40*/  IMAD.IADD R215, R214, 0x1, R213 ;  /* 0x00000001d6d77824 */ /* 0x000fe400078e02d5 */
[----:B------:R1:W1:Y:S01]  /*2a50*/  LDSM.16.M88.4 R144, [R176+0x800] ;  /* 0x00080000b090783b */ /* 0x0002620000000200 */
[----:B------:R-:W-:Y:S01]  /*2a60*/  LEA R204, R0, UR5, 0x1 ;  /* 0x0000000500cc7c11 */ /* 0x000fe2000f8e08ff */
[----:B------:R-:W-:-:S02]  /*2a70*/  IMAD.IADD R216, R214, 0x1, R210 ;  /* 0x00000001d6d87824 */ /* 0x000fc400078e02d2 */
[----:B------:R1:W1:Y:S01]  /*2a80*/  LDSM.16.M88.4 R172, [R176+0x2000] ;  /* 0x00200000b0ac783b */ /* 0x0002620000000200 */
[----:B------:R-:W-:-:S03]  /*2a90*/  IMAD.IADD R217, R210, 0x1, R215 ;  /* 0x00000001d2d97824 */ /* 0x000fc600078e02d7 */
[----:B------:R-:W1:Y:S04]  /*2aa0*/  LDSM.16.M88.4 R176, [R176+0x2800] ;  /* 0x00280000b0b0783b */ /* 0x000e680000000200 */
        /* <DEDUP_REMOVED lines=8> */
[----:B--234-:R1:W1:Y:S02]  /*2b30*/  LDSM.16.M88.4 R168, [R208+0x2800] ;  /* 0x00280000d0a8783b */ /* 0x01c2640000000200 */
.L_x_709:
[----:B------:R-:W0:Y:S01]  /*2b40*/  LDGDEPBAR ;  /* 0x00000000000079af */ /* 0x000e220000000000 */
[C---:B------:R-:W-:Y:S02]  /*2b50*/  IADD3 R0, R207.reuse, R213, RZ ;  /* 0x000000d5cf007210 */ /* 0x040fe40007ffe0ff */
[-C--:B------:R-:W-:Y:S02]  /*2b60*/  IADD3 R2, R207, R210.reuse, RZ ;  /* 0x000000d2cf027210 */ /* 0x080fe40007ffe0ff */
[----:B------:R-:W-:Y:S02]  /*2b70*/  IADD3 R3, R0, R210, RZ ;  /* 0x000000d200037210 */ /* 0x000fe40007ffe0ff */
[----:B-----5:R-:W-:Y:S02]  /*2b80*/  FSETP.NEU.FTZ.AND P1, PT, R231, -INF , PT ;  /* 0xff800000e700780b */ /* 0x020fe40003f3d000 */
[----:B------:R-:W-:Y:S01]  /*2b90*/  ISETP.GE.AND P6, PT, R229, 0x1, PT ;  /* 0x00000001e500780c */ /* 0x000fe20003fc6270 */
[----:B------:R-:W-:Y:S04]  /*2ba0*/  DEPBAR.LE SB0, 0x0 ;  /* 0x000080000000791a */ /* 0x000fe80000000000 */
[----:B------:R-:W-:Y:S06]  /*2bb0*/  BAR.SYNC.DEFER_BLOCKING 0x0 ;  /* 0x0000000000007b1d */ /* 0x000fec0000010000 */
[----:B------:R-:W-:Y:S08]  /*2bc0*/  LDSM.16.M88.4 R16, [R207] ;  /* 0x00000000cf10783b */ /* 0x000ff00000000200 */
[----:B------:R-:W2:Y:S08]  /*2bd0*/  LDSM.16.M88.4 R8, [R209+0xc000] ;  /* 0x00c00000d108783b */ /* 0x000eb00000000200 */
[----:B------:R-:W3:Y:S08]  /*2be0*/  LDSM.16.M88.4 R52, [R209+0xc800] ;  /* 0x00c80000d134783b */ /* 0x000ef00000000200 */
[----:B------:R-:W-:Y:S08]  /*2bf0*/  LDSM.16.M88.4 R56, [R0] ;  /* 0x000000000038783b */ /* 0x000ff00000000200 */
[----:B------:R-:W4:Y:S08]  /*2c00*/  LDSM.16.M88.4 R60, [R211+-0x4000] ;  /* 0xffc00000d33c783b */ /* 0x000f300000000200 */
[----:B------:R-:W1:Y:S01]  /*2c10*/  LDSM.16.M88.4 R64, [R211+-0x3800] ;  /* 0xffc80000d340783b */ /* 0x000e620000000200 */
[C---:B--2---:R-:W-:Y:S07]  /*2c20*/  HMMA.16816.F32.BF16 R4, R16.reuse, R8, RZ ;  /* 0x000000081004723c */ /* 0x044fee00000418ff */
[----:B------:R-:W-:Y:S01]  /*2c30*/  LDSM.16.M88.4 R100, [R2] ;  /* 0x000000000264783b */ /* 0x000fe20000000200 */
[C---:B------:R-:W-:Y:S07]  /*2c40*/  HMMA.16816.F32.BF16 R8, R16.reuse, R10, RZ ;  /* 0x0000000a1008723c */ /* 0x040fee00000418ff */
[----:B------:R-:W2:Y:S01]  /*2c50*/  LDSM.16.M88.4 R104, [R208+-0x4000] ;  /* 0xffc00000d068783b */ /* 0x000ea20000000200 */
[C---:B---3--:R-:W-:Y:S07]  /*2c60*/  HMMA.16816.F32.BF16 R12, R16.reuse, R52, RZ ;  /* 0x00000034100c723c */ /* 0x048fee00000418ff */
[----:B------:R-:W-:Y:S01]  /*2c70*/  LDSM.16.M88.4 R108, [R3] ;  /* 0x00000000036c783b */ /* 0x000fe20000000200 */
[----:B------:R-:W-:Y:S06]  /*2c80*/  HMMA.16816.F32.BF16 R16, R16, R54, RZ ;  /* 0x000000361010723c */ /* 0x000fec00000418ff */
[C---:B----4-:R-:W-:Y:S01]  /*2c90*/  HMMA.16816.F32.BF16 R4, R56.reuse, R60, R4 ;  /* 0x0000003c3804723c */ /* 0x050fe20000041804 */
[----:B------:R-:W3:Y:S05]  /*2ca0*/  LDSM.16.M88.4 R52, [R208+-0x3800] ;  /* 0xffc80000d034783b */ /* 0x000eea0000000200 */
[C---:B------:R-:W-:Y:S03]  /*2cb0*/  HMMA.16816.F32.BF16 R8, R56.reuse, R62, R8 ;  /* 0x0000003e3808723c */ /* 0x040fe60000041808 */
[----:B------:R-:W4:Y:S03]  /*2cc0*/  LDSM.16.M88.4 R112, [R212] ;  /* 0x00000000d470783b */ /* 0x000f260000000200 */
[C---:B-1----:R-:W-:Y:S05]  /*2cd0*/  HMMA.16816.F32.BF16 R12, R56.reuse, R64, R12 ;  /* 0x00000040380c723c */ /* 0x042fea000004180c */
[----:B------:R-:W-:Y:S01]  /*2ce0*/  LDSM.16.M88.4 R60, [R207+0x2000] ;  /* 0x00200000cf3c783b */ /* 0x000fe20000000200 */
[----:B------:R-:W-:Y:S06]  /*2cf0*/  HMMA.16816.F32.BF16 R16, R56, R66, R16 ;  /* 0x000000423810723c */ /* 0x000fec0000041810 */
[C---:B--2---:R-:W-:Y:S01]  /*2d00*/  HMMA.16816.F32.BF16 R4, R100.reuse, R104, R4 ;  /* 0x000000686404723c */ /* 0x044fe20000041804 */
[----:B------:R-:W1:Y:S05]  /*2d10*/  LDSM.16.M88.4 R56, [R212+0x800] ;  /* 0x00080000d438783b */ /* 0x000e6a0000000200 */
[C---:B------:R-:W-:Y:S03]  /*2d20*/  HMMA.16816.F32.BF16 R8, R100.reuse, R106, R8 ;  /* 0x0000006a6408723c */ /* 0x040fe60000041808 */
[----:B------:R-:W2:Y:S03]  /*2d30*/  LDSM.16.M88.4 R64, [R209+0xe000] ;  /* 0x00e00000d140783b */ /* 0x000ea60000000200 */
[C---:B---3--:R-:W-:Y:S05]  /*2d40*/  HMMA.16816.F32.BF16 R12, R100.reuse, R52, R12 ;  /* 0x00000034640c723c */ /* 0x048fea000004180c */
[----:B------:R-:W-:Y:S01]  /*2d50*/  LDSM.16.M88.4 R104, [R211+-0x2000] ;  /* 0xffe00000d368783b */ /* 0x000fe20000000200 */
[----:B------:R-:W-:Y:S07]  /*2d60*/  HMMA.16816.F32.BF16 R16, R100, R54, R16 ;  /* 0x000000366410723c */ /* 0x000fee0000041810 */
[----:B------:R-:W3:Y:S01]  /*2d70*/  LDSM.16.M88.4 R52, [R209+0xe800] ;  /* 0x00e80000d134783b */ /* 0x000ee20000000200 */
[C---:B----4-:R-:W-:Y:S07]  /*2d80*/  HMMA.16816.F32.BF16 R4, R108.reuse, R112, R4 ;  /* 0x000000706c04723c */ /* 0x050fee0000041804 */
[----:B------:R-:W4:Y:S01]  /*2d90*/  LDSM.16.M88.4 R100, [R0+0x2000] ;  /* 0x002000000064783b */ /* 0x000f220000000200 */
[C---:B------:R-:W-:Y:S06]  /*2da0*/  HMMA.16816.F32.BF16 R8, R108.reuse, R114, R8 ;  /* 0x000000726c08723c */ /* 0x040fec0000041808 */
[C---:B-1----:R-:W-:Y:S01]  /*2db0*/  HMMA.16816.F32.BF16 R12, R108.reuse, R56, R12 ;  /* 0x000000386c0c723c */ /* 0x042fe2000004180c */
[----:B------:R-:W-:Y:S05]  /*2dc0*/  LDSM.16.M88.4 R112, [R208+-0x2000] ;  /* 0xffe00000d070783b */ /* 0x000fea0000000200 */
[----:B------:R-:W-:Y:S03]  /*2dd0*/  HMMA.16816.F32.BF16 R16, R108, R58, R16 ;  /* 0x0000003a6c10723c */ /* 0x000fe60000041810 */
[----:B------:R-:W1:Y:S03]  /*2de0*/  LDSM.16.M88.4 R56, [R211+-0x1800] ;  /* 0xffe80000d338783b */ /* 0x000e660000000200 */
[C---:B--2---:R-:W-:Y:S05]  /*2df0*/  HMMA.16816.F32.BF16 R4, R60.reuse, R64, R4 ;  /* 0x000000403c04723c */ /* 0x044fea0000041804 */
[----:B------:R2:W1:Y:S01]  /*2e00*/  LDSM.16.M88.4 R108, [R2+0x2000] ;  /* 0x00200000026c783b */ /* 0x0004620000000200 */
[C---:B------:R-:W-:Y:S06]  /*2e10*/  HMMA.16816.F32.BF16 R8, R60.reuse, R66, R8 ;  /* 0x000000423c08723c */ /* 0x040fec0000041808 */
[C---:B---3--:R-:W-:Y:S01]  /*2e20*/  HMMA.16816.F32.BF16 R12, R60.reuse, R52, R12 ;  /* 0x000000343c0c723c */ /* 0x048fe2000004180c */
[----:B------:R-:W-:Y:S05]  /*2e30*/  LDSM.16.M88.4 R64, [R212+0x2000] ;  /* 0x00200000d440783b */ /* 0x000fea0000000200 */
[----:B------:R-:W-:Y:S03]  /*2e40*/  HMMA.16816.F32.BF16 R16, R60, R54, R16 ;  /* 0x000000363c10723c */ /* 0x000fe60000041810 */
[----:B------:R-:W3:Y:S03]  /*2e50*/  LDSM.16.M88.4 R52, [R208+-0x1800] ;  /* 0xffe80000d034783b */ /* 0x000ee60000000200 */
[C---:B----4-:R-:W-:Y:S05]  /*2e60*/  HMMA.16816.F32.BF16 R4, R100.reuse, R104, R4 ;  /* 0x000000686404723c */ /* 0x050fea0000041804 */
[----:B------:R4:W3:Y:S01]  /*2e70*/  LDSM.16.M88.4 R60, [R3+0x2000] ;  /* 0x00200000033c783b */ /* 0x0008e20000000200 */
[C---:B------:R-:W-:Y:S05]  /*2e80*/  HMMA.16816.F32.BF16 R8, R100.reuse, R106, R8 ;  /* 0x0000006a6408723c */ /* 0x040fea0000041808 */
[----:B--2---:R-:W-:Y:S01]  /*2e90*/  FMUL.FTZ R2, R231, 1.4426950216293334961 ;  /* 0x3fb8aa3be7027820 */ /* 0x004fe20000410000 */
[C---:B-1----:R-:W-:Y:S05]  /*2ea0*/  HMMA.16816.F32.BF16 R12, R100.reuse, R56, R12 ;  /* 0x00000038640c723c */ /* 0x042fea000004180c */
[----:B------:R-:W-:Y:S01]  /*2eb0*/  FSEL R2, R2, RZ, P1 ;  /* 0x000000ff02027208 */ /* 0x000fe20000800000 */
[----:B------:R-:W-:Y:S03]  /*2ec0*/  HMMA.16816.F32.BF16 R16, R100, R58, R16 ;  /* 0x0000003a6410723c */ /* 0x000fe60000041810 */
[----:B------:R-:W-:Y:S03]  /*2ed0*/  FSETP.NEU.FTZ.AND P1, PT, R232, -INF , PT ;  /* 0xff800000e800780b */ /* 0x000fe60003f3d000 */
[C---:B------:R-:W-:Y:S05]  /*2ee0*/  HMMA.16816.F32.BF16 R4, R108.reuse, R112, R4 ;  /* 0x000000706c04723c */ /* 0x040fea0000041804 */
[----:B----4-:R-:W-:Y:S01]  /*2ef0*/  @P0 LEA R3, R245, R248, 0x6 ;  /* 0x000000f8f5030211 */ /* 0x010fe200078e30ff */
[C---:B------:R-:W-:Y:S03]  /*2f00*/  HMMA.16816.F32.BF16 R8, R108.reuse, R114, R8 ;  /* 0x000000726c08723c */ /* 0x040fe60000041808 */
[CC--:B------:R-:W-:Y:S02]  /*2f10*/  @P0 ISETP.GE.AND P2, PT, R3.reuse, R228.reuse, PT ;  /* 0x000000e40300020c */ /* 0x0c0fe40003f46270 */
[----:B------:R-:W-:Y:S01]  /*2f20*/  @P0 IADD3 R0, R3, 0x1, RZ ;  /* 0x0000000103000810 */ /* 0x000fe20007ffe0ff */
[C---:B---3--:R-:W-:Y:S03]  /*2f30*/  HMMA.16816.F32.BF16 R12, R108.reuse, R52, R12 ;  /* 0x000000346c0c723c */ /* 0x048fe6000004180c */
[----:B------:R-:W-:Y:S03]  /*2f40*/  @P0 ISETP.GE.AND P3, PT, R0, R228, PT ;  /* 0x000000e40000020c */ /* 0x000fe60003f66270 */
[----:B------:R-:W-:Y:S01]  /*2f50*/  HMMA.16816.F32.BF16 R16, R108, R54, R16 ;  /* 0x000000366c10723c */ /* 0x000fe20000041810 */
[----:B------:R-:W1:Y:S05]  /*2f60*/  LDSM.16.M88.4 R52, [R212+0x2800] ;  /* 0x00280000d434783b */ /* 0x000e6a0000000200 */
[C---:B------:R-:W-:Y:S06]  /*2f70*/  HMMA.16816.F32.BF16 R4, R60.reuse, R64, R4 ;  /* 0x000000403c04723c */ /* 0x040fec0000041804 */
[C---:B------:R-:W-:Y:S11]  /*2f80*/  HMMA.16816.F32.BF16 R8, R60.reuse, R66, R8 ;  /* 0x000000423c08723c */ /* 0x040ff60000041808 */
[----:B------:R-:W-:Y:S07]  /*2f90*/  @!UPT UIADD3 URZ, URZ, URZ, URZ ;  /* 0x0000003f3f3ff290 */ /* 0x000fee000fffe03f */
[----:B------:R-:W-:Y:S01]  /*2fa0*/  FMUL.FTZ R4, R4, UR18 ;  /* 0x0000001204047c20 */ /* 0x000fe20008410000 */
[----:B------:R-:W-:Y:S01]  /*2fb0*/  FMUL.FTZ R6, R6, UR18 ;  /* 0x0000001206067c20 */ /* 0x000fe20008410000 */
[----:B------:R-:W-:Y:S01]  /*2fc0*/  FMUL.FTZ R7, R7, UR18 ;  /* 0x0000001207077c20 */ /* 0x000fe20008410000 */
[----:B------:R-:W-:Y:S01]  /*2fd0*/  FMUL.FTZ R5, R5, UR18 ;  /* 0x0000001205057c20 */ /* 0x000fe20008410000 */
[----:B------:R-:W2:Y:S02]  /*2fe0*/  MUFU.TANH R106, R4 ;  /* 0x00000004006a7308 */ /* 0x000ea40000002400 */
[----:B------:R-:W-:Y:S01]  /*2ff0*/  FMUL.FTZ R9, R9, UR18 ;  /* 0x0000001209097c20 */ /* 0x000fe20008410000 */
[----:B------:R-:W-:Y:S01]  /*3000*/  FMUL.FTZ R11, R11, UR18 ;  /* 0x000000120b0b7c20 */ /* 0x000fe20008410000 */
[----:B------:R-:W-:Y:S01]  /*3010*/  FMUL.FTZ R10, R10, UR18 ;  /* 0x000000120a0a7c20 */ /* 0x000fe20008410000 */
[----:B------:R-:W-:Y:S01]  /*3020*/  FMUL.FTZ R8, R8, UR18 ;  /* 0x0000001208087c20 */ /* 0x000fe20008410000 */
[C---:B-1----:R-:W-:Y:S04]  /*3030*/  HMMA.16816.F32.BF16 R12, R60.reuse, R52, R12 ;  /* 0x000000343c0c723c */ /* 0x042fe8000004180c */
[----:B------:R1:W-:Y:S02]  /*3040*/  MUFU.TANH R112, R7 ;  /* 0x0000000700707308 */ /* 0x0003e40000002400 */
[----:B------:R-:W-:Y:S08]  /*3050*/  HMMA.16816.F32.BF16 R16, R60, R54, R16 ;  /* 0x000000363c10723c */ /* 0x000ff00000041810 */
[----:B------:R-:W3:Y:S03]  /*3060*/  MUFU.TANH R105, R5 ;  /* 0x0000000500697308 */ /* 0x000ee60000002400 */
[----:B--2---:R-:W-:Y:S02]  /*3070*/  MOV R4, R106 ;  /* 0x0000006a00047202 */ /* 0x004fe40000000f00 */
[----:B------:R-:W-:Y:S05]  /*3080*/  @P0 FSEL R4, R106, -INF , !P2 ;  /* 0xff8000006a040808 */ /* 0x000fea0005000000 */
[----:B------:R-:W-:Y:S01]  /*3090*/  MUFU.TANH R103, R9 ;  /* 0x0000000900677308 */ /* 0x000fe20000002400 */
[--C-:B------:R-:W-:Y:S01]  /*30a0*/  FFMA.FTZ R4, R4, UR17, -R2.reuse ;  /* 0x0000001104047c23 */ /* 0x100fe20008010802 */
[----:B-1----:R-:W-:Y:S01]  /*30b0*/  @P0 IADD3 R7, R3, 0x11, RZ ;  /* 0x0000001103070810 */ /* 0x002fe20007ffe0ff */
[----:B------:R-:W-:Y:S07]  /*30c0*/  FMUL.FTZ R12, R12, UR18 ;  /* 0x000000120c0c7c20 */ /* 0x000fee0008410000 */
[----:B------:R1:W2:Y:S01]  /*30d0*/  MUFU.TANH R114, R6 ;  /* 0x0000000600727308 */ /* 0x0002a20000002400 */
[----:B------:R-:W-:Y:S01]  /*30e0*/  FMUL.FTZ R13, R13, UR18 ;  /* 0x000000120d0d7c20 */ /* 0x000fe20008410000 */
[----:B------:R-:W-:Y:S01]  /*30f0*/  FMUL.FTZ R14, R14, UR18 ;  /* 0x000000120e0e7c20 */ /* 0x000fe20008410000 */
[----:B------:R-:W-:Y:S01]  /*3100*/  FMUL.FTZ R15, R15, UR18 ;  /* 0x000000120f0f7c20 */ /* 0x000fe20008410000 */
[----:B---3--:R-:W-:Y:S01]  /*3110*/  MOV R0, R105 ;  /* 0x0000006900007202 */ /* 0x008fe20000000f00 */
[----:B------:R-:W-:Y:S01]  /*3120*/  FMUL.FTZ R16, R16, UR18 ;  /* 0x0000001210107c20 */ /* 0x000fe20008410000 */
[----:B------:R-:W-:Y:S01]  /*3130*/  FMUL.FTZ R17, R17, UR18 ;  /* 0x0000001211117c20 */ /* 0x000fe20008410000 */
[----:B------:R-:W-:Y:S03]  /*3140*/  FMUL.FTZ R18, R18, UR18 ;  /* 0x0000001212127c20 */ /* 0x000fe60008410000 */
[----:B------:R3:W-:Y:S01]  /*3150*/  MUFU.EX2 R186, R4 ;  /* 0x0000000400ba7308 */ /* 0x0007e20000000800 */
[----:B------:R-:W-:Y:S01]  /*3160*/  @P0 FSEL R0, R105, -INF , !P3 ;  /* 0xff80000069000808 */ /* 0x000fe20005800000 */
[----:B------:R-:W-:Y:S08]  /*3170*/  FMUL.FTZ R19, R19, UR18 ;  /* 0x0000001213137c20 */ /* 0x000ff00008410000 */
[----:B------:R-:W4:Y:S01]  /*3180*/  MUFU.TANH R104, R8 ;  /* 0x0000000800687308 */ /* 0x000f220000002400 */
[----:B-1----:R-:W-:Y:S01]  /*3190*/  FMUL.FTZ R6, R232, 1.4426950216293334961 ;  /* 0x3fb8aa3be8067820 */ /* 0x002fe20000410000 */
[----:B--2---:R-:W-:Y:S02]  /*31a0*/  MOV R5, R114 ;  /* 0x0000007200057202 */ /* 0x004fe40000000f00 */
[----:B------:R-:W-:Y:S06]  /*31b0*/  @P0 FSEL R5, R114, -INF , !P2 ;  /* 0xff80000072050808 */ /* 0x000fec0005000000 */
[----:B------:R-:W-:Y:S01]  /*31c0*/  MUFU.TANH R102, R12 ;  /* 0x0000000c00667308 */ /* 0x000fe20000002400 */
[----:B---3--:R-:W-:Y:S01]  /*31d0*/  FFMA.FTZ R4, R0, UR17, -R2 ;  /* 0x0000001100047c23 */ /* 0x008fe20008010802 */
[----:B------:R-:W-:Y:S02]  /*31e0*/  FSEL R0, R6, RZ, P1 ;  /* 0x000000ff06007208 */ /* 0x000fe40000800000 */
[----:B------:R-:W-:Y:S03]  /*31f0*/  @P0 IADD3 R6, R3, 0x8, RZ ;  /* 0x0000000803060810 */ /* 0x000fe60007ffe0ff */
[--C-:B------:R-:W-:Y:S03]  /*3200*/  FFMA.FTZ R5, R5, UR17, -R0.reuse ;  /* 0x0000001105057c23 */ /* 0x100fe60008010800 */
[----:B------:R-:W-:Y:S01]  /*3210*/  MUFU.TANH R109, R11 ;  /* 0x0000000b006d7308 */ /* 0x000fe20000002400 */
[-C--:B------:R-:W-:Y:S02]  /*3220*/  @P0 ISETP.GE.AND P1, PT, R6, R228.reuse, PT ;  /* 0x000000e40600020c */ /* 0x080fe40003f26270 */
[C---:B------:R-:W-:Y:S04]  /*3230*/  @P0 IADD3 R6, R3.reuse, 0x9, RZ ;  /* 0x0000000903060810 */ /* 0x040fe80007ffe0ff */
[----:B------:R-:W-:Y:S03]  /*3240*/  @P0 ISETP.GE.AND P2, PT, R6, R228, PT ;  /* 0x000000e40600020c */ /* 0x000fe60003f46270 */
[----:B------:R1:W-:Y:S01]  /*3250*/  MUFU.EX2 R184, R4 ;  /* 0x0000000400b87308 */ /* 0x0003e20000000800 */
[----:B------:R-:W-:Y:S09]  /*3260*/  @P0 IADD3 R6, R3, 0x10, RZ ;  /* 0x0000001003060810 */ /* 0x000ff20007ffe0ff */
[----:B------:R4:W-:Y:S10]  /*3270*/  MUFU.EX2 R194, R5 ;  /* 0x0000000500c27308 */ /* 0x0009f40000000800 */
[----:B------:R-:W-:Y:S01]  /*3280*/  MUFU.TANH R113, R10 ;  /* 0x0000000a00717308 */ /* 0x000fe20000002400 */
[----:B-1----:R-:W-:Y:S02]  /*3290*/  MOV R4, R112 ;  /* 0x0000007000047202 */ /* 0x002fe40000000f00 */
[----:B------:R-:W-:Y:S02]  /*32a0*/  @P0 FSEL R4, R112, -INF , !P3 ;  /* 0xff80000070040808 */ /* 0x000fe40005800000 */
[----:B------:R-:W-:Y:S03]  /*32b0*/  @P0 ISETP.GE.AND P3, PT, R7, R228, PT ;  /* 0x000000e40700020c */ /* 0x000fe60003f66270 */
[----:B------:R-:W-:Y:S01]  /*32c0*/  FFMA.FTZ R4, R4, UR17, -R0 ;  /* 0x0000001104047c23 */ /* 0x000fe20008010800 */
[----:B----4-:R-:W-:Y:S01]  /*32d0*/  MOV R5, R104 ;  /* 0x0000006800057202 */ /* 0x010fe20000000f00 */
[----:B------:R-:W1:Y:S01]  /*32e0*/  MUFU.TANH R101, R13 ;  /* 0x0000000d00657308 */ /* 0x000e620000002400 */
[----:B------:R-:W-:Y:S05]  /*32f0*/  @P0 FSEL R5, R104, -INF , !P1 ;  /* 0xff80000068050808 */ /* 0x000fea0004800000 */
[--C-:B------:R-:W-:Y:S04]  /*3300*/  FFMA.FTZ R5, R5, UR17, -R2.reuse ;  /* 0x0000001105057c23 */ /* 0x100fe80008010802 */
[----:B------:R2:W-:Y:S10]  /*3310*/  MUFU.EX2 R192, R4 ;  /* 0x0000000400c07308 */ /* 0x0005f40000000800 */
[----:B------:R3:W-:Y:S01]  /*3320*/  MUFU.EX2 R182, R5 ;  /* 0x0000000500b67308 */ /* 0x0007e20000000800 */
[----:B-1----:R-:W-:Y:S02]  /*3330*/  MOV R7, R101 ;  /* 0x0000006500077202 */ /* 0x002fe40000000f00 */
[----:B------:R-:W-:Y:S07]  /*3340*/  @P0 FSEL R7, R101, -INF , !P3 ;  /* 0xff80000065070808 */ /* 0x000fee0005800000 */
[----:B------:R-:W1:Y:S01]  /*3350*/  MUFU.TANH R111, R14 ;  /* 0x0000000e006f7308 */ /* 0x000e620000002400 */
[----:B--2---:R-:W-:Y:S02]  /*3360*/  MOV R4, R103 ;  /* 0x0000006700047202 */ /* 0x004fe40000000f00 */
[----:B------:R-:W-:Y:S05]  /*3370*/  @P0 FSEL R4, R103, -INF , !P2 ;  /* 0xff80000067040808 */ /* 0x000fea0005000000 */
[----:B------:R-:W-:Y:S01]  /*3380*/  FFMA.FTZ R4, R4, UR17, -R2 ;  /* 0x0000001104047c23 */ /* 0x000fe20008010802 */
[----:B---3--:R-:W-:Y:S01]  /*3390*/  MOV R5, R113 ;  /* 0x0000007100057202 */ /* 0x008fe20000000f00 */
[----:B------:R-:W-:Y:S01]  /*33a0*/  MUFU.TANH R110, R15 ;  /* 0x0000000f006e7308 */ /* 0x000fe20000002400 */
[----:B------:R-:W-:Y:S05]  /*33b0*/  @P0 FSEL R5, R113, -INF , !P1 ;  /* 0xff80000071050808 */ /* 0x000fea0004800000 */
[--C-:B------:R-:W-:Y:S01]  /*33c0*/  FFMA.FTZ R5, R5, UR17, -R0.reuse ;  /* 0x0000001105057c23 */ /* 0x100fe20008010800 */
[----:B-1----:R-:W-:Y:S03]  /*33d0*/  MOV R8, R111 ;  /* 0x0000006f00087202 */ /* 0x002fe60000000f00 */
[----:B------:R1:W-:Y:S10]  /*33e0*/  MUFU.EX2 R181, R4 ;  /* 0x0000000400b57308 */ /* 0x0003f40000000800 */
[----:B------:R2:W-:Y:S10]  /*33f0*/  MUFU.EX2 R191, R5 ;  /* 0x0000000500bf7308 */ /* 0x0005f40000000800 */
[----:B------:R-:W-:Y:S01]  /*3400*/  MUFU.TANH R100, R16 ;  /* 0x0000001000647308 */ /* 0x000fe20000002400 */
[----:B-1----:R-:W-:Y:S02]  /*3410*/  MOV R4, R109 ;  /* 0x0000006d00047202 */ /* 0x002fe40000000f00 */
[----:B------:R-:W-:Y:S02]  /*3420*/  @P0 FSEL R4, R109, -INF , !P2 ;  /* 0xff8000006d040808 */ /* 0x000fe40005000000 */
[----:B------:R-:W-:Y:S02]  /*3430*/  @P0 ISETP.GE.AND P2, PT, R6, R228, PT ;  /* 0x000000e40600020c */ /* 0x000fe40003f46270 */
[----:B------:R-:W-:Y:S03]  /*3440*/  MOV R6, R102 ;  /* 0x0000006600067202 */ /* 0x000fe60000000f00 */
[----:B------:R-:W1:Y:S01]  /*3450*/  MUFU.TANH R67, R17 ;  /* 0x0000001100437308 */ /* 0x000e620000002400 */
[----:B------:R-:W-:Y:S01]  /*3460*/  @P0 FSEL R6, R102, -INF , !P2 ;  /* 0xff80000066060808 */ /* 0x000fe20005000000 */
[----:B--2---:R-:W-:Y:S01]  /*3470*/  FFMA.FTZ R5, R4, UR17, -R0 ;  /* 0x0000001104057c23 */ /* 0x004fe20008010800 */
[----:B------:R-:W-:Y:S02]  /*3480*/  @P0 FSEL R8, R111, -INF , !P2 ;  /* 0xff8000006f080808 */ /* 0x000fe40005000000 */
[----:B------:R-:W-:Y:S01]  /*3490*/  IADD3 R4, P1, R242, R234, RZ ;  /* 0x000000eaf2047210 */ /* 0x000fe20007f3e0ff */
[--C-:B------:R-:W-:Y:S04]  /*34a0*/  FFMA.FTZ R6, R6, UR17, -R2.reuse ;  /* 0x0000001106067c23 */ /* 0x100fe80008010802 */
[----:B------:R2:W-:Y:S10]  /*34b0*/  MUFU.EX2 R189, R5 ;  /* 0x0000000500bd7308 */ /* 0x0005f40000000800 */
[----:B------:R3:W-:Y:S10]  /*34c0*/  MUFU.EX2 R185, R6 ;  /* 0x0000000600b97308 */ /* 0x0007f40000000800 */
[----:B------:R-:W-:Y:S01]  /*34d0*/  MUFU.TANH R108, R18 ;  /* 0x00000012006c7308 */ /* 0x000fe20000002400 */
[----:B--2---:R-:W-:Y:S05]  /*34e0*/  IADD3.X R5, R241, R233, RZ, P1, !PT ;  /* 0x000000e9f1057210 */ /* 0x004fea0000ffe4ff */
[----:B------:R-:W2:Y:S04]  /*34f0*/  LDG.E R66, desc[UR36][R4.64] ;  /* 0x0000002404427981 */ /* 0x000ea8000c1e1900 */
[----:B------:R-:W-:Y:S01]  /*3500*/  MUFU.TANH R107, R19 ;  /* 0x00000013006b7308 */ /* 0x000fe20000002400 */
[----:B---3--:R-:W-:Y:S01]  /*3510*/  FFMA.FTZ R6, R7, UR17, -R2 ;  /* 0x0000001107067c23 */ /* 0x008fe20008010802 */
[--C-:B------:R-:W-:Y:S01]  /*3520*/  FFMA.FTZ R7, R8, UR17, -R0.reuse ;  /* 0x0000001108077c23 */ /* 0x100fe20008010800 */
[C---:B------:R-:W-:Y:S01]  /*3530*/  @P0 IADD3 R8, R3.reuse, 0x18, RZ ;  /* 0x0000001803080810 */ /* 0x040fe20007ffe0ff */
[----:B------:R3:W4:Y:S01]  /*3540*/  LDG.E R65, desc[UR36][R4.64+0x20] ;  /* 0x0000202404417981 */ /* 0x000722000c1e1900 */
[----:B------:R-:W-:Y:S02]  /*3550*/  @P0 IADD3 R3, R3, 0x19, RZ ;  /* 0x0000001903030810 */ /* 0x000fe40007ffe0ff */
[-C--:B------:R-:W-:Y:S03]  /*3560*/  @P0 ISETP.GE.AND P1, PT, R8, R228.reuse, PT ;  /* 0x000000e40800020c */ /* 0x080fe60003f26270 */
[----:B------:R3:W3:Y:S01]  /*3570*/  MUFU.EX2 R183, R6 ;  /* 0x0000000600b77308 */ /* 0x0006e20000000800 */
[----:B------:R-:W-:Y:S02]  /*3580*/  @P0 ISETP.GE.AND P2, PT, R3, R228, PT ;  /* 0x000000e40300020c */ /* 0x000fe40003f46270 */
[----:B-1----:R-:W-:Y:S02]  /*3590*/  MOV R3, R67 ;  /* 0x0000004300037202 */ /* 0x002fe40000000f00 */
[----:B------:R-:W-:Y:S05]  /*35a0*/  @P0 FSEL R3, R67, -INF , !P2 ;  /* 0xff80000043030808 */ /* 0x000fea0005000000 */
[----:B------:R1:W-:Y:S01]  /*35b0*/  MUFU.EX2 R193, R7 ;  /* 0x0000000700c17308 */ /* 0x0003e20000000800 */
[----:B---3--:R-:W-:Y:S02]  /*35c0*/  MOV R6, R110 ;  /* 0x0000006e00067202 */ /* 0x008fe40000000f00 */
[----:B------:R-:W-:Y:S02]  /*35d0*/  @P0 FSEL R6, R110, -INF , !P3 ;  /* 0xff8000006e060808 */ /* 0x000fe40005800000 */
[----:B------:R-:W-:Y:S02]  /*35e0*/  F2FP.BF16.F32.PACK_AB R4, R184, R186 ;  /* 0x000000bab804723e */ /* 0x000fe400000010ff */
[----:B------:R-:W-:Y:S01]  /*35f0*/  F2FP.BF16.F32.PACK_AB R5, R183, R185 ;  /* 0x000000b9b705723e */ /* 0x000fe200000010ff */
[----:B------:R-:W-:Y:S01]  /*3600*/  FFMA.FTZ R6, R6, UR17, -R0 ;  /* 0x0000001106067c23 */ /* 0x000fe20008010800 */
[----:B-1----:R-:W-:Y:S01]  /*3610*/  MOV R7, R100 ;  /* 0x0000006400077202 */ /* 0x002fe20000000f00 */
[----:B------:R1:W-:Y:S01]  /*3620*/  STS [R237+0x12000], R4 ;  /* 0x01200004ed007388 */ /* 0x0003e20000000800 */
[----:B------:R-:W-:Y:S01]  /*3630*/  @P0 FSEL R7, R100, -INF , !P1 ;  /* 0xff80000064070808 */ /* 0x000fe20004800000 */
[----:B------:R3:W1:Y:S04]  /*3640*/  MUFU.EX2 R190, R6 ;  /* 0x0000000600be7308 */ /* 0x0006680000000800 */
[--C-:B---3--:R-:W-:Y:S01]  /*3650*/  FFMA.FTZ R6, R7, UR17, -R2.reuse ;  /* 0x0000001107067c23 */ /* 0x108fe20008010802 */
[----:B------:R-:W-:Y:S01]  /*3660*/  FFMA.FTZ R2, R3, UR17, -R2 ;  /* 0x0000001103027c23 */ /* 0x000fe20008010802 */
[----:B------:R-:W-:Y:S04]  /*3670*/  MOV R3, R107 ;  /* 0x0000006b00037202 */ /* 0x000fe80000000f00 */
[----:B------:R3:W-:Y:S01]  /*3680*/  MUFU.EX2 R180, R6 ;  /* 0x0000000600b47308 */ /* 0x0007e20000000800 */
[----:B------:R-:W-:Y:S02]  /*3690*/  @P0 FSEL R3, R107, -INF , !P2 ;  /* 0xff8000006b030808 */ /* 0x000fe40005000000 */
[----:B-1----:R-:W-:Y:S07]  /*36a0*/  F2FP.BF16.F32.PACK_AB R4, R190, R193 ;  /* 0x000000c1be04723e */ /* 0x002fee00000010ff */
[----:B------:R1:W1:Y:S01]  /*36b0*/  MUFU.EX2 R115, R2 ;  /* 0x0000000200737308 */ /* 0x0002620000000800 */
[----:B---3--:R-:W-:Y:S02]  /*36c0*/  MOV R6, R108 ;  /* 0x0000006c00067202 */ /* 0x008fe40000000f00 */
[----:B------:R-:W-:Y:S05]  /*36d0*/  @P0 FSEL R6, R108, -INF , !P1 ;  /* 0xff8000006c060808 */ /* 0x000fea0004800000 */
[--C-:B-1----:R-:W-:Y:S01]  /*36e0*/  FFMA.FTZ R2, R6, UR17, -R0.reuse ;  /* 0x0000001106027c23 */ /* 0x102fe20008010800 */
[----:B------:R-:W-:Y:S01]  /*36f0*/  FFMA.FTZ R0, R3, UR17, -R0 ;  /* 0x0000001103007c23 */ /* 0x000fe20008010800 */
[----:B------:R-:W-:Y:S02]  /*3700*/  F2FP.BF16.F32.PACK_AB R3, R192, R194 ;  /* 0x000000c2c003723e */ /* 0x000fe400000010ff */
[----:B------:R1:W-:Y:S03]  /*3710*/  MUFU.EX2 R188, R2 ;  /* 0x0000000200bc7308 */ /* 0x0003e60000000800 */
[----:B------:R3:W-:Y:S07]  /*3720*/  STS [R237+0x12400], R3 ;  /* 0x01240003ed007388 */ /* 0x0007ee0000000800 */
[----:B------:R3:W3:Y:S01]  /*3730*/  MUFU.EX2 R187, R0 ;  /* 0x0000000000bb7308 */ /* 0x0006e20000000800 */
[----:B-1----:R-:W-:Y:S05]  /*3740*/  F2FP.BF16.F32.PACK_AB R2, R181, R182 ;  /* 0x000000b6b502723e */ /* 0x002fea00000010ff */
[----:B------:R1:W-:Y:S01]  /*3750*/  STS [R240+0x12000], R2 ;  /* 0x01200002f0007388 */ /* 0x0003e20000000800 */
[----:B---3--:R-:W-:Y:S02]  /*3760*/  F2FP.BF16.F32.PACK_AB R0, R189, R191 ;  /* 0x000000bfbd00723e */ /* 0x008fe400000010ff */
[----:B------:R-:W-:Y:S03]  /*3770*/  F2FP.BF16.F32.PACK_AB R3, R115, R180 ;  /* 0x000000b47303723e */ /* 0x000fe600000010ff */
[----:B------:R3:W-:Y:S04]  /*3780*/  STS [R240+0x12400], R0 ;  /* 0x01240000f0007388 */ /* 0x0007e80000000800 */
[----:B------:R-:W-:Y:S04]  /*3790*/  STS [R236+0x12000], R5 ;  /* 0x01200005ec007388 */ /* 0x000fe80000000800 */
[----:B------:R-:W-:Y:S04]  /*37a0*/  STS [R236+0x12400], R4 ;  /* 0x01240004ec007388 */ /* 0x000fe80000000800 */
[----:B------:R3:W-:Y:S01]  /*37b0*/  STS [R238+0x12000], R3 ;  /* 0x01200003ee007388 */ /* 0x0007e20000000800 */
[----:B-1----:R-:W-:Y:S05]  /*37c0*/  F2FP.BF16.F32.PACK_AB R2, R187, R188 ;  /* 0x000000bcbb02723e */ /* 0x002fea00000010ff */
[----:B------:R1:W-:Y:S01]  /*37d0*/  STS [R238+0x12400], R2 ;  /* 0x01240002ee007388 */ /* 0x0003e20000000800 */
[----:B---3--:R-:W-:Y:S05]  /*37e0*/  LEA R0, R218, UR5, 0x1 ;  /* 0x00000005da007c11 */ /* 0x008fea000f8e08ff */
[----:B------:R-:W3:Y:S01]  /*37f0*/  LDSM.16.M88.4 R16, [R0+0x8000] ;  /* 0x008000000010783b */ /* 0x000ee20000000200 */
[CC--:B------:R-:W-:Y:S07]  /*3800*/  IADD3 R3, R210.reuse, R0.reuse, RZ ;  /* 0x00000000d2037210 */ /* 0x0c0fee0007ffe0ff */
[----:B------:R-:W-:Y:S01]  /*3810*/  LDSM.16.M88.4 R56, [R3+0x8000] ;  /* 0x008000000338783b */ /* 0x000fe20000000200 */
[----:B-1----:R-:W-:Y:S04]  /*3820*/  IADD3 R2, R213, R0, RZ ;  /* 0x00000000d5027210 */ /* 0x002fe80007ffe0ff */
[----:B------:R-:W-:Y:S03]  /*3830*/  IADD3 R64, R210, R2, RZ ;  /* 0x00000002d2407210 */ /* 0x000fe60007ffe0ff */
[----:B------:R-:W1:Y:S08]  /*3840*/  LDSM.16.M88.4 R52, [R2+0x8000] ;  /* 0x008000000234783b */ /* 0x000e700000000200 */
[----:B------:R-:W1:Y:S01]  /*3850*/  LDSM.16.M88.4 R60, [R64+0x8000] ;  /* 0x00800000403c783b */ /* 0x000e620000000200 */
        /* <DEDUP_REMOVED lines=13> */
[----:B------:R3:W2:Y:S05]  /*3930*/  LDSM.16.M88.4 R56, [R2+0xa000] ;  /* 0x00a000000238783b */ /* 0x0006aa0000000200 */
[C---:B------:R-:W-:Y:S06]  /*3940*/  HMMA.16816.F32.BF16 R4, R60.reuse, R140, R4 ;  /* 0x0000008c3c04723c */ /* 0x040fec0000041804 */
[C---:B------:R-:W-:Y:S06]  /*3950*/  HMMA.16816.F32.BF16 R8, R60.reuse, R142, R8 ;  /* 0x0000008e3c08723c */ /* 0x040fec0000041808 */
[C---:B------:R-:W-:Y:S06]  /*3960*/  HMMA.16816.F32.BF16 R12, R60.reuse, R144, R12 ;  /* 0x000000903c0c723c */ /* 0x040fec000004180c */
[----:B------:R-:W-:Y:S01]  /*3970*/  HMMA.16816.F32.BF16 R16, R60, R146, R16 ;  /* 0x000000923c10723c */ /* 0x000fe20000041810 */
[----:B------:R-:W4:Y:S04]  /*3980*/  LDSM.16.M88.4 R60, [R3+0xa000] ;  /* 0x00a00000033c783b */ /* 0x000f280000000200 */
[----:B---3--:R-:W-:Y:S01]  /*3990*/  FFMA.FTZ R2, -R106, R106, 1 ;  /* 0x3f8000006a027423 */ /* 0x008fe2000001016a */
[C---:B-1----:R-:W-:Y:S05]  /*39a0*/  HMMA.16816.F32.BF16 R4, R52.reuse, R148, R4 ;  /* 0x000000943404723c */ /* 0x042fea0000041804 */
[----:B------:R-:W-:Y:S01]  /*39b0*/  FMUL.FTZ R2, R2, UR18 ;  /* 0x0000001202027c20 */ /* 0x000fe20008410000 */
[C---:B------:R-:W-:Y:S06]  /*39c0*/  HMMA.16816.F32.BF16 R8, R52.reuse, R150, R8 ;  /* 0x000000963408723c */ /* 0x040fec0000041808 */
[C---:B------:R-:W-:Y:S06]  /*39d0*/  HMMA.16816.F32.BF16 R12, R52.reuse, R152, R12 ;  /* 0x00000098340c723c */ /* 0x040fec000004180c */
[----:B------:R-:W-:Y:S01]  /*39e0*/  HMMA.16816.F32.BF16 R16, R52, R154, R16 ;  /* 0x0000009a3410723c */ /* 0x000fe20000041810 */
[----:B------:R-:W1:Y:S05]  /*39f0*/  LDSM.16.M88.4 R52, [R64+0xa000] ;  /* 0x00a000004034783b */ /* 0x000e6a0000000200 */
[C---:B--2---:R-:W-:Y:S06]  /*3a00*/  HMMA.16816.F32.BF16 R4, R56.reuse, R156, R4 ;  /* 0x0000009c3804723c */ /* 0x044fec0000041804 */
[C---:B------:R-:W-:Y:S06]  /*3a10*/  HMMA.16816.F32.BF16 R8, R56.reuse, R158, R8 ;  /* 0x0000009e3808723c */ /* 0x040fec0000041808 */
[C---:B------:R-:W-:Y:S06]  /*3a20*/  HMMA.16816.F32.BF16 R12, R56.reuse, R160, R12 ;  /* 0x000000a0380c723c */ /* 0x040fec000004180c */
[----:B------:R-:W-:Y:S06]  /*3a30*/  HMMA.16816.F32.BF16 R16, R56, R162, R16 ;  /* 0x000000a23810723c */ /* 0x000fec0000041810 */
[C---:B----4-:R-:W-:Y:S06]  /*3a40*/  HMMA.16816.F32.BF16 R4, R60.reuse, R164, R4 ;  /* 0x000000a43c04723c */ /* 0x050fec0000041804 */
[C---:B------:R-:W-:Y:S06]  /*3a50*/  HMMA.16816.F32.BF16 R8, R60.reuse, R166, R8 ;  /* 0x000000a63c08723c */ /* 0x040fec0000041808 */
[C---:B------:R-:W-:Y:S06]  /*3a60*/  HMMA.16816.F32.BF16 R12, R60.reuse, R168, R12 ;  /* 0x000000a83c0c723c */ /* 0x040fec000004180c */
[----:B------:R-:W-:Y:S06]  /*3a70*/  HMMA.16816.F32.BF16 R16, R60, R170, R16 ;  /* 0x000000aa3c10723c */ /* 0x000fec0000041810 */
[C---:B-1----:R-:W-:Y:S06]  /*3a80*/  HMMA.16816.F32.BF16 R4, R52.reuse, R172, R4 ;  /* 0x000000ac3404723c */ /* 0x042fec0000041804 */
[C---:B------:R-:W-:Y:S06]  /*3a90*/  HMMA.16816.F32.BF16 R8, R52.reuse, R174, R8 ;  /* 0x000000ae3408723c */ /* 0x040fec0000041808 */
[C---:B------:R-:W-:Y:S06]  /*3aa0*/  HMMA.16816.F32.BF16 R12, R52.reuse, R176, R12 ;  /* 0x000000b0340c723c */ /* 0x040fec000004180c */
[----:B------:R-:W-:Y:S06]  /*3ab0*/  HMMA.16816.F32.BF16 R16, R52, R178, R16 ;  /* 0x000000b23410723c */ /* 0x000fec0000041810 */
[C---:B------:R-:W-:Y:S01]  /*3ac0*/  FADD.FTZ R0, -R66.reuse, R4 ;  /* 0x0000000442007221 */ /* 0x040fe20000010100 */
[----:B------:R-:W-:Y:S01]  /*3ad0*/  FADD.FTZ R3, -R66, R5 ;  /* 0x0000000542037221 */ /* 0x000fe20000010100 */
[----:B------:R-:W-:Y:S03]  /*3ae0*/  FFMA.FTZ R5, -R105, R105, 1 ;  /* 0x3f80000069057423 */ /* 0x000fe60000010169 */
[----:B------:R-:W-:Y:S01]  /*3af0*/  FMUL.FTZ R0, R186, R0 ;  /* 0x00000000ba007220 */ /* 0x000fe20000410000 */
[C---:B------:R-:W-:Y:S01]  /*3b00*/  FADD.FTZ R4, -R66.reuse, R8 ;  /* 0x0000000842047221 */ /* 0x040fe20000010100 */
[----:B------:R-:W-:Y:S01]  /*3b10*/  FADD.FTZ R9, -R66, R9 ;  /* 0x0000000942097221 */ /* 0x000fe20000010100 */
[----:B------:R-:W-:Y:S01]  /*3b20*/  FFMA.FTZ R8, -R103, R103, 1 ;  /* 0x3f80000067087423 */ /* 0x000fe20000010167 */
[----:B------:R-:W-:Y:S01]  /*3b30*/  FMUL.FTZ R2, R0, R2 ;  /* 0x0000000200027220 */ /* 0x000fe20000410000 */
[----:B------:R-:W-:Y:S01]  /*3b40*/  FFMA.FTZ R0, -R104, R104, 1 ;  /* 0x3f80000068007423 */ /* 0x000fe20000010168 */
[----:B------:R-:W-:Y:S01]  /*3b50*/  FMUL.FTZ R3, R184, R3 ;  /* 0x00000003b8037220 */ /* 0x000fe20000410000 */
[----:B------:R-:W-:Y:S01]  /*3b60*/  FMUL.FTZ R5, R5, UR18 ;  /* 0x0000001205057c20 */ /* 0x000fe20008410000 */
[----:B------:R-:W-:Y:S01]  /*3b70*/  FMUL.FTZ R4, R182, R4 ;  /* 0x00000004b6047220 */ /* 0x000fe20000410000 */
[----:B------:R-:W-:Y:S01]  /*3b80*/  FMUL.FTZ R9, R181, R9 ;  /* 0x00000009b5097220 */ /* 0x000fe20000410000 */
[----:B------:R-:W-:Y:S01]  /*3b90*/  FMUL.FTZ R0, R0, UR18 ;  /* 0x0000001200007c20 */ /* 0x000fe20008410000 */
[----:B------:R-:W-:Y:S01]  /*3ba0*/  FMUL.FTZ R8, R8, UR18 ;  /* 0x0000001208087c20 */ /* 0x000fe20008410000 */
[----:B------:R-:W-:Y:S01]  /*3bb0*/  FMUL.FTZ R5, R3, R5 ;  /* 0x0000000503057220 */ /* 0x000fe20000410000 */
[C---:B------:R-:W-:Y:S01]  /*3bc0*/  FADD.FTZ R12, -R66.reuse, R12 ;  /* 0x0000000c420c7221 */ /* 0x040fe20000010100 */
[C---:B------:R-:W-:Y:S01]  /*3bd0*/  FADD.FTZ R13, -R66.reuse, R13 ;  /* 0x0000000d420d7221 */ /* 0x040fe20000010100 */
[----:B------:R-:W-:Y:S01]  /*3be0*/  FADD.FTZ R3, -R66, R16 ;  /* 0x0000001042037221 */ /* 0x000fe20000010100 */
[----:B------:R-:W-:Y:S01]  /*3bf0*/  FMUL.FTZ R0, R4, R0 ;  /* 0x0000000004007220 */ /* 0x000fe20000410000 */
[----:B------:R-:W-:Y:S01]  /*3c00*/  F2FP.BF16.F32.PACK_AB R5, R5, R2 ;  /* 0x000000020505723e */ /* 0x000fe200000010ff */
[----:B------:R-:W-:Y:S01]  /*3c10*/  FMUL.FTZ R8, R9, R8 ;  /* 0x0000000809087220 */ /* 0x000fe20000410000 */
[----:B------:R-:W-:Y:S01]  /*3c20*/  FADD.FTZ R66, -R66, R17 ;  /* 0x0000001142427221 */ /* 0x000fe20000010100 */
[----:B------:R-:W-:Y:S01]  /*3c30*/  FFMA.FTZ R9, -R100, R100, 1 ;  /* 0x3f80000064097423 */ /* 0x000fe20000010164 */
[----:B------:R-:W-:Y:S01]  /*3c40*/  FFMA.FTZ R4, -R67, R67, 1 ;  /* 0x3f80000043047423 */ /* 0x000fe20000010143 */
[----:B------:R-:W-:Y:S01]  /*3c50*/  FMUL.FTZ R16, R185, R12 ;  /* 0x0000000cb9107220 */ /* 0x000fe20000410000 */
[----:B------:R-:W-:Y:S01]  /*3c60*/  FMUL.FTZ R17, R183, R13 ;  /* 0x0000000db7117220 */ /* 0x000fe20000410000 */
[----:B------:R-:W-:Y:S01]  /*3c70*/  FMUL.FTZ R12, R180, R3 ;  /* 0x00000003b40c7220 */ /* 0x000fe20000410000 */
[----:B------:R-:W-:Y:S01]  /*3c80*/  FMUL.FTZ R13, R115, R66 ;  /* 0x00000042730d7220 */ /* 0x000fe20000410000 */
[----:B------:R-:W-:Y:S01]  /*3c90*/  FFMA.FTZ R3, -R102, R102, 1 ;  /* 0x3f80000066037423 */ /* 0x000fe20000010166 */
[----:B------:R-:W-:Y:S01]  /*3ca0*/  FFMA.FTZ R2, -R101, R101, 1 ;  /* 0x3f80000065027423 */ /* 0x000fe20000010165 */
[----:B------:R-:W-:Y:S01]  /*3cb0*/  FMUL.FTZ R9, R9, UR18 ;  /* 0x0000001209097c20 */ /* 0x000fe20008410000 */
[----:B------:R-:W-:Y:S01]  /*3cc0*/  FMUL.FTZ R4, R4, UR18 ;  /* 0x0000001204047c20 */ /* 0x000fe20008410000 */
[----:B------:R-:W-:Y:S01]  /*3cd0*/  FMUL.FTZ R3, R3, UR18 ;  /* 0x0000001203037c20 */ /* 0x000fe20008410000 */
[----:B------:R-:W-:Y:S01]  /*3ce0*/  FMUL.FTZ R2, R2, UR18 ;  /* 0x0000001202027c20 */ /* 0x000fe20008410000 */
[----:B------:R-:W-:Y:S01]  /*3cf0*/  FMUL.FTZ R9, R12, R9 ;  /* 0x000000090c097220 */ /* 0x000fe20000410000 */
[----:B------:R-:W-:Y:S01]  /*3d00*/  FMUL.FTZ R4, R13, R4 ;  /* 0x000000040d047220 */ /* 0x000fe20000410000 */
[----:B------:R-:W-:Y:S01]  /*3d10*/  F2FP.BF16.F32.PACK_AB R8, R8, R0 ;  /* 0x000000000808723e */ /* 0x000fe200000010ff */
[----:B------:R-:W-:Y:S01]  /*3d20*/  FMUL.FTZ R3, R16, R3 ;  /* 0x0000000310037220 */ /* 0x000fe20000410000 */
[----:B------:R-:W-:Y:S01]  /*3d30*/  FMUL.FTZ R2, R17, R2 ;  /* 0x0000000211027220 */ /* 0x000fe20000410000 */
[C---:B------:R-:W-:Y:S01]  /*3d40*/  FADD.FTZ R0, -R65.reuse, R7 ;  /* 0x0000000741007221 */ /* 0x040fe20000010100 */
[----:B------:R-:W-:Y:S01]  /*3d50*/  F2FP.BF16.F32.PACK_AB R7, R4, R9 ;  /* 0x000000090407723e */ /* 0x000fe200000010ff */
[----:B------:R-:W-:Y:S01]  /*3d60*/  FFMA.FTZ R4, -R112, R112, 1 ;  /* 0x3f80000070047423 */ /* 0x000fe20000010170 */
[C---:B------:R-:W-:Y:S01]  /*3d70*/  FADD.FTZ R12, -R65.reuse, R6 ;  /* 0x00000006410c7221 */ /* 0x040fe20000010100 */
[----:B------:R-:W-:Y:S01]  /*3d80*/  F2FP.BF16.F32.PACK_AB R6, R2, R3 ;  /* 0x000000030206723e */ /* 0x000fe200000010ff */
[----:B------:R-:W-:Y:S01]  /*3d90*/  FMUL.FTZ R3, R192, R0 ;  /* 0x00000000c0037220 */ /* 0x000fe20000410000 */
[----:B------:R-:W-:Y:S01]  /*3da0*/  FMUL.FTZ R4, R4, UR18 ;  /* 0x0000001204047c20 */ /* 0x000fe20008410000 */
[----:B------:R-:W-:Y:S01]  /*3db0*/  FFMA.FTZ R0, -R114, R114, 1 ;  /* 0x3f80000072007423 */ /* 0x000fe20000010172 */
[C---:B------:R-:W-:Y:S01]  /*3dc0*/  FADD.FTZ R9, -R65.reuse, R10 ;  /* 0x0000000a41097221 */ /* 0x040fe20000010100 */
[----:B------:R-:W-:Y:S01]  /*3dd0*/  FADD.FTZ R10, -R65, R11 ;  /* 0x0000000b410a7221 */ /* 0x000fe20000010100 */
[----:B------:R-:W-:Y:S01]  /*3de0*/  FMUL.FTZ R4, R3, R4 ;  /* 0x0000000403047220 */ /* 0x000fe20000410000 */
[----:B------:R-:W-:Y:S01]  /*3df0*/  FADD.FTZ R3, -R65, R14 ;  /* 0x0000000e41037221 */ /* 0x000fe20000010100 */
[----:B------:R-:W-:Y:S01]  /*3e00*/  FFMA.FTZ R14, -R113, R113, 1 ;  /* 0x3f800000710e7423 */ /* 0x000fe20000010171 */
        /* <DEDUP_REMOVED lines=8> */
[----:B------:R-:W-:Y:S01]  /*3e90*/  FADD.FTZ R15, -R65, R15 ;  /* 0x0000000f410f7221 */ /* 0x000fe20000010100 */
[----:B------:R-:W-:Y:S01]  /*3ea0*/  FMUL.FTZ R14, R9, R14 ;  /* 0x0000000e090e7220 */ /* 0x000fe20000410000 */
[----:B------:R-:W-:Y:S01]  /*3eb0*/  FMUL.FTZ R13, R10, R13 ;  /* 0x0000000d0a0d7220 */ /* 0x000fe20000410000 */
[C---:B------:R-:W-:Y:S01]  /*3ec0*/  FADD.FTZ R18, -R65.reuse, R18 ;  /* 0x0000001241127221 */ /* 0x040fe20000010100 */
[----:B------:R-:W-:Y:S01]  /*3ed0*/  FADD.FTZ R2, -R65, R19 ;  /* 0x0000001341027221 */ /* 0x000fe20000010100 */
[----:B------:R-:W-:Y:S01]  /*3ee0*/  FFMA.FTZ R10, -R111, R111, 1 ;  /* 0x3f8000006f0a7423 */ /* 0x000fe2000001016f */
[----:B------:R-:W-:Y:S01]  /*3ef0*/  FFMA.FTZ R9, -R110, R110, 1 ;  /* 0x3f8000006e097423 */ /* 0x000fe2000001016e */
[----:B------:R-:W-:Y:S01]  /*3f00*/  FFMA.FTZ R12, -R108, R108, 1 ;  /* 0x3f8000006c0c7423 */ /* 0x000fe2000001016c */
[----:B------:R-:W-:Y:S01]  /*3f10*/  FFMA.FTZ R11, -R107, R107, 1 ;  /* 0x3f8000006b0b7423 */ /* 0x000fe2000001016b */
[----:B------:R-:W-:Y:S01]  /*3f20*/  F2FP.BF16.F32.PACK_AB R4, R4, R0 ;  /* 0x000000000404723e */ /* 0x000fe200000010ff */
[----:B------:R-:W-:Y:S01]  /*3f30*/  FMUL.FTZ R3, R193, R3 ;  /* 0x00000003c1037220 */ /* 0x000fe20000410000 */
[----:B------:R-:W-:Y:S01]  /*3f40*/  FMUL.FTZ R15, R190, R15 ;  /* 0x0000000fbe0f7220 */ /* 0x000fe20000410000 */
[----:B------:R-:W-:Y:S01]  /*3f50*/  FMUL.FTZ R0, R188, R18 ;  /* 0x00000012bc007220 */ /* 0x000fe20000410000 */
[----:B------:R-:W-:Y:S01]  /*3f60*/  FMUL.FTZ R2, R187, R2 ;  /* 0x00000002bb027220 */ /* 0x000fe20000410000 */
[----:B------:R-:W-:Y:S01]  /*3f70*/  FMUL.FTZ R10, R10, UR18 ;  /* 0x000000120a0a7c20 */ /* 0x000fe20008410000 */
[----:B------:R-:W-:Y:S01]  /*3f80*/  FMUL.FTZ R9, R9, UR18 ;  /* 0x0000001209097c20 */ /* 0x000fe20008410000 */
[----:B------:R-:W-:Y:S01]  /*3f90*/  FMUL.FTZ R12, R12, UR18 ;  /* 0x000000120c0c7c20 */ /* 0x000fe20008410000 */
[----:B------:R-:W-:Y:S01]  /*3fa0*/  FMUL.FTZ R11, R11, UR18 ;  /* 0x000000120b0b7c20 */ /* 0x000fe20008410000 */
[----:B------:R-:W-:Y:S01]  /*3fb0*/  FMUL.FTZ R10, R3, R10 ;  /* 0x0000000a030a7220 */ /* 0x000fe20000410000 */
        /* <DEDUP_REMOVED lines=12> */
[C---:B-1----:R-:W-:Y:S05]  /*4080*/  IMAD.U32 R2, R15.reuse, -0x40, RZ ;  /* 0xffffffc00f027824 */ /* 0x042fea00078e00ff */
        /* <DEDUP_REMOVED lines=14> */
.L_x_707:
[----:B-1----:R-:W-:Y:S01]  /*4170*/  F2FP.BF16.F32.PACK_AB R2, R13, R14 ;  /* 0x0000000e0d02723e */ /* 0x002fe200000010ff */
[----:B------:R-:W-:Y:S01]  /*4180*/  STS [R237+0x10000], R5 ;  /* 0x01000005ed007388 */ /* 0x000fe20000000800 */
[----:B------:R-:W-:Y:S02]  /*4190*/  F2FP.BF16.F32.PACK_AB R0, R9, R10 ;  /* 0x0000000a0900723e */ /* 0x000fe400000010ff */
[----:B------:R-:W-:Y:S01]  /*41a0*/  F2FP.BF16.F32.PACK_AB R3, R11, R12 ;  /* 0x0000000c0b03723e */ /* 0x000fe200000010ff */
[----:B------:R-:W-:Y:S04]  /*41b0*/  STS [R237+0x10400], R4 ;  /* 0x01040004ed007388 */ /* 0x000fe80000000800 */
[----:B------:R-:W-:Y:S04]  /*41c0*/  STS [R240+0x10000], R8 ;  /* 0x01000008f0007388 */ /* 0x000fe80000000800 */
[----:B------:R-:W-:Y:S04]  /*41d0*/  STS [R240+0x10400], R2 ;  /* 0x01040002f0007388 */ /* 0x000fe80000000800 */
[----:B------:R-:W-:Y:S04]  /*41e0*/  STS [R236+0x10000], R6 ;  /* 0x01000006ec007388 */ /* 0x000fe80000000800 */
[----:B------:R1:W-:Y:S04]  /*41f0*/  STS [R236+0x10400], R0 ;  /* 0x01040000ec007388 */ /* 0x0003e80000000800 */
[----:B------:R-:W-:Y:S04]  /*4200*/  STS [R238+0x10000], R7 ;  /* 0x01000007ee007388 */ /* 0x000fe80000000800 */
[----:B------:R-:W-:Y:S01]  /*4210*/  STS [R238+0x10400], R3 ;  /* 0x01040003ee007388 */ /* 0x000fe20000000800 */
[----:B------:R-:W-:Y:S01]  /*4220*/  BAR.SYNC.DEFER_BLOCKING 0x0 ;  /* 0x0000000000007b1d */ /* 0x000fe20000010000 */
[----:B-1----:R-:W-:Y:S05]  /*4230*/  LEA R0, R219, UR5, 0x1 ;  /* 0x00000005db007c11 */ /* 0x002fea000f8e08ff */
        /* <DEDUP_REMOVED lines=69> */
.L_x_708:
[----:B------:R-:W-:Y:S01]  /*4690*/  LDSM.16.M88.4 R64, [R214] ;  /* 0x00000000d640783b */ /* 0x000fe20000000200 */
[----:B-1----:R-:W-:Y:S01]  /*46a0*/  IMAD.U32 R3, RZ, RZ, UR19 ;  /* 0x00000013ff037e24 */ /* 0x002fe2000f8e00ff */
[----:B------:R-:W-:Y:S02]  /*46b0*/  @P6 IADD3 R2, P2, R242, R239, RZ ;  /* 0x000000eff2026210 */ /* 0x000fe40007f5e0ff */
[----:B------:R-:W1:Y:S02]  /*46c0*/  LDSM.16.MT88.4 R16, [R0+0xc000] ;  /* 0x00c000000010783b */ /* 0x000e640000004200 */
[----:B------:R-:W-:Y:S01]  /*46d0*/  LEA R222, P1, R3, R222, 0x2 ;  /* 0x000000de03de7211 */ /* 0x000fe200078210ff */
[----:B------:R-:W-:Y:S01]  /*46e0*/  @P6 IMAD.X R3, R241, 0x1, R235, P2 ;  /* 0x00000001f1036824 */ /* 0x000fe200010e06eb */
[----:B------:R-:W2:Y:S04]  /*46f0*/  LDSM.16.M88.4 R60, [R214+0x1000] ;  /* 0x00100000d63c783b */ /* 0x000ea80000000200 */
        /* <DEDUP_REMOVED lines=8> */
[-C--:B-1----:R-:W-:Y:S03]  /*4780*/  HMMA.16816.F32.BF16 R4, R64, R16.reuse, RZ ;  /* 0x000000104004723c */ /* 0x082fe600000418ff */
[----:B------:R-:W-:Y:S04]  /*4790*/  LDSM.16.MT88.4 R196, [R0+0xd800] ;  /* 0x00d8000000c4783b */ /* 0x000fe80000004200 */
[----:B------:R-:W-:Y:S01]  /*47a0*/  LDSM.16.M88.4 R200, [R217+0x1000] ;  /* 0x00100000d9c8783b */ /* 0x000fe20000000200 */
[C---:B--2---:R-:W-:Y:S03]  /*47b0*/  HMMA.16816.F32.BF16 R8, R60.reuse, R16, RZ ;  /* 0x000000103c08723c */ /* 0x044fe600000418ff */
[----:B------:R-:W5:Y:S03]  /*47c0*/  @P6 LDG.E R231, desc[UR36][R2.64+-0x100] ;  /* 0xffff002402e76981 */ /* 0x000f66000c1e1900 */
[-C--:B------:R-:W-:Y:S01]  /*47d0*/  HMMA.16816.F32.BF16 R12, R60, R18.reuse, RZ ;  /* 0x000000123c0c723c */ /* 0x080fe200000418ff */
[----:B------:R1:W5:Y:S05]  /*47e0*/  @P6 LDG.E R232, desc[UR36][R2.64+-0xe0] ;  /* 0xffff202402e86981 */ /* 0x00036a000c1e1900 */
[C---:B------:R-:W-:Y:S06]  /*47f0*/  HMMA.16816.F32.BF16 R16, R64.reuse, R18, RZ ;  /* 0x000000124010723c */ /* 0x040fec00000418ff */
[-C--:B---3--:R-:W-:Y:S06]  /*4800*/  HMMA.16816.F32.BF16 R52, R64, R100.reuse, RZ ;  /* 0x000000644034723c */ /* 0x088fec00000418ff */
[C---:B------:R-:W-:Y:S06]  /*4810*/  HMMA.16816.F32.BF16 R56, R60.reuse, R100, RZ ;  /* 0x000000643c38723c */ /* 0x040fec00000418ff */
[-C--:B------:R-:W-:Y:S01]  /*4820*/  HMMA.16816.F32.BF16 R60, R60, R102.reuse, RZ ;  /* 0x000000663c3c723c */ /* 0x080fe200000418ff */
[----:B-1----:R-:W-:Y:S05]  /*4830*/  IMAD.MOV.U32 R2, RZ, RZ, R222 ;  /* 0x000000ffff027224 */ /* 0x002fea00078e00de */
        /* <DEDUP_REMOVED lines=9> */
[-C--:B------:R-:W-:Y:S06]  /*48d0*/  HMMA.16816.F32.BF16 R60, R112, R182.reuse, R60 ;  /* 0x000000b6703c723c */ /* 0x080fec000004183c */
[----:B------:R-:W-:Y:S01]  /*48e0*/  HMMA.16816.F32.BF16 R64, R104, R182, R64 ;  /* 0x000000b66840723c */ /* 0x000fe20000041840 */
[----:B------:R3:W4:Y:S05]  /*48f0*/  LDSM.16.MT88.4 R104, [R0+0xf800] ;  /* 0x00f800000068783b */ /* 0x00072a0000004200 */
[-C--:B------:R-:W-:Y:S06]  /*4900*/  HMMA.16816.F32.BF16 R4, R184, R188.reuse, R4 ;  /* 0x000000bcb804723c */ /* 0x080fec0000041804 */
[C---:B------:R-:W-:Y:S06]  /*4910*/  HMMA.16816.F32.BF16 R8, R192.reuse, R188, R8 ;  /* 0x000000bcc008723c */ /* 0x040fec0000041808 */
[-C--:B------:R-:W-:Y:S06]  /*4920*/  HMMA.16816.F32.BF16 R12, R192, R190.reuse, R12 ;  /* 0x000000bec00c723c */ /* 0x080fec000004180c */
[C---:B------:R-:W-:Y:S01]  /*4930*/  HMMA.16816.F32.BF16 R16, R184.reuse, R190, R16 ;  /* 0x000000beb810723c */ /* 0x040fe20000041810 */
[----:B---3--:R-:W-:Y:S05]  /*4940*/  IMAD.U32 R0, RZ, RZ, UR19 ;  /* 0x00000013ff007e24 */ /* 0x008fea000f8e00ff */
[-C--:B-1----:R-:W-:Y:S05]  /*4950*/  HMMA.16816.F32.BF16 R52, R184, R100.reuse, R52 ;  /* 0x00000064b834723c */ /* 0x082fea0000041834 */
[----:B------:R-:W-:Y:S01]  /*4960*/  LEA.HI.X.SX32 R223, R0, R223, 0x2, P1 ;  /* 0x000000df00df7211 */ /* 0x000fe200008f16ff */
[C---:B------:R-:W-:Y:S01]  /*4970*/  HMMA.16816.F32.BF16 R56, R192.reuse, R100, R56 ;  /* 0x00000064c038723c */ /* 0x040fe20000041838 */
[----:B------:R-:W-:Y:S04]  /*4980*/  IMAD.U32 R0, RZ, RZ, UR35 ;  /* 0x00000023ff007e24 */ /* 0x000fe8000f8e00ff */
[----:B------:R-:W-:Y:S01]  /*4990*/  IMAD.MOV.U32 R3, RZ, RZ, R223 ;  /* 0x000000ffff037224 */ /* 0x000fe200078e00df */
[-C--:B------:R-:W-:Y:S01]  /*49a0*/  HMMA.16816.F32.BF16 R60, R192, R102.reuse, R60 ;  /* 0x00000066c03c723c */ /* 0x080fe2000004183c */
[----:B------:R-:W-:Y:S05]  /*49b0*/  IMAD.U32 R100, RZ, RZ, UR35 ;  /* 0x00000023ff647e24 */ /* 0x000fea000f8e00ff */
[----:B------:R-:W-:Y:S05]  /*49c0*/  HMMA.16816.F32.BF16 R64, R184, R102, R64 ;  /* 0x00000066b840723c */ /* 0x000fea0000041840 */
[-C--:B------:R-:W-:Y:S01]  /*49d0*/  LEA R100, P3, R100, R2.reuse, 0x2 ;  /* 0x0000000264647211 */ /* 0x080fe200078610ff */
[-C--:B--2---:R-:W-:Y:S01]  /*49e0*/  HMMA.16816.F32.BF16 R4, R108, R196.reuse, R4 ;  /* 0x000000c46c04723c */ /* 0x084fe20000041804 */
[----:B------:R-:W-:Y:S04]  /*49f0*/  IMAD.U32 R102, RZ, RZ, UR33 ;  /* 0x00000021ff667e24 */ /* 0x000fe8000f8e00ff */
[-C--:B------:R-:W-:Y:S01]  /*4a00*/  LEA.HI.X.SX32 R101, R0, R3.reuse, 0x2, P3 ;  /* 0x0000000300657211 */ /* 0x080fe200018f16ff */
[C---:B------:R-:W-:Y:S01]  /*4a10*/  HMMA.16816.F32.BF16 R8, R200.reuse, R196, R8 ;  /* 0x000000c4c808723c */ /* 0x040fe20000041808 */
[----:B------:R-:W-:Y:S04]  /*4a20*/  IMAD.U32 R103, RZ, RZ, UR33 ;  /* 0x00000021ff677e24 */ /* 0x000fe8000f8e00ff */
[-C--:B------:R-:W-:Y:S01]  /*4a30*/  LEA R102, P1, R102, R2.reuse, 0x2 ;  /* 0x0000000266667211 */ /* 0x080fe200078210ff */
[-C--:B------:R-:W-:Y:S01]  /*4a40*/  HMMA.16816.F32.BF16 R12, R200, R198.reuse, R12 ;  /* 0x000000c6c80c723c */ /* 0x080fe2000004180c */
[----:B------:R-:W-:Y:S04]  /*4a50*/  IMAD.U32 R0, RZ, RZ, UR32 ;  /* 0x00000020ff007e24 */ /* 0x000fe8000f8e00ff */
[-C--:B------:R-:W-:Y:S01]  /*4a60*/  LEA.HI.X.SX32 R103, R103, R3.reuse, 0x2, P1 ;  /* 0x0000000367677211 */ /* 0x080fe200008f16ff */
[C---:B------:R-:W-:Y:S05]  /*4a70*/  HMMA.16816.F32.BF16 R16, R108.reuse, R198, R16 ;  /* 0x000000c66c10723c */ /* 0x040fea0000041810 */
[----:B------:R1:W-:Y:S01]  /*4a80*/  REDG.E.ADD.F32.FTZ.RN.STRONG.GPU desc[UR36][R2.64], R4 ;  /* 0x00000004020079a6 */ /* 0x0003e2000c10f3a4 */
[-C--:B----4-:R-:W-:Y:S03]  /*4a90*/  HMMA.16816.F32.BF16 R52, R108, R104.reuse, R52 ;  /* 0x000000686c34723c */ /* 0x090fe60000041834 */
[----:B------:R2:W-:Y:S03]  /*4aa0*/  REDG.E.ADD.F32.FTZ.RN.STRONG.GPU desc[UR36][R100.64], R5 ;  /* 0x00000005640079a6 */ /* 0x0005e6000c10f3a4 */
[C---:B------:R-:W-:Y:S06]  /*4ab0*/  HMMA.16816.F32.BF16 R56, R200.reuse, R104, R56 ;  /* 0x00000068c838723c */ /* 0x040fec0000041838 */
[-C--:B------:R-:W-:Y:S01]  /*4ac0*/  HMMA.16816.F32.BF16 R60, R200, R106.reuse, R60 ;  /* 0x0000006ac83c723c */ /* 0x080fe2000004183c */
[----:B------:R-:W-:Y:S04]  /*4ad0*/  IMAD.U32 R104, RZ, RZ, UR34 ;  /* 0x00000022ff687e24 */ /* 0x000fe8000f8e00ff */
[----:B------:R-:W-:Y:S01]  /*4ae0*/  IMAD.U32 R105, RZ, RZ, UR34 ;  /* 0x00000022ff697e24 */ /* 0x000fe2000f8e00ff */
[----:B------:R-:W-:Y:S05]  /*4af0*/  HMMA.16816.F32.BF16 R64, R108, R106, R64 ;  /* 0x0000006a6c40723c */ /* 0x000fea0000041840 */
[-C--:B------:R-:W-:Y:S01]  /*4b00*/  LEA R104, P2, R104, R2.reuse, 0x2 ;  /* 0x0000000268687211 */ /* 0x080fe200078410ff */
[----:B-1----:R-:W-:Y:S05]  /*4b10*/  IMAD.U32 R4, RZ, RZ, UR29 ;  /* 0x0000001dff047e24 */ /* 0x002fea000f8e00ff */
[-C--:B------:R-:W-:Y:S01]  /*4b20*/  LEA.HI.X.SX32 R105, R105, R3.reuse, 0x2, P2 ;  /* 0x0000000369697211 */ /* 0x080fe200010f16ff */
[----:B--2---:R-:W-:Y:S04]  /*4b30*/  IMAD.U32 R5, RZ, RZ, UR30 ;  /* 0x0000001eff057e24 */ /* 0x004fe8000f8e00ff */
[----:B------:R1:W-:Y:S04]  /*4b40*/  REDG.E.ADD.F32.FTZ.RN.STRONG.GPU desc[UR36][R104.64], R6 ;  /* 0x00000006680079a6 */ /* 0x0003e8000c10f3a4 */
[----:B------:R2:W-:Y:S01]  /*4b50*/  REDG.E.ADD.F32.FTZ.RN.STRONG.GPU desc[UR36][R102.64], R7 ;  /* 0x00000007660079a6 */ /* 0x0005e2000c10f3a4 */
[----:B-1----:R-:W-:Y:S02]  /*4b60*/  IMAD.U32 R104, RZ, RZ, UR32 ;  /* 0x00000020ff687e24 */ /* 0x002fe4000f8e00ff */
[----:B------:R-:W-:Y:S02]  /*4b70*/  IMAD.U32 R6, RZ, RZ, UR30 ;  /* 0x0000001eff067e24 */ /* 0x000fe4000f8e00ff */
[----:B--2---:R-:W-:Y:S01]  /*4b80*/  IMAD.U32 R102, RZ, RZ, UR31 ;  /* 0x0000001fff667e24 */ /* 0x004fe2000f8e00ff */
[-C--:B------:R-:W-:Y:S01]  /*4b90*/  LEA R104, P1, R104, R2.reuse, 0x2 ;  /* 0x0000000268687211 */ /* 0x080fe200078210ff */
[----:B------:R-:W-:Y:S01]  /*4ba0*/  IMAD.U32 R7, RZ, RZ, UR31 ;  /* 0x0000001fff077e24 */ /* 0x000fe2000f8e00ff */
[-C--:B------:R-:W-:Y:S02]  /*4bb0*/  LEA R6, P2, R6, R2.reuse, 0x2 ;  /* 0x0000000206067211 */ /* 0x080fe400078410ff */
[-C--:B------:R-:W-:Y:S02]  /*4bc0*/  LEA R102, P3, R102, R2.reuse, 0x2 ;  /* 0x0000000266667211 */ /* 0x080fe400078610ff */
[-C--:B------:R-:W-:Y:S01]  /*4bd0*/  LEA.HI.X.SX32 R105, R0, R3.reuse, 0x2, P1 ;  /* 0x0000000300697211 */ /* 0x080fe200008f16ff */
[----:B------:R-:W-:Y:S01]  /*4be0*/  IMAD.U32 R0, RZ, RZ, UR29 ;  /* 0x0000001dff007e24 */ /* 0x000fe2000f8e00ff */
[-C--:B------:R-:W-:Y:S02]  /*4bf0*/  LEA.HI.X.SX32 R103, R7, R3.reuse, 0x2, P3 ;  /* 0x0000000307677211 */ /* 0x080fe400018f16ff */
[-C--:B------:R-:W-:Y:S01]  /*4c00*/  LEA.HI.X.SX32 R7, R5, R3.reuse, 0x2, P2 ;  /* 0x0000000305077211 */ /* 0x080fe200010f16ff */
[----:B------:R1:W-:Y:S01]  /*4c10*/  REDG.E.ADD.F32.FTZ.RN.STRONG.GPU desc[UR36][R104.64], R8 ;  /* 0x00000008680079a6 */ /* 0x0003e2000c10f3a4 */
[-C--:B------:R-:W-:Y:S03]  /*4c20*/  LEA R4, P1, R4, R2.reuse, 0x2 ;  /* 0x0000000204047211 */ /* 0x080fe600078210ff */
[----:B------:R-:W-:Y:S01]  /*4c30*/  REDG.E.ADD.F32.FTZ.RN.STRONG.GPU desc[UR36][R102.64], R9 ;  /* 0x00000009660079a6 */ /* 0x000fe2000c10f3a4 */
[-C--:B------:R-:W-:Y:S01]  /*4c40*/  LEA.HI.X.SX32 R5, R0, R3.reuse, 0x2, P1 ;  /* 0x0000000300057211 */ /* 0x080fe200008f16ff */
[----:B------:R-:W-:Y:S02]  /*4c50*/  IMAD.U32 R0, RZ, RZ, UR16 ;  /* 0x00000010ff007e24 */ /* 0x000fe4000f8e00ff */
[----:B------:R2:W-:Y:S04]  /*4c60*/  REDG.E.ADD.F32.FTZ.RN.STRONG.GPU desc[UR36][R6.64], R10 ;  /* 0x0000000a060079a6 */ /* 0x0005e8000c10f3a4 */
[----:B------:R3:W-:Y:S04]  /*4c70*/  REDG.E.ADD.F32.FTZ.RN.STRONG.GPU desc[UR36][R4.64], R11 ;  /* 0x0000000b040079a6 */ /* 0x0007e8000c10f3a4 */
[----:B------:R-:W-:Y:S04]  /*4c80*/  REDG.E.ADD.F32.FTZ.RN.STRONG.GPU desc[UR36][R2.64+0x80], R16 ;  /* 0x00008010020079a6 */ /* 0x000fe8000c10f3a4 */
[----:B------:R-:W-:Y:S01]  /*4c90*/  REDG.E.ADD.F32.FTZ.RN.STRONG.GPU desc[UR36][R100.64+0x80], R17 ;  /* 0x00008011640079a6 */ /* 0x000fe2000c10f3a4 */
[----:B-1----:R-:W-:Y:S05]  /*4ca0*/  IMAD.U32 R8, RZ, RZ, UR15 ;  /* 0x0000000fff087e24 */ /* 0x002fea000f8e00ff */
[-C--:B------:R-:W-:Y:S01]  /*4cb0*/  LEA R8, P3, R8, R2.reuse, 0x2 ;  /* 0x0000000208087211 */ /* 0x080fe200078610ff */
[----:B--2---:R-:W-:Y:S02]  /*4cc0*/  IMAD.U32 R10, RZ, RZ, UR16 ;  /* 0x00000010ff0a7e24 */ /* 0x004fe4000f8e00ff */
[----:B------:R-:W-:Y:S02]  /*4cd0*/  IMAD.U32 R6, RZ, RZ, UR14 ;  /* 0x0000000eff067e24 */ /* 0x000fe4000f8e00ff */
[----:B------:R-:W-:Y:S01]  /*4ce0*/  IMAD.U32 R7, RZ, RZ, UR15 ;  /* 0x0000000fff077e24 */ /* 0x000fe2000f8e00ff */
[-C--:B------:R-:W-:Y:S01]  /*4cf0*/  LEA R10, P1, R10, R2.reuse, 0x2 ;  /* 0x000000020a0a7211 */ /* 0x080fe200078210ff */
[----:B---3--:R-:W-:Y:S01]  /*4d00*/  IMAD.U32 R4, RZ, RZ, UR13 ;  /* 0x0000000dff047e24 */ /* 0x008fe2000f8e00ff */
[-C--:B------:R-:W-:Y:S01]  /*4d10*/  LEA R6, P2, R6, R2.reuse, 0x2 ;  /* 0x0000000206067211 */ /* 0x080fe200078410ff */
[----:B------:R-:W-:Y:S01]  /*4d20*/  IMAD.U32 R5, RZ, RZ, UR14 ;  /* 0x0000000eff057e24 */ /* 0x000fe2000f8e00ff */
[-C--:B------:R-:W-:Y:S01]  /*4d30*/  LEA.HI.X.SX32 R11, R0, R3.reuse, 0x2, P1 ;  /* 0x00000003000b7211 */ /* 0x080fe200008f16ff */
[----:B------:R-:W-:Y:S01]  /*4d40*/  IMAD.U32 R0, RZ, RZ, UR13 ;  /* 0x0000000dff007e24 */ /* 0x000fe2000f8e00ff */
[-C--:B------:R-:W-:Y:S02]  /*4d50*/  LEA.HI.X.SX32 R9, R7, R3.reuse, 0x2, P3 ;  /* 0x0000000307097211 */ /* 0x080fe400018f16ff */
[-C--:B------:R-:W-:Y:S01]  /*4d60*/  LEA R4, P1, R4, R2.reuse, 0x2 ;  /* 0x0000000204047211 */ /* 0x080fe200078210ff */
[----:B------:R1:W-:Y:S01]  /*4d70*/  REDG.E.ADD.F32.FTZ.RN.STRONG.GPU desc[UR36][R10.64], R18 ;  /* 0x000000120a0079a6 */ /* 0x0003e2000c10f3a4 */
[-C--:B------:R-:W-:Y:S02]  /*4d80*/  LEA.HI.X.SX32 R7, R5, R3.reuse, 0x2, P2 ;  /* 0x0000000305077211 */ /* 0x080fe400010f16ff */
[-C--:B------:R-:W-:Y:S01]  /*4d90*/  LEA.HI.X.SX32 R5, R0, R3.reuse, 0x2, P1 ;  /* 0x0000000300057211 */ /* 0x080fe200008f16ff */
[----:B------:R2:W-:Y:S01]  /*4da0*/  REDG.E.ADD.F32.FTZ.RN.STRONG.GPU desc[UR36][R8.64], R19 ;  /* 0x00000013080079a6 */ /* 0x0005e2000c10f3a4 */
[----:B------:R-:W-:Y:S03]  /*4db0*/  IMAD.U32 R0, RZ, RZ, UR12 ;  /* 0x0000000cff007e24 */ /* 0x000fe6000f8e00ff */
[----:B------:R3:W-:Y:S04]  /*4dc0*/  REDG.E.ADD.F32.FTZ.RN.STRONG.GPU desc[UR36][R6.64], R12 ;  /* 0x0000000c060079a6 */ /* 0x0007e8000c10f3a4 */
[----:B------:R4:W-:Y:S04]  /*4dd0*/  REDG.E.ADD.F32.FTZ.RN.STRONG.GPU desc[UR36][R4.64], R13 ;  /* 0x0000000d040079a6 */ /* 0x0009e8000c10f3a4 */
[----:B------:R-:W-:Y:S01]  /*4de0*/  LDSM.16.MT88.4 R16, [R204+0x2000] ;  /* 0x00200000cc10783b */ /* 0x000fe20000004200 */
[----:B-1----:R-:W-:Y:S02]  /*4df0*/  IMAD.U32 R10, RZ, RZ, UR28 ;  /* 0x0000001cff0a7e24 */ /* 0x002fe4000f8e00ff */
[----:B--2---:R-:W-:Y:S02]  /*4e00*/  IMAD.U32 R8, RZ, RZ, UR11 ;  /* 0x0000000bff087e24 */ /* 0x004fe4000f8e00ff */
[----:B---3--:R-:W-:Y:S03]  /*4e10*/  IMAD.U32 R6, RZ, RZ, UR28 ;  /* 0x0000001cff067e24 */ /* 0x008fe6000f8e00ff */
[-C--:B------:R-:W-:Y:S01]  /*4e20*/  LEA R8, P1, R8, R2.reuse, 0x2 ;  /* 0x0000000208087211 */ /* 0x080fe200078210ff */
[----:B------:R-:W-:Y:S02]  /*4e30*/  IMAD.U32 R7, RZ, RZ, UR27 ;  /* 0x0000001bff077e24 */ /* 0x000fe4000f8e00ff */
[----:B----4-:R-:W-:Y:S01]  /*4e40*/  IMAD.U32 R5, RZ, RZ, UR12 ;  /* 0x0000000cff057e24 */ /* 0x010fe2000f8e00ff */
[-C--:B------:R-:W-:Y:S01]  /*4e50*/  LEA R4, P2, R0, R2.reuse, 0x2 ;  /* 0x0000000200047211 */ /* 0x080fe200078410ff */
[----:B------:R-:W-:Y:S01]  /*4e60*/  IMAD.U32 R12, RZ, RZ, UR24 ;  /* 0x00000018ff0c7e24 */ /* 0x000fe2000f8e00ff */
[----:B------:R-:W-:Y:S01]  /*4e70*/  MOV R0, UR11 ;  /* 0x0000000b00007c02 */ /* 0x000fe20008000f00 */
[----:B------:R-:W-:Y:S01]  /*4e80*/  IMAD.U32 R13, RZ, RZ, UR24 ;  /* 0x00000018ff0d7e24 */ /* 0x000fe2000f8e00ff */
[-C--:B------:R-:W-:Y:S02]  /*4e90*/  LEA.HI.X.SX32 R5, R5, R3.reuse, 0x2, P2 ;  /* 0x0000000305057211 */ /* 0x080fe400010f16ff */
[-C--:B------:R-:W-:Y:S01]  /*4ea0*/  LEA.HI.X.SX32 R9, R0, R3.reuse, 0x2, P1 ;  /* 0x0000000300097211 */ /* 0x080fe200008f16ff */
[----:B------:R-:W-:Y:S01]  /*4eb0*/  IMAD.U32 R0, RZ, RZ, UR27 ;  /* 0x0000001bff007e24 */ /* 0x000fe2000f8e00ff */
[-C--:B------:R-:W-:Y:S01]  /*4ec0*/  LEA R6, P2, R6, R2.reuse, 0x2 ;  /* 0x0000000206067211 */ /* 0x080fe200078410ff */
[----:B------:R1:W-:Y:S01]  /*4ed0*/  REDG.E.ADD.F32.FTZ.RN.STRONG.GPU desc[UR36][R4.64], R14 ;  /* 0x0000000e040079a6 */ /* 0x0003e2000c10f3a4 */
[-C--:B------:R-:W-:Y:S03]  /*4ee0*/  LEA R12, P5, R12, R2.reuse, 0x2 ;  /* 0x000000020c0c7211 */ /* 0x080fe600078a10ff */
[----:B------:R2:W-:Y:S01]  /*4ef0*/  REDG.E.ADD.F32.FTZ.RN.STRONG.GPU desc[UR36][R8.64], R15 ;  /* 0x0000000f080079a6 */ /* 0x0005e2000c10f3a4 */
[-C--:B------:R-:W-:Y:S03]  /*4f00*/  LEA.HI.X.SX32 R13, R13, R3.reuse, 0x2, P5 ;  /* 0x000000030d0d7211 */ /* 0x080fe600028f16ff */
[----:B------:R-:W-:Y:S04]  /*4f10*/  REDG.E.ADD.F32.FTZ.RN.STRONG.GPU desc[UR36][R2.64+0x100], R52 ;  /* 0x00010034020079a6 */ /* 0x000fe8000c10f3a4 */
[----:B------:R-:W-:Y:S01]  /*4f20*/  REDG.E.ADD.F32.FTZ.RN.STRONG.GPU desc[UR36][R100.64+0x100], R53 ;  /* 0x00010035640079a6 */ /* 0x000fe2000c10f3a4 */
[-C--:B-1----:R-:W-:Y:S01]  /*4f30*/  LEA R4, P1, R7, R2.reuse, 0x2 ;  /* 0x0000000207047211 */ /* 0x082fe200078210ff */
[----:B------:R-:W-:Y:S01]  /*4f40*/  IMAD.U32 R14, RZ, RZ, UR25 ;  /* 0x00000019ff0e7e24 */ /* 0x000fe2000f8e00ff */
[-C--:B------:R-:W-:Y:S01]  /*4f50*/  LEA.HI.X.SX32 R7, R10, R3.reuse, 0x2, P2 ;  /* 0x000000030a077211 */ /* 0x080fe200010f16ff */
[----:B------:R-:W-:Y:S01]  /*4f60*/  IMAD.U32 R10, RZ, RZ, UR26 ;  /* 0x0000001aff0a7e24 */ /* 0x000fe2000f8e00ff */
[-C--:B------:R-:W-:Y:S01]  /*4f70*/  LEA.HI.X.SX32 R5, R0, R3.reuse, 0x2, P1 ;  /* 0x0000000300057211 */ /* 0x080fe200008f16ff */
[----:B------:R-:W-:Y:S02]  /*4f80*/  IMAD.U32 R0, RZ, RZ, UR26 ;  /* 0x0000001aff007e24 */ /* 0x000fe4000f8e00ff */
[----:B------:R1:W-:Y:S01]  /*4f90*/  REDG.E.ADD.F32.FTZ.RN.STRONG.GPU desc[UR36][R6.64], R54 ;  /* 0x00000036060079a6 */ /* 0x0003e2000c10f3a4 */
[-C--:B------:R-:W-:Y:S01]  /*4fa0*/  LEA R10, P1, R10, R2.reuse, 0x2 ;  /* 0x000000020a0a7211 */ /* 0x080fe200078210ff */
[----:B--2---:R-:W-:Y:S02]  /*4fb0*/  IMAD.U32 R8, RZ, RZ, UR10 ;  /* 0x0000000aff087e24 */ /* 0x004fe4000f8e00ff */
[----:B------:R2:W-:Y:S01]  /*4fc0*/  REDG.E.ADD.F32.FTZ.RN.STRONG.GPU desc[UR36][R4.64], R55 ;  /* 0x00000037040079a6 */ /* 0x0005e2000c10f3a4 */
[-C--:B------:R-:W-:Y:S01]  /*4fd0*/  LEA.HI.X.SX32 R11, R0, R3.reuse, 0x2, P1 ;  /* 0x00000003000b7211 */ /* 0x080fe200008f16ff */
[----:B------:R-:W-:Y:S01]  /*4fe0*/  IMAD.U32 R0, RZ, RZ, UR4 ;  /* 0x00000004ff007e24 */ /* 0x000fe2000f8e00ff */
[-C--:B------:R-:W-:Y:S01]  /*4ff0*/  LEA R8, P3, R8, R2.reuse, 0x2 ;  /* 0x0000000208087211 */ /* 0x080fe200078610ff */
[----:B------:R-:W-:Y:S04]  /*5000*/  LDSM.16.MT88.4 R52, [R206+0x10800] ;  /* 0x01080000ce34783b */ /* 0x000fe80000004200 */
[----:B------:R3:W-:Y:S01]  /*5010*/  REDG.E.ADD.F32.FTZ.RN.STRONG.GPU desc[UR36][R10.64], R56 ;  /* 0x000000380a0079a6 */ /* 0x0007e2000c10f3a4 */
[----:B-1----:R-:W-:Y:S02]  /*5020*/  IMAD.U32 R6, RZ, RZ, UR9 ;  /* 0x00000009ff067e24 */ /* 0x002fe4000f8e00ff */
[----:B------:R-:W-:Y:S02]  /*5030*/  IMAD.U32 R7, RZ, RZ, UR10 ;  /* 0x0000000aff077e24 */ /* 0x000fe4000f8e00ff */
[----:B--2---:R-:W-:Y:S01]  /*5040*/  IMAD.U32 R4, RZ, RZ, UR4 ;  /* 0x00000004ff047e24 */ /* 0x004fe2000f8e00ff */
[-C--:B------:R-:W-:Y:S01]  /*5050*/  LEA R6, P2, R6, R2.reuse, 0x2 ;  /* 0x0000000206067211 */ /* 0x080fe200078410ff */
[----:B------:R-:W-:Y:S01]  /*5060*/  IMAD.U32 R5, RZ, RZ, UR9 ;  /* 0x00000009ff057e24 */ /* 0x000fe2000f8e00ff */
[-C--:B------:R-:W-:Y:S02]  /*5070*/  LEA.HI.X.SX32 R9, R7, R3.reuse, 0x2, P3 ;  /* 0x0000000307097211 */ /* 0x080fe400018f16ff */
[-C--:B------:R-:W-:Y:S02]  /*5080*/  LEA R4, P1, R4, R2.reuse, 0x2 ;  /* 0x0000000204047211 */ /* 0x080fe400078210ff */
[-C--:B------:R-:W-:Y:S01]  /*5090*/  LEA.HI.X.SX32 R7, R5, R3.reuse, 0x2, P2 ;  /* 0x0000000305077211 */ /* 0x080fe200010f16ff */
[----:B------:R1:W-:Y:S01]  /*50a0*/  REDG.E.ADD.F32.FTZ.RN.STRONG.GPU desc[UR36][R8.64], R57 ;  /* 0x00000039080079a6 */ /* 0x0003e2000c10f3a4 */
[-C--:B------:R-:W-:Y:S01]  /*50b0*/  LEA.HI.X.SX32 R5, R0, R3.reuse, 0x2, P1 ;  /* 0x0000000300057211 */ /* 0x080fe200008f16ff */
[----:B---3--:R-:W-:Y:S01]  /*50c0*/  IMAD.U32 R11, RZ, RZ, UR25 ;  /* 0x00000019ff0b7e24 */ /* 0x008fe2000f8e00ff */
[-C--:B------:R-:W-:Y:S01]  /*50d0*/  LEA R14, P1, R14, R2.reuse, 0x2 ;  /* 0x000000020e0e7211 */ /* 0x080fe200078210ff */
[----:B------:R2:W-:Y:S01]  /*50e0*/  REDG.E.ADD.F32.FTZ.RN.STRONG.GPU desc[UR36][R6.64], R58 ;  /* 0x0000003a060079a6 */ /* 0x0005e2000c10f3a4 */
[----:B------:R-:W-:Y:S02]  /*50f0*/  IMAD.U32 R10, RZ, RZ, UR23 ;  /* 0x00000017ff0a7e24 */ /* 0x000fe4000f8e00ff */
[-C--:B------:R-:W-:Y:S01]  /*5100*/  LEA.HI.X.SX32 R15, R11, R3.reuse, 0x2, P1 ;  /* 0x000000030b0f7211 */ /* 0x080fe200008f16ff */
[----:B------:R3:W-:Y:S01]  /*5110*/  REDG.E.ADD.F32.FTZ.RN.STRONG.GPU desc[UR36][R4.64], R59 ;  /* 0x0000003b040079a6 */ /* 0x0007e2000c10f3a4 */
[----:B------:R-:W-:Y:S01]  /*5120*/  IMAD.U32 R0, RZ, RZ, UR20 ;  /* 0x00000014ff007e24 */ /* 0x000fe2000f8e00ff */
[-C--:B------:R-:W-:Y:S02]  /*5130*/  LEA R10, P4, R10, R2.reuse, 0x2 ;  /* 0x000000020a0a7211 */ /* 0x080fe400078810ff */
[----:B------:R4:W-:Y:S04]  /*5140*/  REDG.E.ADD.F32.FTZ.RN.STRONG.GPU desc[UR36][R2.64+0x180], R64 ;  /* 0x00018040020079a6 */ /* 0x0009e8000c10f3a4 */
[----:B------:R-:W-:Y:S04]  /*5150*/  REDG.E.ADD.F32.FTZ.RN.STRONG.GPU desc[UR36][R100.64+0x180], R65 ;  /* 0x00018041640079a6 */ /* 0x000fe8000c10f3a4 */
[----:B------:R-:W-:Y:S04]  /*5160*/  REDG.E.ADD.F32.FTZ.RN.STRONG.GPU desc[UR36][R14.64], R66 ;  /* 0x000000420e0079a6 */ /* 0x000fe8000c10f3a4 */
[----:B------:R-:W-:Y:S01]  /*5170*/  REDG.E.ADD.F32.FTZ.RN.STRONG.GPU desc[UR36][R12.64], R67 ;  /* 0x000000430c0079a6 */ /* 0x000fe2000c10f3a4 */
[----:B-1----:R-:W-:Y:S03]  /*5180*/  IMAD.U32 R8, RZ, RZ, UR22 ;  /* 0x00000016ff087e24 */ /* 0x002fe6000f8e00ff */
[----:B------:R-:W-:Y:S01]  /*5190*/  LDSM.16.MT88.4 R12, [R205+0x10000] ;  /* 0x01000000cd0c783b */ /* 0x000fe20000004200 */
[----:B------:R-:W-:Y:S02]  /*51a0*/  IMAD.U32 R9, RZ, RZ, UR23 ;  /* 0x00000017ff097e24 */ /* 0x000fe4000f8e00ff */
[----:B--2---:R-:W-:Y:S01]  /*51b0*/  IMAD.U32 R7, RZ, RZ, UR22 ;  /* 0x00000016ff077e24 */ /* 0x004fe2000f8e00ff */
[-C--:B------:R-:W-:Y:S01]  /*51c0*/  LEA R8, P3, R8, R2.reuse, 0x2 ;  /* 0x0000000208087211 */ /* 0x080fe200078610ff */
[----:B------:R-:W-:Y:S01]  /*51d0*/  LDSM.16.MT88.4 R56, [R204+0x800] ;  /* 0x00080000cc38783b */ /* 0x000fe20000004200 */
[-C--:B------:R-:W-:Y:S01]  /*51e0*/  LEA.HI.X.SX32 R11, R9, R3.reuse, 0x2, P4 ;  /* 0x00000003090b7211 */ /* 0x080fe200020f16ff */
[----:B---3--:R-:W-:Y:S01]  /*51f0*/  IMAD.U32 R4, RZ, RZ, UR20 ;  /* 0x00000014ff047e24 */ /* 0x008fe2000f8e00ff */
[----:B------:R-:W-:Y:S01]  /*5200*/  MOV R6, UR21 ;  /* 0x0000001500067c02 */ /* 0x000fe20008000f00 */
[----:B------:R-:W-:Y:S01]  /*5210*/  IMAD.U32 R5, RZ, RZ, UR21 ;  /* 0x00000015ff057e24 */ /* 0x000fe2000f8e00ff */
[-C--:B------:R-:W-:Y:S01]  /*5220*/  LEA.HI.X.SX32 R9, R7, R3.reuse, 0x2, P3 ;  /* 0x0000000307097211 */ /* 0x080fe200018f16ff */
[----:B------:R-:W-:Y:S01]  /*5230*/  REDG.E.ADD.F32.FTZ.RN.STRONG.GPU desc[UR36][R10.64], R60 ;  /* 0x0000003c0a0079a6 */ /* 0x000fe2000c10f3a4 */
[-C--:B------:R-:W-:Y:S02]  /*5240*/  LEA R6, P2, R6, R2.reuse, 0x2 ;  /* 0x0000000206067211 */ /* 0x080fe400078410ff */
[----:B------:R-:W-:Y:S01]  /*5250*/  LEA R4, P1, R4, R2, 0x2 ;  /* 0x0000000204047211 */ /* 0x000fe200078210ff */
[----:B------:R-:W-:Y:S01]  /*5260*/  REDG.E.ADD.F32.FTZ.RN.STRONG.GPU desc[UR36][R8.64], R61 ;  /* 0x0000003d080079a6 */ /* 0x000fe2000c10f3a4 */
[-C--:B------:R-:W-:Y:S02]  /*5270*/  LEA.HI.X.SX32 R7, R5, R3.reuse, 0x2, P2 ;  /* 0x0000000305077211 */ /* 0x080fe400010f16ff */
[----:B------:R-:W-:Y:S01]  /*5280*/  LEA.HI.X.SX32 R5, R0, R3, 0x2, P1 ;  /* 0x0000000300057211 */ /* 0x000fe200008f16ff */
[----:B------:R-:W-:Y:S01]  /*5290*/  LDSM.16.MT88.4 R8, [R204] ;  /* 0x00000000cc08783b */ /* 0x000fe20000004200 */
[C---:B------:R-:W-:Y:S01]  /*52a0*/  LOP3.LUT R0, R229.reuse, 0x1, RZ, 0xc0, !PT ;  /* 0x00000001e5007812 */ /* 0x040fe200078ec0ff */
[----:B----4-:R-:W-:Y:S01]  /*52b0*/  VIADD R3, R229, 0xffffffff ;  /* 0xffffffffe5037836 */ /* 0x010fe20000000000 */
[----:B------:R-:W-:Y:S01]  /*52c0*/  @P6 IADD3 R234, P2, R234, -0x100, RZ ;  /* 0xffffff00eaea6810 */ /* 0x000fe20007f5e0ff */
[----:B------:R-:W-:Y:S01]  /*52d0*/  REDG.E.ADD.F32.FTZ.RN.STRONG.GPU desc[UR36][R6.64], R62 ;  /* 0x0000003e060079a6 */ /* 0x000fe2000c10f3a4 */
[----:B------:R-:W-:Y:S02]  /*52e0*/  ISETP.NE.U32.AND P1, PT, R0, 0x1, PT ;  /* 0x000000010000780c */ /* 0x000fe40003f25070 */
[----:B------:R-:W-:Y:S01]  /*52f0*/  @P6 IADD3 R0, P3, R239, -0x100, RZ ;  /* 0xffffff00ef006810 */ /* 0x000fe20007f7e0ff */
[----:B------:R-:W-:Y:S01]  /*5300*/  REDG.E.ADD.F32.FTZ.RN.STRONG.GPU desc[UR36][R4.64], R63 ;  /* 0x0000003f040079a6 */ /* 0x000fe2000c10f3a4 */
[----:B------:R-:W-:Y:S02]  /*5310*/  @P6 IADD3.X R233, R233, -0x1, RZ, P2, !PT ;  /* 0xffffffffe9e96810 */ /* 0x000fe400017fe4ff */
[----:B------:R-:W-:Y:S01]  /*5320*/  @P6 IADD3.X R2, R235, -0x1, RZ, P3, !PT ;  /* 0xffffffffeb026810 */ /* 0x000fe20001ffe4ff */
[----:B------:R-:W1:Y:S01]  /*5330*/  LDSM.16.MT88.4 R4, [R206+0x10000] ;  /* 0x01000000ce04783b */ /* 0x000e620000004200 */
[----:B------:R-:W-:Y:S01]  /*5340*/  ISETP.GT.AND P3, PT, R229, RZ, PT ;  /* 0x000000ffe500720c */ /* 0x000fe20003f64270 */
[----:B------:R-:W-:Y:S02]  /*5350*/  @P6 IMAD.MOV.U32 R239, RZ, RZ, R0 ;  /* 0x000000ffffef6224 */ /* 0x000fe400078e0000 */
[----:B------:R-:W2:Y:S01]  /*5360*/  LDSM.16.MT88.4 R64, [R205+0x10800] ;  /* 0x01080000cd40783b */ /* 0x000ea20000004200 */
[C---:B------:R-:W-:Y:S02]  /*5370*/  VIADD R0, R204.reuse, 0xffffc000 ;  /* 0xffffc000cc007836 */ /* 0x040fe40000000000 */
[----:B------:R-:W-:Y:S01]  /*5380*/  @P1 VIADD R0, R204, 0x4000 ;  /* 0x00004000cc001836 */ /* 0x000fe20000000000 */
[----:B------:R-:W3:Y:S01]  /*5390*/  LDSM.16.MT88.4 R100, [R204+0x2800] ;  /* 0x00280000cc64783b */ /* 0x000ee20000004200 */
[----:B------:R-:W-:Y:S02]  /*53a0*/  @P6 IMAD.MOV.U32 R235, RZ, RZ, R2 ;  /* 0x000000ffffeb6224 */ /* 0x000fe400078e0002 */
[----:B------:R-:W-:Y:S01]  /*53b0*/  IMAD.MOV.U32 R229, RZ, RZ, R3 ;  /* 0x000000ffffe57224 */ /* 0x000fe200078e0003 */
        /* <DEDUP_REMOVED lines=11> */
[----:B------:R-:W4:Y:S04]  /*5470*/  LDSM.16.MT88.4 R4, [R204+0x3000] ;  /* 0x00300000cc04783b */ /* 0x000f280000004200 */
[----:B------:R-:W-:Y:S01]  /*5480*/  LDSM.16.MT88.4 R16, [R206+0x11800] ;  /* 0x01180000ce10783b */ /* 0x000fe20000004200 */
[-C--:B------:R-:W-:Y:S06]  /*5490*/  HMMA.16816.F32.BF16 R68, R52, R56.reuse, R68 ;  /* 0x000000383444723c */ /* 0x080fec0000041844 */
[C---:B--2---:R-:W-:Y:S06]  /*54a0*/  HMMA.16816.F32.BF16 R72, R64.reuse, R56, R72 ;  /* 0x000000384048723c */ /* 0x044fec0000041848 */
[-C--:B------:R-:W-:Y:S06]  /*54b0*/  HMMA.16816.F32.BF16 R76, R64, R58.reuse, R76 ;  /* 0x0000003a404c723c */ /* 0x080fec000004184c */
[C---:B------:R-:W-:Y:S01]  /*54c0*/  HMMA.16816.F32.BF16 R80, R52.reuse, R58, R80 ;  /* 0x0000003a3450723c */ /* 0x040fe20000041850 */
[----:B------:R-:W2:Y:S05]  /*54d0*/  LDSM.16.MT88.4 R56, [R204+0x1800] ;  /* 0x00180000cc38783b */ /* 0x000eaa0000004200 */
[-C--:B---3--:R-:W-:Y:S06]  /*54e0*/  HMMA.16816.F32.BF16 R84, R52, R100.reuse, R84 ;  /* 0x000000643454723c */ /* 0x088fec0000041854 */
[C---:B------:R-:W-:Y:S06]  /*54f0*/  HMMA.16816.F32.BF16 R88, R64.reuse, R100, R88 ;  /* 0x000000644058723c */ /* 0x040fec0000041858 */
[-C--:B------:R-:W-:Y:S01]  /*5500*/  HMMA.16816.F32.BF16 R92, R64, R102.reuse, R92 ;  /* 0x00000066405c723c */ /* 0x080fe2000004185c */
[----:B------:R-:W3:Y:S05]  /*5510*/  LDSM.16.MT88.4 R64, [R205+0x11800] ;  /* 0x01180000cd40783b */ /* 0x000eea0000004200 */
[----:B------:R-:W-:Y:S01]  /*5520*/  HMMA.16816.F32.BF16 R96, R52, R102, R96 ;  /* 0x000000663460723c */ /* 0x000fe20000041860 */
[----:B------:R4:W3:Y:S05]  /*5530*/  LDSM.16.MT88.4 R52, [R204+0x3800] ;  /* 0x00380000cc34783b */ /* 0x0008ea0000004200 */
[-C--:B-1----:R-:W-:Y:S06]  /*5540*/  HMMA.16816.F32.BF16 R68, R8, R12.reuse, R68 ;  /* 0x0000000c0844723c */ /* 0x082fec0000041844 */
[C---:B------:R-:W-:Y:S06]  /*5550*/  HMMA.16816.F32.BF16 R72, R60.reuse, R12, R72 ;  /* 0x0000000c3c48723c */ /* 0x040fec0000041848 */
[-C--:B------:R-:W-:Y:S06]  /*5560*/  HMMA.16816.F32.BF16 R76, R60, R14.reuse, R76 ;  /* 0x0000000e3c4c723c */ /* 0x080fec000004184c */
[C---:B------:R-:W-:Y:S05]  /*5570*/  HMMA.16816.F32.BF16 R80, R8.reuse, R14, R80 ;  /* 0x0000000e0850723c */ /* 0x040fea0000041850 */
[----:B----4-:R-:W-:Y:S01]  /*5580*/  IMAD.MOV.U32 R204, RZ, RZ, R0 ;  /* 0x000000ffffcc7224 */ /* 0x010fe200078e0000 */
        /* <DEDUP_REMOVED lines=138> */
.L_x_710:
        /* <DEDUP_REMOVED lines=13> */
.L_x_711:
        /* <DEDUP_REMOVED lines=45> */
.L_x_713:
[----:B------:R-:W-:Y:S05]  /*61d0*/  BSYNC B0 ;  /* 0x0000000000007941 */ /* 0x000fea0003800000 */
.L_x_712:
        /* <DEDUP_REMOVED lines=15> */
.L_x_715:
[----:B------:R-:W-:Y:S05]  /*62d0*/  BSYNC B0 ;  /* 0x0000000000007941 */ /* 0x000fea0003800000 */
.L_x_714:
        /* <DEDUP_REMOVED lines=23> */
.L_x_717:
[----:B------:R-:W-:Y:S05]  /*6450*/  BSYNC B0 ;  /* 0x0000000000007941 */ /* 0x000fea0003800000 */
.L_x_716:
        /* <DEDUP_REMOVED lines=14> */
.L_x_706:
        /* <DEDUP_REMOVED lines=29> */
.L_x_719:
        /* <DEDUP_REMOVED lines=13> */
.L_x_720:
[----:B------:R-:W1:Y:S01]  /*67e0*/  S2R R19, SR_CTAID.Z ;  /* 0x0000000000137919 */ /* 0x000e620000002700 */
[-C--:B------:R-:W-:Y:S01]  /*67f0*/  IMAD R0, R16, R8.reuse, RZ ;  /* 0x0000000810007224 */ /* 0x080fe200078e02ff */
[----:B------:R-:W-:Y:S01]  /*6800*/  ULDC.64 UR10, c[0x0][0x468] ;  /* 0x00011a00000a7ab9 */ /* 0x000fe20000000a00 */
[----:B------:R-:W-:Y:S01]  /*6810*/  IMAD.WIDE.U32 R2, R11, R8, R250 ;  /* 0x000000080b027225 */ /* 0x000fe200078e00fa */
        /* <DEDUP_REMOVED lines=26> */
.L_x_722:
[----:B------:R-:W-:Y:S05]  /*69c0*/  BSYNC B0 ;  /* 0x0000000000007941 */ /* 0x000fea0003800000 */
.L_x_721:
        /* <DEDUP_REMOVED lines=15> */
.L_x_724:
[----:B------:R-:W-:Y:S05]  /*6ac0*/  BSYNC B0 ;  /* 0x0000000000007941 */ /* 0x000fea0003800000 */
.L_x_723:
        /* <DEDUP_REMOVED lines=23> */
.L_x_726:
[----:B------:R-:W-:Y:S05]  /*6c40*/  BSYNC B0 ;  /* 0x0000000000007941 */ /* 0x000fea0003800000 */
.L_x_725:
        /* <DEDUP_REMOVED lines=14> */
.L_x_718:
[----:B------:R-:W-:Y:S05]  /*6d30*/  BSYNC B1 ;  /* 0x0000000000017941 */ /* 0x000fea0003800000 */
.L_x_701:
[----:B------:R-:W4:Y:S02]  /*6d40*/  LDC R0, c[0x0][0xc] ;  /* 0x00000300ff007b82 */ /* 0x000f240000000800 */
[----:B----4-:R-:W-:-:S04]  /*6d50*/  IADD3 R245, R0, R245, RZ ;  /* 0x000000f500f57210 */ /* 0x010fc80007ffe0ff */
[----:B------:R-:W-:-:S13]  /*6d60*/  ISETP.GE.AND P0, PT, R245, UR8, PT ;  /* 0x00000008f5007c0c */ /* 0x000fda000bf06270 */
[----:B------:R-:W-:Y:S05]  /*6d70*/  @P0 BRA `(.L_x_727) ;  /* 0x0000000000040947 */ /* 0x000fea0003800000 */
[----:B------:R-:W-:Y:S05]  /*6d80*/  BRA `(.L_x_728) ;  /* 0xffffff9800bc7947 */ /* 0x000fea000383ffff */
.L_x_727:
[----:B------:R-:W-:Y:S05]  /*6d90*/  EXIT ;  /* 0x000000000000794d */ /* 0x000fea0003800000 */
.L_x_729:
        /* <DEDUP_REMOVED lines=14> */
.L_x_2066:


//--------------------- .text._ZN5flash44flash_bwd_dq_dk_dv_loop_seqk_parallel_kernelI23Flash_bwd_kernel_traitsILi128ELi64ELi64ELi8ELi4ELi2ELi2ELb1ELb0EN7cutlass10bfloat16_tE19Flash_kernel_traitsILi128ELi64ELi64ELi8ES3_EELb1ELb0ELb0ELb0ELb0ELb0ELb0EEEvNS_16Flash_bwd_paramsE --------------------------
	.section	.text._ZN5flash44flash_bwd_dq_dk_dv_loop_seqk_parallel_kernelI23Flash_bwd_kernel_traitsILi128ELi64ELi64ELi8ELi4ELi2ELi2ELb1ELb0EN7cutlass10bfloat16_tE19Flash_kernel_traitsILi128ELi64ELi64ELi8ES3_EELb1ELb0ELb0ELb0ELb0ELb0ELb0EEEvNS_16Flash_bwd_paramsE,"ax",@progbits
	.align	128
        .global         _ZN5flash44flash_bwd_dq_dk_dv_loop_seqk_parallel_kernelI23Flash_bwd_kernel_traitsILi128ELi64ELi64ELi8ELi4ELi2ELi2ELb1ELb0EN7cutlass10bfloat16_tE19Flash_kernel_traitsILi128ELi64ELi64ELi8ES3_EELb1ELb0ELb0ELb0ELb0ELb0ELb0EEEvNS_16Flash_bwd_paramsE
        .type           _ZN5flash44flash_bwd_dq_dk_dv_loop_seqk_parallel_kernelI23Flash_bwd_kernel_traitsILi128ELi64ELi64ELi8ELi4ELi2ELi2ELb1ELb0EN7cutlass10bfloat16_tE19Flash_kernel_traitsILi128ELi64ELi64ELi8ES3_EELb1ELb0ELb0ELb0ELb0ELb0ELb0EEEvNS_16Flash_bwd_paramsE,@function
        .size           _ZN5flash44flash_bwd_dq_dk_dv_loop_seqk_parallel_kernelI23Flash_bwd_kernel_traitsILi128ELi64ELi64ELi8ELi4ELi2ELi2ELb1ELb0EN7cutlass10bfloat16_tE19Flash_kernel_traitsILi128ELi64ELi64ELi8ES3_EELb1ELb0ELb0ELb0ELb0ELb0ELb0EEEvNS_16Flash_bwd_paramsE,(.L_x_2067 - _ZN5flash44flash_bwd_dq_dk_dv_loop_seqk_parallel_kernelI23Flash_bwd_kernel_traitsILi128ELi64ELi64ELi8ELi4ELi2ELi2ELb1ELb0EN7cutlass10bfloat16_tE19Flash_kernel_traitsILi128ELi64ELi64ELi8ES3_EELb1ELb0ELb0ELb0ELb0ELb0ELb0EEEvNS_16Flash_bwd_paramsE)
        .other          _ZN5flash44flash_bwd_dq_dk_dv_loop_seqk_parallel_kernelI23Flash_bwd_kernel_traitsILi128ELi64ELi64ELi8ELi4ELi2ELi2ELb1ELb0EN7cutlass10bfloat16_tE19Flash_kernel_traitsILi128ELi64ELi64ELi8ES3_EELb1ELb0ELb0ELb0ELb0ELb0ELb0EEEvNS_16Flash_bwd_paramsE,@"STO_CUDA_ENTRY STV_DEFAULT"
_ZN5flash44flash_bwd_dq_dk_dv_loop_seqk_parallel_kernelI23Flash_bwd_kernel_traitsILi128ELi64ELi64ELi8ELi4ELi2ELi2ELb1ELb0EN7cutlass10bfloat16_tE19Flash_kernel_traitsILi128ELi64ELi64ELi8ES3_EELb1ELb0ELb0ELb0ELb0ELb0ELb0EEEvNS_16Flash_bwd_paramsE:
.text._ZN5flash44flash_bwd_dq_dk_dv_loop_seqk_parallel_kernelI23Flash_bwd_kernel_traitsILi128ELi64ELi64ELi8ELi4ELi2ELi2ELb1ELb0EN7cutlass10bfloat16_tE19Flash_kernel_traitsILi128ELi64ELi64ELi8ES3_EELb1ELb0ELb0ELb0ELb0ELb0ELb0EEEvNS_16Flash_bwd_paramsE:
        /* <DEDUP_REMOVED lines=15> */
[----:B------:R-:W-:Y:S01]  /*00f0*/  IMAD.MOV.U32 R186, RZ, RZ, 0x40 ;  /* 0x00000040ffba7424 */ /* 0x000fe200078e00ff */
[----:B------:R-:W-:Y:S01]  /*0100*/  ULDC.64 UR12, c[0x0][0x300] ;  /* 0x0000c000000c7ab9 */ /* 0x000fe20000000a00 */
[----:B------:R-:W-:Y:S01]  /*0110*/  IMAD.MOV.U32 R224, RZ, RZ, -0x10 ;  /* 0xfffffff0ffe07424 */ /* 0x000fe200078e00ff */
        /* <DEDUP_REMOVED lines=13> */
[----:B------:R-:W-:Y:S01]  /*01f0*/  IMAD.IADD R11, R8, 0x1, -R4 ;  /* 0x00000001080b7824 */ /* 0x000fe200078e0a04 */
[----:B------:R-:W-:Y:S01]  /*0200*/  LOP3.LUT R7, R2, 0x7ffffffc, RZ, 0xc0, !PT ;  /* 0x7ffffffc02077812 */ /* 0x000fe200078ec0ff */
[C---:B------:R-:W-:Y:S01]  /*0210*/  IMAD.IADD R5, R8.reuse, 0x1, -R5 ;  /* 0x0000000108057824 */ /* 0x040fe200078e0a05 */
[----:B------:R-:W-:Y:S01]  /*0220*/  SHF.R.S32.HI R4, RZ, 0x5, R0 ;  /* 0x00000005ff047819 */ /* 0x000fe20000011400 */
[C---:B------:R-:W-:Y:S01]  /*0230*/  IMAD.IADD R10, R8.reuse, 0x1, -R6 ;  /* 0x00000001080a7824 */ /* 0x040fe200078e0a06 */
[----:B------:R-:W-:Y:S01]  /*0240*/  SHF.R.S32.HI R6, RZ, 0x4, R3 ;  /* 0x00000004ff067819 */ /* 0x000fe20000011403 */
[----:B------:R-:W-:Y:S01]  /*0250*/  IMAD.IADD R16, R8, 0x1, -R7 ;  /* 0x0000000108107824 */ /* 0x000fe200078e0a07 */
[----:B------:R-:W-:Y:S01]  /*0260*/  SHF.R.S32.HI R8, RZ, 0x1f, R0 ;  /* 0x0000001fff087819 */ /* 0x000fe20000011400 */
[----:B------:R-:W-:Y:S01]  /*0270*/  IMAD.SHL.U32 R214, R5, 0x8, RZ ;  /* 0x0000000805d67824 */ /* 0x000fe200078e00ff */
[----:B------:R-:W-:-:S02]  /*0280*/  SHF.R.S32.HI R7, RZ, 0x2, R2 ;  /* 0x00000002ff077819 */ /* 0x000fc40000011402 */
[----:B------:R-:W-:Y:S02]  /*0290*/  SHF.R.S32.HI R2, RZ, 0x1f, R2 ;  /* 0x0000001fff027819 */ /* 0x000fe40000011402 */
[----:B------:R-:W-:Y:S02]  /*02a0*/  SHF.R.S32.HI R249, RZ, 0x3, R12 ;  /* 0x00000003fff97819 */ /* 0x000fe4000001140c */
[----:B------:R-:W-:Y:S02]  /*02b0*/  LEA.HI R0, R0, R4, RZ, 0x1 ;  /* 0x0000000400007211 */ /* 0x000fe400078f08ff */
[----:B------:R-:W-:Y:S01]  /*02c0*/  LEA.HI R3, R3, R6, RZ, 0x1 ;  /* 0x0000000603037211 */ /* 0x000fe200078f08ff */
[----:B------:R-:W-:Y:S01]  /*02d0*/  IMAD.SHL.U32 R9, R249, 0x40, RZ ;  /* 0x00000040f9097824 */ /* 0x000fe200078e00ff */
[----:B------:R-:W-:Y:S02]  /*02e0*/  LEA.HI R2, R2, R7, RZ, 0x3 ;  /* 0x0000000702027211 */ /* 0x000fe400078f18ff */
[----:B------:R-:W-:-:S02]  /*02f0*/  LOP3.LUT R0, R0, 0xfffffffe, RZ, 0xc0, !PT ;  /* 0xfffffffe00007812 */ /* 0x000fc400078ec0ff */
[----:B------:R-:W-:Y:S02]  /*0300*/  LOP3.LUT R3, R3, 0xfffffffe, RZ, 0xc0, !PT ;  /* 0xfffffffe03037812 */ /* 0x000fe400078ec0ff */
[----:B------:R-:W-:Y:S01]  /*0310*/  LOP3.LUT R2, R2, 0xfffffff8, RZ, 0xc0, !PT ;  /* 0xfffffff802027812 */ /* 0x000fe200078ec0ff */
[----:B------:R-:W-:Y:S01]  /*0320*/  IMAD.IADD R194, R4, 0x1, -R0 ;  /* 0x0000000104c27824 */ /* 0x000fe200078e0a00 */
[----:B------:R-:W-:Y:S01]  /*0330*/  LEA.HI R8, R8, R4, RZ, 0x2 ;  /* 0x0000000408087211 */ /* 0x000fe200078f10ff */
[----:B------:R-:W-:Y:S01]  /*0340*/  IMAD.IADD R13, R6, 0x1, -R3 ;  /* 0x00000001060d7824 */ /* 0x000fe200078e0a03 */
[----:B------:R-:W-:Y:S01]  /*0350*/  LOP3.LUT R0, R9, 0x1c0, RZ, 0xc0, !PT ;  /* 0x000001c009007812 */ /* 0x000fe200078ec0ff */
[----:B------:R-:W-:Y:S01]  /*0360*/  IMAD.IADD R7, R7, 0x1, -R2 ;  /* 0x0000000107077824 */ /* 0x000fe200078e0a02 */
[----:B------:R-:W-:Y:S01]  /*0370*/  LOP3.LUT R8, R8, 0xfffffffc, RZ, 0xc0, !PT ;  /* 0xfffffffc08087812 */ /* 0x000fe200078ec0ff */
[----:B------:R-:W-:Y:S01]  /*0380*/  IMAD.SHL.U32 R185, R13, 0x200, RZ ;  /* 0x000002000db97824 */ /* 0x000fe200078e00ff */
[----:B------:R-:W-:-:S02]  /*0390*/  SHF.R.U32.HI R3, RZ, 0x3, R0 ;  /* 0x00000003ff037819 */ /* 0x000fc40000011600 */
[----:B------:R-:W-:Y:S01]  /*03a0*/  LOP3.LUT R2, R0, 0x38, R214, 0xf8, !PT ;  /* 0x0000003800027812 */ /* 0x000fe200078ef8d6 */
[----:B------:R-:W-:Y:S01]  /*03b0*/  IMAD.SHL.U32 R0, R5, 0x40, RZ ;  /* 0x0000004005007824 */ /* 0x000fe200078e00ff */
[----:B------:R-:W-:Y:S01]  /*03c0*/  SHF.R.S32.HI R18, RZ, 0x7, R14 ;  /* 0x00000007ff127819 */ /* 0x000fe2000001140e */
[----:B------:R-:W-:Y:S01]  /*03d0*/  IMAD.IADD R17, R4, 0x1, -R8 ;  /* 0x0000000104117824 */ /* 0x000fe200078e0a08 */
[----:B------:R-:W-:Y:S01]  /*03e0*/  LOP3.LUT R6, R2, R3, RZ, 0x3c, !PT ;  /* 0x0000000302067212 */ /* 0x000fe200078e3cff */
[----:B------:R-:W-:Y:S01]  /*03f0*/  IMAD.SHL.U32 R2, R194, 0x10, RZ ;  /* 0x00000010c2027824 */ /* 0x000fe200078e00ff */
[----:B------:R-:W-:Y:S02]  /*0400*/  SHF.R.S32.HI R3, RZ, 0x1f, R10 ;  /* 0x0000001fff037819 */ /* 0x000fe4000001140a */
[----:B------:R-:W-:Y:S01]  /*0410*/  SHF.R.S32.HI R4, RZ, 0x1f, R11 ;  /* 0x0000001fff047819 */ /* 0x000fe2000001140b */
[----:B------:R-:W-:Y:S01]  /*0420*/  STL [R1+0x8], R17 ;  /* 0x0000081101007387 */ /* 0x000fe20000100800 */
[----:B------:R-:W-:-:S02]  /*0430*/  LOP3.LUT R0, R0, 0x1c0, RZ, 0xc0, !PT ;  /* 0x000001c000007812 */ /* 0x000fc400078ec0ff */
[----:B------:R-:W-:Y:S02]  /*0440*/  LEA.HI R9, R3, R10, RZ, 0x3 ;  /* 0x0000000a03097211 */ /* 0x000fe400078f18ff */
[----:B------:R-:W-:Y:S02]  /*0450*/  LEA.HI R226, R4, R11, RZ, 0x2 ;  /* 0x0000000b04e27211 */ /* 0x000fe400078f10ff */
[C---:B------:R-:W-:Y:S02]  /*0460*/  LOP3.LUT R190, R0.reuse, 0x8, R12, 0xf8, !PT ;  /* 0x0000000800be7812 */ /* 0x040fe400078ef80c */
[----:B------:R-:W-:Y:S01]  /*0470*/  LOP3.LUT R4, R0, 0x10, R2, 0xf8, !PT ;  /* 0x0000001000047812 */ /* 0x000fe200078ef802 */
[----:B------:R-:W-:Y:S01]  /*0480*/  IMAD R2, R18, 0x800, R185 ;  /* 0x0000080012027824 */ /* 0x000fe200078e02b9 */
[----:B------:R-:W-:Y:S02]  /*0490*/  SHF.R.U32.HI R0, RZ, 0x3, R0 ;  /* 0x00000003ff007819 */ /* 0x000fe40000011600 */
[----:B------:R-:W-:-:S02]  /*04a0*/  LOP3.LUT R3, R9, 0xfffffff8, RZ, 0xc0, !PT ;  /* 0xfffffff809037812 */ /* 0x000fc400078ec0ff */
[----:B------:R-:W-:Y:S02]  /*04b0*/  LOP3.LUT R190, R190, R0, RZ, 0x3c, !PT ;  /* 0x00000000bebe7212 */ /* 0x000fe400078e3cff */
[----:B------:R-:W-:Y:S01]  /*04c0*/  LOP3.LUT P4, RZ, R5, 0x2, RZ, 0xc0, !PT ;  /* 0x0000000205ff7812 */ /* 0x000fe2000788c0ff */
[----:B------:R-:W-:Y:S01]  /*04d0*/  IMAD.IADD R10, R10, 0x1, -R3 ;  /* 0x000000010a0a7824 */ /* 0x000fe200078e0a03 */
[----:B------:R-:W-:Y:S01]  /*04e0*/  LOP3.LUT R3, R4, 0x8, R12, 0xf8, !PT ;  /* 0x0000000804037812 */ /* 0x000fe200078ef80c */
[----:B------:R-:W-:Y:S01]  /*04f0*/  IMAD.IADD R190, R2, 0x1, R190 ;  /* 0x0000000102be7824 */ /* 0x000fe200078e02be */
[----:B------:R-:W-:Y:S01]  /*0500*/  SHF.R.S32.HI R2, RZ, 0x6, R15 ;  /* 0x00000006ff027819 */ /* 0x000fe2000001140f */
[----:B------:R-:W-:Y:S01]  /*0510*/  IMAD.SHL.U32 R4, R13, 0x20, RZ ;  /* 0x000000200d047824 */ /* 0x000fe200078e00ff */
[----:B------:R-:W-:Y:S02]  /*0520*/  LOP3.LUT P3, RZ, R5, 0x4, RZ, 0xc0, !PT ;  /* 0x0000000405ff7812 */ /* 0x000fe4000786c0ff */
[----:B------:R-:W-:Y:S01]  /*0530*/  LOP3.LUT R185, R185, R3, R0, 0xf6, !PT ;  /* 0x00000003b9b97212 */ /* 0x000fe200078ef600 */
[C---:B------:R-:W-:Y:S01]  /*0540*/  IMAD.SHL.U32 R0, R7.reuse, 0x40, RZ ;  /* 0x0000004007007824 */ /* 0x040fe200078e00ff */
[----:B------:R-:W-:Y:S01]  /*0550*/  LOP3.LUT R5, R7, 0x1, RZ, 0xc0, !PT ;  /* 0x0000000107057812 */ /* 0x000fe200078ec0ff */
[----:B------:R-:W-:Y:S01]  /*0560*/  IMAD R3, R2, 0x200, R6 ;  /* 0x0000020002037824 */ /* 0x000fe200078e0206 */
[----:B------:R-:W-:Y:S01]  /*0570*/  SEL R192, R192, 0xffffffe0, !P4 ;  /* 0xffffffe0c0c07807 */ /* 0x000fe20006000000 */
[----:B------:R-:W-:Y:S01]  /*0580*/  IMAD.SHL.U32 R2, R2, 0x8, RZ ;  /* 0x0000000802027824 */ /* 0x000fe200078e00ff */
[----:B------:R-:W-:Y:S01]  /*0590*/  ISETP.NE.U32.AND P0, PT, R5, 0x1, PT ;  /* 0x000000010500780c */ /* 0x000fe20003f05070 */
[----:B------:R-:W-:Y:S01]  /*05a0*/  IMAD.SHL.U32 R5, R18, 0x20, RZ ;  /* 0x0000002012057824 */ /* 0x000fe200078e00ff */
[----:B------:R-:W-:Y:S01]  /*05b0*/  LOP3.LUT R0, R0, 0x1c0, RZ, 0xc0, !PT ;  /* 0x000001c000007812 */ /* 0x000fe200078ec0ff */
[----:B------:R1:W-:Y:S01]  /*05c0*/  STL [R1+0x10], R3 ;  /* 0x0000100301007387 */ /* 0x0003e20000100800 */
[----:B------:R-:W-:Y:S01]  /*05d0*/  LOP3.LUT R2, R2, 0x18, RZ, 0xc0, !PT ;  /* 0x0000001802027812 */ /* 0x000fe200078ec0ff */
[----:B------:R-:W-:Y:S01]  /*05e0*/  IMAD.SHL.U32 R6, R10, 0x40, RZ ;  /* 0x000000400a067824 */ /* 0x000fe200078e00ff */
[----:B------:R-:W-:-:S02]  /*05f0*/  LOP3.LUT R5, R0, 0x20, R5, 0xf8, !PT ;  /* 0x0000002000057812 */ /* 0x000fc400078ef805 */
[----:B------:R-:W-:Y:S01]  /*0600*/  R2P PR, R7, 0x6 ;  /* 0x0000000607007804 */ /* 0x000fe20000000000 */
[----:B------:R-:W-:Y:S01]  /*0610*/  IMAD.SHL.U32 R7, R16, 0x2, RZ ;  /* 0x0000000210077824 */ /* 0x000fe200078e00ff */
[----:B------:R-:W-:Y:S02]  /*0620*/  LOP3.LUT R8, R2, 0x20, R4, 0xf8, !PT ;  /* 0x0000002002087812 */ /* 0x000fe400078ef804 */
[----:B------:R-:W-:Y:S01]  /*0630*/  LEA R190, R190, UR5, 0x1 ;  /* 0x00000005bebe7c11 */ /* 0x000fe2000f8e08ff */
[----:B------:R-:W-:Y:S01]  /*0640*/  IMAD R4, R17, 0x400, R7 ;  /* 0x0000040011047824 */ /* 0x000fe200078e0207 */
[----:B------:R-:W-:Y:S02]  /*0650*/  SEL R186, R186, 0xffffffc0, !P3 ;  /* 0xffffffc0baba7807 */ /* 0x000fe40005800000 */
[----:B------:R-:W-:Y:S01]  /*0660*/  SEL R224, R224, 0x10, !P0 ;  /* 0x00000010e0e07807 */ /* 0x000fe20004000000 */
[----:B------:R-:W-:Y:S01]  /*0670*/  IMAD.IADD R191, R192, 0x1, R190 ;  /* 0x00000001c0bf7824 */ /* 0x000fe200078e02be */
[----:B------:R-:W-:Y:S01]  /*0680*/  SHF.R.S32.HI R226, RZ, 0x2, R226 ;  /* 0x00000002ffe27819 */ /* 0x000fe200000114e2 */
[----:B------:R-:W-:Y:S01]  /*0690*/  IMAD.IADD R188, R186, 0x1, R190 ;  /* 0x00000001babc7824 */ /* 0x000fe200078e02be */
[----:B------:R-:W-:-:S02]  /*06a0*/  LEA R185, R185, UR5, 0x1 ;  /* 0x00000005b9b97c11 */ /* 0x000fc4000f8e08ff */
[C---:B------:R-:W-:Y:S01]  /*06b0*/  IADD3 R192, R186.reuse, R190, R192 ;  /* 0x000000bebac07210 */ /* 0x040fe20007ffe0c0 */
[----:B------:R-:W-:Y:S02]  /*06c0*/  IMAD R226, R17, 0x10, R226 ;  /* 0x0000001011e27824 */ /* 0x000fe400078e02e2 */
[----:B------:R-:W-:Y:S01]  /*06d0*/  IMAD.IADD R186, R186, 0x1, R185 ;  /* 0x00000001baba7824 */ /* 0x000fe200078e02b9 */
[----:B-1----:R-:W-:-:S04]  /*06e0*/  SHF.R.U32.HI R3, RZ, 0x3, R0 ;  /* 0x00000003ff037819 */ /* 0x002fc80000011600 */
[----:B------:R-:W-:Y:S02]  /*06f0*/  LOP3.LUT R10, R3, R0, R2, 0x1e, !PT ;  /* 0x00000000030a7212 */ /* 0x000fe400078e1e02 */
[----:B------:R-:W-:Y:S01]  /*0700*/  LOP3.LUT R0, R5, R3, RZ, 0x3c, !PT ;  /* 0x0000000305007212 */ /* 0x000fe200078e3cff */
[----:B------:R-:W-:Y:S01]  /*0710*/  IMAD.SHL.U32 R5, R9, 0x40, RZ ;  /* 0x0000004009057824 */ /* 0x000fe200078e00ff */
[----:B------:R-:W-:Y:S01]  /*0720*/  LOP3.LUT R3, R6, 0x1c0, RZ, 0xc0, !PT ;  /* 0x000001c006037812 */ /* 0x000fe200078ec0ff */
[----:B------:R-:W-:Y:S02]  /*0730*/  IMAD.SHL.U32 R6, R13, 0x8, RZ ;  /* 0x000000080d067824 */ /* 0x000fe400078e00ff */
[----:B------:R-:W-:Y:S01]  /*0740*/  IMAD.IADD R222, R4, 0x1, R0 ;  /* 0x0000000104de7824 */ /* 0x000fe200078e0200 */
[----:B------:R-:W-:Y:S02]  /*0750*/  SHF.R.U32.HI R2, RZ, 0x3, R3 ;  /* 0x00000003ff027819 */ /* 0x000fe40000011603 */
[----:B------:R-:W-:-:S02]  /*0760*/  LOP3.LUT R6, R3, 0x8, R6, 0xf8, !PT ;  /* 0x0000000803067812 */ /* 0x000fc400078ef806 */
        /* <DEDUP_REMOVED lines=8> */
[----:B------:R-:W-:Y:S02]  /*07f0*/  IMAD.IADD R5, R5, 0x1, R10 ;  /* 0x0000000105057824 */ /* 0x000fe400078e020a */
[----:B------:R-:W-:-:S02]  /*0800*/  IMAD.IADD R199, R4, 0x1, R2 ;  /* 0x0000000104c77824 */ /* 0x000fc400078e0202 */
[----:B------:R-:W-:Y:S01]  /*0810*/  IMAD.IADD R194, R2, 0x1, R194 ;  /* 0x0000000102c27824 */ /* 0x000fe200078e02c2 */
[----:B------:R-:W-:Y:S01]  /*0820*/  LEA R2, R5, UR6, 0x1 ;  /* 0x0000000605027c11 */ /* 0x000fe2000f8e08ff */
[C---:B------:R-:W-:Y:S02]  /*0830*/  VIADD R223, R222.reuse, 0x20 ;  /* 0x00000020dedf7836 */ /* 0x040fe40000000000 */
[----:B------:R-:W-:Y:S01]  /*0840*/  @P1 VIADD R223, R222, 0xffffffe0 ;  /* 0xffffffe0dedf1836 */ /* 0x000fe20000000000 */
[----:B------:R-:W-:Y:S01]  /*0850*/  LEA R194, R194, UR4, 0x1 ;  /* 0x00000004c2c27c11 */ /* 0x000fe2000f8e08ff */
[C---:B------:R-:W-:Y:S01]  /*0860*/  VIADD R0, R2.reuse, 0x40 ;  /* 0x0000004002007836 */ /* 0x040fe20000000000 */
[----:B------:R1:W-:Y:S01]  /*0870*/  STL [R1], R2 ;  /* 0x0000000201007387 */ /* 0x0003e20000100800 */
[----:B------:R-:W-:Y:S02]  /*0880*/  @P2 VIADD R0, R2, 0xffffffc0 ;  /* 0xffffffc002002836 */ /* 0x000fe40000000000 */
[----:B------:R-:W-:-:S02]  /*0890*/  IMAD.IADD R225, R222, 0x1, R224 ;  /* 0x00000001dee17824 */ /* 0x000fc400078e02e0 */
[----:B------:R-:W-:Y:S01]  /*08a0*/  IMAD.IADD R224, R224, 0x1, R223 ;  /* 0x00000001e0e07824 */ /* 0x000fe200078e02df */
[----:B------:R1:W-:Y:S06]  /*08b0*/  STL [R1+0x4], R0 ;  /* 0x0000040001007387 */ /* 0x0003ec0000100800 */
.L_x_776:
[----:B--2---:R-:W2:Y:S01]  /*08c0*/  S2R R46, SR_CTAID.Y ;  /* 0x00000000002e7919 */ /* 0x004ea20000002600 */
[----:B-1-3--:R-:W1:Y:S01]  /*08d0*/  LDC.64 R2, c[0x0][0x2f0] ;  /* 0x0000bc00ff027b82 */ /* 0x00ae620000000a00 */
        /* <DEDUP_REMOVED lines=47> */
.L_x_730:
[----:B------:R-:W-:Y:S01]  /*0bd0*/  IMAD.SHL.U32 R27, R248, 0x40, RZ ;  /* 0x00000040f81b7824 */ /* 0x000fe200078e00ff */
[----:B-----5:R-:W-:-:S04]  /*0be0*/  @!P2 IADD3 R205, R5, R4, -R250 ;  /* 0x0000000405cda210 */ /* 0x020fc80007ffe8fa */
[----:B------:R-:W-:-:S13]  /*0bf0*/  ISETP.GT.AND P0, PT, R205, R27, PT ;  /* 0x0000001bcd00720c */ /* 0x000fda0003f04270 */
[----:B------:R-:W-:Y:S05]  /*0c00*/  @!P0 BRA `(.L_x_731) ;  /* 0x00000070009c8947 */ /* 0x000fea0003800000 */
[----:B------:R-:W3:Y:S01]  /*0c10*/  LDC R14, c[0x0][0x278] ;  /* 0x00009e00ff0e7b82 */ /* 0x000ee20000000800 */
[----:B------:R-:W4:Y:S01]  /*0c20*/  S2R R47, SR_CTAID.Z ;  /* 0x00000000002f7919 */ /* 0x000f220000002700 */
[----:B------:R-:W-:Y:S01]  /*0c30*/  ISETP.NE.AND P0, PT, R17, -0x1, PT ;  /* 0xffffffff1100780c */ /* 0x000fe20003f05270 */
[----:B------:R-:W-:Y:S01]  /*0c40*/  VIADD R8, R28, 0x3f ;  /* 0x0000003f1c087836 */ /* 0x000fe20000000000 */
[----:B------:R-:W-:Y:S01]  /*0c50*/  ISETP.NE.AND P1, PT, R0, -0x1, PT ;  /* 0xffffffff0000780c */ /* 0x000fe20003f25270 */
[----:B------:R-:W1:Y:S03]  /*0c60*/  S2R R42, SR_CTAID.X ;  /* 0x00000000002a7919 */ /* 0x000e660000002500 */
[----:B------:R-:W5:Y:S01]  /*0c70*/  LDC.64 R6, c[0x0][0x228] ;  /* 0x00008a00ff067b82 */ /* 0x000f620000000a00 */
[----:B------:R-:W-:-:S04]  /*0c80*/  SHF.R.S32.HI R9, RZ, 0x1f, R8 ;  /* 0x0000001fff097819 */ /* 0x000fc80000011408 */
[----:B------:R-:W-:-:S03]  /*0c90*/  LEA.HI R37, R9, R8, RZ, 0x6 ;  /* 0x0000000809257211 */ /* 0x000fc600078f30ff */
[----:B------:R-:W2:Y:S01]  /*0ca0*/  LDC R44, c[0x0][0x2d4] ;  /* 0x0000b500ff2c7b82 */ /* 0x000ea20000000800 */
[----:B---3--:R-:W-:-:S07]  /*0cb0*/  IABS R12, R14 ;  /* 0x0000000e000c7213 */ /* 0x008fce0000000000 */
[----:B------:R-:W3:Y:S01]  /*0cc0*/  LDC.64 R30, c[0x0][0x240] ;  /* 0x00009000ff1e7b82 */ /* 0x000ee20000000a00 */
[----:B-1----:R-:W1:Y:S01]  /*0cd0*/  I2F.RP R2, R12 ;  /* 0x0000000c00027306 */ /* 0x002e620000209400 */
[----:B-----5:R-:W-:Y:S01]  /*0ce0*/  IMAD R10, R16, R6, RZ ;  /* 0x00000006100a7224 */ /* 0x020fe200078e02ff */
[----:B----4-:R-:W-:-:S05]  /*0cf0*/  IABS R5, R47 ;  /* 0x0000002f00057213 */ /* 0x010fca0000000000 */
[----:B------:R-:W4:Y:S01]  /*0d00*/  LDC.U8 R13, c[0x0][0x3d8] ;  /* 0x0000f600ff0d7b82 */ /* 0x000f220000000000 */
[C---:B------:R-:W-:Y:S02]  /*0d10*/  IMAD R10, R46.reuse, R7, R10 ;  /* 0x000000072e0a7224 */ /* 0x040fe400078e020a */
[----:B------:R-:W-:Y:S01]  /*0d20*/  IMAD.WIDE.U32 R6, R46, R6, RZ ;  /* 0x000000062e067225 */ /* 0x000fe200078e00ff */
[----:B--2---:R-:W-:-:S04]  /*0d30*/  SHF.R.S32.HI R11, RZ, 0x1f, R44 ;  /* 0x0000001fff0b7819 */ /* 0x004fc8000001142c */
[----:B------:R-:W2:Y:S01]  /*0d40*/  LDC R241, c[0x0][0x2dc] ;  /* 0x0000b700fff17b82 */ /* 0x000ea20000000800 */
[----:B-1----:R-:W1:Y:S01]  /*0d50*/  MUFU.RCP R2, R2 ;  /* 0x0000000200027308 */ /* 0x002e620000001000 */
[----:B------:R-:W-:Y:S01]  /*0d60*/  IADD3 R23, R7, R10, RZ ;  /* 0x0000000a07177210 */ /* 0x000fe20007ffe0ff */
[----:B------:R-:W-:Y:S01]  /*0d70*/  IMAD R8, R11, R46, RZ ;  /* 0x0000002e0b087224 */ /* 0x000fe200078e02ff */
[----:B------:R-:W-:Y:S01]  /*0d80*/  LOP3.LUT R7, R47, R14, RZ, 0x3c, !PT ;  /* 0x0000000e2f077212 */ /* 0x000fe200078e3cff */
[----:B------:R-:W-:-:S03]  /*0d90*/  IMAD.WIDE.U32 R10, R46, R44, RZ ;  /* 0x0000002c2e0a7225 */ /* 0x000fc600078e00ff */
[----:B------:R-:W2:Y:S01]  /*0da0*/  LDC R41, c[0x0][0x270] ;  /* 0x00009c00ff297b82 */ /* 0x000ea20000000800 */
[----:B------:R-:W-:-:S07]  /*0db0*/  ISETP.GE.AND P3, PT, R7, RZ, PT ;  /* 0x000000ff0700720c */ /* 0x000fce0003f66270 */
[----:B------:R-:W5:Y:S01]  /*0dc0*/  @P0 LDC.64 R20, c[0x0][0x250] ;  /* 0x00009400ff140b82 */ /* 0x000f620000000a00 */
[----:B----4-:R-:W-:Y:S02]  /*0dd0*/  ISETP.NE.AND P2, PT, R13, RZ, PT ;  /* 0x000000ff0d00720c */ /* 0x010fe40003f45270 */
[----:B-1----:R-:W-:-:S04]  /*0de0*/  IADD3 R2, R2, 0xffffffe, RZ ;  /* 0x0ffffffe02027810 */ /* 0x002fc80007ffe0ff */
[----:B------:R-:W1:Y:S01]  /*0df0*/  F2I.FTZ.U32.TRUNC.NTZ R3, R2 ;  /* 0x0000000200037305 */ /* 0x000e62000021f000 */
[----:B------:R-:W4:Y:S01]  /*0e00*/  @P0 LDC.64 R24, c[0x0][0x248] ;  /* 0x00009200ff180b82 */ /* 0x000f220000000a00 */
[----:B--2---:R-:W-:-:S07]  /*0e10*/  IMAD.WIDE R32, R241, R41, RZ ;  /* 0x00000029f1207225 */ /* 0x004fce00078e02ff */
[----:B------:R-:W2:Y:S01]  /*0e20*/  LDC R43, c[0x0][0x2c4] ;  /* 0x0000b100ff2b7b82 */ /* 0x000ea20000000800 */
[----:B------:R-:W-:Y:S02]  /*0e30*/  IMAD R9, R33, R10, RZ ;  /* 0x0000000a21097224 */ /* 0x000fe400078e02ff */
[----:B-1----:R-:W-:-:S05]  /*0e40*/  IMAD.MOV R2, RZ, RZ, -R3 ;  /* 0x000000ffff027224 */ /* 0x002fca00078e0a03 */
[----:B------:R-:W1:Y:S01]  /*0e50*/  LDC.U8 R45, c[0x0][0x480] ;  /* 0x00012000ff2d7b82 */ /* 0x000e620000000000 */
        /* <DEDUP_REMOVED lines=10> */
[----:B---3--:R-:W-:-:S03]  /*0f00*/  IMAD.WIDE.U32 R4, R0, R30, RZ ;  /* 0x0000001e00047225 */ /* 0x008fc600078e00ff */
        /* <DEDUP_REMOVED lines=13> */
[----:B------:R-:W3:Y:S03]  /*0fe0*/  @!P1 LDC.64 R12, c[0x0][0x418] ;  /* 0x00010600ff0c9b82 */ /* 0x000ee60000000a00 */
[C---:B-----5:R-:W-:Y:S02]  /*0ff0*/  @P0 IMAD R8, R3.reuse, R21, RZ ;  /* 0x0000001503080224 */ /* 0x060fe400078e02ff */
[----:B------:R-:W-:-:S04]  /*1000*/  @P0 IMAD.WIDE.U32 R4, R3, R20, RZ ;  /* 0x0000001403040225 */ /* 0x000fc800078e00ff */
[----:B------:R-:W-:Y:S01]  /*1010*/  @P0 IMAD.IADD R36, R5, 0x1, R8 ;  /* 0x0000000105240824 */ /* 0x000fe200078e0208 */
[----:B------:R-:W-:Y:S01]  /*1020*/  @P0 MOV R29, R4 ;  /* 0x00000004001d0202 */ /* 0x000fe20000000f00 */
[----:B------:R-:W-:Y:S01]  /*1030*/  @P0 IMAD.IADD R4, R250, 0x1, R17 ;  /* 0x00000001fa040824 */ /* 0x000fe200078e0211 */
[----:B------:R-:W-:-:S05]  /*1040*/  @P6 IADD3 R2, R2, 0x1, RZ ;  /* 0x0000000102026810 */ /* 0x000fca0007ffe0ff */
[----:B------:R-:W-:Y:S02]  /*1050*/  IMAD.MOV.U32 R22, RZ, RZ, R2 ;  /* 0x000000ffff167224 */ /* 0x000fe400078e0002 */
[----:B------:R-:W-:-:S03]  /*1060*/  IMAD.WIDE.U32 R2, R32, R10, RZ ;  /* 0x0000000a20027225 */ /* 0x000fc600078e00ff */
[----:B------:R-:W-:Y:S01]  /*1070*/  @!P3 IADD3 R22, -R22, RZ, RZ ;  /* 0x000000ff1616b210 */ /* 0x000fe20007ffe1ff */
[----:B------:R-:W-:Y:S01]  /*1080*/  IMAD.SHL.U32 R10, R46, 0x80, RZ ;  /* 0x000000802e0a7824 */ /* 0x000fe200078e00ff */
[----:B------:R-:W-:Y:S01]  /*1090*/  SEL R26, R2, R6, !P1 ;  /* 0x00000006021a7207 */ /* 0x000fe20004800000 */
[----:B------:R-:W-:Y:S01]  /*10a0*/  IMAD R2, R33, R0, RZ ;  /* 0x0000000021027224 */ /* 0x000fe200078e02ff */
[----:B------:R-:W-:Y:S01]  /*10b0*/  IADD3 R17, R3, R9, RZ ;  /* 0x0000000903117210 */ /* 0x000fe20007ffe0ff */
[C---:B----4-:R-:W-:Y:S01]  /*10c0*/  @P0 IMAD R3, R4.reuse, R25, RZ ;  /* 0x0000001904030224 */ /* 0x050fe200078e02ff */
[----:B------:R-:W-:Y:S01]  /*10d0*/  @!P4 LOP3.LUT R22, RZ, R14, RZ, 0x33, !PT ;  /* 0x0000000eff16c212 */ /* 0x000fe200078e33ff */
[----:B------:R-:W-:Y:S01]  /*10e0*/  @P0 IMAD.WIDE.U32 R4, R4, R24, RZ ;  /* 0x0000001804040225 */ /* 0x000fe200078e00ff */
[----:B------:R-:W-:Y:S02]  /*10f0*/  @P1 IADD3 R17, R7, R2, RZ ;  /* 0x0000000207111210 */ /* 0x000fe40007ffe0ff */
[----:B------:R-:W-:Y:S01]  /*1100*/  SHF.L.U64.HI R14, R46, 0x7, R16 ;  /* 0x000000072e0e7819 */ /* 0x000fe20000010210 */
[----:B------:R-:W-:Y:S01]  /*1110*/  @P0 IMAD.IADD R39, R5, 0x1, R3 ;  /* 0x0000000105270824 */ /* 0x000fe200078e0203 */
[----:B------:R-:W-:-:S02]  /*1120*/  LOP3.LUT R2, R37, 0xffffffc0, RZ, 0xc0, !PT ;  /* 0xffffffc025027812 */ /* 0x000fc400078ec0ff */
        /* <DEDUP_REMOVED lines=17> */
.L_x_732:
        /* <DEDUP_REMOVED lines=13> */
.L_x_733:
[----:B---3--:R-:W-:Y:S01]  /*1310*/  @!P1 IMAD R3, R16, R12, RZ ;  /* 0x0000000c10039224 */ /* 0x008fe200078e02ff */
[----:B------:R-:W-:Y:S01]  /*1320*/  IADD3 R4, P0, R2, R10, RZ ;  /* 0x0000000a02047210 */ /* 0x000fe20007f1e0ff */
[C---:B------:R-:W-:Y:S01]  /*1330*/  @P2 IMAD R5, R46.reuse, R43, RZ ;  /* 0x0000002b2e052224 */ /* 0x040fe200078e02ff */
[----:B------:R-:W-:Y:S01]  /*1340*/  SHF.R.S32.HI R10, RZ, 0x1f, R2 ;  /* 0x0000001fff0a7819 */ /* 0x000fe20000011402 */
[----:B------:R-:W-:Y:S02]  /*1350*/  @!P1 IMAD R11, R46, R13, R3 ;  /* 0x0000000d2e0b9224 */ /* 0x000fe400078e0203 */
[----:B------:R-:W-:Y:S01]  /*1360*/  @P1 IMAD.WIDE.U32 R8, R0, R18, RZ ;  /* 0x0000001200081225 */ /* 0x000fe200078e00ff */
[----:B------:R-:W-:Y:S02]  /*1370*/  IADD3.X R3, R10, R14, RZ, P0, !PT ;  /* 0x0000000e0a037210 */ /* 0x000fe400007fe4ff */
[----:B------:R-:W-:Y:S01]  /*1380*/  ISETP.NE.AND P0, PT, R45, RZ, PT ;  /* 0x000000ff2d00720c */ /* 0x000fe20003f05270 */
[----:B------:R-:W-:Y:S01]  /*1390*/  @!P1 IMAD.WIDE.U32 R6, R46, R12, RZ ;  /* 0x0000000c2e069225 */ /* 0x000fe200078e00ff */
[----:B------:R-:W-:-:S03]  /*13a0*/  @P2 SEL R12, R5, R0, !P1 ;  /* 0x00000000050c2207 */ /* 0x000fc60004800000 */
[----:B------:R-:W-:Y:S01]  /*13b0*/  IMAD R13, R33, R4, RZ ;  /* 0x00000004210d7224 */ /* 0x000fe200078e02ff */
[----:B------:R-:W-:Y:S01]  /*13c0*/  @!P1 MOV R8, R6 ;  /* 0x0000000600089202 */ /* 0x000fe20000000f00 */
[----:B------:R-:W-:Y:S01]  /*13d0*/  @P1 IMAD R9, R0, R19, R9 ;  /* 0x0000001300091224 */ /* 0x000fe200078e0209 */
[----:B------:R-:W-:Y:S01]  /*13e0*/  @!P1 IADD3 R9, R7, R11, RZ ;  /* 0x0000000b07099210 */ /* 0x000fe20007ffe0ff */
[----:B------:R-:W-:Y:S01]  /*13f0*/  IMAD R13, R32, R3, R13 ;  /* 0x00000003200d7224 */ /* 0x000fe200078e020d */
[----:B------:R-:W-:Y:S01]  /*1400*/  SHF.R.S32.HI R33, RZ, 0x1f, R27 ;  /* 0x0000001fff217819 */ /* 0x000fe2000001141b */
[----:B------:R-:W-:Y:S01]  /*1410*/  @P2 IMAD R7, R47, R15, R12 ;  /* 0x0000000f2f072224 */ /* 0x000fe200078e020c */
[--C-:B------:R-:W-:Y:S01]  /*1420*/  SHF.R.S32.HI R19, RZ, 0x1f, R47.reuse ;  /* 0x0000001fff137819 */ /* 0x100fe2000001142f */
[----:B------:R-:W-:Y:S02]  /*1430*/  @!P2 IMAD R3, R46, R41, R47 ;  /* 0x000000292e03a224 */ /* 0x000fe400078e022f */
[----:B------:R-:W-:Y:S01]  /*1440*/  IMAD.WIDE.U32 R14, R42, R34, RZ ;  /* 0x000000222a0e7225 */ /* 0x000fe200078e00ff */
[----:B------:R-:W-:-:S03]  /*1450*/  SHF.R.S32.HI R34, RZ, 0x1f, R22 ;  /* 0x0000001fff227819 */ /* 0x000fc60000011416 */
[----:B------:R-:W-:Y:S01]  /*1460*/  @!P2 IMAD R7, R3, R43, RZ ;  /* 0x0000002b0307a224 */ /* 0x000fe200078e02ff */
[----:B------:R-:W-:Y:S01]  /*1470*/  SEL R11, R14, RZ, P0 ;  /* 0x000000ff0e0b7207 */ /* 0x000fe20000000000 */
[----:B------:R-:W-:-:S04]  /*1480*/  IMAD.WIDE.U32 R4, R32, R4, RZ ;  /* 0x0000000420047225 */ /* 0x000fc800078e00ff */
[----:B------:R-:W-:Y:S01]  /*1490*/  IMAD R12, R47, R241, RZ ;  /* 0x000000f12f0c7224 */ /* 0x000fe200078e02ff */
[----:B------:R-:W-:Y:S01]  /*14a0*/  IADD3 R6, R5, R13, RZ ;  /* 0x0000000d05067210 */ /* 0x000fe20007ffe0ff */
[----:B------:R-:W-:-:S03]  /*14b0*/  IMAD R3, R42, R35, R15 ;  /* 0x000000232a037224 */ /* 0x000fc600078e020f */
[----:B------:R-:W-:Y:S02]  /*14c0*/  SHF.R.S32.HI R18, RZ, 0x1f, R12 ;  /* 0x0000001fff127819 */ /* 0x000fe4000001140c */
[----:B------:R-:W-:Y:S01]  /*14d0*/  SEL R16, R3, RZ, P0 ;  /* 0x000000ff03107207 */ /* 0x000fe20000000000 */
        /* <DEDUP_REMOVED lines=8> */
.L_x_734:
[----:B------:R-:W-:-:S04]  /*1560*/  IMAD R0, R46, R41, R47 ;  /* 0x000000292e007224 */ /* 0x000fc800078e022f */
[----:B------:R-:W-:-:S07]  /*1570*/  IMAD R0, R0, R44, RZ ;  /* 0x0000002c00007224 */ /* 0x000fce00078e02ff */
.L_x_735:
[----:B------:R-:W1:Y:S01]  /*1580*/  S2R R42, SR_TID.X ;  /* 0x00000000002a7919 */ /* 0x000e620000002100 */
[----:B------:R-:W-:Y:S01]  /*1590*/  IMAD R241, R241, R41, RZ ;  /* 0x00000029f1f17224 */ /* 0x000fe200078e02ff */
[----:B------:R-:W2:Y:S01]  /*15a0*/  LDC.64 R14, c[0x0][0x420] ;  /* 0x00010800ff0e7b82 */ /* 0x000ea20000000a00 */
[----:B------:R-:W-:Y:S01]  /*15b0*/  SHF.R.S32.HI R215, RZ, 0x1f, R214 ;  /* 0x0000001fffd77819 */ /* 0x000fe200000114d6 */
[----:B------:R-:W-:Y:S01]  /*15c0*/  ULDC.64 UR6, c[0x0][0x428] ;  /* 0x00010a0000067ab9 */ /* 0x000fe20000000a00 */
[----:B------:R-:W-:Y:S01]  /*15d0*/  IMAD.SHL.U32 R3, R241, 0x40, RZ ;  /* 0x00000040f1037824 */ /* 0x000fe200078e00ff */
[----:B------:R-:W-:Y:S01]  /*15e0*/  SHF.R.S32.HI R35, RZ, 0x1f, R249 ;  /* 0x0000001fff237819 */ /* 0x000fe200000114f9 */
[----:B------:R-:W-:Y:S01]  /*15f0*/  ULDC.64 UR8, c[0x0][0x258] ;  /* 0x0000960000087ab9 */ /* 0x000fe20000000a00 */
[----:B------:R-:W-:Y:S01]  /*1600*/  ULDC.64 UR10, c[0x0][0x210] ;  /* 0x00008400000a7ab9 */ /* 0x000fe20000000a00 */
[----:B------:R-:W-:Y:S01]  /*1610*/  BSSY B1, `(.L_x_731) ;  /* 0x0000686000017945 */ /* 0x000fe20003800000 */
[----:B------:R-:W-:Y:S01]  /*1620*/  IADD3 R5, P2, P1, R4, R3, R12 ;  /* 0x0000000304057210 */ /* 0x000fe2000795e00c */
[----:B------:R-:W3:Y:S01]  /*1630*/  LDC.64 R212, c[0x0][0x2b0] ;  /* 0x0000ac00ffd47b82 */ /* 0x000ee20000000a00 */
[----:B------:R-:W-:-:S02]  /*1640*/  SHF.R.S32.HI R3, RZ, 0x1f, R3 ;  /* 0x0000001fff037819 */ /* 0x000fc40000011403 */
[----:B------:R-:W-:Y:S02]  /*1650*/  IADD3 R4, P3, R214, R8, RZ ;  /* 0x00000008d6047210 */ /* 0x000fe40007f7e0ff */
[----:B------:R-:W-:Y:S01]  /*1660*/  IADD3.X R12, R6, R3, R18, P2, P1 ;  /* 0x00000003060c7210 */ /* 0x000fe200017e2412 */
[C---:B------:R-:W-:Y:S01]  /*1670*/  IMAD.IADD R18, R2.reuse, 0x1, R0 ;  /* 0x0000000102127824 */ /* 0x040fe200078e0200 */
[----:B------:R-:W-:Y:S01]  /*1680*/  IADD3 R8, P2, P1, R11, R5, R26 ;  /* 0x000000050b087210 */ /* 0x000fe2000795e01a */
[----:B------:R-:W-:Y:S01]  /*1690*/  IMAD.X R5, R215, 0x1, R9, P3 ;  /* 0x00000001d7057824 */ /* 0x000fe200018e0609 */
[----:B------:R-:W-:Y:S01]  /*16a0*/  IADD3 R6, P3, R249, R2, RZ ;  /* 0x00000002f9067210 */ /* 0x000fe20007f7e0ff */
[----:B------:R-:W4:Y:S01]  /*16b0*/  LDC.64 R44, c[0x0][0x478] ;  /* 0x00011e00ff2c7b82 */ /* 0x000f220000000a00 */
[----:B--2---:R-:W-:Y:S01]  /*16c0*/  IMAD.WIDE.U32 R4, R2, R14, R4 ;  /* 0x0000000e02047225 */ /* 0x004fe200078e0004 */
[----:B-1----:R-:W-:-:S04]  /*16d0*/  SHF.R.S32.HI R43, RZ, 0x1f, R42 ;  /* 0x0000001fff2b7819 */ /* 0x002fc8000001142a */
[----:B------:R-:W-:-:S04]  /*16e0*/  LEA.HI R13, R43, R42, RZ, 0x5 ;  /* 0x0000002a2b0d7211 */ /* 0x000fc800078f28ff */
[----:B------:R-:W-:Y:S02]  /*16f0*/  LOP3.LUT R3, R13, 0xffffffe0, RZ, 0xc0, !PT ;  /* 0xffffffe00d037812 */ /* 0x000fe400078ec0ff */
[----:B------:R-:W-:Y:S01]  /*1700*/  SHF.R.S32.HI R0, RZ, 0x5, R13 ;  /* 0x00000005ff007819 */ /* 0x000fe2000001140d */
[----:B------:R-:W-:Y:S01]  /*1710*/  IMAD.IADD R13, R2, 0x1, R7 ;  /* 0x00000001020d7824 */ /* 0x000fe200078e0207 */
[----:B------:R-:W-:Y:S01]  /*1720*/  IADD3 R32, -R3, R42, RZ ;  /* 0x0000002a03207210 */ /* 0x000fe20007ffe1ff */
[----:B------:R-:W-:Y:S01]  /*1730*/  IMAD R3, R10, R14, RZ ;  /* 0x0000000e0a037224 */ /* 0x000fe200078e02ff */
[----:B------:R-:W-:Y:S01]  /*1740*/  IADD3.X R7, R16, R12, R17, P2, P1 ;  /* 0x0000000c10077210 */ /* 0x000fe200017e2411 */
[----:B---3--:R-:W-:-:S04]  /*1750*/  IMAD.WIDE R212, R13, 0x4, R212 ;  /* 0x000000040dd47825 */ /* 0x008fc800078e02d4 */
[----:B------:R-:W-:Y:S02]  /*1760*/  IMAD R0, R0, R241, R32 ;  /* 0x000000f100007224 */ /* 0x000fe400078e0220 */
[----:B------:R-:W-:Y:S02]  /*1770*/  IMAD R3, R2, R15, R3 ;  /* 0x0000000f02037224 */ /* 0x000fe400078e0203 */
[----:B------:R-:W-:Y:S01]  /*1780*/  IMAD.X R2, R35, 0x1, R10, P3 ;  /* 0x0000000123027824 */ /* 0x000fe200018e060a */
[C---:B------:R-:W-:Y:S02]  /*1790*/  IADD3 R8, P1, R0.reuse, R8, RZ ;  /* 0x0000000800087210 */ /* 0x040fe40007f3e0ff */
[----:B------:R-:W-:Y:S01]  /*17a0*/  IADD3 R3, R5, R3, RZ ;  /* 0x0000000305037210 */ /* 0x000fe20007ffe0ff */
[----:B------:R-:W-:Y:S01]  /*17b0*/  IMAD R5, R19, UR6, RZ ;  /* 0x0000000613057c24 */ /* 0x000fe2000f8e02ff */
[----:B------:R-:W-:Y:S01]  /*17c0*/  LEA.HI.X.SX32 R9, R0, R7, 0x1, P1 ;  /* 0x0000000700097211 */ /* 0x000fe200008f0eff */
[----:B------:R-:W-:Y:S01]  /*17d0*/  IMAD R0, R2, R30, RZ ;  /* 0x0000001e02007224 */ /* 0x000fe200078e02ff */
[----:B------:R-:W-:Y:S01]  /*17e0*/  ISETP.GE.AND P3, PT, R28, 0x1, PT ;  /* 0x000000011c00780c */ /* 0x000fe20003f66270 */
[----:B------:R-:W-:-:S02]  /*17f0*/  IMAD.MOV.U32 R2, RZ, RZ, R4 ;  /* 0x000000ffff027224 */ /* 0x000fc400078e0004 */
[C---:B------:R-:W-:Y:S02]  /*1800*/  IMAD R0, R6.reuse, R31, R0 ;  /* 0x0000001f06007224 */ /* 0x040fe400078e0200 */
[----:B------:R-:W-:-:S04]  /*1810*/  IMAD.WIDE.U32 R6, R6, R30, R214 ;  /* 0x0000001e06067225 */ /* 0x000fc800078e00d6 */
[C---:B------:R-:W-:Y:S01]  /*1820*/  IMAD R4, R47.reuse, UR7, R5 ;  /* 0x000000072f047c24 */ /* 0x040fe2000f8e0205 */
[----:B------:R-:W-:Y:S01]  /*1830*/  IADD3 R6, P2, R40, R6, RZ ;  /* 0x0000000628067210 */ /* 0x000fe20007f5e0ff */
[----:B------:R-:W-:Y:S01]  /*1840*/  IMAD.WIDE.U32 R2, R47, UR6, R2 ;  /* 0x000000062f027c25 */ /* 0x000fe2000f8e0002 */
[----:B------:R-:W-:Y:S02]  /*1850*/  ULDC.64 UR6, c[0x0][0x400] ;  /* 0x0001000000067ab9 */ /* 0x000fe40000000a00 */
[----:B------:R-:W-:Y:S01]  /*1860*/  IADD3.X R7, R23, R7, R0, P2, !PT ;  /* 0x0000000717077210 */ /* 0x000fe200017fe400 */
[----:B------:R-:W-:Y:S01]  /*1870*/  IMAD.IADD R5, R3, 0x1, R4 ;  /* 0x0000000103057824 */ /* 0x000fe200078e0204 */
[----:B------:R-:W-:Y:S01]  /*1880*/  MOV R4, R2 ;  /* 0x0000000200047202 */ /* 0x000fe20000000f00 */
[----:B------:R-:W-:Y:S01]  /*1890*/  IMAD R3, R19, UR8, RZ ;  /* 0x0000000813037c24 */ /* 0x000fe2000f8e02ff */
[----:B------:R-:W-:Y:S01]  /*18a0*/  LEA R200, P1, R8, UR6, 0x2 ;  /* 0x0000000608c87c11 */ /* 0x000fe2000f8210ff */
[----:B------:R-:W-:-:S02]  /*18b0*/  IMAD R0, R35, R14, RZ ;  /* 0x0000000e23007224 */ /* 0x000fc400078e02ff */
[C---:B------:R-:W-:Y:S01]  /*18c0*/  IMAD R2, R47.reuse, UR9, R3 ;  /* 0x000000092f027c24 */ /* 0x040fe2000f8e0203 */
[----:B------:R-:W-:Y:S01]  /*18d0*/  LEA.HI.X R201, R8, UR7, R9, 0x2, P1 ;  /* 0x0000000708c97c11 */ /* 0x000fe200088f1409 */
[----:B------:R-:W-:Y:S01]  /*18e0*/  IMAD.WIDE.U32 R10, R47, UR8, R6 ;  /* 0x000000082f0a7c25 */ /* 0x000fe2000f8e0006 */
[----:B------:R-:W-:Y:S01]  /*18f0*/  ULDC.64 UR8, c[0x0][0x3e0] ;  /* 0x0000f80000087ab9 */ /* 0x000fe20000000a00 */
[----:B------:R-:W-:Y:S02]  /*1900*/  LEA.HI.SX32 R8, R37, 0xffffffff, 0x1a ;  /* 0xffffffff25087811 */ /* 0x000fe400078fd2ff */
[C---:B------:R-:W-:Y:S01]  /*1910*/  IMAD R0, R249.reuse, R15, R0 ;  /* 0x0000000ff9007224 */ /* 0x040fe200078e0200 */
[----:B------:R-:W-:Y:S01]  /*1920*/  LEA R208, P2, R10, UR10, 0x1 ;  /* 0x0000000a0ad07c11 */ /* 0x000fe2000f8408ff */
[----:B------:R-:W-:-:S04]  /*1930*/  IMAD.WIDE.U32 R4, R249, R14, R4 ;  /* 0x0000000ef9047225 */ /* 0x000fc800078e0004 */
[----:B------:R-:W-:Y:S01]  /*1940*/  IMAD.IADD R26, R11, 0x1, R2 ;  /* 0x000000010b1a7824 */ /* 0x000fe200078e0202 */
[----:B------:R-:W-:Y:S01]  /*1950*/  IADD3 R23, R5, R0, RZ ;  /* 0x0000000005177210 */ /* 0x000fe20007ffe0ff */
[----:B----4-:R-:W-:Y:S01]  /*1960*/  IMAD.WIDE R18, R18, 0x4, R44 ;  /* 0x0000000412127825 */ /* 0x010fe200078e022c */
[----:B------:R-:W-:Y:S02]  /*1970*/  LEA R16, P1, R4, UR8, 0x1 ;  /* 0x0000000804107c11 */ /* 0x000fe4000f8208ff */
[----:B------:R-:W-:Y:S02]  /*1980*/  LEA.HI.X R209, R10, UR11, R26, 0x1, P2 ;  /* 0x0000000b0ad17c11 */ /* 0x000fe400090f0c1a */
[----:B------:R-:W-:Y:S01]  /*1990*/  LEA.HI.X R17, R4, UR9, R23, 0x1, P1 ;  /* 0x0000000904117c11 */ /* 0x000fe200088f0c17 */
[----:B------:R-:W-:Y:S08]  /*19a0*/  @!P3 BRA `(.L_x_736) ;  /* 0x0000005800f8b947 */ /* 0x000ff00003800000 */
[----:B------:R-:W2:Y:S01]  /*19b0*/  LDL R48, [R1+0x10] ;  /* 0x0000100001307983 */ /* 0x000ea20000100800 */
[-C--:B------:R-:W-:Y:S01]  /*19c0*/  IMAD R0, R33, R20.reuse, RZ ;  /* 0x0000001421007224 */ /* 0x080fe200078e02ff */
[----:B------:R-:W-:Y:S01]  /*19d0*/  ULDC.64 UR6, c[0x0][0x268] ;  /* 0x00009a0000067ab9 */ /* 0x000fe20000000a00 */
[C---:B------:R-:W-:Y:S01]  /*19e0*/  IMAD.WIDE.U32 R2, R27.reuse, R20, R214 ;  /* 0x000000141b027225 */ /* 0x040fe200078e00d6 */
[----:B------:R-:W-:Y:S03]  /*19f0*/  BSSY B0, `(.L_x_737) ;  /* 0x0000033000007945 */ /* 0x000fe60003800000 */
[----:B------:R-:W-:Y:S01]  /*1a00*/  IMAD R7, R27, R21, R0 ;  /* 0x000000151b077224 */ /* 0x000fe200078e0200 */
[----:B------:R-:W-:Y:S01]  /*1a10*/  @P0 BAR.SYNC.DEFER_BLOCKING 0x0 ;  /* 0x0000000000000b1d */ /* 0x000fe20000010000 */
[----:B------:R-:W-:Y:S01]  /*1a20*/  IMAD R0, R248, -0x40, R205 ;  /* 0xffffffc0f8007824 */ /* 0x000fe200078e02cd */
[----:B------:R-:W-:Y:S01]  /*1a30*/  IADD3 R6, P1, R29, R2, RZ ;  /* 0x000000021d067210 */ /* 0x000fe20007f3e0ff */
[----:B------:R-:W-:-:S02]  /*1a40*/  IMAD.MOV.U32 R204, RZ, RZ, R8 ;  /* 0x000000ffffcc7224 */ /* 0x000fc400078e0008 */
[----:B------:R-:W-:Y:S01]  /*1a50*/  IMAD R2, R34, UR6, RZ ;  /* 0x0000000622027c24 */ /* 0x000fe2000f8e02ff */
[CC--:B------:R-:W-:Y:S01]  /*1a60*/  ISETP.GE.AND P6, PT, R249.reuse, R0.reuse, PT ;  /* 0x00000000f900720c */ /* 0x0c0fe20003fc6270 */
[----:B------:R-:W-:Y:S01]  /*1a70*/  IMAD R13, R204, -0x40, R28 ;  /* 0xffffffc0cc0d7824 */ /* 0x000fe200078e021c */
[----:B------:R-:W-:Y:S01]  /*1a80*/  IADD3.X R7, R36, R3, R7, P1, !PT ;  /* 0x0000000324077210 */ /* 0x000fe20000ffe407 */
[----:B------:R-:W-:Y:S01]  /*1a90*/  IMAD R2, R22, UR7, R2 ;  /* 0x0000000716027c24 */ /* 0x000fe2000f8e0202 */
[C---:B------:R-:W-:Y:S01]  /*1aa0*/  IADD3 R3, R249.reuse, 0x20, RZ ;  /* 0x00000020f9037810 */ /* 0x040fe20007ffe0ff */
[----:B------:R-:W-:Y:S01]  /*1ab0*/  VIADD R219, R214, 0x40 ;  /* 0x00000040d6db7836 */ /* 0x000fe20000000000 */
[-C--:B------:R-:W-:Y:S01]  /*1ac0*/  ISETP.GE.AND P4, PT, R249, R13.reuse, PT ;  /* 0x0000000df900720c */ /* 0x080fe20003f86270 */
[----:B------:R-:W-:Y:S01]  /*1ad0*/  IMAD.WIDE.U32 R6, R22, UR6, R6 ;  /* 0x0000000616067c25 */ /* 0x000fe2000f8e0006 */
[----:B------:R-:W-:Y:S02]  /*1ae0*/  ISETP.GE.AND P5, PT, R3, R0, PT ;  /* 0x000000000300720c */ /* 0x000fe40003fa6270 */
[----:B------:R-:W-:Y:S01]  /*1af0*/  LEA.HI R0, R204, R204, RZ, 0x1 ;  /* 0x000000cccc007211 */ /* 0x000fe200078f08ff */
[----:B------:R-:W-:Y:S01]  /*1b00*/  IMAD.IADD R12, R7, 0x1, R2 ;  /* 0x00000001070c7824 */ /* 0x000fe200078e0202 */
[----:B------:R-:W-:-:S02]  /*1b10*/  ISETP.GE.AND P2, PT, R3, R13, PT ;  /* 0x0000000d0300720c */ /* 0x000fc40003f46270 */
[----:B------:R-:W-:-:S04]  /*1b20*/  LOP3.LUT R0, R0, 0xfffffffe, RZ, 0xc0, !PT ;  /* 0xfffffffe00007812 */ /* 0x000fc800078ec0ff */
[----:B------:R-:W-:Y:S02]  /*1b30*/  IADD3 R28, R204, -R0, RZ ;  /* 0x80000000cc1c7210 */ /* 0x000fe40007ffe0ff */
        /* <DEDUP_REMOVED lines=30> */
.L_x_738:
[----:B------:R-:W-:Y:S05]  /*1d20*/  BSYNC B0 ;  /* 0x0000000000007941 */ /* 0x000fea0003800000 */
.L_x_737:
        /* <DEDUP_REMOVED lines=31> */
.L_x_740:
[----:B------:R-:W-:Y:S05]  /*1f20*/  BSYNC B0 ;  /* 0x0000000000007941 */ /* 0x000fea0003800000 */
.L_x_739:
[----:B------:R-:W0:Y:S01]  /*1f30*/  LDGDEPBAR ;  /* 0x00000000000079af */ /* 0x000e220000000000 */
[----:B------:R-:W-:Y:S01]  /*1f40*/  BSSY B0, `(.L_x_741) ;  /* 0x0000015000007945 */ /* 0x000fe20003800000 */
[----:B------:R-:W-:Y:S01]  /*1f50*/  ISETP.NE.AND P3, PT, R28, 0x1, PT ;  /* 0x000000011c00780c */ /* 0x000fe20003f65270 */
[----:B------:R-:W-:Y:S01]  /*1f60*/  IMAD.MOV.U32 R210, RZ, RZ, R16 ;  /* 0x000000ffffd27224 */ /* 0x000fe200078e0010 */
[----:B------:R1:W-:Y:S01]  /*1f70*/  @P4 STS.128 [R203+0x8000], RZ ;  /* 0x008000ffcb004388 */ /* 0x0003e20000000c00 */
[----:B------:R-:W-:-:S03]  /*1f80*/  MOV R211, R17 ;  /* 0x0000001100d37202 */ /* 0x000fc60000000f00 */
[----:B------:R1:W-:Y:S01]  /*1f90*/  @P4 STS.128 [R203+0xa000], RZ ;  /* 0x00a000ffcb004388 */ /* 0x0003e20000000c00 */
[----:B------:R-:W-:Y:S06]  /*1fa0*/  @P4 BRA `(.L_x_742) ;  /* 0x0000000000384947 */ /* 0x000fec0003800000 */
        /* <DEDUP_REMOVED lines=14> */
.L_x_742:
[----:B------:R-:W-:Y:S05]  /*2090*/  BSYNC B0 ;  /* 0x0000000000007941 */ /* 0x000fea0003800000 */
.L_x_741:
[----:B------:R1:W-:Y:S01]  /*20a0*/  @P2 STS.128 [R203+0x9000], RZ ;  /* 0x009000ffcb002388 */ /* 0x0003e20000000c00 */
[----:B------:R-:W-:Y:S01]  /*20b0*/  BSSY B0, `(.L_x_743) ;  /* 0x000001a000007945 */ /* 0x000fe20003800000 */
[----:B------:R-:W-:Y:S02]  /*20c0*/  MOV R221, R18 ;  /* 0x0000001200dd7202 */ /* 0x000fe40000000f00 */
[----:B------:R1:W-:Y:S01]  /*20d0*/  @P2 STS.128 [R203+0xb000], RZ ;  /* 0x00b000ffcb002388 */ /* 0x0003e20000000c00 */
[----:B------:R-:W-:Y:S02]  /*20e0*/  MOV R220, R19 ;  /* 0x0000001300dc7202 */ /* 0x000fe40000000f00 */
[----:B------:R-:W-:Y:S01]  /*20f0*/  IADD3 R202, R48, 0x2000, RZ ;  /* 0x0000200030ca7810 */ /* 0x000fe20007ffe0ff */
        /* <DEDUP_REMOVED lines=21> */
.L_x_744:
[----:B------:R-:W-:Y:S05]  /*2250*/  BSYNC B0 ;  /* 0x0000000000007941 */ /* 0x000fea0003800000 */
.L_x_743:
[----:B------:R-:W-:Y:S01]  /*2260*/  SEL R202, R202, R48, !P3 ;  /* 0x00000030caca7207 */ /* 0x000fe20005800000 */
[----:B------:R-:W-:Y:S03]  /*2270*/  BSSY B0, `(.L_x_745) ;  /* 0x0000020000007945 */ /* 0x000fe60003800000 */
[----:B------:R-:W-:Y:S01]  /*2280*/  LEA R202, R202, UR5, 0x1 ;  /* 0x00000005caca7c11 */ /* 0x000fe2000f8e08ff */
[----:B------:R-:W-:Y:S06]  /*2290*/  @!P4 BRA `(.L_x_746) ;  /* 0x000000000024c947 */ /* 0x000fec0003800000 */
        /* <DEDUP_REMOVED lines=9> */
.L_x_746:
        /* <DEDUP_REMOVED lines=20> */
.L_x_747:
[----:B------:R-:W-:Y:S05]  /*2470*/  BSYNC B0 ;  /* 0x0000000000007941 */ /* 0x000fea0003800000 */
.L_x_745:
        /* <DEDUP_REMOVED lines=13> */
.L_x_749:
        /* <DEDUP_REMOVED lines=26> */
.L_x_750:
[----:B------:R-:W-:Y:S05]  /*26f0*/  BSYNC B0 ;  /* 0x0000000000007941 */ /* 0x000fea0003800000 */
.L_x_748:
        /* <DEDUP_REMOVED lines=40> */
.L_x_752:
[----:B------:R-:W-:Y:S05]  /*2980*/  BSYNC B0 ;  /* 0x0000000000007941 */ /* 0x000fea0003800000 */
.L_x_751:
        /* <DEDUP_REMOVED lines=31> */
.L_x_754:
[----:B------:R-:W-:Y:S05]  /*2b80*/  BSYNC B0 ;  /* 0x0000000000007941 */ /* 0x000fea0003800000 */
.L_x_753:
[----:B------:R-:W0:Y:S01]  /*2b90*/  LDGDEPBAR ;  /* 0x00000000000079af */ /* 0x000e220000000000 */
[C---:B------:R-:W-:Y:S01]  /*2ba0*/  VIADD R0, R226.reuse, 0x8 ;  /* 0x00000008e2007836 */ /* 0x040fe20000000000 */
[-C--:B------:R-:W-:Y:S01]  /*2bb0*/  ISETP.GE.AND P1, PT, R226, R13.reuse, PT ;  /* 0x0000000de200720c */ /* 0x080fe20003f26270 */
[----:B------:R-:W-:Y:S01]  /*2bc0*/  IMAD.MOV.U32 R216, RZ, RZ, 0x7f800000 ;  /* 0x7f800000ffd87424 */ /* 0x000fe200078e00ff */
[----:B------:R-:W4:Y:S01]  /*2bd0*/  LDC.64 R246, c[0x0][0x3b8] ;  /* 0x0000ee00fff67b82 */ /* 0x000f220000000a00 */
[----:B------:R-:W-:Y:S01]  /*2be0*/  IMAD.MOV.U32 R217, RZ, RZ, 0x7f800000 ;  /* 0x7f800000ffd97424 */ /* 0x000fe200078e00ff */
[----:B------:R-:W-:Y:S01]  /*2bf0*/  ISETP.GE.AND P0, PT, R0, R13, PT ;  /* 0x0000000d0000720c */ /* 0x000fe20003f06270 */
[----:B--23--:R-:W-:Y:S01]  /*2c00*/  IMAD.WIDE R2, R226, 0x4, R212 ;  /* 0x00000004e2027825 */ /* 0x00cfe200078e02d4 */
[----:B------:R-:W2:Y:S01]  /*2c10*/  S2R R10, SR_TID.X ;  /* 0x00000000000a7919 */ /* 0x000ea20000002100 */
[----:B------:R-:W3:Y:S01]  /*2c20*/  S2R R11, SR_TID.X ;  /* 0x00000000000b7919 */ /* 0x000ee20000002100 */
[----:B------:R-:W-:Y:S01]  /*2c30*/  LEA.HI R5, R43, R42, RZ, 0x3 ;  /* 0x0000002a2b057211 */ /* 0x000fe200078f18ff */
[----:B------:R-:W-:-:S02]  /*2c40*/  IMAD.MOV.U32 R168, RZ, RZ, 0x20 ;  /* 0x00000020ffa87424 */ /* 0x000fc400078e00ff */
[----:B------:R-:W-:Y:S02]  /*2c50*/  IMAD R8, R46, R41, R47 ;  /* 0x000000292e087224 */ /* 0x000fe400078e022f */
[----:B------:R-:W5:Y:S01]  /*2c60*/  @!P1 LDG.E R216, desc[UR16][R2.64] ;  /* 0x0000001002d89981 */ /* 0x000f62000c1e1900 */
[C---:B------:R-:W-:Y:S01]  /*2c70*/  IMAD.SHL.U32 R218, R241.reuse, 0x10, RZ ;  /* 0x00000010f1da7824 */ /* 0x040fe200078e00ff */
[----:B------:R-:W-:Y:S01]  /*2c80*/  SHF.R.S32.HI R9, RZ, 0x1f, R32 ;  /* 0x0000001fff097819 */ /* 0x000fe20000011420 */
[----:B------:R-:W-:Y:S01]  /*2c90*/  IMAD.SHL.U32 R207, R241, 0x8, RZ ;  /* 0x00000008f1cf7824 */ /* 0x000fe200078e00ff */
[----:B------:R1:W5:Y:S01]  /*2ca0*/  @!P0 LDG.E R217, desc[UR16][R2.64+0x20] ;  /* 0x0000201002d98981 */ /* 0x000362000c1e1900 */
[----:B------:R-:W-:Y:S01]  /*2cb0*/  IMAD.MOV.U32 R193, RZ, RZ, 0x20 ;  /* 0x00000020ffc17424 */ /* 0x000fe200078e00ff */
[----:B------:R-:W-:Y:S01]  /*2cc0*/  ULDC UR4, c[0x0][0x2d0] ;  /* 0x0000b40000047ab9 */ /* 0x000fe20000000800 */
[----:B------:R-:W-:-:S04]  /*2cd0*/  DEPBAR.LE SB0, 0x1 ;  /* 0x000080400000791a */ /* 0x000fc80000000000 */
[----:B------:R-:W-:Y:S01]  /*2ce0*/  BAR.SYNC.DEFER_BLOCKING 0x0 ;  /* 0x0000000000007b1d */ /* 0x000fe20000010000 */
[----:B------:R-:W-:Y:S01]  /*2cf0*/  IMAD.MOV.U32 R189, RZ, RZ, 0x40 ;  /* 0x00000040ffbd7424 */ /* 0x000fe200078e00ff */
[----:B------:R-:W-:Y:S01]  /*2d00*/  CS2R R94, SRZ ;  /* 0x00000000005e7805 */ /* 0x000fe2000001ff00 */
[C---:B------:R-:W-:Y:S01]  /*2d10*/  IMAD R245, R241.reuse, 0x18, RZ ;  /* 0x00000018f1f57824 */ /* 0x040fe200078e02ff */
[----:B------:R-:W-:Y:S01]  /*2d20*/  CS2R R92, SRZ ;  /* 0x00000000005c7805 */ /* 0x000fe2000001ff00 */
        /* <DEDUP_REMOVED lines=19> */
[----:B----4-:R-:W4:Y:S01]  /*2e60*/  LDG.E.64 R2, desc[UR16][R246.64+0x8] ;  /* 0x00000810f6027981 */ /* 0x010f22000c1e1b00 */
[----:B------:R-:W-:Y:S01]  /*2e70*/  VIADD R0, R27, 0x40 ;  /* 0x000000401b007836 */ /* 0x000fe20000000000 */
[----:B------:R-:W-:-:S02]  /*2e80*/  LOP3.LUT R5, R5, 0xfffffff8, RZ, 0xc0, !PT ;  /* 0xfffffff805057812 */ /* 0x000fc400078ec0ff */
[----:B------:R-:W-:Y:S02]  /*2e90*/  CS2R R50, SRZ ;  /* 0x0000000000327805 */ /* 0x000fe4000001ff00 */
[----:B--2---:R-:W-:Y:S01]  /*2ea0*/  SHF.R.S32.HI R10, RZ, 0x1f, R10 ;  /* 0x0000001fff0a7819 */ /* 0x004fe2000001140a */
        /* <DEDUP_REMOVED lines=13> */
[----:B------:R-:W-:Y:S01]  /*2f80*/  ULDC UR6, c[0x0][0x2dc] ;  /* 0x0000b70000067ab9 */ /* 0x000fe20000000800 */
[----:B------:R-:W-:Y:S01]  /*2f90*/  ULDC.U8 UR8, c[0x0][0x388] ;  /* 0x0000e20000087ab9 */ /* 0x000fe20000000000 */
[----:B------:R-:W-:Y:S01]  /*2fa0*/  ULDC UR7, c[0x0][0x2ec] ;  /* 0x0000bb0000077ab9 */ /* 0x000fe20000000800 */
[----:B------:R2:W1:Y:S04]  /*2fb0*/  LDSM.16.M88.4 R124, [R188+0x10000] ;  /* 0x01000000bc7c783b */ /* 0x0004680000000200 */
[----:B------:R-:W2:Y:S01]  /*2fc0*/  LDG.E.64 R246, desc[UR16][R246.64] ;  /* 0x00000010f6f67981 */ /* 0x000ea2000c1e1b00 */
[----:B------:R-:W-:Y:S01]  /*2fd0*/  ISETP.GE.AND P0, PT, R0, R205, PT ;  /* 0x000000cd0000720c */ /* 0x000fe20003f06270 */
[----:B------:R-:W-:Y:S01]  /*2fe0*/  IMAD.IADD R6, R42, 0x1, -R5 ;  /* 0x000000012a067824 */ /* 0x000fe200078e0a05 */
[----:B------:R-:W-:Y:S01]  /*2ff0*/  LEA.HI R0, R43, R42, RZ, 0x4 ;  /* 0x0000002a2b007211 */ /* 0x000fe200078f20ff */
[----:B------:R1:W1:Y:S01]  /*3000*/  LDSM.16.M88.4 R128, [R188+0x10800] ;  /* 0x01080000bc80783b */ /* 0x0002620000000200 */
[----:B---3--:R-:W-:Y:S01]  /*3010*/  LEA.HI R10, R10, R11, RZ, 0x7 ;  /* 0x0000000b0a0a7211 */ /* 0x008fe200078f38ff */
[----:B------:R-:W-:Y:S01]  /*3020*/  IMAD R241, R241, 0x38, RZ ;  /* 0x00000038f1f17824 */ /* 0x000fe200078e02ff */
[----:B------:R-:W-:Y:S01]  /*3030*/  LOP3.LUT R0, R0, 0xfffffff0, RZ, 0xc0, !PT ;  /* 0xfffffff000007812 */ /* 0x000fe200078ec0ff */
[----:B------:R3:W1:Y:S01]  /*3040*/  LDSM.16.M88.4 R140, [R190+0x12000] ;  /* 0x01200000be8c783b */ /* 0x0006620000000200 */
[----:B------:R-:W-:-:S02]  /*3050*/  LOP3.LUT P4, RZ, R6, 0x2, RZ, 0xc0, !PT ;  /* 0x0000000206ff7812 */ /* 0x000fc4000788c0ff */
[----:B------:R-:W-:Y:S02]  /*3060*/  CS2R R46, SRZ ;  /* 0x00000000002e7805 */ /* 0x000fe4000001ff00 */
[----:B------:R-:W-:Y:S01]  /*3070*/  SHF.R.S32.HI R10, RZ, 0x7, R10 ;  /* 0x00000007ff0a7819 */ /* 0x000fe2000001140a */
[----:B------:R-:W-:Y:S01]  /*3080*/  IMAD.IADD R0, R42, 0x1, -R0 ;  /* 0x000000012a007824 */ /* 0x000fe200078e0a00 */
[----:B------:R-:W-:Y:S01]  /*3090*/  SEL R168, R168, 0xffffffe0, !P4 ;  /* 0xffffffe0a8a87807 */ /* 0x000fe20006000000 */
[----:B------:R-:W3:Y:S01]  /*30a0*/  @P0 S2R R7, SR_TID.X ;  /* 0x0000000000070919 */ /* 0x000ee20000002100 */
[----:B------:R-:W-:Y:S02]  /*30b0*/  CS2R R42, SRZ ;  /* 0x00000000002a7805 */ /* 0x000fe4000001ff00 */
[----:B------:R-:W-:Y:S02]  /*30c0*/  CS2R R40, SRZ ;  /* 0x0000000000287805 */ /* 0x000fe4000001ff00 */
[----:B------:R-:W-:Y:S01]  /*30d0*/  SHF.R.S32.HI R4, RZ, 0x1f, R0 ;  /* 0x0000001fff047819 */ /* 0x000fe20000011400 */
[----:B------:R-:W-:Y:S01]  /*30e0*/  IMAD.IADD R168, R168, 0x1, R188 ;  /* 0x00000001a8a87824 */ /* 0x000fe200078e02bc */
[----:B------:R1:W1:Y:S01]  /*30f0*/  LDSM.16.M88.4 R144, [R190+0x12800] ;  /* 0x01280000be90783b */ /* 0x0002620000000200 */
[----:B------:R-:W-:-:S02]  /*3100*/  CS2R R26, SRZ ;  /* 0x00000000001a7805 */ /* 0x000fc4000001ff00 */
[----:B------:R-:W-:Y:S01]  /*3110*/  LEA.HI R4, R4, R0, RZ, 0x3 ;  /* 0x0000000004047211 */ /* 0x000fe200078f18ff */
[----:B------:R1:W1:Y:S03]  /*3120*/  LDSM.16.M88.4 R132, [R168+0x10000] ;  /* 0x01000000a884783b */ /* 0x0002660000000200 */
[----:B------:R-:W-:Y:S01]  /*3130*/  LOP3.LUT R4, R4, 0xfffffff8, RZ, 0xc0, !PT ;  /* 0xfffffff804047812 */ /* 0x000fe200078ec0ff */
[----:B------:R1:W1:Y:S04]  /*3140*/  LDSM.16.M88.4 R136, [R168+0x10800] ;  /* 0x01080000a888783b */ /* 0x0002680000000200 */
[----:B------:R-:W-:Y:S01]  /*3150*/  IMAD.IADD R4, R0, 0x1, -R4 ;  /* 0x0000000100047824 */ /* 0x000fe200078e0a04 */
[----:B------:R1:W1:Y:S01]  /*3160*/  LDSM.16.M88.4 R164, [R168+0x12000] ;  /* 0x01200000a8a4783b */ /* 0x0002620000000200 */
[----:B------:R-:W-:-:S02]  /*3170*/  IMAD.SHL.U32 R0, R8, 0x20, RZ ;  /* 0x0000002008007824 */ /* 0x000fc400078e00ff */
[----:B------:R-:W-:Y:S01]  /*3180*/  IMAD.SHL.U32 R8, R10, 0x20, RZ ;  /* 0x000000200a087824 */ /* 0x000fe200078e00ff */
[----:B------:R-:W1:Y:S04]  /*3190*/  LDSM.16.M88.4 R168, [R168+0x12800] ;  /* 0x01280000a8a8783b */ /* 0x000e680000000200 */
[----:B------:R1:W1:Y:S04]  /*31a0*/  LDSM.16.M88.4 R148, [R191+0x12000] ;  /* 0x01200000bf94783b */ /* 0x0002680000000200 */
[----:B------:R1:W1:Y:S01]  /*31b0*/  LDSM.16.M88.4 R152, [R191+0x12800] ;  /* 0x01280000bf98783b */ /* 0x0002620000000200 */
[----:B---3--:R-:W-:-:S03]  /*31c0*/  @P0 IMAD.SHL.U32 R5, R7, 0x2, RZ ;  /* 0x0000000207050824 */ /* 0x008fc600078e00ff */
[----:B------:R3:W1:Y:S04]  /*31d0*/  LDSM.16.M88.4 R156, [R188+0x12000] ;  /* 0x01200000bc9c783b */ /* 0x0006680000000200 */
[----:B------:R3:W1:Y:S01]  /*31e0*/  LDSM.16.M88.4 R160, [R188+0x12800] ;  /* 0x01280000bca0783b */ /* 0x0006620000000200 */
[----:B------:R-:W-:Y:S01]  /*31f0*/  @P0 LOP3.LUT R252, R8, 0x6, R5, 0xf8, !PT ;  /* 0x0000000608fc0812 */ /* 0x000fe200078ef805 */
[----:B------:R-:W-:-:S04]  /*3200*/  VIADD R5, R218, 0x60 ;  /* 0x00000060da057836 */ /* 0x000fc80000000000 */
[----:B------:R-:W-:-:S05]  /*3210*/  IMAD.IADD R5, R207, 0x1, R5 ;  /* 0x00000001cf057824 */ /* 0x000fca00078e0205 */
[----:B------:R-:W-:-:S05]  /*3220*/  IADD3 R234, R207, R5, RZ ;  /* 0x00000005cfea7210 */ /* 0x000fca0007ffe0ff */
[----:B------:R-:W-:-:S04]  /*3230*/  IMAD.IADD R233, R207, 0x1, R234 ;  /* 0x00000001cfe97824 */ /* 0x000fc800078e02ea */
[----:B------:R-:W-:-:S04]  /*3240*/  IMAD.IADD R232, R207, 0x1, R233 ;  /* 0x00000001cfe87824 */ /* 0x000fc800078e02e9 */
[C---:B------:R-:W-:Y:S01]  /*3250*/  IMAD.IADD R240, R207.reuse, 0x1, R232 ;  /* 0x00000001cff07824 */ /* 0x040fe200078e02e8 */
[----:B----4-:R-:W-:Y:S01]  /*3260*/  IADD3 R228, P6, P5, R0, R2, R32 ;  /* 0x0000000200e47210 */ /* 0x010fe20007dde020 */
[----:B-1----:R-:W-:Y:S01]  /*3270*/  VIADD R2, R196, 0x2000 ;  /* 0x00002000c4027836 */ /* 0x002fe20000000000 */
[----:B------:R-:W-:Y:S02]  /*3280*/  SHF.R.S32.HI R0, RZ, 0x1f, R0 ;  /* 0x0000001fff007819 */ /* 0x000fe40000011400 */
[----:B------:R-:W-:Y:S02]  /*3290*/  CS2R R32, SRZ ;  /* 0x0000000000207805 */ /* 0x000fe4000001ff00 */
[----:B------:R-:W-:Y:S01]  /*32a0*/  R2P PR, R4, 0x6 ;  /* 0x0000000604007804 */ /* 0x000fe20000000000 */
[----:B------:R-:W-:Y:S01]  /*32b0*/  VIADD R4, R218, 0x40 ;  /* 0x00000040da047836 */ /* 0x000fe20000000000 */
[----:B------:R-:W-:Y:S01]  /*32c0*/  IADD3.X R251, R0, R3, R9, P6, P5 ;  /* 0x0000000300fb7210 */ /* 0x000fe200037ea409 */
[----:B------:R-:W-:Y:S01]  /*32d0*/  VIADD R3, R218, 0x20 ;  /* 0x00000020da037836 */ /* 0x000fe20000000000 */
[----:B------:R-:W-:Y:S01]  /*32e0*/  SEL R2, R2, R196, !P3 ;  /* 0x000000c402027207 */ /* 0x000fe20005800000 */
[----:B------:R-:W-:Y:S01]  /*32f0*/  IMAD.IADD R4, R207, 0x1, R4 ;  /* 0x00000001cf047824 */ /* 0x000fe200078e0204 */
[----:B------:R-:W-:Y:S01]  /*3300*/  SEL R193, R193, 0xffffffe0, !P1 ;  /* 0xffffffe0c1c17807 */ /* 0x000fe20004800000 */
[----:B------:R-:W-:Y:S01]  /*3310*/  IMAD.IADD R3, R207, 0x1, R3 ;  /* 0x00000001cf037824 */ /* 0x000fe200078e0203 */
[----:B------:R-:W-:Y:S01]  /*3320*/  SEL R189, R189, 0xffffffc0, !P2 ;  /* 0xffffffc0bdbd7807 */ /* 0x000fe20005000000 */
[----:B------:R-:W-:Y:S01]  /*3330*/  VIADD R0, R199, 0x2000 ;  /* 0x00002000c7007836 */ /* 0x000fe20000000000 */
[----:B------:R-:W-:Y:S01]  /*3340*/  LEA R184, R2, UR5, 0x1 ;  /* 0x0000000502b87c11 */ /* 0x000fe2000f8e08ff */
[----:B------:R-:W-:-:S02]  /*3350*/  IMAD.IADD R237, R207, 0x1, R4 ;  /* 0x00000001cfed7824 */ /* 0x000fc400078e0204 */
[C---:B------:R-:W-:Y:S01]  /*3360*/  IMAD.IADD R231, R207.reuse, 0x1, R3 ;  /* 0x00000001cfe77824 */ /* 0x040fe200078e0203 */
[----:B------:R-:W-:Y:S01]  /*3370*/  SEL R0, R0, R199, !P3 ;  /* 0x000000c700007207 */ /* 0x000fe20005800000 */
[C---:B------:R-:W-:Y:S02]  /*3380*/  IMAD.IADD R236, R207.reuse, 0x1, R237 ;  /* 0x00000001cfec7824 */ /* 0x040fe400078e02ed */
[C---:B------:R-:W-:Y:S01]  /*3390*/  IMAD.IADD R230, R207.reuse, 0x1, R231 ;  /* 0x00000001cfe67824 */ /* 0x040fe200078e02e7 */
[----:B------:R-:W-:Y:S01]  /*33a0*/  LEA R187, R0, UR5, 0x1 ;  /* 0x0000000500bb7c11 */ /* 0x000fe2000f8e08ff */
[----:B------:R-:W-:Y:S02]  /*33b0*/  IMAD.IADD R195, R194, 0x1, R193 ;  /* 0x00000001c2c37824 */ /* 0x000fe400078e02c1 */
[C---:B------:R-:W-:Y:S02]  /*33c0*/  IMAD.IADD R235, R207.reuse, 0x1, R236 ;  /* 0x00000001cfeb7824 */ /* 0x040fe400078e02ec */
[----:B------:R-:W-:Y:S01]  /*33d0*/  IMAD.IADD R227, R207, 0x1, R230 ;  /* 0x00000001cfe37824 */ /* 0x000fe200078e02e6 */
[----:B------:R-:W-:Y:S01]  /*33e0*/  IADD3 R198, R189, R195, RZ ;  /* 0x000000c3bdc67210 */ /* 0x000fe20007ffe0ff */
[----:B--2---:R-:W-:-:S02]  /*33f0*/  VIADD R3, R246, 0x9e3779b9 ;  /* 0x9e3779b9f6037836 */ /* 0x004fc40000000000 */
[C---:B------:R-:W-:Y:S02]  /*3400*/  VIADD R2, R247.reuse, 0xbb67ae85 ;  /* 0xbb67ae85f7027836 */ /* 0x040fe40000000000 */
[C---:B------:R-:W-:Y:S02]  /*3410*/  VIADD R0, R246.reuse, 0x3c6ef372 ;  /* 0x3c6ef372f6007836 */ /* 0x040fe40000000000 */
[C---:B------:R-:W-:Y:S02]  /*3420*/  VIADD R3, R247.reuse, 0x76cf5d0a ;  /* 0x76cf5d0af7037836 */ /* 0x040fe40000000000 */
[C---:B------:R-:W-:Y:S02]  /*3430*/  VIADD R2, R246.reuse, 0xdaa66d2b ;  /* 0xdaa66d2bf6027836 */ /* 0x040fe40000000000 */
[----:B------:R-:W-:Y:S02]  /*3440*/  VIADD R0, R247, 0x32370b8f ;  /* 0x32370b8ff7007836 */ /* 0x000fe40000000000 */
[----:B------:R-:W-:-:S02]  /*3450*/  VIADD R3, R246, 0x78dde6e4 ;  /* 0x78dde6e4f6037836 */ /* 0x000fc40000000000 */
[----:B------:R-:W-:Y:S02]  /*3460*/  VIADD R2, R247, 0xed9eba14 ;  /* 0xed9eba14f7027836 */ /* 0x000fe40000000000 */
[----:B------:R-:W-:Y:S02]  /*3470*/  VIADD R0, R246, 0x1715609d ;  /* 0x1715609df6007836 */ /* 0x000fe40000000000 */
[C---:B------:R-:W-:Y:S02]  /*3480*/  IMAD.IADD R239, R207.reuse, 0x1, R235 ;  /* 0x00000001cfef7824 */ /* 0x040fe400078e02eb */
[----:B------:R-:W-:Y:S02]  /*3490*/  IMAD.IADD R238, R207, 0x1, R227 ;  /* 0x00000001cfee7824 */ /* 0x000fe400078e02e3 */
[----:B------:R-:W-:Y:S02]  /*34a0*/  IMAD.IADD R197, R194, 0x1, R189 ;  /* 0x00000001c2c57824 */ /* 0x000fe400078e02bd */
[----:B------:R-:W-:-:S02]  /*34b0*/  VIADD R3, R247, 0xa9066899 ;  /* 0xa9066899f7037836 */ /* 0x000fc40000000000 */
[----:B------:R-:W-:Y:S02]  /*34c0*/  VIADD R2, R246, 0xb54cda56 ;  /* 0xb54cda56f6027836 */ /* 0x000fe40000000000 */
[----:B------:R-:W-:Y:S02]  /*34d0*/  VIADD R0, R247, 0x646e171e ;  /* 0x646e171ef7007836 */ /* 0x000fe40000000000 */
[----:B---3--:R-:W-:-:S07]  /*34e0*/  IMAD.WIDE.U32 R228, R228, -0x2daee0ad, RZ ;  /* 0xd2511f53e4e47825 */ /* 0x008fce00078e00ff */
.L_x_757:
[----:B------:R-:W0:Y:S01]  /*34f0*/  LDGDEPBAR ;  /* 0x00000000000079af */ /* 0x000e220000000000 */
[C---:B------:R-:W-:Y:S01]  /*3500*/  IMAD.IADD R0, R187.reuse, 0x1, R193 ;  /* 0x00000001bb007824 */ /* 0x040fe200078e02c1 */
[----:B-----5:R-:W-:Y:S01]  /*3510*/  FSETP.NEU.FTZ.AND P1, PT, R216, -INF , PT ;  /* 0xff800000d800780b */ /* 0x020fe20003f3d000 */
[--C-:B------:R-:W-:Y:S05]  /*3520*/  IMAD.IADD R2, R187, 0x1, R189.reuse ;  /* 0x00000001bb027824 */ /* 0x100fea00078e02bd */
[----:B------:R-:W2:Y:S01]  /*3530*/  LDL R174, [R1+0x8] ;  /* 0x0000080001ae7983 */ /* 0x000ea20000100800 */
[----:B------:R-:W-:Y:S01]  /*3540*/  IMAD.IADD R3, R0, 0x1, R189 ;  /* 0x0000000100037824 */ /* 0x000fe200078e02bd */
[----:B------:R-:W-:Y:S01]  /*3550*/  FSETP.NEU.FTZ.AND P2, PT, R217, -INF , PT ;  /* 0xff800000d900780b */ /* 0x000fe20003f5d000 */
[----:B------:R-:W1:Y:S01]  /*3560*/  S2R R172, SR_TID.X ;  /* 0x0000000000ac7919 */ /* 0x000e620000002100 */
[----:B------:R-:W3:Y:S01]  /*3570*/  S2R R173, SR_TID.X ;  /* 0x0000000000ad7919 */ /* 0x000ee20000002100 */
[----:B------:R-:W-:Y:S04]  /*3580*/  DEPBAR.LE SB0, 0x0 ;  /* 0x000080000000791a */ /* 0x000fe80000000000 */
[----:B------:R-:W-:Y:S01]  /*3590*/  BAR.SYNC.DEFER_BLOCKING 0x0 ;  /* 0x0000000000007b1d */ /* 0x000fe20000010000 */
[----:B-1----:R-:W-:Y:S04]  /*35a0*/  SHF.R.S32.HI R172, RZ, 0x1f, R172 ;  /* 0x0000001fffac7819 */ /* 0x002fe800000114ac */
[----:B---3--:R-:W-:Y:S01]  /*35b0*/  LEA.HI R172, R172, R173, RZ, 0x7 ;  /* 0x000000adacac7211 */ /* 0x008fe200078f38ff */
[----:B------:R-:W-:Y:S03]  /*35c0*/  VIADD R173, R246, 0x9e3779b9 ;  /* 0x9e3779b9f6ad7836 */ /* 0x000fe60000000000 */
[----:B------:R-:W-:Y:S01]  /*35d0*/  SHF.R.S32.HI R172, RZ, 0x7, R172 ;  /* 0x00000007ffac7819 */ /* 0x000fe200000114ac */
[----:B------:R-:W-:Y:S08]  /*35e0*/  LDSM.16.M88.4 R16, [R187] ;  /* 0x00000000bb10783b */ /* 0x000ff00000000200 */
[----:B------:R-:W1:Y:S08]  /*35f0*/  LDSM.16.M88.4 R8, [R190+0xc000] ;  /* 0x00c00000be08783b */ /* 0x000e700000000200 */
[----:B------:R-:W3:Y:S08]  /*3600*/  LDSM.16.M88.4 R52, [R190+0xc800] ;  /* 0x00c80000be34783b */ /* 0x000ef00000000200 */
[----:B------:R-:W-:Y:S08]  /*3610*/  LDSM.16.M88.4 R56, [R0] ;  /* 0x000000000038783b */ /* 0x000ff00000000200 */
[----:B------:R-:W4:Y:S08]  /*3620*/  LDSM.16.M88.4 R60, [R191+0xc000] ;  /* 0x00c00000bf3c783b */ /* 0x000f300000000200 */
[----:B------:R-:W4:Y:S01]  /*3630*/  LDSM.16.M88.4 R64, [R191+0xc800] ;  /* 0x00c80000bf40783b */ /* 0x000f220000000200 */
[C---:B-1----:R-:W-:Y:S07]  /*3640*/  HMMA.16816.F32.BF16 R4, R16.reuse, R8, RZ ;  /* 0x000000081004723c */ /* 0x042fee00000418ff */
[----:B------:R-:W-:Y:S01]  /*3650*/  LDSM.16.M88.4 R100, [R188+0xc000] ;  /* 0x00c00000bc64783b */ /* 0x000fe20000000200 */
[C---:B------:R-:W-:Y:S07]  /*3660*/  HMMA.16816.F32.BF16 R8, R16.reuse, R10, RZ ;  /* 0x0000000a1008723c */ /* 0x040fee00000418ff */
[----:B------:R-:W-:Y:S01]  /*3670*/  LDSM.16.M88.4 R104, [R188+0xe800] ;  /* 0x00e80000bc68783b */ /* 0x000fe20000000200 */
[C---:B---3--:R-:W-:Y:S06]  /*3680*/  HMMA.16816.F32.BF16 R12, R16.reuse, R52, RZ ;  /* 0x00000034100c723c */ /* 0x048fec00000418ff */
[----:B------:R-:W-:Y:S01]  /*3690*/  HMMA.16816.F32.BF16 R16, R16, R54, RZ ;  /* 0x000000361010723c */ /* 0x000fe200000418ff */
[----:B------:R-:W1:Y:S05]  /*36a0*/  LDSM.16.M88.4 R52, [R2] ;  /* 0x000000000234783b */ /* 0x000e6a0000000200 */
[C---:B----4-:R-:W-:Y:S06]  /*36b0*/  HMMA.16816.F32.BF16 R4, R56.reuse, R60, R4 ;  /* 0x0000003c3804723c */ /* 0x050fec0000041804 */
[C---:B------:R-:W-:Y:S01]  /*36c0*/  HMMA.16816.F32.BF16 R8, R56.reuse, R62, R8 ;  /* 0x0000003e3808723c */ /* 0x040fe20000041808 */
[----:B------:R-:W3:Y:S05]  /*36d0*/  LDSM.16.M88.4 R60, [R188+0xc800] ;  /* 0x00c80000bc3c783b */ /* 0x000eea0000000200 */
[C---:B------:R-:W-:Y:S06]  /*36e0*/  HMMA.16816.F32.BF16 R12, R56.reuse, R64, R12 ;  /* 0x00000040380c723c */ /* 0x040fec000004180c */
[----:B------:R-:W-:Y:S01]  /*36f0*/  HMMA.16816.F32.BF16 R16, R56, R66, R16 ;  /* 0x000000423810723c */ /* 0x000fe20000041810 */
[----:B------:R-:W-:Y:S08]  /*3700*/  LDSM.16.M88.4 R56, [R3] ;  /* 0x000000000338783b */ /* 0x000ff00000000200 */
[----:B------:R-:W4:Y:S01]  /*3710*/  LDSM.16.M88.4 R64, [R192+0xc000] ;  /* 0x00c00000c040783b */ /* 0x000f220000000200 */
[C---:B-1----:R-:W-:Y:S06]  /*3720*/  HMMA.16816.F32.BF16 R4, R52.reuse, R100, R4 ;  /* 0x000000643404723c */ /* 0x042fec0000041804 */
[C---:B------:R-:W-:Y:S01]  /*3730*/  HMMA.16816.F32.BF16 R8, R52.reuse, R102, R8 ;  /* 0x000000663408723c */ /* 0x040fe20000041808 */
[----:B------:R-:W-:Y:S05]  /*3740*/  LDSM.16.M88.4 R100, [R190+0xe000] ;  /* 0x00e00000be64783b */ /* 0x000fea0000000200 */
[C---:B---3--:R-:W-:Y:S06]  /*3750*/  HMMA.16816.F32.BF16 R12, R52.reuse, R60, R12 ;  /* 0x0000003c340c723c */ /* 0x048fec000004180c */
[----:B------:R-:W-:Y:S01]  /*3760*/  HMMA.16816.F32.BF16 R16, R52, R62, R16 ;  /* 0x0000003e3410723c */ /* 0x000fe20000041810 */
[----:B------:R-:W1:Y:S08]  /*3770*/  LDSM.16.M88.4 R52, [R192+0xc800] ;  /* 0x00c80000c034783b */ /* 0x000e700000000200 */
[----:B------:R-:W3:Y:S01]  /*3780*/  LDSM.16.M88.4 R60, [R187+0x2000] ;  /* 0x00200000bb3c783b */ /* 0x000ee20000000200 */
[C---:B----4-:R-:W-:Y:S06]  /*3790*/  HMMA.16816.F32.BF16 R4, R56.reuse, R64, R4 ;  /* 0x000000403804723c */ /* 0x050fec0000041804 */
[C---:B------:R-:W-:Y:S01]  /*37a0*/  HMMA.16816.F32.BF16 R8, R56.reuse, R66, R8 ;  /* 0x000000423808723c */ /* 0x040fe20000041808 */
[----:B------:R-:W4:Y:S05]  /*37b0*/  LDSM.16.M88.4 R64, [R190+0xe800] ;  /* 0x00e80000be40783b */ /* 0x000f2a0000000200 */
[C---:B-1----:R-:W-:Y:S06]  /*37c0*/  HMMA.16816.F32.BF16 R12, R56.reuse, R52, R12 ;  /* 0x00000034380c723c */ /* 0x042fec000004180c */
[----:B------:R-:W-:Y:S01]  /*37d0*/  HMMA.16816.F32.BF16 R16, R56, R54, R16 ;  /* 0x000000363810723c */ /* 0x000fe20000041810 */
[----:B------:R1:W-:Y:S05]  /*37e0*/  LDSM.16.M88.4 R52, [R0+0x2000] ;  /* 0x002000000034783b */ /* 0x0003ea0000000200 */
[C---:B---3--:R-:W-:Y:S03]  /*37f0*/  HMMA.16816.F32.BF16 R4, R60.reuse, R100, R4 ;  /* 0x000000643c04723c */ /* 0x048fe60000041804 */
[----:B------:R-:W3:Y:S03]  /*3800*/  LDSM.16.M88.4 R56, [R191+0xe000] ;  /* 0x00e00000bf38783b */ /* 0x000ee60000000200 */
[C---:B------:R-:W-:Y:S05]  /*3810*/  HMMA.16816.F32.BF16 R8, R60.reuse, R102, R8 ;  /* 0x000000663c08723c */ /* 0x040fea0000041808 */
[----:B------:R-:W3:Y:S01]  /*3820*/  LDSM.16.M88.4 R100, [R191+0xe800] ;  /* 0x00e80000bf64783b */ /* 0x000ee20000000200 */
[C---:B----4-:R-:W-:Y:S06]  /*3830*/  HMMA.16816.F32.BF16 R12, R60.reuse, R64, R12 ;  /* 0x000000403c0c723c */ /* 0x050fec000004180c */
[----:B------:R-:W-:Y:S01]  /*3840*/  HMMA.16816.F32.BF16 R16, R60, R66, R16 ;  /* 0x000000423c10723c */ /* 0x000fe20000041810 */
[----:B------:R-:W-:Y:S04]  /*3850*/  LDSM.16.M88.4 R60, [R2+0x2000] ;  /* 0x00200000023c783b */ /* 0x000fe80000000200 */
[----:B-1----:R-:W-:Y:S02]  /*3860*/  IMAD R0, R248, 0x2, R172 ;  /* 0x00000002f8007824 */ /* 0x002fe400078e02ac */
[----:B------:R-:W-:Y:S02]  /*3870*/  VIADD R172, R247, 0xbb67ae85 ;  /* 0xbb67ae85f7ac7836 */ /* 0x000fe40000000000 */
[----:B------:R-:W1:Y:S01]  /*3880*/  LDSM.16.M88.4 R64, [R188+0xe000] ;  /* 0x00e00000bc40783b */ /* 0x000e620000000200 */
[C---:B---3--:R-:W-:Y:S06]  /*3890*/  HMMA.16816.F32.BF16 R4, R52.reuse, R56, R4 ;  /* 0x000000383404723c */ /* 0x048fec0000041804 */
[C---:B------:R-:W-:Y:S01]  /*38a0*/  HMMA.16816.F32.BF16 R8, R52.reuse, R58, R8 ;  /* 0x0000003a3408723c */ /* 0x040fe20000041808 */
[----:B------:R-:W-:Y:S05]  /*38b0*/  LDSM.16.M88.4 R56, [R192+0xe000] ;  /* 0x00e00000c038783b */ /* 0x000fea0000000200 */
[C---:B------:R-:W-:Y:S06]  /*38c0*/  HMMA.16816.F32.BF16 R12, R52.reuse, R100, R12 ;  /* 0x00000064340c723c */ /* 0x040fec000004180c */
[----:B------:R-:W-:Y:S01]  /*38d0*/  HMMA.16816.F32.BF16 R16, R52, R102, R16 ;  /* 0x000000663410723c */ /* 0x000fe20000041810 */
[----:B------:R3:W4:Y:S05]  /*38e0*/  LDSM.16.M88.4 R52, [R3+0x2000] ;  /* 0x002000000334783b */ /* 0x00072a0000000200 */
[C---:B-1----:R-:W-:Y:S05]  /*38f0*/  HMMA.16816.F32.BF16 R4, R60.reuse, R64, R4 ;  /* 0x000000403c04723c */ /* 0x042fea0000041804 */
[----:B------:R-:W-:Y:S01]  /*3900*/  VIADD R103, R246, 0xdaa66d2b ;  /* 0xdaa66d2bf6677836 */ /* 0x000fe20000000000 */
[C---:B------:R-:W-:Y:S05]  /*3910*/  HMMA.16816.F32.BF16 R8, R60.reuse, R66, R8 ;  /* 0x000000423c08723c */ /* 0x040fea0000041808 */
[----:B--2---:R-:W-:Y:S01]  /*3920*/  IMAD R64, R204, 0x4, R174 ;  /* 0x00000004cc407824 */ /* 0x004fe200078e02ae */
[C---:B------:R-:W-:Y:S05]  /*3930*/  HMMA.16816.F32.BF16 R12, R60.reuse, R104, R12 ;  /* 0x000000683c0c723c */ /* 0x040fea000004180c */
[----:B------:R-:W-:Y:S01]  /*3940*/  IMAD.WIDE.U32 R64, R64, -0x326172a9, RZ ;  /* 0xcd9e8d5740407825 */ /* 0x000fe200078e00ff */
[----:B------:R-:W-:Y:S05]  /*3950*/  HMMA.16816.F32.BF16 R16, R60, R106, R16 ;  /* 0x0000006a3c10723c */ /* 0x000fea0000041810 */
[----:B------:R-:W-:Y:S01]  /*3960*/  LOP3.LUT R2, R65, R251, R246, 0x96, !PT ;  /* 0x000000fb41027212 */ /* 0x000fe200078e96f6 */
[----:B------:R-:W-:Y:S01]  /*3970*/  VIADD R102, R247, 0x32370b8f ;  /* 0x32370b8ff7667836 */ /* 0x000fe20000000000 */
[----:B------:R-:W-:Y:S01]  /*3980*/  LOP3.LUT R60, R229, R247, R0, 0x96, !PT ;  /* 0x000000f7e53c7212 */ /* 0x000fe200078e9600 */
[----:B------:R-:W-:Y:S03]  /*3990*/  @P0 IMAD R0, R248, 0x40, R252 ;  /* 0x00000040f8000824 */ /* 0x000fe600078e02fc */
[----:B---3--:R-:W-:Y:S02]  /*39a0*/  IMAD.WIDE.U32 R2, R2, -0x2daee0ad, RZ ;  /* 0xd2511f5302027825 */ /* 0x008fe400078e00ff */
[-C--:B------:R-:W-:Y:S02]  /*39b0*/  @P0 ISETP.GE.AND P5, PT, R0, R205.reuse, PT ;  /* 0x000000cd0000020c */ /* 0x080fe40003fa6270 */
[----:B------:R-:W-:Y:S01]  /*39c0*/  IMAD.WIDE.U32 R60, R60, -0x326172a9, RZ ;  /* 0xcd9e8d573c3c7825 */ /* 0x000fe200078e00ff */
[C---:B----4-:R-:W-:Y:S05]  /*39d0*/  HMMA.16816.F32.BF16 R4, R52.reuse, R56, R4 ;  /* 0x000000383404723c */ /* 0x050fea0000041804 */
[----:B------:R-:W-:Y:S01]  /*39e0*/  LOP3.LUT R64, R61, R64, R173, 0x96, !PT ;  /* 0x000000403d407212 */ /* 0x000fe200078e96ad */
[C---:B------:R-:W-:Y:S05]  /*39f0*/  HMMA.16816.F32.BF16 R8, R52.reuse, R58, R8 ;  /* 0x0000003a3408723c */ /* 0x040fea0000041808 */
[----:B------:R-:W-:Y:S01]  /*3a00*/  LOP3.LUT R56, R3, R228, R172, 0x96, !PT ;  /* 0x000000e403387212 */ /* 0x000fe200078e96ac */
[----:B------:R-:W-:Y:S02]  /*3a10*/  @P0 VIADD R3, R0, 0x1 ;  /* 0x0000000100030836 */ /* 0x000fe40000000000 */
[----:B------:R-:W-:Y:S03]  /*3a20*/  VIADD R172, R246, 0x3c6ef372 ;  /* 0x3c6ef372f6ac7836 */ /* 0x000fe60000000000 */
[-C--:B------:R-:W-:Y:S01]  /*3a30*/  @P0 ISETP.GE.AND P3, PT, R3, R205.reuse, PT ;  /* 0x000000cd0300020c */ /* 0x080fe20003f66270 */
[----:B------:R-:W-:Y:S01]  /*3a40*/  FMUL.FTZ R3, R216, 1.4426950216293334961 ;  /* 0x3fb8aa3bd8037820 */ /* 0x000fe20000410000 */
[----:B------:R-:W-:Y:S04]  /*3a50*/  IMAD.WIDE.U32 R56, R56, -0x326172a9, RZ ;  /* 0xcd9e8d5738387825 */ /* 0x000fe800078e00ff */
[----:B------:R-:W-:Y:S01]  /*3a60*/  FSEL R3, R3, RZ, P1 ;  /* 0x000000ff03037208 */ /* 0x000fe20000800000 */
[----:B------:R-:W-:Y:S01]  /*3a70*/  IMAD.WIDE.U32 R64, R64, -0x2daee0ad, RZ ;  /* 0xd2511f5340407825 */ /* 0x000fe200078e00ff */
[----:B------:R-:W-:Y:S02]  /*3a80*/  @P0 FSEL R4, R4, -INF , !P5 ;  /* 0xff80000004040808 */ /* 0x000fe40006800000 */
[----:B------:R-:W-:Y:S01]  /*3a90*/  LOP3.LUT R66, R57, R60, R172, 0x96, !PT ;  /* 0x0000003c39427212 */ /* 0x000fe200078e96ac */
[----:B------:R-:W-:Y:S01]  /*3aa0*/  VIADD R173, R247, 0x76cf5d0a ;  /* 0x76cf5d0af7ad7836 */ /* 0x000fe20000000000 */
[----:B------:R-:W-:Y:S01]  /*3ab0*/  @P0 FSEL R5, R5, -INF , !P3 ;  /* 0xff80000005050808 */ /* 0x000fe20005800000 */
[----:B------:R-:W1:Y:S01]  /*3ac0*/  LDSM.16.M88.4 R60, [R192+0xe800] ;  /* 0x00e80000c03c783b */ /* 0x000e620000000200 */
[----:B------:R-:W-:Y:S01]  /*3ad0*/  @P0 FSEL R6, R6, -INF , !P5 ;  /* 0xff80000006060808 */ /* 0x000fe20006800000 */
[----:B------:R-:W-:Y:S01]  /*3ae0*/  FFMA.FTZ R4, R4, UR7, -R3 ;  /* 0x0000000704047c23 */ /* 0x000fe20008010803 */
[----:B------:R-:W-:Y:S01]  /*3af0*/  LOP3.LUT R100, R65, R2, R173, 0x96, !PT ;  /* 0x0000000241647212 */ /* 0x000fe200078e96ad */
[----:B------:R-:W-:Y:S01]  /*3b00*/  @P0 VIADD R2, R0, 0x8 ;  /* 0x0000000800020836 */ /* 0x000fe20000000000 */
[----:B------:R-:W-:Y:S01]  /*3b10*/  @P0 FSEL R7, R7, -INF , !P3 ;  /* 0xff80000007070808 */ /* 0x000fe20005800000 */
[----:B------:R2:W3:Y:S01]  /*3b20*/  MUFU.EX2 R104, R4 ;  /* 0x0000000400687308 */ /* 0x0004e20000000800 */
[----:B------:R-:W-:Y:S01]  /*3b30*/  FFMA.FTZ R5, R5, UR7, -R3 ;  /* 0x0000000705057c23 */ /* 0x000fe20008010803 */
[----:B------:R-:W-:Y:S01]  /*3b40*/  IMAD.WIDE.U32 R100, R100, -0x326172a9, RZ ;  /* 0xcd9e8d5764647825 */ /* 0x000fe200078e00ff */
[-C--:B------:R-:W-:Y:S03]  /*3b50*/  @P0 ISETP.GE.AND P1, PT, R2, R205.reuse, PT ;  /* 0x000000cd0200020c */ /* 0x080fe60003f26270 */
[----:B------:R-:W-:Y:S01]  /*3b60*/  FMUL.FTZ R2, R217, 1.4426950216293334961 ;  /* 0x3fb8aa3bd9027820 */ /* 0x000fe20000410000 */
[----:B------:R-:W-:Y:S01]  /*3b70*/  IMAD.WIDE.U32 R66, R66, -0x2daee0ad, RZ ;  /* 0xd2511f5342427825 */ /* 0x000fe200078e00ff */
[----:B------:R-:W-:Y:S02]  /*3b80*/  LOP3.LUT R56, R101, R56, R103, 0x96, !PT ;  /* 0x0000003865387212 */ /* 0x000fe400078e9667 */
[----:B------:R4:W-:Y:S01]  /*3b90*/  MUFU.EX2 R101, R5 ;  /* 0x0000000500657308 */ /* 0x0009e20000000800 */
[----:B------:R-:W-:Y:S01]  /*3ba0*/  FSEL R2, R2, RZ, P2 ;  /* 0x000000ff02027208 */ /* 0x000fe20001000000 */
[----:B------:R-:W-:Y:S01]  /*3bb0*/  @P0 VIADD R57, R0, 0x9 ;  /* 0x0000000900390836 */ /* 0x000fe20000000000 */
[----:B------:R-:W-:Y:S01]  /*3bc0*/  LOP3.LUT R64, R67, R64, R102, 0x96, !PT ;  /* 0x0000004043407212 */ /* 0x000fe200078e9666 */
[----:B------:R-:W-:Y:S01]  /*3bd0*/  VIADD R102, R247, 0xed9eba14 ;  /* 0xed9eba14f7667836 */ /* 0x000fe20000000000 */
[----:B------:R-:W-:Y:S01]  /*3be0*/  @P0 FSEL R8, R8, -INF , !P1 ;  /* 0xff80000008080808 */ /* 0x000fe20004800000 */
[--C-:B------:R-:W-:Y:S01]  /*3bf0*/  FFMA.FTZ R6, R6, UR7, -R2.reuse ;  /* 0x0000000706067c23 */ /* 0x100fe20008010802 */
[-C--:B------:R-:W-:Y:S01]  /*3c00*/  @P0 ISETP.GE.AND P4, PT, R57, R205.reuse, PT ;  /* 0x000000cd3900020c */ /* 0x080fe20003f86270 */
[----:B--2---:R-:W-:Y:S02]  /*3c10*/  @P0 VIADD R4, R0, 0x10 ;  /* 0x0000001000040836 */ /* 0x004fe40000000000 */
[----:B------:R-:W-:Y:S01]  /*3c20*/  FFMA.FTZ R7, R7, UR7, -R2 ;  /* 0x0000000707077c23 */ /* 0x000fe20008010802 */
[----:B------:R2:W-:Y:S01]  /*3c30*/  MUFU.EX2 R106, R6 ;  /* 0x00000006006a7308 */ /* 0x0005e20000000800 */
[----:B------:R-:W-:Y:S04]  /*3c40*/  IMAD.WIDE.U32 R56, R56, -0x2daee0ad, RZ ;  /* 0xd2511f5338387825 */ /* 0x000fe800078e00ff */
[----:B------:R-:W-:Y:S01]  /*3c50*/  FFMA.FTZ R8, R8, UR7, -R3 ;  /* 0x0000000708087c23 */ /* 0x000fe20008010803 */
[-C--:B------:R-:W-:Y:S01]  /*3c60*/  @P0 ISETP.GE.AND P2, PT, R4, R205.reuse, PT ;  /* 0x000000cd0400020c */ /* 0x080fe20003f46270 */
[----:B------:R-:W-:Y:S01]  /*3c70*/  VIADD R103, R246, 0x78dde6e4 ;  /* 0x78dde6e4f6677836 */ /* 0x000fe20000000000 */
[----:B------:R-:W-:Y:S01]  /*3c80*/  LOP3.LUT R58, R57, R66, R102, 0x96, !PT ;  /* 0x00000042393a7212 */ /* 0x000fe200078e9666 */
[----:B----4-:R-:W-:Y:S01]  /*3c90*/  IMAD.WIDE.U32 R4, R64, -0x326172a9, RZ ;  /* 0xcd9e8d5740047825 */ /* 0x010fe200078e00ff */
[----:B------:R4:W3:Y:S02]  /*3ca0*/  MUFU.EX2 R105, R7 ;  /* 0x0000000700697308 */ /* 0x0008e40000000800 */
[----:B------:R-:W-:Y:S01]  /*3cb0*/  @P0 FSEL R10, R10, -INF , !P1 ;  /* 0xff8000000a0a0808 */ /* 0x000fe20004800000 */
[----:B------:R-:W-:Y:S01]  /*3cc0*/  @P0 VIADD R57, R0, 0x11 ;  /* 0x0000001100390836 */ /* 0x000fe20000000000 */
[----:B------:R-:W-:Y:S01]  /*3cd0*/  LOP3.LUT R5, R5, R100, R103, 0x96, !PT ;  /* 0x0000006405057212 */ /* 0x000fe200078e9667 */
[----:B------:R-:W-:Y:S01]  /*3ce0*/  IMAD.WIDE.U32 R58, R58, -0x326172a9, RZ ;  /* 0xcd9e8d573a3a7825 */ /* 0x000fe200078e00ff */
[----:B------:R-:W-:Y:S01]  /*3cf0*/  @P0 FSEL R9, R9, -INF , !P4 ;  /* 0xff80000009090808 */ /* 0x000fe20006000000 */
[C---:B-1----:R-:W-:Y:S03]  /*3d00*/  HMMA.16816.F32.BF16 R12, R52.reuse, R60, R12 ;  /* 0x0000003c340c723c */ /* 0x042fe6000004180c */
[----:B------:R1:W-:Y:S01]  /*3d10*/  MUFU.EX2 R100, R8 ;  /* 0x0000000800647308 */ /* 0x0003e20000000800 */
[----:B------:R-:W-:Y:S01]  /*3d20*/  VIADD R102, R246, 0x1715609d ;  /* 0x1715609df6667836 */ /* 0x000fe20000000000 */
[-C--:B------:R-:W-:Y:S01]  /*3d30*/  @P0 ISETP.GE.AND P6, PT, R57, R205.reuse, PT ;  /* 0x000000cd3900020c */ /* 0x080fe20003fc6270 */
[----:B--2---:R-:W-:Y:S01]  /*3d40*/  @P0 VIADD R6, R0, 0x18 ;  /* 0x0000001800060836 */ /* 0x004fe20000000000 */
[----:B------:R-:W-:Y:S04]  /*3d50*/  HMMA.16816.F32.BF16 R16, R52, R62, R16 ;  /* 0x0000003e3410723c */ /* 0x000fe80000041810 */
[-C--:B------:R-:W-:Y:S01]  /*3d60*/  @P0 ISETP.GE.AND P3, PT, R6, R205.reuse, PT ;  /* 0x000000cd0600020c */ /* 0x080fe20003f66270 */
[--C-:B------:R-:W-:Y:S01]  /*3d70*/  FFMA.FTZ R9, R9, UR7, -R3.reuse ;  /* 0x0000000709097c23 */ /* 0x100fe20008010803 */
[----:B------:R-:W-:Y:S01]  /*3d80*/  LOP3.LUT R57, R59, R4, R102, 0x96, !PT ;  /* 0x000000043b397212 */ /* 0x000fe200078e9666 */
[----:B------:R-:W-:Y:S04]  /*3d90*/  VIADD R102, R247, 0xa9066899 ;  /* 0xa9066899f7667836 */ /* 0x000fe80000000000 */
[----:B------:R-:W-:Y:S01]  /*3da0*/  FFMA.FTZ R10, R10, UR7, -R2 ;  /* 0x000000070a0a7c23 */ /* 0x000fe20008010802 */
[----:B------:R2:W-:Y:S01]  /*3db0*/  MUFU.EX2 R67, R9 ;  /* 0x0000000900437308 */ /* 0x0005e20000000800 */
[----:B------:R-:W-:Y:S01]  /*3dc0*/  IMAD.WIDE.U32 R4, R5, -0x2daee0ad, RZ ;  /* 0xd2511f5305047825 */ /* 0x000fe200078e00ff */
[----:B------:R-:W-:Y:S03]  /*3dd0*/  @P0 FSEL R11, R11, -INF , !P4 ;  /* 0xff8000000b0b0808 */ /* 0x000fe60006000000 */
[----:B----4-:R-:W-:Y:S01]  /*3de0*/  IMAD.WIDE.U32 R6, R57, -0x2daee0ad, RZ ;  /* 0xd2511f5339067825 */ /* 0x010fe200078e00ff */
[----:B------:R-:W-:Y:S04]  /*3df0*/  LOP3.LUT R5, R5, R56, R102, 0x96, !PT ;  /* 0x0000003805057212 */ /* 0x000fe800078e9666 */
[----:B------:R4:W3:Y:S01]  /*3e00*/  MUFU.EX2 R66, R10 ;  /* 0x0000000a00427308 */ /* 0x0008e20000000800 */
[----:B------:R-:W-:Y:S01]  /*3e10*/  @P0 FSEL R12, R12, -INF , !P2 ;  /* 0xff8000000c0c0808 */ /* 0x000fe20005000000 */
[----:B------:R-:W-:Y:S01]  /*3e20*/  VIADD R102, R247, 0x646e171e ;  /* 0x646e171ef7667836 */ /* 0x000fe20000000000 */
[----:B------:R-:W-:Y:S01]  /*3e30*/  SHF.R.U32.HI R56, RZ, 0x18, R6 ;  /* 0x00000018ff387819 */ /* 0x000fe20000011606 */
[----:B------:R-:W-:Y:S01]  /*3e40*/  @P0 VIADD R0, R0, 0x19 ;  /* 0x0000001900000836 */ /* 0x000fe20000000000 */
[----:B------:R-:W-:Y:S01]  /*3e50*/  LOP3.LUT R61, R6, 0xffff, RZ, 0xc0, !PT ;  /* 0x0000ffff063d7812 */ /* 0x000fe200078ec0ff */
[----:B------:R-:W-:Y:S01]  /*3e60*/  VIADD R65, R246, 0xb54cda56 ;  /* 0xb54cda56f6417836 */ /* 0x000fe20000000000 */
[----:B-1----:R-:W-:Y:S01]  /*3e70*/  LOP3.LUT R8, R7, R4, R102, 0x96, !PT ;  /* 0x0000000407087212 */ /* 0x002fe200078e9666 */
[----:B------:R-:W-:Y:S01]  /*3e80*/  IMAD.WIDE.U32 R4, R5, -0x326172a9, RZ ;  /* 0xcd9e8d5705047825 */ /* 0x000fe200078e00ff */
[----:B------:R-:W-:Y:S02]  /*3e90*/  @P0 ISETP.GE.AND P5, PT, R0, R205, PT ;  /* 0x000000cd0000020c */ /* 0x000fe40003fa6270 */
[----:B------:R-:W-:Y:S01]  /*3ea0*/  SHF.R.U32.HI R59, RZ, 0x10, R6 ;  /* 0x00000010ff3b7819 */ /* 0x000fe20000011606 */
[----:B------:R-:W-:Y:S01]  /*3eb0*/  FFMA.FTZ R12, R12, UR7, -R3 ;  /* 0x000000070c0c7c23 */ /* 0x000fe20008010803 */
[----:B------:R-:W-:Y:S01]  /*3ec0*/  LOP3.LUT R0, R5, R58, R65, 0x96, !PT ;  /* 0x0000003a05007212 */ /* 0x000fe200078e9641 */
[----:B------:R-:W-:Y:S01]  /*3ed0*/  FFMA.FTZ R11, R11, UR7, -R2 ;  /* 0x000000070b0b7c23 */ /* 0x000fe20008010802 */
[----:B------:R-:W-:Y:S01]  /*3ee0*/  LOP3.LUT R57, R6, 0xff, RZ, 0xc0, !PT ;  /* 0x000000ff06397812 */ /* 0x000fe200078ec0ff */
[----:B------:R-:W-:Y:S01]  /*3ef0*/  MUFU.EX2 R62, R12 ;  /* 0x0000000c003e7308 */ /* 0x000fe20000000800 */
[----:B------:R-:W-:Y:S01]  /*3f00*/  LOP3.LUT R6, R4, 0xffff, RZ, 0xc0, !PT ;  /* 0x0000ffff04067812 */ /* 0x000fe200078ec0ff */
[----:B------:R-:W-:Y:S01]  /*3f10*/  IMAD.MOV.U32 R102, RZ, RZ, R221 ;  /* 0x000000ffff667224 */ /* 0x000fe200078e00dd */
[----:B------:R-:W-:Y:S01]  /*3f20*/  LOP3.LUT R5, R0, 0xff, RZ, 0xc0, !PT ;  /* 0x000000ff00057812 */ /* 0x000fe200078ec0ff */
[----:B------:R-:W-:Y:S01]  /*3f30*/  IMAD.MOV.U32 R103, RZ, RZ, R220 ;  /* 0x000000ffff677224 */ /* 0x000fe200078e00dc */
[----:B--2---:R-:W-:Y:S02]  /*3f40*/  LOP3.LUT R9, R4, 0xff, RZ, 0xc0, !PT ;  /* 0x000000ff04097812 */ /* 0x004fe400078ec0ff */
[--C-:B----4-:R-:W-:Y:S03]  /*3f50*/  SHF.R.U32.HI R10, RZ, 0x18, R4.reuse ;  /* 0x00000018ff0a7819 */ /* 0x110fe60000011604 */
[----:B------:R-:W-:Y:S01]  /*3f60*/  MUFU.EX2 R65, R11 ;  /* 0x0000000b00417308 */ /* 0x000fe20000000800 */
[----:B------:R-:W-:Y:S02]  /*3f70*/  SHF.R.U32.HI R7, RZ, 0x10, R4 ;  /* 0x00000010ff077819 */ /* 0x000fe40000011604 */
[----:B------:R-:W-:Y:S02]  /*3f80*/  LOP3.LUT R4, R0, 0xffff, RZ, 0xc0, !PT ;  /* 0x0000ffff00047812 */ /* 0x000fe400078ec0ff */
[----:B------:R-:W-:Y:S02]  /*3f90*/  @P0 FSEL R14, R14, -INF , !P2 ;  /* 0xff8000000e0e0808 */ /* 0x000fe40005000000 */
[----:B------:R-:W-:Y:S02]  /*3fa0*/  ISETP.LE.U32.AND P2, PT, R5, UR8, PT ;  /* 0x0000000805007c0c */ /* 0x000fe4000bf43070 */
[----:B------:R-:W-:Y:S01]  /*3fb0*/  SHF.R.U32.HI R5, RZ, 0x10, R0 ;  /* 0x00000010ff057819 */ /* 0x000fe20000011600 */
[----:B------:R-:W-:Y:S01]  /*3fc0*/  FFMA.FTZ R14, R14, UR7, -R2 ;  /* 0x000000070e0e7c23 */ /* 0x000fe20008010802 */
[----:B------:R-:W-:Y:S02]  /*3fd0*/  SHF.R.U32.HI R4, RZ, 0x8, R4 ;  /* 0x00000008ff047819 */ /* 0x000fe40000011604 */
[----:B------:R-:W-:Y:S01]  /*3fe0*/  SHF.R.U32.HI R0, RZ, 0x18, R0 ;  /* 0x00000018ff007819 */ /* 0x000fe20000011600 */
[----:B------:R-:W-:Y:S01]  /*3ff0*/  MUFU.EX2 R64, R14 ;  /* 0x0000000e00407308 */ /* 0x000fe20000000800 */
[----:B------:R-:W-:Y:S02]  /*4000*/  @P0 FSEL R16, R16, -INF , !P3 ;  /* 0xff80000010100808 */ /* 0x000fe40005800000 */
[----:B------:R-:W-:Y:S02]  /*4010*/  @P0 FSEL R13, R13, -INF , !P6 ;  /* 0xff8000000d0d0808 */ /* 0x000fe40007000000 */
[----:B------:R-:W-:Y:S01]  /*4020*/  @P0 FSEL R17, R17, -INF , !P5 ;  /* 0xff80000011110808 */ /* 0x000fe20006800000 */
[--C-:B------:R-:W-:Y:S01]  /*4030*/  FFMA.FTZ R16, R16, UR7, -R3.reuse ;  /* 0x0000000710107c23 */ /* 0x100fe20008010803 */
[----:B------:R-:W-:Y:S01]  /*4040*/  @P0 FSEL R19, R19, -INF , !P5 ;  /* 0xff80000013130808 */ /* 0x000fe20006800000 */
[--C-:B------:R-:W-:Y:S01]  /*4050*/  FFMA.FTZ R13, R13, UR7, -R3.reuse ;  /* 0x000000070d0d7c23 */ /* 0x100fe20008010803 */
[----:B------:R-:W-:Y:S01]  /*4060*/  LOP3.LUT R4, R4, 0xffff, RZ, 0xc0, !PT ;  /* 0x0000ffff04047812 */ /* 0x000fe200078ec0ff */
[----:B------:R-:W-:Y:S01]  /*4070*/  FFMA.FTZ R3, R17, UR7, -R3 ;  /* 0x0000000711037c23 */ /* 0x000fe20008010803 */
[----:B------:R-:W-:Y:S01]  /*4080*/  ISETP.LE.U32.AND P5, PT, R0, UR8, PT ;  /* 0x0000000800007c0c */ /* 0x000fe2000bfa3070 */
[----:B---3--:R-:W-:Y:S01]  /*4090*/  @!P2 FADD.FTZ R104, -R104, -RZ ;  /* 0x800000ff6868a221 */ /* 0x008fe20000010100 */
[----:B------:R-:W-:Y:S01]  /*40a0*/  @P0 FSEL R15, R15, -INF , !P6 ;  /* 0xff8000000f0f0808 */ /* 0x000fe20007000000 */
[----:B------:R-:W-:Y:S01]  /*40b0*/  MUFU.EX2 R60, R13 ;  /* 0x0000000d003c7308 */ /* 0x000fe20000000800 */
[----:B------:R-:W-:Y:S02]  /*40c0*/  ISETP.LE.U32.AND P6, PT, R4, UR8, PT ;  /* 0x0000000804007c0c */ /* 0x000fe4000bfc3070 */
[----:B------:R-:W-:Y:S01]  /*40d0*/  LOP3.LUT R4, R5, 0xff, RZ, 0xc0, !PT ;  /* 0x000000ff05047812 */ /* 0x000fe200078ec0ff */
[--C-:B------:R-:W-:Y:S01]  /*40e0*/  FFMA.FTZ R15, R15, UR7, -R2.reuse ;  /* 0x000000070f0f7c23 */ /* 0x100fe20008010802 */
[----:B------:R-:W-:Y:S02]  /*40f0*/  ISETP.LE.U32.AND P4, PT, R57, UR8, PT ;  /* 0x0000000839007c0c */ /* 0x000fe4000bf83070 */
[----:B------:R-:W-:Y:S03]  /*4100*/  @P0 FSEL R18, R18, -INF , !P3 ;  /* 0xff80000012120808 */ /* 0x000fe60005800000 */
[----:B------:R1:W-:Y:S01]  /*4110*/  MUFU.EX2 R57, R3 ;  /* 0x0000000300397308 */ /* 0x0003e20000000800 */
[----:B------:R-:W-:Y:S01]  /*4120*/  ISETP.LE.U32.AND P3, PT, R4, UR8, PT ;  /* 0x0000000804007c0c */ /* 0x000fe2000bf63070 */
[----:B------:R-:W-:Y:S01]  /*4130*/  @!P5 FADD.FTZ R105, -R105, -RZ ;  /* 0x800000ff6969d221 */ /* 0x000fe20000010100 */
[----:B------:R-:W-:Y:S01]  /*4140*/  LOP3.LUT R4, R7, 0xff, RZ, 0xc0, !PT ;  /* 0x000000ff07047812 */ /* 0x000fe200078ec0ff */
[----:B------:R-:W-:Y:S01]  /*4150*/  FFMA.FTZ R18, R18, UR7, -R2 ;  /* 0x0000000712127c23 */ /* 0x000fe20008010802 */
[----:B------:R-:W-:Y:S01]  /*4160*/  SHF.R.U32.HI R0, RZ, 0x8, R6 ;  /* 0x00000008ff007819 */ /* 0x000fe20000011606 */
[----:B------:R-:W-:Y:S01]  /*4170*/  FFMA.FTZ R2, R19, UR7, -R2 ;  /* 0x0000000713027c23 */ /* 0x000fe20008010802 */
[----:B------:R-:W-:Y:S01]  /*4180*/  ISETP.LE.U32.AND P5, PT, R4, UR8, PT ;  /* 0x0000000804007c0c */ /* 0x000fe2000bfa3070 */
[----:B------:R-:W-:Y:S01]  /*4190*/  @!P6 FADD.FTZ R101, -R101, -RZ ;  /* 0x800000ff6565e221 */ /* 0x000fe20000010100 */
[----:B------:R-:W-:Y:S01]  /*41a0*/  ISETP.LE.U32.AND P2, PT, R9, UR8, PT ;  /* 0x0000000809007c0c */ /* 0x000fe2000bf43070 */
[----:B------:R-:W2:Y:S01]  /*41b0*/  MUFU.EX2 R63, R15 ;  /* 0x0000000f003f7308 */ /* 0x000ea20000000800 */
[----:B------:R-:W-:Y:S02]  /*41c0*/  LOP3.LUT R0, R0, 0xffff, RZ, 0xc0, !PT ;  /* 0x0000ffff00007812 */ /* 0x000fe400078ec0ff */
[----:B------:R-:W-:Y:S01]  /*41d0*/  LOP3.LUT R4, R8, 0xff, RZ, 0xc0, !PT ;  /* 0x000000ff08047812 */ /* 0x000fe200078ec0ff */
[----:B------:R-:W-:Y:S01]  /*41e0*/  @!P3 FADD.FTZ R106, -R106, -RZ ;  /* 0x800000ff6a6ab221 */ /* 0x000fe20000010100 */
[----:B------:R-:W-:Y:S02]  /*41f0*/  ISETP.LE.U32.AND P3, PT, R0, UR8, PT ;  /* 0x0000000800007c0c */ /* 0x000fe4000bf63070 */
[----:B-1----:R-:W-:Y:S03]  /*4200*/  SHF.R.U32.HI R3, RZ, 0x18, R8 ;  /* 0x00000018ff037819 */ /* 0x002fe60000011608 */
[----:B------:R-:W1:Y:S01]  /*4210*/  MUFU.EX2 R58, R16 ;  /* 0x00000010003a7308 */ /* 0x000e620000000800 */
[----:B------:R-:W-:Y:S01]  /*4220*/  LOP3.LUT R0, R8, 0xffff, RZ, 0xc0, !PT ;  /* 0x0000ffff08007812 */ /* 0x000fe200078ec0ff */
[----:B------:R-:W-:Y:S01]  /*4230*/  @!P5 FADD.FTZ R66, -R66, -RZ ;  /* 0x800000ff4242d221 */ /* 0x000fe20000010100 */
[----:B------:R-:W-:Y:S01]  /*4240*/  ISETP.LE.U32.AND P5, PT, R3, UR8, PT ;  /* 0x0000000803007c0c */ /* 0x000fe2000bfa3070 */
[----:B------:R-:W-:Y:S01]  /*4250*/  @!P2 FADD.FTZ R100, -R100, -RZ ;  /* 0x800000ff6464a221 */ /* 0x000fe20000010100 */
[----:B------:R-:W-:Y:S02]  /*4260*/  LOP3.LUT R3, R59, 0xff, RZ, 0xc0, !PT ;  /* 0x000000ff3b037812 */ /* 0x000fe400078ec0ff */
[----:B------:R-:W-:Y:S03]  /*4270*/  SHF.R.U32.HI R0, RZ, 0x8, R0 ;  /* 0x00000008ff007819 */ /* 0x000fe60000011600 */
[----:B------:R3:W4:Y:S01]  /*4280*/  MUFU.EX2 R59, R2 ;  /* 0x00000002003b7308 */ /* 0x0007220000000800 */
[----:B------:R-:W-:Y:S01]  /*4290*/  ISETP.LE.U32.AND P6, PT, R10, UR8, PT ;  /* 0x000000080a007c0c */ /* 0x000fe2000bfc3070 */
[----:B------:R-:W-:Y:S01]  /*42a0*/  @!P3 FADD.FTZ R67, -R67, -RZ ;  /* 0x800000ff4343b221 */ /* 0x000fe20000010100 */
[----:B------:R-:W-:Y:S02]  /*42b0*/  ISETP.LE.U32.AND P2, PT, R4, UR8, PT ;  /* 0x0000000804007c0c */ /* 0x000fe4000bf43070 */
[----:B------:R-:W-:Y:S02]  /*42c0*/  LOP3.LUT R0, R0, 0xffff, RZ, 0xc0, !PT ;  /* 0x0000ffff00007812 */ /* 0x000fe400078ec0ff */
[----:B------:R-:W-:Y:S01]  /*42d0*/  SHF.R.U32.HI R4, RZ, 0x8, R61 ;  /* 0x00000008ff047819 */ /* 0x000fe2000001163d */
[----:B--2---:R-:W-:Y:S01]  /*42e0*/  @!P5 FADD.FTZ R63, -R63, -RZ ;  /* 0x800000ff3f3fd221 */ /* 0x004fe20000010100 */
[----:B------:R-:W-:Y:S01]  /*42f0*/  ISETP.LE.U32.AND P3, PT, R0, UR8, PT ;  /* 0x0000000800007c0c */ /* 0x000fe2000bf63070 */
[----:B------:R-:W2:Y:S01]  /*4300*/  MUFU.EX2 R61, R18 ;  /* 0x00000012003d7308 */ /* 0x000ea20000000800 */
[----:B------:R-:W-:Y:S01]  /*4310*/  SHF.R.U32.HI R0, RZ, 0x10, R8 ;  /* 0x00000010ff007819 */ /* 0x000fe20000011608 */
[----:B-1----:R-:W-:Y:S01]  /*4320*/  @!P4 FADD.FTZ R58, -R58, -RZ ;  /* 0x800000ff3a3ac221 */ /* 0x002fe20000010100 */
[----:B------:R-:W-:Y:S01]  /*4330*/  ISETP.LE.U32.AND P1, PT, R56, UR8, PT ;  /* 0x0000000838007c0c */ /* 0x000fe2000bf23070 */
[----:B------:R-:W-:Y:S01]  /*4340*/  @!P6 FADD.FTZ R65, -R65, -RZ ;  /* 0x800000ff4141e221 */ /* 0x000fe20000010100 */
[----:B------:R-:W-:Y:S01]  /*4350*/  LOP3.LUT R0, R0, 0xff, RZ, 0xc0, !PT ;  /* 0x000000ff00007812 */ /* 0x000fe200078ec0ff */
[----:B------:R-:W-:Y:S01]  /*4360*/  @!P2 FADD.FTZ R62, -R62, -RZ ;  /* 0x800000ff3e3ea221 */ /* 0x000fe20000010100 */
[----:B------:R-:W-:Y:S02]  /*4370*/  ISETP.LE.U32.AND P2, PT, R3, UR8, PT ;  /* 0x0000000803007c0c */ /* 0x000fe4000bf43070 */
[----:B------:R-:W-:Y:S02]  /*4380*/  ISETP.LE.U32.AND P6, PT, R0, UR8, PT ;  /* 0x0000000800007c0c */ /* 0x000fe4000bfc3070 */
[----:B------:R-:W-:Y:S01]  /*4390*/  LOP3.LUT R0, R4, 0xffff, RZ, 0xc0, !PT ;  /* 0x0000ffff04007812 */ /* 0x000fe200078ec0ff */
[----:B------:R-:W-:Y:S01]  /*43a0*/  @!P3 FADD.FTZ R60, -R60, -RZ ;  /* 0x800000ff3c3cb221 */ /* 0x000fe20000010100 */
[----:B------:R-:W-:Y:S02]  /*43b0*/  F2FP.RELU.BF16.F32.PACK_AB R3, R101, R104 ;  /* 0x000000686503723e */ /* 0x000fe400000018ff */
[----:B---3--:R-:W-:Y:S01]  /*43c0*/  F2FP.RELU.BF16.F32.PACK_AB R2, R105, R106 ;  /* 0x0000006a6902723e */ /* 0x008fe200000018ff */
[----:B----4-:R-:W-:Y:S01]  /*43d0*/  @!P1 FADD.FTZ R59, -R59, -RZ ;  /* 0x800000ff3b3b9221 */ /* 0x010fe20000010100 */
[----:B------:R-:W-:Y:S01]  /*43e0*/  ISETP.LE.U32.AND P3, PT, R0, UR8, PT ;  /* 0x0000000800007c0c */ /* 0x000fe2000bf63070 */
[----:B------:R1:W-:Y:S01]  /*43f0*/  STS [R222+0x12000], R3 ;  /* 0x01200003de007388 */ /* 0x0003e20000000800 */
[----:B------:R-:W-:Y:S01]  /*4400*/  F2FP.RELU.BF16.F32.PACK_AB R0, R67, R100 ;  /* 0x000000644300723e */ /* 0x000fe200000018ff */
[----:B--2---:R-:W-:Y:S01]  /*4410*/  @!P2 FADD.FTZ R61, -R61, -RZ ;  /* 0x800000ff3d3da221 */ /* 0x004fe20000010100 */
[----:B------:R-:W-:Y:S01]  /*4420*/  F2FP.RELU.BF16.F32.PACK_AB R5, R60, R62 ;  /* 0x0000003e3c05723e */ /* 0x000fe200000018ff */
[----:B------:R2:W-:Y:S01]  /*4430*/  STS [R222+0x12400], R2 ;  /* 0x01240002de007388 */ /* 0x0005e20000000800 */
[----:B------:R-:W-:Y:S01]  /*4440*/  @!P6 FADD.FTZ R64, -R64, -RZ ;  /* 0x800000ff4040e221 */ /* 0x000fe20000010100 */
[----:B------:R-:W-:Y:S02]  /*4450*/  FSETP.GE.FTZ.AND P2, PT, R104, RZ, PT ;  /* 0x000000ff6800720b */ /* 0x000fe40003f56000 */
[----:B------:R3:W-:Y:S01]  /*4460*/  STS [R225+0x12000], R0 ;  /* 0x01200000e1007388 */ /* 0x0007e20000000800 */
[----:B------:R-:W-:Y:S02]  /*4470*/  FSETP.GE.FTZ.AND P4, PT, R100, RZ, PT ;  /* 0x000000ff6400720b */ /* 0x000fe40003f96000 */
[----:B------:R-:W-:Y:S01]  /*4480*/  F2FP.RELU.BF16.F32.PACK_AB R4, R63, R64 ;  /* 0x000000403f04723e */ /* 0x000fe200000018ff */
[----:B------:R-:W-:Y:S01]  /*4490*/  @!P3 FADD.FTZ R57, -R57, -RZ ;  /* 0x800000ff3939b221 */ /* 0x000fe20000010100 */
[----:B------:R-:W-:Y:S02]  /*44a0*/  FSETP.GE.FTZ.AND P3, PT, R67, RZ, PT ;  /* 0x000000ff4300720b */ /* 0x000fe40003f76000 */
[----:B------:R-:W-:Y:S02]  /*44b0*/  FSETP.GE.FTZ.AND P6, PT, R106, RZ, PT ;  /* 0x000000ff6a00720b */ /* 0x000fe40003fd6000 */
[----:B------:R-:W-:Y:S02]  /*44c0*/  FSETP.GE.FTZ.AND P5, PT, R105, RZ, PT ;  /* 0x000000ff6900720b */ /* 0x000fe40003fb6000 */
[----:B-1----:R-:W-:Y:S02]  /*44d0*/  F2FP.RELU.BF16.F32.PACK_AB R3, R57, R58 ;  /* 0x0000003a3903723e */ /* 0x002fe400000018ff */
[----:B--2---:R-:W-:Y:S02]  /*44e0*/  F2FP.RELU.BF16.F32.PACK_AB R2, R59, R61 ;  /* 0x0000003d3b02723e */ /* 0x004fe400000018ff */
[----:B---3--:R-:W-:Y:S05]  /*44f0*/  F2FP.RELU.BF16.F32.PACK_AB R0, R65, R66 ;  /* 0x000000424100723e */ /* 0x008fea00000018ff */
[----:B------:R1:W-:Y:S04]  /*4500*/  STS [R225+0x12400], R0 ;  /* 0x01240000e1007388 */ /* 0x0003e80000000800 */
[----:B------:R-:W-:Y:S04]  /*4510*/  STS [R223+0x12000], R5 ;  /* 0x01200005df007388 */ /* 0x000fe80000000800 */
[----:B------:R-:W-:Y:S04]  /*4520*/  STS [R223+0x12400], R4 ;  /* 0x01240004df007388 */ /* 0x000fe80000000800 */
[----:B------:R2:W-:Y:S04]  /*4530*/  STS [R224+0x12400], R2 ;  /* 0x01240002e0007388 */ /* 0x0005e80000000800 */
[----:B------:R3:W-:Y:S01]  /*4540*/  STS [R224+0x12000], R3 ;  /* 0x01200003e0007388 */ /* 0x0007e20000000800 */
[----:B-1----:R-:W-:Y:S05]  /*4550*/  LEA R0, R199, UR5, 0x1 ;  /* 0x00000005c7007c11 */ /* 0x002fea000f8e08ff */
[----:B------:R-:W1:Y:S01]  /*4560*/  LDSM.16.M88.4 R16, [R0+0x8000] ;  /* 0x008000000010783b */ /* 0x000e620000000200 */
[--C-:B------:R-:W-:Y:S02]  /*4570*/  IMAD.IADD R56, R189, 0x1, R0.reuse ;  /* 0x00000001bd387824 */ /* 0x100fe400078e0200 */
[----:B--2---:R-:W-:Y:S04]  /*4580*/  IMAD.IADD R2, R193, 0x1, R0 ;  /* 0x00000001c1027824 */ /* 0x004fe800078e0200 */
[----:B---3--:R-:W-:Y:S01]  /*4590*/  IMAD.IADD R3, R189, 0x1, R2 ;  /* 0x00000001bd037824 */ /* 0x008fe200078e0202 */
[----:B------:R-:W2:Y:S01]  /*45a0*/  LDSM.16.M88.4 R52, [R2+0x8000] ;  /* 0x008000000234783b */ /* 0x000ea20000000200 */
[C---:B-1----:R-:W-:Y:S06]  /*45b0*/  HMMA.16816.F32.BF16 R4, R16.reuse, R108, RZ ;  /* 0x0000006c1004723c */ /* 0x042fec00000418ff */
        /* <DEDUP_REMOVED lines=31> */
[----:B------:R-:W-:Y:S07]  /*47b0*/  HMMA.16816.F32.BF16 R16, R52, R162, R16 ;  /* 0x000000a23410723c */ /* 0x000fee0000041810 */
[C---:B------:R-:W-:Y:S04]  /*47c0*/  LEA R52, P1, R226.reuse, R102, 0x2 ;  /* 0x00000066e2347211 */ /* 0x040fe800078210ff */
[----:B------:R-:W-:Y:S02]  /*47d0*/  LEA.HI.X.SX32 R53, R226, R103, 0x2, P1 ;  /* 0x00000067e2357211 */ /* 0x000fe400008f16ff */
[----:B------:R-:W-:Y:S03]  /*47e0*/  FSETP.GE.FTZ.AND P1, PT, R101, RZ, PT ;  /* 0x000000ff6500720b */ /* 0x000fe60003f36000 */
[----:B------:R-:W2:Y:S04]  /*47f0*/  LDG.E R2, desc[UR16][R52.64] ;  /* 0x0000001034027981 */ /* 0x000ea8000c1e1900 */
[----:B------:R1:W3:Y:S04]  /*4800*/  LDG.E R0, desc[UR16][R52.64+0x20] ;  /* 0x0000201034007981 */ /* 0x0002e8000c1e1900 */
[----:B-1----:R-:W1:Y:S02]  /*4810*/  LDSM.16.M88.4 R52, [R3+0xa000] ;  /* 0x00a000000334783b */ /* 0x002e640000000200 */
[C---:B-1----:R-:W-:Y:S06]  /*4820*/  HMMA.16816.F32.BF16 R4, R52.reuse, R164, R4 ;  /* 0x000000a43404723c */ /* 0x042fec0000041804 */
[C---:B------:R-:W-:Y:S06]  /*4830*/  HMMA.16816.F32.BF16 R8, R52.reuse, R166, R8 ;  /* 0x000000a63408723c */ /* 0x040fec0000041808 */
[C---:B------:R-:W-:Y:S06]  /*4840*/  HMMA.16816.F32.BF16 R12, R52.reuse, R168, R12 ;  /* 0x000000a8340c723c */ /* 0x040fec000004180c */
[----:B------:R-:W-:Y:S06]  /*4850*/  HMMA.16816.F32.BF16 R16, R52, R170, R16 ;  /* 0x000000aa3410723c */ /* 0x000fec0000041810 */
[C---:B--2---:R-:W-:Y:S01]  /*4860*/  FADD.FTZ R3, -R2.reuse, R5 ;  /* 0x0000000502037221 */ /* 0x044fe20000010100 */
[C---:B------:R-:W-:Y:S05]  /*4870*/  FADD.FTZ R4, -R2.reuse, R4 ;  /* 0x0000000402047221 */ /* 0x040fea0000010100 */
[C---:B------:R-:W-:Y:S01]  /*4880*/  FADD.FTZ R8, -R2.reuse, R8 ;  /* 0x0000000802087221 */ /* 0x040fe20000010100 */
[----:B------:R-:W-:Y:S01]  /*4890*/  FADD.FTZ R9, -R2, R9 ;  /* 0x0000000902097221 */ /* 0x000fe20000010100 */
[-C--:B------:R-:W-:Y:S02]  /*48a0*/  FSEL R3, R3, R2.reuse, P1 ;  /* 0x0000000203037208 */ /* 0x080fe40000800000 */
[-C--:B------:R-:W-:Y:S02]  /*48b0*/  FSEL R4, R4, R2.reuse, P2 ;  /* 0x0000000204047208 */ /* 0x080fe40001000000 */
[----:B------:R-:W-:Y:S01]  /*48c0*/  FSETP.GE.FTZ.AND P1, PT, R57, RZ, PT ;  /* 0x000000ff3900720b */ /* 0x000fe20003f36000 */
[----:B------:R-:W-:Y:S01]  /*48d0*/  FMUL.FTZ R101, R101, R3 ;  /* 0x0000000365657220 */ /* 0x000fe20000410000 */
[----:B------:R-:W-:Y:S01]  /*48e0*/  FSEL R8, R8, R2, P4 ;  /* 0x0000000208087208 */ /* 0x000fe20002000000 */
[----:B------:R-:W-:Y:S01]  /*48f0*/  FMUL.FTZ R104, R104, R4 ;  /* 0x0000000468687220 */ /* 0x000fe20000410000 */
[-C--:B------:R-:W-:Y:S01]  /*4900*/  FSEL R3, R9, R2.reuse, P3 ;  /* 0x0000000209037208 */ /* 0x080fe20001800000 */
[----:B------:R-:W-:Y:S01]  /*4910*/  FADD.FTZ R4, -R2, R12 ;  /* 0x0000000c02047221 */ /* 0x000fe20000010100 */
[----:B------:R-:W-:Y:S01]  /*4920*/  ISETP.GE.AND P4, PT, R204, 0x1, PT ;  /* 0x00000001cc00780c */ /* 0x000fe20003f86270 */
[----:B------:R-:W-:Y:S01]  /*4930*/  FADD.FTZ R9, -R2, R13 ;  /* 0x0000000d02097221 */ /* 0x000fe20000010100 */
[----:B------:R-:W-:Y:S01]  /*4940*/  FSETP.GE.FTZ.AND P2, PT, R62, RZ, PT ;  /* 0x000000ff3e00720b */ /* 0x000fe20003f56000 */
[----:B------:R-:W-:Y:S01]  /*4950*/  FMUL.FTZ R12, R67, R3 ;  /* 0x00000003430c7220 */ /* 0x000fe20000410000 */
[----:B------:R-:W-:Y:S01]  /*4960*/  FSETP.GE.FTZ.AND P3, PT, R60, RZ, PT ;  /* 0x000000ff3c00720b */ /* 0x000fe20003f76000 */
[----:B------:R-:W-:Y:S01]  /*4970*/  FADD.FTZ R3, -R2, R16 ;  /* 0x0000001002037221 */ /* 0x000fe20000010100 */
[----:B------:R-:W-:Y:S01]  /*4980*/  FSEL R4, R4, R2, P2 ;  /* 0x0000000204047208 */ /* 0x000fe20001000000 */
[----:B------:R-:W-:Y:S01]  /*4990*/  FMUL.FTZ R100, R100, R8 ;  /* 0x0000000864647220 */ /* 0x000fe20000410000 */
[----:B------:R-:W-:Y:S01]  /*49a0*/  FSEL R9, R9, R2, P3 ;  /* 0x0000000209097208 */ /* 0x000fe20001800000 */
[----:B---3--:R-:W-:Y:S01]  /*49b0*/  FADD.FTZ R16, -R0, R6 ;  /* 0x0000000600107221 */ /* 0x008fe20000010100 */
[----:B------:R-:W-:Y:S01]  /*49c0*/  FSETP.GE.FTZ.AND P2, PT, R58, RZ, PT ;  /* 0x000000ff3a00720b */ /* 0x000fe20003f56000 */
[----:B------:R-:W-:Y:S01]  /*49d0*/  FMUL.FTZ R62, R62, R4 ;  /* 0x000000043e3e7220 */ /* 0x000fe20000410000 */
[----:B------:R-:W-:Y:S01]  /*49e0*/  F2FP.BF16.F32.PACK_AB R8, R101, R104 ;  /* 0x000000686508723e */ /* 0x000fe200000010ff */
[----:B------:R-:W-:Y:S01]  /*49f0*/  FMUL.FTZ R9, R60, R9 ;  /* 0x000000093c097220 */ /* 0x000fe20000410000 */
[----:B------:R-:W-:Y:S01]  /*4a00*/  FSEL R3, R3, R2, P2 ;  /* 0x0000000203037208 */ /* 0x000fe20001000000 */
[----:B------:R-:W-:Y:S01]  /*4a10*/  @P1 FADD.FTZ R2, -R2, R17 ;  /* 0x0000001102021221 */ /* 0x000fe20000010100 */
[----:B------:R-:W-:Y:S01]  /*4a20*/  F2FP.BF16.F32.PACK_AB R12, R12, R100 ;  /* 0x000000640c0c723e */ /* 0x000fe200000010ff */
[----:B------:R-:W-:Y:S01]  /*4a30*/  FADD.FTZ R13, -R0, R7 ;  /* 0x00000007000d7221 */ /* 0x000fe20000010100 */
[----:B------:R-:W-:Y:S01]  /*4a40*/  F2FP.BF16.F32.PACK_AB R9, R9, R62 ;  /* 0x0000003e0909723e */ /* 0x000fe200000010ff */
[----:B------:R-:W-:Y:S01]  /*4a50*/  FMUL.FTZ R58, R58, R3 ;  /* 0x000000033a3a7220 */ /* 0x000fe20000410000 */
[----:B------:R-:W-:Y:S01]  /*4a60*/  FMUL.FTZ R57, R57, R2 ;  /* 0x0000000239397220 */ /* 0x000fe20000410000 */
[----:B------:R-:W-:Y:S06]  /*4a70*/  @!P4 BRA `(.L_x_755) ;  /* 0x0000000000e0c947 */ /* 0x000fec0003800000 */
[----:B------:R-:W1:Y:S01]  /*4a80*/  LDC R5, c[0x0][0x240] ;  /* 0x00009000ff057b82 */ /* 0x000e620000000800 */
[----:B------:R-:W-:Y:S02]  /*4a90*/  LOP3.LUT R2, R204, 0x1, RZ, 0xc0, !PT ;  /* 0x00000001cc027812 */ /* 0x000fe400078ec0ff */
[----:B------:R-:W-:Y:S02]  /*4aa0*/  ISETP.GE.AND P2, PT, R214, UR4, PT ;  /* 0x00000004d6007c0c */ /* 0x000fe4000bf46270 */
[----:B------:R-:W-:Y:S01]  /*4ab0*/  ISETP.NE.U32.AND P1, PT, R2, 0x1, PT ;  /* 0x000000010200780c */ /* 0x000fe20003f25070 */
[----:B------:R-:W-:Y:S02]  /*4ac0*/  IMAD.MOV.U32 R2, RZ, RZ, -0x4000 ;  /* 0xffffc000ff027424 */ /* 0x000fe400078e00ff */
[----:B------:R-:W2:Y:S03]  /*4ad0*/  LDC R17, c[0x0][0x244] ;  /* 0x00009100ff117b82 */ /* 0x000ea60000000800 */
[----:B------:R-:W-:Y:S05]  /*4ae0*/  SEL R2, R2, 0x4000, !P1 ;  /* 0x0000400002027807 */ /* 0x000fea0004800000 */
[--C-:B------:R-:W-:Y:S02]  /*4af0*/  IMAD.IADD R202, R202, 0x1, R2.reuse ;  /* 0x00000001caca7824 */ /* 0x100fe400078e0202 */
[--C-:B------:R-:W-:Y:S02]  /*4b00*/  IMAD.IADD R206, R206, 0x1, R2.reuse ;  /* 0x00000001cece7824 */ /* 0x100fe400078e0202 */
[----:B------:R-:W-:Y:S01]  /*4b10*/  IMAD.IADD R187, R187, 0x1, R2 ;  /* 0x00000001bbbb7824 */ /* 0x000fe200078e0202 */
[----:B------:R3:W-:Y:S04]  /*4b20*/  @P2 STS [R202], RZ ;  /* 0x000000ffca002388 */ /* 0x0007e80000000800 */
[----:B------:R3:W-:Y:S04]  /*4b30*/  @P2 STS [R202+0x4], RZ ;  /* 0x000004ffca002388 */ /* 0x0007e80000000800 */
[----:B------:R3:W-:Y:S04]  /*4b40*/  @P2 STS [R202+0x8], RZ ;  /* 0x000008ffca002388 */ /* 0x0007e80000000800 */
[----:B------:R3:W-:Y:S01]  /*4b50*/  @P2 STS [R202+0xc], RZ ;  /* 0x00000cffca002388 */ /* 0x0007e20000000800 */
[----:B-1----:R-:W-:Y:S05]  /*4b60*/  IMAD.U32 R3, R5, -0x40, RZ ;  /* 0xffffffc005037824 */ /* 0x002fea00078e00ff */
[----:B------:R-:W-:Y:S02]  /*4b70*/  LEA R2, P1, R3, R208, 0x1 ;  /* 0x000000d003027211 */ /* 0x000fe400078208ff */
[----:B------:R-:W-:Y:S02]  /*4b80*/  SHF.R.S32.HI R7, RZ, 0x1f, R3 ;  /* 0x0000001fff077819 */ /* 0x000fe40000011403 */
[----:B------:R-:W-:Y:S02]  /*4b90*/  LEA R6, P3, R5, R3, 0x5 ;  /* 0x0000000305067211 */ /* 0x000fe400078628ff */
[----:B------:R-:W-:Y:S02]  /*4ba0*/  LEA.HI.X.SX32 R3, R3, R209, 0x1, P1 ;  /* 0x000000d103037211 */ /* 0x000fe400008f0eff */
[----:B------:R-:W-:Y:S02]  /*4bb0*/  ISETP.GE.AND P1, PT, R219, UR4, PT ;  /* 0x00000004db007c0c */ /* 0x000fe4000bf26270 */
[C-C-:B--2---:R-:W-:Y:S01]  /*4bc0*/  LEA.HI.X R7, R5.reuse, R7, R17.reuse, 0x5, P3 ;  /* 0x0000000705077211 */ /* 0x144fe200018f2c11 */
[----:B------:R-:W-:Y:S01]  /*4bd0*/  @!PT LDS RZ, [RZ] ;  /* 0x00000000fffff984 */ /* 0x000fe20000000800 */
[----:B------:R-:W-:Y:S01]  /*4be0*/  @!PT LDS RZ, [RZ] ;  /* 0x00000000fffff984 */ /* 0x000fe20000000800 */
[----:B------:R-:W-:Y:S01]  /*4bf0*/  @!PT LDS RZ, [RZ] ;  /* 0x00000000fffff984 */ /* 0x000fe20000000800 */
[----:B------:R-:W-:Y:S01]  /*4c00*/  @!P2 LDGSTS.E.BYPASS.LTC128B.128 [R206], desc[UR16][R2.64] ;  /* 0x0000000002ceafae */ /* 0x000fe2000b901d50 */
[C---:B------:R-:W-:Y:S04]  /*4c10*/  @!P2 LEA R4, P3, R5.reuse, R2, 0x6 ;  /* 0x000000020504a211 */ /* 0x040fe800078630ff */
[----:B------:R-:W-:Y:S05]  /*4c20*/  @!P2 LEA.HI.X R5, R5, R3, R17, 0x6, P3 ;  /* 0x000000030505a211 */ /* 0x000fea00018f3411 */
        /* <DEDUP_REMOVED lines=19> */
[----:B------:R3:W-:Y:S01]  /*4d60*/  @P1 STS [R202+0x300c], RZ ;  /* 0x00300cffca001388 */ /* 0x0007e20000000800 */
[C---:B-1----:R-:W-:Y:S01]  /*4d70*/  @!P1 LEA R4, P2, R6.reuse, R208, 0x1 ;  /* 0x000000d006049211 */ /* 0x042fe200078408ff */
[----:B------:R-:W-:Y:S03]  /*4d80*/  IMAD.MOV.U32 R208, RZ, RZ, R2 ;  /* 0x000000ffffd07224 */ /* 0x000fe600078e0002 */
[----:B------:R-:W-:Y:S01]  /*4d90*/  @!P1 LEA.HI.X R5, R6, R209, R7, 0x1, P2 ;  /* 0x000000d106059211 */ /* 0x000fe200010f0c07 */
[----:B------:R-:W-:Y:S04]  /*4da0*/  IMAD.MOV.U32 R209, RZ, RZ, R3 ;  /* 0x000000ffffd17224 */ /* 0x000fe800078e0003 */
[----:B------:R-:W-:Y:S01]  /*4db0*/  @!PT LDS RZ, [RZ] ;  /* 0x00000000fffff984 */ /* 0x000fe20000000800 */
[----:B------:R-:W-:Y:S01]  /*4dc0*/  @!PT LDS RZ, [RZ] ;  /* 0x00000000fffff984 */ /* 0x000fe20000000800 */
[----:B------:R-:W-:Y:S01]  /*4dd0*/  @!PT LDS RZ, [RZ] ;  /* 0x00000000fffff984 */ /* 0x000fe20000000800 */
[----:B------:R3:W-:Y:S04]  /*4de0*/  @!P1 LDGSTS.E.BYPASS.LTC128B.128 [R206+0x3000], desc[UR16][R4.64+0x80] ;  /* 0x0300008004ce9fae */ /* 0x0007e8000b901d50 */
[----:B------:R-:W0:Y:S02]  /*4df0*/  LDGDEPBAR ;  /* 0x00000000000079af */ /* 0x000e240000000000 */
.L_x_755:
[-C--:B------:R-:W-:Y:S01]  /*4e00*/  FSEL R3, R13, R0.reuse, P5 ;  /* 0x000000000d037208 */ /* 0x080fe20002800000 */
[----:B------:R-:W-:Y:S01]  /*4e10*/  FADD.FTZ R11, -R0, R11 ;  /* 0x0000000b000b7221 */ /* 0x000fe20000010100 */
[----:B---3--:R-:W-:Y:S01]  /*4e20*/  FSEL R4, R16, R0, P6 ;  /* 0x0000000010047208 */ /* 0x008fe20003000000 */
[----:B------:R-:W-:Y:S01]  /*4e30*/  FADD.FTZ R2, -R0, R10 ;  /* 0x0000000a00027221 */ /* 0x000fe20000010100 */
[----:B------:R-:W-:Y:S01]  /*4e40*/  FSETP.GE.FTZ.AND P2, PT, R65, RZ, PT ;  /* 0x000000ff4100720b */ /* 0x000fe20003f56000 */
[----:B------:R-:W-:Y:S01]  /*4e50*/  FMUL.FTZ R105, R105, R3 ;  /* 0x0000000369697220 */ /* 0x000fe20000410000 */
[----:B------:R-:W-:Y:S01]  /*4e60*/  FSETP.GE.FTZ.AND P1, PT, R66, RZ, PT ;  /* 0x000000ff4200720b */ /* 0x000fe20003f36000 */
[----:B------:R-:W-:Y:S01]  /*4e70*/  FMUL.FTZ R106, R106, R4 ;  /* 0x000000046a6a7220 */ /* 0x000fe20000410000 */
[-C--:B------:R-:W-:Y:S01]  /*4e80*/  FSEL R3, R11, R0.reuse, P2 ;  /* 0x000000000b037208 */ /* 0x080fe20001000000 */
[----:B------:R-:W-:Y:S01]  /*4e90*/  FADD.FTZ R5, -R0, R14 ;  /* 0x0000000e00057221 */ /* 0x000fe20000010100 */
[----:B------:R-:W-:Y:S01]  /*4ea0*/  FSEL R2, R2, R0, P1 ;  /* 0x0000000002027208 */ /* 0x000fe20000800000 */
[----:B------:R-:W-:Y:S01]  /*4eb0*/  FADD.FTZ R4, -R0, R15 ;  /* 0x0000000f00047221 */ /* 0x000fe20000010100 */
[----:B------:R-:W-:Y:S01]  /*4ec0*/  FSETP.GE.FTZ.AND P1, PT, R59, RZ, PT ;  /* 0x000000ff3b00720b */ /* 0x000fe20003f36000 */
[----:B------:R-:W-:Y:S01]  /*4ed0*/  FMUL.FTZ R65, R65, R3 ;  /* 0x0000000341417220 */ /* 0x000fe20000410000 */
[----:B------:R-:W-:Y:S01]  /*4ee0*/  F2FP.BF16.F32.PACK_AB R3, R105, R106 ;  /* 0x0000006a6903723e */ /* 0x000fe200000010ff */
[----:B------:R-:W-:Y:S01]  /*4ef0*/  FMUL.FTZ R66, R66, R2 ;  /* 0x0000000242427220 */ /* 0x000fe20000410000 */
[----:B------:R-:W-:Y:S01]  /*4f00*/  FADD.FTZ R2, -R0, R18 ;  /* 0x0000001200027221 */ /* 0x000fe20000010100 */
[----:B------:R-:W-:Y:S01]  /*4f10*/  FSETP.GE.FTZ.AND P5, PT, R64, RZ, PT ;  /* 0x000000ff4000720b */ /* 0x000fe20003fb6000 */
[----:B------:R-:W-:Y:S01]  /*4f20*/  STS [R222+0x10000], R8 ;  /* 0x01000008de007388 */ /* 0x000fe20000000800 */
[----:B------:R-:W-:Y:S01]  /*4f30*/  FSETP.GE.FTZ.AND P3, PT, R63, RZ, PT ;  /* 0x000000ff3f00720b */ /* 0x000fe20003f76000 */
[----:B------:R-:W1:Y:S01]  /*4f40*/  LDC R100, c[0x0][0x270] ;  /* 0x00009c00ff647b82 */ /* 0x000e620000000800 */
[----:B------:R-:W-:Y:S01]  /*4f50*/  FSETP.GE.FTZ.AND P2, PT, R61, RZ, PT ;  /* 0x000000ff3d00720b */ /* 0x000fe20003f56000 */
[----:B------:R2:W-:Y:S01]  /*4f60*/  STS [R222+0x10400], R3 ;  /* 0x01040003de007388 */ /* 0x0005e20000000800 */
[-C--:B------:R-:W-:Y:S02]  /*4f70*/  FSEL R5, R5, R0.reuse, P5 ;  /* 0x0000000005057208 */ /* 0x080fe40002800000 */
[-C--:B------:R-:W-:Y:S01]  /*4f80*/  FSEL R4, R4, R0.reuse, P3 ;  /* 0x0000000004047208 */ /* 0x080fe20001800000 */
[----:B------:R-:W-:Y:S01]  /*4f90*/  STS [R225+0x10000], R12 ;  /* 0x0100000ce1007388 */ /* 0x000fe20000000800 */
[----:B------:R-:W-:Y:S01]  /*4fa0*/  FSEL R2, R2, R0, P2 ;  /* 0x0000000002027208 */ /* 0x000fe20001000000 */
[----:B------:R-:W-:Y:S01]  /*4fb0*/  @P1 FADD.FTZ R0, -R0, R19 ;  /* 0x0000001300001221 */ /* 0x000fe20000010100 */
[----:B------:R-:W-:Y:S01]  /*4fc0*/  FMUL.FTZ R5, R64, R5 ;  /* 0x0000000540057220 */ /* 0x000fe20000410000 */
[----:B------:R-:W-:Y:S01]  /*4fd0*/  FMUL.FTZ R63, R63, R4 ;  /* 0x000000043f3f7220 */ /* 0x000fe20000410000 */
[----:B------:R-:W-:Y:S01]  /*4fe0*/  F2FP.BF16.F32.PACK_AB R4, R57, R58 ;  /* 0x0000003a3904723e */ /* 0x000fe200000010ff */
[----:B------:R-:W-:Y:S01]  /*4ff0*/  FMUL.FTZ R61, R61, R2 ;  /* 0x000000023d3d7220 */ /* 0x000fe20000410000 */
[----:B------:R-:W-:Y:S01]  /*5000*/  F2FP.BF16.F32.PACK_AB R2, R65, R66 ;  /* 0x000000424102723e */ /* 0x000fe200000010ff */
[----:B------:R-:W-:Y:S01]  /*5010*/  FMUL.FTZ R59, R59, R0 ;  /* 0x000000003b3b7220 */ /* 0x000fe20000410000 */
[----:B------:R-:W-:Y:S03]  /*5020*/  F2FP.BF16.F32.PACK_AB R0, R63, R5 ;  /* 0x000000053f00723e */ /* 0x000fe600000010ff */
[----:B------:R-:W-:Y:S04]  /*5030*/  STS [R225+0x10400], R2 ;  /* 0x01040002e1007388 */ /* 0x000fe80000000800 */
[----:B------:R-:W-:Y:S04]  /*5040*/  STS [R223+0x10000], R9 ;  /* 0x01000009df007388 */ /* 0x000fe80000000800 */
[----:B------:R3:W-:Y:S01]  /*5050*/  STS [R223+0x10400], R0 ;  /* 0x01040000df007388 */ /* 0x0007e20000000800 */
[----:B--2---:R-:W-:Y:S03]  /*5060*/  F2FP.BF16.F32.PACK_AB R3, R59, R61 ;  /* 0x0000003d3b03723e */ /* 0x004fe600000010ff */
[----:B------:R-:W-:Y:S04]  /*5070*/  STS [R224+0x10000], R4 ;  /* 0x01000004e0007388 */ /* 0x000fe80000000800 */
[----:B------:R-:W-:Y:S01]  /*5080*/  STS [R224+0x10400], R3 ;  /* 0x01040003e0007388 */ /* 0x000fe20000000800 */
[----:B------:R-:W-:Y:S01]  /*5090*/  BAR.SYNC.DEFER_BLOCKING 0x0 ;  /* 0x0000000000007b1d */ /* 0x000fe20000010000 */
[----:B---3--:R-:W-:Y:S05]  /*50a0*/  LEA R0, R196, UR5, 0x1 ;  /* 0x00000005c4007c11 */ /* 0x008fea000f8e08ff */
[----:B------:R-:W-:Y:S04]  /*50b0*/  LDSM.16.MT88.4 R4, [R185+0x12000] ;  /* 0x01200000b904783b */ /* 0x000fe80000004200 */
[----:B------:R-:W2:Y:S04]  /*50c0*/  LDSM.16.MT88.4 R8, [R0+0x8000] ;  /* 0x008000000008783b */ /* 0x000ea80000004200 */
[----:B------:R-:W3:Y:S04]  /*50d0*/  LDSM.16.MT88.4 R12, [R186+0x12000] ;  /* 0x01200000ba0c783b */ /* 0x000ee80000004200 */
[----:B------:R-:W4:Y:S04]  /*50e0*/  LDSM.16.MT88.4 R16, [R0+0xa000] ;  /* 0x00a000000010783b */ /* 0x000f280000004200 */
[----:B------:R-:W-:Y:S04]  /*50f0*/  LDSM.16.MT88.4 R52, [R185+0x12800] ;  /* 0x01280000b934783b */ /* 0x000fe80000004200 */
[----:B------:R-:W5:Y:S04]  /*5100*/  LDSM.16.MT88.4 R56, [R0+0x8800] ;  /* 0x008800000038783b */ /* 0x000f680000004200 */
        /* <DEDUP_REMOVED lines=12> */
[----:B------:R-:W2:Y:S04]  /*51d0*/  LDSM.16.MT88.4 R4, [R185+0x13000] ;  /* 0x01300000b904783b */ /* 0x000ea80000004200 */
[----:B------:R-:W3:Y:S01]  /*51e0*/  LDSM.16.MT88.4 R16, [R0+0xb000] ;  /* 0x00b000000010783b */ /* 0x000ee20000004200 */
[-C--:B-----5:R-:W-:Y:S06]  /*51f0*/  HMMA.16816.F32.BF16 R20, R52, R56.reuse, R20 ;  /* 0x000000383414723c */ /* 0x0a0fec0000041814 */
[C---:B-1----:R-:W-:Y:S06]  /*5200*/  HMMA.16816.F32.BF16 R24, R60.reuse, R56, R24 ;  /* 0x000000383c18723c */ /* 0x042fec0000041818 */
        /* <DEDUP_REMOVED lines=9> */
[----:B------:R4:W5:Y:S01]  /*52a0*/  LDSM.16.MT88.4 R64, [R0+0xb800] ;  /* 0x00b800000040783b */ /* 0x0009620000004200 */
[-C--:B--2---:R-:W-:Y:S01]  /*52b0*/  HMMA.16816.F32.BF16 R20, R4, R8.reuse, R20 ;  /* 0x000000080414723c */ /* 0x084fe20000041814 */
[----:B------:R-:W-:Y:S05]  /*52c0*/  BAR.SYNC.DEFER_BLOCKING 0x0 ;  /* 0x0000000000007b1d */ /* 0x000fea0000010000 */
[C---:B------:R-:W-:Y:S06]  /*52d0*/  HMMA.16816.F32.BF16 R24, R12.reuse, R8, R24 ;  /* 0x000000080c18723c */ /* 0x040fec0000041818 */
[-C--:B------:R-:W-:Y:S06]  /*52e0*/  HMMA.16816.F32.BF16 R28, R12, R10.reuse, R28 ;  /* 0x0000000a0c1c723c */ /* 0x080fec000004181c */
[C---:B------:R-:W-:Y:S05]  /*52f0*/  HMMA.16816.F32.BF16 R32, R4.reuse, R10, R32 ;  /* 0x0000000a0420723c */ /* 0x040fea0000041820 */
[----:B----4-:R-:W-:Y:S01]  /*5300*/  IMAD R0, R100, UR6, RZ ;  /* 0x0000000664007c24 */ /* 0x010fe2000f8e02ff */
[-C--:B---3--:R-:W-:Y:S05]  /*5310*/  HMMA.16816.F32.BF16 R36, R4, R16.reuse, R36 ;  /* 0x000000100424723c */ /* 0x088fea0000041824 */
[----:B------:R-:W-:Y:S01]  /*5320*/  IMAD.U32 R0, R0, -0x40, RZ ;  /* 0xffffffc000007824 */ /* 0x000fe200078e00ff */
[C---:B------:R-:W-:Y:S05]  /*5330*/  HMMA.16816.F32.BF16 R40, R12.reuse, R16, R40 ;  /* 0x000000100c28723c */ /* 0x040fea0000041828 */
[C---:B------:R-:W-:Y:S01]  /*5340*/  LEA R200, P1, R0.reuse, R200, 0x2 ;  /* 0x000000c800c87211 */ /* 0x040fe200078210ff */
[-C--:B------:R-:W-:Y:S05]  /*5350*/  HMMA.16816.F32.BF16 R44, R12, R18.reuse, R44 ;  /* 0x000000120c2c723c */ /* 0x080fea000004182c */
[----:B------:R-:W-:Y:S01]  /*5360*/  LEA.HI.X.SX32 R201, R0, R201, 0x2, P1 ;  /* 0x000000c900c97211 */ /* 0x000fe200008f16ff */
[----:B------:R-:W-:Y:S06]  /*5370*/  HMMA.16816.F32.BF16 R48, R4, R18, R48 ;  /* 0x000000120430723c */ /* 0x000fec0000041830 */
[-C--:B-1----:R-:W-:Y:S06]  /*5380*/  HMMA.16816.F32.BF16 R20, R52, R56.reuse, R20 ;  /* 0x000000383414723c */ /* 0x082fec0000041814 */
[C---:B------:R-:W-:Y:S06]  /*5390*/  HMMA.16816.F32.BF16 R24, R60.reuse, R56, R24 ;  /* 0x000000383c18723c */ /* 0x040fec0000041818 */
[-C--:B------:R-:W-:Y:S06]  /*53a0*/  HMMA.16816.F32.BF16 R28, R60, R58.reuse, R28 ;  /* 0x0000003a3c1c723c */ /* 0x080fec000004181c */
[C---:B------:R-:W-:Y:S06]  /*53b0*/  HMMA.16816.F32.BF16 R32, R52.reuse, R58, R32 ;  /* 0x0000003a3420723c */ /* 0x040fec0000041820 */
[-C--:B-----5:R-:W-:Y:S06]  /*53c0*/  HMMA.16816.F32.BF16 R36, R52, R64.reuse, R36 ;  /* 0x000000403424723c */ /* 0x0a0fec0000041824 */
        /* <DEDUP_REMOVED lines=12> */
[C---:B-1----:R-:W-:Y:S05]  /*5490*/  IMAD.U32 R3, R8.reuse, -0x40, RZ ;  /* 0xffffffc008037824 */ /* 0x042fea00078e00ff */
[C---:B------:R-:W-:Y:S02]  /*54a0*/  LEA R2, P1, R3.reuse, R210, 0x1 ;  /* 0x000000d203027211 */ /* 0x040fe400078208ff */
[----:B------:R-:W-:Y:S02]  /*54b0*/  SHF.R.S32.HI R4, RZ, 0x1f, R3 ;  /* 0x0000001fff047819 */ /* 0x000fe40000011403 */
[C---:B------:R-:W-:Y:S02]  /*54c0*/  @!P2 LEA R0, P5, R8.reuse, R3, 0x5 ;  /* 0x000000030800a211 */ /* 0x040fe400078a28ff */
[----:B------:R-:W-:Y:S02]  /*54d0*/  LEA.HI.X.SX32 R3, R3, R211, 0x1, P1 ;  /* 0x000000d303037211 */ /* 0x000fe400008f0eff */
[C---:B--2---:R-:W-:Y:S03]  /*54e0*/  @!P2 LEA.HI.X R5, R8.reuse, R4, R5, 0x5, P5 ;  /* 0x000000040805a211 */ /* 0x044fe600028f2c05 */
[----:B------:R-:W-:Y:S01]  /*54f0*/  @!PT LDS RZ, [RZ] ;  /* 0x00000000fffff984 */ /* 0x000fe20000000800 */
[----:B------:R-:W-:Y:S01]  /*5500*/  @!PT LDS RZ, [RZ] ;  /* 0x00000000fffff984 */ /* 0x000fe20000000800 */
[----:B------:R-:W-:Y:S01]  /*5510*/  @!PT LDS RZ, [RZ] ;  /* 0x00000000fffff984 */ /* 0x000fe20000000800 */
[----:B------:R3:W-:Y:S01]  /*5520*/  @!P3 LDGSTS.E.BYPASS.LTC128B.128 [R203+0x8000], desc[UR16][R2.64] ;  /* 0x0800000002cbbfae */ /* 0x0007e2000b901d50 */
[----:B------:R-:W-:Y:S02]  /*5530*/  @!P3 LEA R6, P5, R8, R2, 0x6 ;  /* 0x000000020806b211 */ /* 0x000fe400078a30ff */
[----:B------:R-:W-:Y:S01]  /*5540*/  @!P2 LEA R4, P1, R0, R210, 0x1 ;  /* 0x000000d20004a211 */ /* 0x000fe200078208ff */
[----:B------:R3:W-:Y:S01]  /*5550*/  @P2 STS.128 [R203+0xa000], RZ ;  /* 0x00a000ffcb002388 */ /* 0x0007e20000000c00 */
[----:B------:R-:W-:Y:S01]  /*5560*/  IMAD.MOV.U32 R210, RZ, RZ, R2 ;  /* 0x000000ffffd27224 */ /* 0x000fe200078e0002 */
[----:B----4-:R-:W-:Y:S02]  /*5570*/  @!P3 LEA.HI.X R7, R8, R3, R7, 0x6, P5 ;  /* 0x000000030807b211 */ /* 0x010fe400028f3407 */
        /* <DEDUP_REMOVED lines=17> */
.L_x_756:
[----:B------:R-:W-:Y:S01]  /*5690*/  LEA R0, R196, UR5, 0x1 ;  /* 0x00000005c4007c11 */ /* 0x000fe2000f8e08ff */
[----:B------:R-:W-:Y:S01]  /*56a0*/  LDSM.16.M88.4 R64, [R194] ;  /* 0x00000000c240783b */ /* 0x000fe20000000200 */
[----:B---3--:R-:W-:Y:S03]  /*56b0*/  @P4 IADD3 R2, P1, R212, -0x100, RZ ;  /* 0xffffff00d4024810 */ /* 0x008fe60007f3e0ff */
[----:B------:R-:W1:Y:S02]  /*56c0*/  LDSM.16.MT88.4 R16, [R0+0xc000] ;  /* 0x00c000000010783b */ /* 0x000e640000004200 */
[----:B------:R-:W-:Y:S01]  /*56d0*/  @P4 IMAD.MOV.U32 R212, RZ, RZ, R2 ;  /* 0x000000ffffd44224 */ /* 0x000fe200078e0002 */
[CC--:B------:R-:W-:Y:S01]  /*56e0*/  LEA R2, P2, R207.reuse, R200.reuse, 0x2 ;  /* 0x000000c8cf027211 */ /* 0x0c0fe200078410ff */
[----:B------:R-:W2:Y:S03]  /*56f0*/  LDSM.16.M88.4 R60, [R194+0x1000] ;  /* 0x00100000c23c783b */ /* 0x000ea60000000200 */
[-C--:B------:R-:W-:Y:S01]  /*5700*/  LEA.HI.X.SX32 R3, R207, R201.reuse, 0x2, P2 ;  /* 0x000000c9cf037211 */ /* 0x080fe200010f16ff */
        /* <DEDUP_REMOVED lines=35> */
[CC--:B------:R-:W-:Y:S01]  /*5940*/  LEA R104, P2, R245.reuse, R200.reuse, 0x2 ;  /* 0x000000c8f5687211 */ /* 0x0c0fe200078410ff */
[----:B------:R-:W-:Y:S01]  /*5950*/  HMMA.16816.F32.BF16 R64, R100, R106, R64 ;  /* 0x0000006a6440723c */ /* 0x000fe20000041840 */
[----:B------:R3:W4:Y:S04]  /*5960*/  LDSM.16.MT88.4 R100, [R0+0xf800] ;  /* 0x00f800000064783b */ /* 0x0007280000004200 */
[-C--:B------:R-:W-:Y:S02]  /*5970*/  LEA.HI.X.SX32 R105, R245, R201.reuse, 0x2, P2 ;  /* 0x000000c9f5697211 */ /* 0x080fe400010f16ff */
[C---:B------:R-:W-:Y:S04]  /*5980*/  VIADD R106, R218.reuse, 0x20 ;  /* 0x00000020da6a7836 */ /* 0x040fe80000000000 */
[C---:B------:R-:W-:Y:S04]  /*5990*/  VIADD R107, R218.reuse, 0x20 ;  /* 0x00000020da6b7836 */ /* 0x040fe80000000000 */
[----:B------:R-:W-:Y:S01]  /*59a0*/  IMAD.IADD R107, R207, 0x1, R107 ;  /* 0x00000001cf6b7824 */ /* 0x000fe200078e026b */
[-C--:B-1----:R-:W-:Y:S05]  /*59b0*/  HMMA.16816.F32.BF16 R4, R172, R180.reuse, R4 ;  /* 0x000000b4ac04723c */ /* 0x082fea0000041804 */
[----:B---3--:R-:W-:Y:S06]  /*59c0*/  @P4 IADD3.X R0, R213, -0x1, RZ, P1, !PT ;  /* 0xffffffffd5004810 */ /* 0x008fec0000ffe4ff */
[----:B------:R-:W-:Y:S02]  /*59d0*/  @P4 IMAD.MOV.U32 R213, RZ, RZ, R0 ;  /* 0x000000ffffd54224 */ /* 0x000fe400078e0000 */
[----:B------:R-:W-:Y:S01]  /*59e0*/  VIADD R0, R218, 0x60 ;  /* 0x00000060da007836 */ /* 0x000fe20000000000 */
[C---:B--2---:R-:W-:Y:S04]  /*59f0*/  HMMA.16816.F32.BF16 R8, R176.reuse, R180, R8 ;  /* 0x000000b4b008723c */ /* 0x044fe80000041808 */
[----:B------:R-:W-:Y:S02]  /*5a00*/  IMAD.IADD R0, R207, 0x1, R0 ;  /* 0x00000001cf007824 */ /* 0x000fe400078e0200 */
[-C--:B------:R-:W-:Y:S06]  /*5a10*/  HMMA.16816.F32.BF16 R12, R176, R182.reuse, R12 ;  /* 0x000000b6b00c723c */ /* 0x080fec000004180c */
[C---:B------:R-:W-:Y:S06]  /*5a20*/  HMMA.16816.F32.BF16 R16, R172.reuse, R182, R16 ;  /* 0x000000b6ac10723c */ /* 0x040fec0000041810 */
[-C--:B----4-:R-:W-:Y:S06]  /*5a30*/  HMMA.16816.F32.BF16 R52, R172, R100.reuse, R52 ;  /* 0x00000064ac34723c */ /* 0x090fec0000041834 */
[C---:B------:R-:W-:Y:S06]  /*5a40*/  HMMA.16816.F32.BF16 R56, R176.reuse, R100, R56 ;  /* 0x00000064b038723c */ /* 0x040fec0000041838 */
[-C--:B------:R-:W-:Y:S05]  /*5a50*/  HMMA.16816.F32.BF16 R60, R176, R102.reuse, R60 ;  /* 0x00000066b03c723c */ /* 0x080fea000004183c */
[----:B------:R-:W-:Y:S01]  /*5a60*/  @P4 IMAD.WIDE R100, R226, 0x4, R212 ;  /* 0x00000004e2644825 */ /* 0x000fe200078e02d4 */
[----:B------:R-:W-:Y:S04]  /*5a70*/  HMMA.16816.F32.BF16 R64, R172, R102, R64 ;  /* 0x00000066ac40723c */ /* 0x000fe80000041840 */
[----:B------:R-:W5:Y:S04]  /*5a80*/  @P4 LDG.E R216, desc[UR16][R100.64] ;  /* 0x0000001064d84981 */ /* 0x000f68000c1e1900 */
[----:B------:R1:W5:Y:S04]  /*5a90*/  @P4 LDG.E R217, desc[UR16][R100.64+0x20] ;  /* 0x0000201064d94981 */ /* 0x000368000c1e1900 */
[----:B------:R2:W-:Y:S04]  /*5aa0*/  REDG.E.ADD.F32.FTZ.RN.STRONG.GPU desc[UR16][R200.64], R4 ;  /* 0x00000004c80079a6 */ /* 0x0005e8000c10f390 */
[----:B------:R3:W-:Y:S01]  /*5ab0*/  REDG.E.ADD.F32.FTZ.RN.STRONG.GPU desc[UR16][R2.64], R5 ;  /* 0x00000005020079a6 */ /* 0x0007e2000c10f390 */
[CC--:B-1----:R-:W-:Y:S04]  /*5ac0*/  LEA R100, P1, R218.reuse, R200.reuse, 0x2 ;  /* 0x000000c8da647211 */ /* 0x0c2fe800078210ff */
[-C--:B------:R-:W-:Y:S02]  /*5ad0*/  LEA.HI.X.SX32 R101, R218, R201.reuse, 0x2, P1 ;  /* 0x000000c9da657211 */ /* 0x080fe400008f16ff */
[-C--:B------:R-:W-:Y:S02]  /*5ae0*/  LEA R102, P1, R244, R200.reuse, 0x2 ;  /* 0x000000c8f4667211 */ /* 0x080fe400078210ff */
[-C--:B--2---:R-:W-:Y:S01]  /*5af0*/  LEA R4, P2, R242, R200.reuse, 0x2 ;  /* 0x000000c8f2047211 */ /* 0x084fe200078410ff */
[----:B------:R1:W-:Y:S01]  /*5b00*/  REDG.E.ADD.F32.FTZ.RN.STRONG.GPU desc[UR16][R100.64], R6 ;  /* 0x00000006640079a6 */ /* 0x0003e2000c10f390 */
[-C--:B------:R-:W-:Y:S02]  /*5b10*/  LEA.HI.X.SX32 R103, R244, R201.reuse, 0x2, P1 ;  /* 0x000000c9f4677211 */ /* 0x080fe400008f16ff */
[-C--:B---3--:R-:W-:Y:S01]  /*5b20*/  LEA.HI.X.SX32 R5, R242, R201.reuse, 0x2, P2 ;  /* 0x000000c9f2057211 */ /* 0x088fe200010f16ff */
[----:B------:R2:W-:Y:S04]  /*5b30*/  REDG.E.ADD.F32.FTZ.RN.STRONG.GPU desc[UR16][R104.64], R7 ;  /* 0x00000007680079a6 */ /* 0x0005e8000c10f390 */
[----:B------:R3:W-:Y:S01]  /*5b40*/  REDG.E.ADD.F32.FTZ.RN.STRONG.GPU desc[UR16][R102.64], R8 ;  /* 0x00000008660079a6 */ /* 0x0007e2000c10f390 */
[-C--:B-1----:R-:W-:Y:S02]  /*5b50*/  LEA R100, P3, R243, R200.reuse, 0x2 ;  /* 0x000000c8f3647211 */ /* 0x082fe400078610ff */
[-C--:B------:R-:W-:Y:S02]  /*5b60*/  LEA R6, P1, R241, R200.reuse, 0x2 ;  /* 0x000000c8f1067211 */ /* 0x080fe400078210ff */
[-C--:B------:R-:W-:Y:S02]  /*5b70*/  LEA.HI.X.SX32 R101, R243, R201.reuse, 0x2, P3 ;  /* 0x000000c9f3657211 */ /* 0x080fe400018f16ff */
[-C--:B--2---:R-:W-:Y:S02]  /*5b80*/  LEA.HI.X.SX32 R7, R241, R201.reuse, 0x2, P1 ;  /* 0x000000c9f1077211 */ /* 0x084fe400008f16ff */
[CC--:B---3--:R-:W-:Y:S01]  /*5b90*/  LEA R8, P3, R230.reuse, R200.reuse, 0x2 ;  /* 0x000000c8e6087211 */ /* 0x0c8fe200078610ff */
        /* <DEDUP_REMOVED lines=9> */
[C---:B------:R-:W-:Y:S01]  /*5c30*/  VIADD R106, R218.reuse, 0x40 ;  /* 0x00000040da6a7836 */ /* 0x040fe20000000000 */
[-C--:B---3--:R-:W-:Y:S02]  /*5c40*/  LEA R6, P2, R107, R200.reuse, 0x2 ;  /* 0x000000c86b067211 */ /* 0x088fe400078410ff */
[-C--:B------:R-:W-:Y:S01]  /*5c50*/  LEA R10, P1, R231, R200.reuse, 0x2 ;  /* 0x000000c8e70a7211 */ /* 0x080fe200078210ff */
        /* <DEDUP_REMOVED lines=51> */
[----:B------:R-:W-:Y:S02]  /*5f90*/  ISETP.GT.AND P3, PT, R204, RZ, PT ;  /* 0x000000ffcc00720c */ /* 0x000fe40003f64270 */
[CC--:B---3--:R-:W-:Y:S01]  /*5fa0*/  LEA R2, P1, R240.reuse, R200.reuse, 0x2 ;  /* 0x000000c8f0027211 */ /* 0x0c8fe200078210ff */
[----:B------:R-:W-:Y:S03]  /*5fb0*/  REDG.E.ADD.F32.FTZ.RN.STRONG.GPU desc[UR16][R10.64], R67 ;  /* 0x000000430a0079a6 */ /* 0x000fe6000c10f390 */
[-C--:B------:R-:W-:Y:S01]  /*5fc0*/  LEA.HI.X.SX32 R3, R240, R201.reuse, 0x2, P1 ;  /* 0x000000c9f0037211 */ /* 0x080fe200008f16ff */
[----:B------:R-:W-:Y:S01]  /*5fd0*/  REDG.E.ADD.F32.FTZ.RN.STRONG.GPU desc[UR16][R8.64], R60 ;  /* 0x0000003c080079a6 */ /* 0x000fe2000c10f390 */
[----:B------:R-:W-:Y:S01]  /*5fe0*/  ISETP.NE.U32.AND P1, PT, R0, 0x1, PT ;  /* 0x000000010000780c */ /* 0x000fe20003f25070 */
[C---:B------:R-:W-:Y:S02]  /*5ff0*/  VIADD R0, R184.reuse, 0xffffc000 ;  /* 0xffffc000b8007836 */ /* 0x040fe40000000000 */
[----:B------:R-:W-:Y:S04]  /*6000*/  REDG.E.ADD.F32.FTZ.RN.STRONG.GPU desc[UR16][R6.64], R61 ;  /* 0x0000003d060079a6 */ /* 0x000fe8000c10f390 */
[----:B------:R-:W-:Y:S04]  /*6010*/  LDSM.16.MT88.4 R8, [R184] ;  /* 0x00000000b808783b */ /* 0x000fe80000004200 */
        /* <DEDUP_REMOVED lines=10> */
[----:B-1----:R-:W-:Y:S04]  /*60c0*/  VIADD R2, R204, 0xffffffff ;  /* 0xffffffffcc027836 */ /* 0x002fe80000000000 */
        /* <DEDUP_REMOVED lines=46> */
[----:B------:R-:W-:Y:S02]  /*63b0*/  ULDC UR6, c[0x0][0x38c] ;  /* 0x0000e30000067ab9 */ /* 0x000fe40000000800 */
        /* <DEDUP_REMOVED lines=120> */
[----:B------:R2:W-:Y:S04]  /*6b40*/  STS [R107+0x4400], R32 ;  /* 0x004400206b007388 */ /* 0x0005e80000000800 */
[----:B------:R-:W-:Y:S04]  /*6b50*/  STS [R106+0x4000], R29 ;  /* 0x0040001d6a007388 */ /* 0x000fe80000000800 */
        /* <DEDUP_REMOVED lines=18> */
[----:B------:R-:W-:-:S02]  /*6c80*/  @P0 MOV R10, R6 ;  /* 0x00000006000a0202 */ /* 0x000fc40000000f00 */
[----:B--2---:R-:W-:Y:S01]  /*6c90*/  @P0 IADD3 R32, R5, R0, RZ ;  /* 0x0000000005200210 */ /* 0x004fe20007ffe0ff */
[----:B------:R3:W-:Y:S01]  /*6ca0*/  STS [R107+0x7400], R21 ;  /* 0x007400156b007388 */ /* 0x0007e20000000800 */
[----:B------:R-:W-:Y:S02]  /*6cb0*/  @P0 MOV R27, R4 ;  /* 0x00000004001b0202 */ /* 0x000fe40000000f00 */
[----:B------:R-:W-:Y:S01]  /*6cc0*/  LEA R0, R105, UR5, 0x1 ;  /* 0x0000000569007c11 */ /* 0x000fe2000f8e08ff */
[----:B------:R3:W-:Y:S01]  /*6cd0*/  STS [R106+0x7000], R18 ;  /* 0x007000126a007388 */ /* 0x0007e20000000800 */
[----:B----4-:R-:W-:-:S03]  /*6ce0*/  SHF.R.S32.HI R12, RZ, 0x1f, R104 ;  /* 0x0000001fff0c7819 */ /* 0x010fc60000011468 */
        /* <DEDUP_REMOVED lines=14> */
.L_x_758:
        /* <DEDUP_REMOVED lines=13> */
.L_x_759:
[----:B------:R-:W-:Y:S01]  /*6ea0*/  BAR.SYNC.DEFER_BLOCKING 0x0 ;  /* 0x0000000000007b1d */ /* 0x000fe20000010000 */
[----:B------:R-:W-:Y:S01]  /*6eb0*/  IMAD.SHL.U32 R12, R248, 0x40, RZ ;  /* 0x00000040f80c7824 */ /* 0x000fe200078e00ff */
[----:B------:R-:W-:Y:S02]  /*6ec0*/  SHF.R.S32.HI R5, RZ, 0x1f, R214 ;  /* 0x0000001fff057819 */ /* 0x000fe400000114d6 */
[----:B------:R-:W-:Y:S02]  /*6ed0*/  MOV R4, R214 ;  /* 0x000000d600047202 */ /* 0x000fe40000000f00 */
[----:B------:R-:W-:Y:S01]  /*6ee0*/  SHF.R.S32.HI R26, RZ, 0x1f, R12 ;  /* 0x0000001fff1a7819 */ /* 0x000fe2000001140c */
[----:B------:R-:W-:Y:S01]  /*6ef0*/  ULDC.64 UR6, c[0x0][0x468] ;  /* 0x00011a0000067ab9 */ /* 0x000fe20000000a00 */
[----:B------:R-:W1:Y:S01]  /*6f00*/  S2R R35, SR_CTAID.Z ;  /* 0x0000000000237919 */ /* 0x000e620000002700 */
[----:B------:R-:W-:Y:S01]  /*6f10*/  IMAD.WIDE.U32 R6, R12, R2, R4 ;  /* 0x000000020c067225 */ /* 0x000fe200078e0004 */
[----:B------:R-:W-:Y:S01]  /*6f20*/  BSSY B0, `(.L_x_760) ;  /* 0x0000026000007945 */ /* 0x000fe20003800000 */
[----:B------:R-:W-:-:S02]  /*6f30*/  SHF.R.S32.HI R33, RZ, 0x1f, R249 ;  /* 0x0000001fff217819 */ /* 0x000fc400000114f9 */
[----:B------:R-:W-:Y:S01]  /*6f40*/  IMAD R8, R26, R2, RZ ;  /* 0x000000021a087224 */ /* 0x000fe200078e02ff */
[----:B------:R-:W-:Y:S01]  /*6f50*/  IADD3 R6, P0, R10, R6, RZ ;  /* 0x000000060a067210 */ /* 0x000fe20007f1e0ff */
[----:B------:R-:W-:Y:S01]  /*6f60*/  VIADD R10, R249, 0x20 ;  /* 0x00000020f90a7836 */ /* 0x000fe20000000000 */
[----:B------:R-:W-:Y:S01]  /*6f70*/  IADD3 R24, R214, 0x40, RZ ;  /* 0x00000040d6187810 */ /* 0x000fe20007ffe0ff */
[----:B------:R-:W-:Y:S02]  /*6f80*/  IMAD R9, R12, R3, R8 ;  /* 0x000000030c097224 */ /* 0x000fe400078e0208 */
[----:B------:R-:W-:-:S03]  /*6f90*/  IMAD R8, R248, -0x40, R205 ;  /* 0xffffffc0f8087824 */ /* 0x000fc600078e02cd */
[----:B------:R-:W-:Y:S01]  /*6fa0*/  IADD3.X R7, R11, R7, R9, P0, !PT ;  /* 0x000000070b077210 */ /* 0x000fe200007fe409 */
[----:B------:R2:W4:Y:S01]  /*6fb0*/  LDS.128 R28, [R0+0xd000] ;  /* 0x00d00000001c7984 */ /* 0x0005220000000c00 */
[-C--:B------:R-:W-:Y:S02]  /*6fc0*/  ISETP.GE.AND P3, PT, R249, R8.reuse, PT ;  /* 0x00000008f900720c */ /* 0x080fe40003f66270 */
[----:B------:R-:W-:Y:S01]  /*6fd0*/  ISETP.GE.AND P2, PT, R10, R8, PT ;  /* 0x000000080a00720c */ /* 0x000fe20003f46270 */
[----:B------:R2:W2:Y:S04]  /*6fe0*/  LDS.128 R40, [R0+0x10000] ;  /* 0x0100000000287984 */ /* 0x0004a80000000c00 */
[----:B------:R2:W2:Y:S04]  /*6ff0*/  LDS.128 R48, [R0+0x11000] ;  /* 0x0110000000307984 */ /* 0x0004a80000000c00 */
[----:B------:R2:W2:Y:S04]  /*7000*/  LDS.128 R36, [R0+0x12000] ;  /* 0x0120000000247984 */ /* 0x0004a80000000c00 */
[----:B------:R2:W2:Y:S01]  /*7010*/  LDS.128 R44, [R0+0x13000] ;  /* 0x01300000002c7984 */ /* 0x0004a20000000c00 */
[----:B-1----:R-:W-:Y:S01]  /*7020*/  SHF.R.S32.HI R34, RZ, 0x1f, R35 ;  /* 0x0000001fff227819 */ /* 0x002fe20000011423 */
[----:B------:R-:W-:-:S04]  /*7030*/  IMAD.WIDE.U32 R6, R35, UR6, R6 ;  /* 0x0000000623067c25 */ /* 0x000fc8000f8e0006 */
[----:B------:R-:W-:-:S04]  /*7040*/  IMAD R9, R34, UR6, RZ ;  /* 0x0000000622097c24 */ /* 0x000fc8000f8e02ff */
[----:B------:R-:W-:-:S04]  /*7050*/  IMAD R8, R35, UR7, R9 ;  /* 0x0000000723087c24 */ /* 0x000fc8000f8e0209 */
[----:B------:R-:W-:Y:S01]  /*7060*/  IMAD.IADD R13, R7, 0x1, R8 ;  /* 0x00000001070d7824 */ /* 0x000fe200078e0208 */
[----:B------:R-:W-:Y:S06]  /*7070*/  @P3 BRA `(.L_x_761) ;  /* 0x0000000000403947 */ /* 0x000fec0003800000 */
[----:B------:R-:W-:Y:S01]  /*7080*/  ULDC UR4, c[0x0][0x2d0] ;  /* 0x0000b40000047ab9 */ /* 0x000fe20000000800 */
[----:B---3--:R-:W1:Y:S01]  /*7090*/  LDS.128 R20, [R0+0xe000] ;  /* 0x00e0000000147984 */ /* 0x008e620000000c00 */
        /* <DEDUP_REMOVED lines=14> */
.L_x_761:
[----:B------:R-:W-:Y:S05]  /*7180*/  BSYNC B0 ;  /* 0x0000000000007941 */ /* 0x000fea0003800000 */
.L_x_760:
        /* <DEDUP_REMOVED lines=16> */
[----:B----4-:R1:W-:Y:S04]  /*7290*/  @!P1 STG.E.128 desc[UR16][R2.64], R28 ;  /* 0x0000001c02009986 */ /* 0x0103e8000c101d10 */
[----:B------:R1:W-:Y:S02]  /*72a0*/  @!P0 STG.E.128 desc[UR16][R2.64+0x80], R8 ;  /* 0x0000800802008986 */ /* 0x0003e4000c101d10 */
.L_x_763:
[----:B------:R-:W-:Y:S05]  /*72b0*/  BSYNC B0 ;  /* 0x0000000000007941 */ /* 0x000fea0003800000 */
.L_x_762:
        /* <DEDUP_REMOVED lines=24> */
[----:B------:R1:W-:Y:S04]  /*7440*/  @!P1 STG.E.128 desc[UR16][R4.64], R40 ;  /* 0x0000002804009986 */ /* 0x0003e8000c101d10 */
[----:B------:R1:W-:Y:S02]  /*7450*/  @!P0 STG.E.128 desc[UR16][R4.64+0x80], R36 ;  /* 0x0000802404008986 */ /* 0x0003e4000c101d10 */
.L_x_765:
[----:B------:R-:W-:Y:S05]  /*7460*/  BSYNC B0 ;  /* 0x0000000000007941 */ /* 0x000fea0003800000 */
.L_x_764:
        /* <DEDUP_REMOVED lines=18> */
.L_x_736:
[----:B------:R-:W2:Y:S01]  /*7590*/  LDL.LU R2, [R1+0xc] ;  /* 0x00000c0001027983 */ /* 0x000ea20000300800 */
[----:B------:R-:W-:Y:S01]  /*75a0*/  IMAD.SHL.U32 R14, R248, 0x40, RZ ;  /* 0x00000040f80e7824 */ /* 0x000fe200078e00ff */
[----:B------:R-:W1:Y:S04]  /*75b0*/  S2R R11, SR_CTAID.Y ;  /* 0x00000000000b7919 */ /* 0x000e680000002600 */
[----:B------:R-:W-:Y:S02]  /*75c0*/  SHF.R.S32.HI R17, RZ, 0x1f, R14 ;  /* 0x0000001fff117819 */ /* 0x000fe4000001140e */
[----:B-1----:R-:W-:Y:S02]  /*75d0*/  SHF.R.S32.HI R10, RZ, 0x1f, R11 ;  /* 0x0000001fff0a7819 */ /* 0x002fe4000001140b */
        /* <DEDUP_REMOVED lines=26> */
.L_x_767:
        /* <DEDUP_REMOVED lines=13> */
.L_x_768:
        /* <DEDUP_REMOVED lines=9> */
[----:B------:R-:W-:Y:S01]  /*78e0*/  IMAD R0, R248, -0x40, R205 ;  /* 0xffffffc0f8007824 */ /* 0x000fe200078e02cd */
[----:B------:R-:W-:-:S02]  /*78f0*/  IADD3 R11, R214, 0x40, RZ ;  /* 0x00000040d60b7810 */ /* 0x000fc40007ffe0ff */
        /* <DEDUP_REMOVED lines=23> */
.L_x_770:
[----:B------:R-:W-:Y:S05]  /*7a70*/  BSYNC B0 ;  /* 0x0000000000007941 */ /* 0x000fea0003800000 */
.L_x_769:
        /* <DEDUP_REMOVED lines=18> */
.L_x_772:
[----:B------:R-:W-:Y:S05]  /*7ba0*/  BSYNC B0 ;  /* 0x0000000000007941 */ /* 0x000fea0003800000 */
.L_x_771:
        /* <DEDUP_REMOVED lines=26> */
.L_x_774:
[----:B------:R-:W-:Y:S05]  /*7d50*/  BSYNC B0 ;  /* 0x0000000000007941 */ /* 0x000fea0003800000 */
.L_x_773:
        /* <DEDUP_REMOVED lines=17> */
.L_x_766:
[----:B------:R-:W-:Y:S05]  /*7e70*/  BSYNC B1 ;  /* 0x0000000000017941 */ /* 0x000fea0003800000 */
.L_x_731:
[----:B------:R-:W4:Y:S02]  /*7e80*/  LDC R0, c[0x0][0xc] ;  /* 0x00000300ff007b82 */ /* 0x000f240000000800 */
[----:B----4-:R-:W-:-:S04]  /*7e90*/  IADD3 R248, R0, R248, RZ ;  /* 0x000000f800f87210 */ /* 0x010fc80007ffe0ff */
[----:B------:R-:W-:-:S13]  /*7ea0*/  ISETP.GE.AND P0, PT, R248, UR14, PT ;  /* 0x0000000ef8007c0c */ /* 0x000fda000bf06270 */
[----:B------:R-:W-:Y:S05]  /*7eb0*/  @P0 BRA `(.L_x_775) ;  /* 0x0000000000040947 */ /* 0x000fea0003800000 */
[----:B------:R-:W-:Y:S05]  /*7ec0*/  BRA `(.L_x_776) ;  /* 0xffffff88007c7947 */ /* 0x000fea000383ffff */
.L_x_775:
[----:B------:R-:W-:Y:S05]  /*7ed0*/  EXIT ;  /* 0x000000000000794d */ /* 0x000fea0003800000 */
.L_x_777:
        /* <DEDUP_REMOVED lines=10> */
.L_x_2067:


//--------------------- .text._ZN5flash44flash_bwd_dq_dk_dv_loop_seqk_parallel_kernelI23Flash_bwd_kernel_traitsILi128ELi64ELi64ELi8ELi4ELi2ELi2ELb1ELb0EN7cutlass10bfloat16_tE19Flash_kernel_traitsILi128ELi64ELi64ELi8ES3_EELb0ELb0ELb0ELb0ELb0ELb0ELb1EEEvNS_16Flash_bwd_paramsE --------------------------
	.section	.text._ZN5flash44flash_bwd_dq_dk_dv_loop_seqk_parallel_kernelI23Flash_bwd_kernel_traitsILi128ELi64ELi64ELi8ELi4ELi2ELi2ELb1ELb0EN7cutlass10bfloat16_tE19Flash_kernel_traitsILi128ELi64ELi64ELi8ES3_EELb0ELb0ELb0ELb0ELb0ELb0ELb1EEEvNS_16Flash_bwd_paramsE,"ax",@progbits
	.align	128
        .global         _ZN5flash44flash_bwd_dq_dk_dv_loop_seqk_parallel_kernelI23Flash_bwd_kernel_traitsILi128ELi64ELi64ELi8ELi4ELi2ELi2ELb1ELb0EN7cutlass10bfloat16_tE19Flash_kernel_traitsILi128ELi64ELi64ELi8ES3_EELb0ELb0ELb0ELb0ELb0ELb0ELb1EEEvNS_16Flash_bwd_paramsE
        .type           _ZN5flash44flash_bwd_dq_dk_dv_loop_seqk_parallel_kernelI23Flash_bwd_kernel_traitsILi128ELi64ELi64ELi8ELi4ELi2ELi2ELb1ELb0EN7cutlass10bfloat16_tE19Flash_kernel_traitsILi128ELi64ELi64ELi8ES3_EELb0ELb0ELb0ELb0ELb0ELb0ELb1EEEvNS_16Flash_bwd_paramsE,@function
        .size           _ZN5flash44flash_bwd_dq_dk_dv_loop_seqk_parallel_kernelI23Flash_bwd_kernel_traitsILi128ELi64ELi64ELi8ELi4ELi2ELi2ELb1ELb0EN7cutlass10bfloat16_tE19Flash_kernel_traitsILi128ELi64ELi64ELi8ES3_EELb0ELb0ELb0ELb0ELb0ELb0ELb1EEEvNS_16Flash_bwd_paramsE,(.L_x_2068 - _ZN5flash44flash_bwd_dq_dk_dv_loop_seqk_parallel_kernelI23Flash_bwd_kernel_traitsILi128ELi64ELi64ELi8ELi4ELi2ELi2ELb1ELb0EN7cutlass10bfloat16_tE19Flash_kernel_traitsILi128ELi64ELi64ELi8ES3_EELb0ELb0ELb0ELb0ELb0ELb0ELb1EEEvNS_16Flash_bwd_paramsE)
        .other          _ZN5flash44flash_bwd_dq_dk_dv_loop_seqk_parallel_kernelI23Flash_bwd_kernel_traitsILi128ELi64ELi64ELi8ELi4ELi2ELi2ELb1ELb0EN7cutlass10bfloat16_tE19Flash_kernel_traitsILi128ELi64ELi64ELi8ES3_EELb0ELb0ELb0ELb0ELb0ELb0ELb1EEEvNS_16Flash_bwd_paramsE,@"STO_CUDA_ENTRY STV_DEFAULT"
_ZN5flash44flash_bwd_dq_dk_dv_loop_seqk_parallel_kernelI23Flash_bwd_kernel_traitsILi128ELi64ELi64ELi8ELi4ELi2ELi2ELb1ELb0EN7cutlass10bfloat16_tE19Flash_kernel_traitsILi128ELi64ELi64ELi8ES3_EELb0ELb0ELb0ELb0ELb0ELb0ELb1EEEvNS_16Flash_bwd_paramsE:
.text._ZN5flash44flash_bwd_dq_dk_dv_loop_seqk_parallel_kernelI23Flash_bwd_kernel_traitsILi128ELi64ELi64ELi8ELi4ELi2ELi2ELb1ELb0EN7cutlass10bfloat16_tE19Flash_kernel_traitsILi128ELi64ELi64ELi8ES3_EELb0ELb0ELb0ELb0ELb0ELb0ELb1EEEvNS_16Flash_bwd_paramsE:
[----:B------:R-:W-:Y:S01]  /*0000*/  LDC R1, c[0x0][0x28] ;  /* 0x00000a00ff017b82 */ /* 0x000fe20000000800 */
[----:B------:R-:W1:Y:S01]  /*0010*/  S2R R224, SR_CTAID.X ;  /* 0x0000000000e07919 */ /* 0x000e620000002500 */
[----:B------:R-:W-:Y:S02]  /*0020*/  ULDC UR5, c[0x0][0x2c8] ;  /* 0x0000b20000057ab9 */ /* 0x000fe40000000800 */
[----:B------:R-:W-:-:S04]  /*0030*/  UIADD3 UR5, UR5, 0x3f, URZ ;  /* 0x0000003f05057890 */ /* 0x000fc8000fffe03f */
[----:B------:R-:W-:-:S04]  /*0040*/  USHF.R.S32.HI UR4, URZ, 0x1f, UR5 ;  /* 0x0000001f3f047899 */ /* 0x000fc80008011405 */
[----:B------:R-:W-:-:S04]  /*0050*/  ULEA.HI UR4, UR4, UR5, URZ, 0x6 ;  /* 0x0000000504047291 */ /* 0x000fc8000f8f303f */
[----:B------:R-:W-:-:S06]  /*0060*/  USHF.R.S32.HI UR8, URZ, 0x6, UR4 ;  /* 0x000000063f087899 */ /* 0x000fcc0008011404 */
[----:B-1----:R-:W-:-:S13]  /*0070*/  ISETP.GE.AND P0, PT, R224, UR8, PT ;  /* 0x00000008e0007c0c */ /* 0x002fda000bf06270 */
[----:B------:R-:W-:Y:S05]  /*0080*/  @P0 EXIT ;  /* 0x000000000000094d */ /* 0x000fea0003800000 */
[----:B------:R-:W1:Y:S01]  /*0090*/  S2R R6, SR_TID.X ;  /* 0x0000000000067919 */ /* 0x000e620000002100 */
[----:B------:R-:W2:Y:S01]  /*00a0*/  S2UR UR5, SR_CgaCtaId ;  /* 0x00000000000579c3 */ /* 0x000ea20000008800 */
[----:B------:R-:W-:Y:S01]  /*00b0*/  UMOV UR4, 0x400 ;  /* 0x0000040000047882 */ /* 0x000fe20000000000 */
[----:B------:R-:W-:Y:S01]  /*00c0*/  IMAD.MOV.U32 R231, RZ, RZ, -0x10 ;  /* 0xfffffff0ffe77424 */ /* 0x000fe200078e00ff */
[----:B------:R-:W3:Y:S01]  /*00d0*/  S2R R222, SR_CTAID.Y ;  /* 0x0000000000de7919 */ /* 0x000ee20000002600 */
[----:B------:R-:W-:Y:S01]  /*00e0*/  ULDC.64 UR38, c[0x0][0x208] ;  /* 0x0000820000267ab9 */ /* 0x000fe20000000a00 */
[----:B------:R-:W4:Y:S01]  /*00f0*/  S2R R221, SR_CTAID.Z ;  /* 0x0000000000dd7919 */ /* 0x000f220000002700 */
        /* <DEDUP_REMOVED lines=10> */
[-C--:B------:R-:W-:Y:S02]  /*01a0*/  LEA.HI R11, R17, R6.reuse, RZ, 0x4 ;  /* 0x00000006110b7211 */ /* 0x080fe400078f20ff */
[----:B------:R-:W-:Y:S02]  /*01b0*/  SHF.R.S32.HI R214, RZ, 0x3, R19 ;  /* 0x00000003ffd67819 */ /* 0x000fe40000011413 */
[----:B------:R-:W-:Y:S02]  /*01c0*/  LOP3.LUT R13, R19, 0xfffffff8, RZ, 0xc0, !PT ;  /* 0xfffffff8130d7812 */ /* 0x000fe400078ec0ff */
[----:B------:R-:W-:Y:S01]  /*01d0*/  LOP3.LUT R212, R212, 0xfffffffc, RZ, 0xc0, !PT ;  /* 0xfffffffcd4d47812 */ /* 0x000fe200078ec0ff */
[----:B------:R-:W-:Y:S01]  /*01e0*/  IMAD.SHL.U32 R5, R214, 0x40, RZ ;  /* 0x00000040d6057824 */ /* 0x000fe200078e00ff */
[----:B------:R-:W-:Y:S01]  /*01f0*/  LOP3.LUT R2, R2, 0xfffffffe, RZ, 0xc0, !PT ;  /* 0xfffffffe02027812 */ /* 0x000fe200078ec0ff */
[----:B------:R-:W-:Y:S01]  /*0200*/  IMAD.IADD R14, R6, 0x1, -R13 ;  /* 0x00000001060e7824 */ /* 0x000fe200078e0a0d */
[----:B------:R-:W-:Y:S01]  /*0210*/  SHF.R.S32.HI R4, RZ, 0x4, R11 ;  /* 0x00000004ff047819 */ /* 0x000fe2000001140b */
[----:B------:R-:W-:Y:S01]  /*0220*/  IMAD.IADD R212, R3, 0x1, -R212 ;  /* 0x0000000103d47824 */ /* 0x000fe200078e0ad4 */
[----:B------:R-:W-:Y:S01]  /*0230*/  LEA.HI R9, R17, R6, RZ, 0x2 ;  /* 0x0000000611097211 */ /* 0x000fe200078f10ff */
[----:B------:R-:W-:Y:S01]  /*0240*/  IMAD.IADD R2, R3, 0x1, -R2 ;  /* 0x0000000103027824 */ /* 0x000fe200078e0a02 */
[----:B------:R-:W-:Y:S01]  /*0250*/  LEA.HI R3, R11, R4, RZ, 0x1 ;  /* 0x000000040b037211 */ /* 0x000fe200078f08ff */
[----:B------:R-:W-:Y:S01]  /*0260*/  IMAD.SHL.U32 R216, R14, 0x8, RZ ;  /* 0x000000080ed87824 */ /* 0x000fe200078e00ff */
[----:B------:R-:W-:-:S02]  /*0270*/  SHF.R.S32.HI R0, RZ, 0x2, R9 ;  /* 0x00000002ff007819 */ /* 0x000fc40000011409 */
[----:B------:R-:W-:Y:S01]  /*0280*/  SHF.R.S32.HI R7, RZ, 0x1f, R9 ;  /* 0x0000001fff077819 */ /* 0x000fe20000011409 */
[----:B------:R-:W-:Y:S01]  /*0290*/  VIADD R223, R216, 0x40 ;  /* 0x00000040d8df7836 */ /* 0x000fe20000000000 */
[----:B------:R-:W-:Y:S02]  /*02a0*/  LOP3.LUT R11, R11, 0xfffffff0, RZ, 0xc0, !PT ;  /* 0xfffffff00b0b7812 */ /* 0x000fe400078ec0ff */
[----:B------:R-:W-:Y:S02]  /*02b0*/  LOP3.LUT R5, R5, 0x1c0, RZ, 0xc0, !PT ;  /* 0x000001c005057812 */ /* 0x000fe400078ec0ff */
[----:B------:R-:W-:Y:S01]  /*02c0*/  LEA.HI R7, R7, R0, RZ, 0x3 ;  /* 0x0000000007077211 */ /* 0x000fe200078f18ff */
[----:B------:R-:W-:Y:S01]  /*02d0*/  IMAD.IADD R12, R6, 0x1, -R11 ;  /* 0x00000001060c7824 */ /* 0x000fe200078e0a0b */
[----:B------:R-:W-:Y:S02]  /*02e0*/  LOP3.LUT P4, RZ, R14, 0x2, RZ, 0xc0, !PT ;  /* 0x000000020eff7812 */ /* 0x000fe4000788c0ff */
[----:B------:R-:W-:-:S02]  /*02f0*/  LOP3.LUT R11, R5, 0x38, R216, 0xf8, !PT ;  /* 0x00000038050b7812 */ /* 0x000fc400078ef8d8 */
[----:B------:R-:W-:Y:S02]  /*0300*/  SHF.R.U32.HI R220, RZ, 0x3, R5 ;  /* 0x00000003ffdc7819 */ /* 0x000fe40000011605 */
[C---:B------:R-:W-:Y:S01]  /*0310*/  LOP3.LUT P3, RZ, R14.reuse, 0x4, RZ, 0xc0, !PT ;  /* 0x000000040eff7812 */ /* 0x040fe2000786c0ff */
[----:B------:R-:W-:Y:S01]  /*0320*/  IMAD.SHL.U32 R14, R14, 0x40, RZ ;  /* 0x000000400e0e7824 */ /* 0x000fe200078e00ff */
[----:B------:R-:W-:Y:S02]  /*0330*/  LOP3.LUT R7, R7, 0xfffffff8, RZ, 0xc0, !PT ;  /* 0xfffffff807077812 */ /* 0x000fe400078ec0ff */
[----:B------:R-:W-:Y:S01]  /*0340*/  LOP3.LUT R220, R11, R220, RZ, 0x3c, !PT ;  /* 0x000000dc0bdc7212 */ /* 0x000fe200078e3cff */
[----:B------:R-:W-:Y:S01]  /*0350*/  IMAD.SHL.U32 R11, R2, 0x10, RZ ;  /* 0x00000010020b7824 */ /* 0x000fe200078e00ff */
[----:B------:R-:W-:Y:S01]  /*0360*/  LOP3.LUT R3, R3, 0xfffffffe, RZ, 0xc0, !PT ;  /* 0xfffffffe03037812 */ /* 0x000fe200078ec0ff */
[----:B------:R-:W-:Y:S01]  /*0370*/  IMAD.IADD R7, R0, 0x1, -R7 ;  /* 0x0000000100077824 */ /* 0x000fe200078e0a07 */
[----:B------:R-:W-:-:S02]  /*0380*/  LOP3.LUT R14, R14, 0x1c0, RZ, 0xc0, !PT ;  /* 0x000001c00e0e7812 */ /* 0x000fc400078ec0ff */
[----:B------:R-:W-:Y:S01]  /*0390*/  LEA.HI R8, R17, R6, RZ, 0x7 ;  /* 0x0000000611087211 */ /* 0x000fe200078f38ff */
[----:B------:R-:W-:Y:S01]  /*03a0*/  IMAD.IADD R3, R4, 0x1, -R3 ;  /* 0x0000000104037824 */ /* 0x000fe200078e0a03 */
[C---:B------:R-:W-:Y:S02]  /*03b0*/  LOP3.LUT R206, R14.reuse, 0x10, R11, 0xf8, !PT ;  /* 0x000000100ece7812 */ /* 0x040fe400078ef80b */
[----:B------:R-:W-:Y:S01]  /*03c0*/  LOP3.LUT R11, R7, 0x1, RZ, 0xc0, !PT ;  /* 0x00000001070b7812 */ /* 0x000fe200078ec0ff */
[C---:B------:R-:W-:Y:S01]  /*03d0*/  IMAD.SHL.U32 R15, R3.reuse, 0x200, RZ ;  /* 0x00000200030f7824 */ /* 0x040fe200078e00ff */
[----:B------:R-:W-:Y:S01]  /*03e0*/  SHF.R.S32.HI R5, RZ, 0x1f, R12 ;  /* 0x0000001fff057819 */ /* 0x000fe2000001140c */
[----:B------:R-:W-:Y:S01]  /*03f0*/  IMAD.SHL.U32 R210, R3, 0x20, RZ ;  /* 0x0000002003d27824 */ /* 0x000fe200078e00ff */
[----:B------:R-:W-:Y:S02]  /*0400*/  SHF.R.S32.HI R8, RZ, 0x7, R8 ;  /* 0x00000007ff087819 */ /* 0x000fe40000011408 */
[----:B------:R-:W-:-:S02]  /*0410*/  LOP3.LUT R0, R14, 0x8, R19, 0xf8, !PT ;  /* 0x000000080e007812 */ /* 0x000fc400078ef813 */
[----:B------:R-:W-:Y:S02]  /*0420*/  SHF.R.U32.HI R13, RZ, 0x3, R14 ;  /* 0x00000003ff0d7819 */ /* 0x000fe4000001160e */
[----:B------:R-:W-:Y:S02]  /*0430*/  ISETP.NE.U32.AND P0, PT, R11, 0x1, PT ;  /* 0x000000010b00780c */ /* 0x000fe40003f05070 */
[----:B------:R-:W-:Y:S02]  /*0440*/  LEA.HI R11, R17, R6, RZ, 0x6 ;  /* 0x00000006110b7211 */ /* 0x000fe400078f30ff */
[----:B------:R-:W-:Y:S02]  /*0450*/  LEA.HI R4, R5, R12, RZ, 0x3 ;  /* 0x0000000c05047211 */ /* 0x000fe400078f18ff */
[----:B------:R-:W-:Y:S01]  /*0460*/  LOP3.LUT R211, R0, R13, RZ, 0x3c, !PT ;  /* 0x0000000d00d37212 */ /* 0x000fe200078e3cff */
[----:B------:R-:W-:Y:S01]  /*0470*/  IMAD R0, R8, 0x800, R15 ;  /* 0x0000080008007824 */ /* 0x000fe200078e020f */
[----:B------:R-:W-:-:S02]  /*0480*/  LOP3.LUT R9, R9, 0x7ffffffc, RZ, 0xc0, !PT ;  /* 0x7ffffffc09097812 */ /* 0x000fc400078ec0ff */
[----:B------:R-:W-:Y:S01]  /*0490*/  SHF.R.S32.HI R11, RZ, 0x6, R11 ;  /* 0x00000006ff0b7819 */ /* 0x000fe2000001140b */
[----:B------:R-:W-:Y:S01]  /*04a0*/  IMAD.IADD R211, R0, 0x1, R211 ;  /* 0x0000000100d37824 */ /* 0x000fe200078e02d3 */
[----:B------:R-:W-:Y:S01]  /*04b0*/  LOP3.LUT R5, R4, 0xfffffff8, RZ, 0xc0, !PT ;  /* 0xfffffff804057812 */ /* 0x000fe200078ec0ff */
[----:B------:R-:W-:Y:S01]  /*04c0*/  IMAD.IADD R0, R6, 0x1, -R9 ;  /* 0x0000000106007824 */ /* 0x000fe200078e0a09 */
[----:B------:R-:W-:Y:S01]  /*04d0*/  LOP3.LUT R219, R10, 0xffffffe0, RZ, 0xc0, !PT ;  /* 0xffffffe00adb7812 */ /* 0x000fe200078ec0ff */
[----:B------:R-:W-:Y:S01]  /*04e0*/  IMAD.SHL.U32 R225, R11, 0x8, RZ ;  /* 0x000000080be17824 */ /* 0x000fe200078e00ff */
[C---:B------:R-:W-:Y:S01]  /*04f0*/  R2P PR, R7.reuse, 0x6 ;  /* 0x0000000607007804 */ /* 0x040fe20000000000 */
[----:B------:R-:W-:Y:S01]  /*0500*/  IMAD.SHL.U32 R7, R7, 0x40, RZ ;  /* 0x0000004007077824 */ /* 0x000fe200078e00ff */
[----:B------:R-:W-:Y:S01]  /*0510*/  LOP3.LUT R206, R206, 0x8, R19, 0xf8, !PT ;  /* 0x00000008cece7812 */ /* 0x000fe200078ef813 */
[----:B------:R-:W-:Y:S01]  /*0520*/  IMAD.SHL.U32 R10, R6, 0x2, RZ ;  /* 0x00000002060a7824 */ /* 0x000fe200078e00ff */
[----:B------:R-:W-:Y:S01]  /*0530*/  LOP3.LUT R225, R225, 0x18, RZ, 0xc0, !PT ;  /* 0x00000018e1e17812 */ /* 0x000fe200078ec0ff */
[----:B------:R-:W-:Y:S01]  /*0540*/  IMAD.SHL.U32 R9, R8, 0x20, RZ ;  /* 0x0000002008097824 */ /* 0x000fe200078e00ff */
[----:B------:R-:W-:Y:S01]  /*0550*/  LEA R208, R211, UR4, 0x1 ;  /* 0x00000004d3d07c11 */ /* 0x000fe2000f8e08ff */
[----:B------:R-:W-:Y:S01]  /*0560*/  IMAD.IADD R5, R12, 0x1, -R5 ;  /* 0x000000010c057824 */ /* 0x000fe200078e0a05 */
[----:B------:R-:W-:Y:S01]  /*0570*/  LOP3.LUT R210, R225, 0x20, R210, 0xf8, !PT ;  /* 0x00000020e1d27812 */ /* 0x000fe200078ef8d2 */
[----:B------:R-:W-:Y:S01]  /*0580*/  IMAD.IADD R219, R6, 0x1, -R219 ;  /* 0x0000000106db7824 */ /* 0x000fe200078e0adb */
[----:B------:R-:W-:Y:S01]  /*0590*/  LOP3.LUT R6, R7, 0x1c0, RZ, 0xc0, !PT ;  /* 0x000001c007067812 */ /* 0x000fe200078ec0ff */
[----:B------:R-:W-:Y:S01]  /*05a0*/  IMAD.SHL.U32 R7, R0, 0x2, RZ ;  /* 0x0000000200077824 */ /* 0x000fe200078e00ff */
[----:B------:R-:W-:Y:S01]  /*05b0*/  LOP3.LUT R215, R9, 0x6, R10, 0xf8, !PT ;  /* 0x0000000609d77812 */ /* 0x000fe200078ef80a */
[----:B------:R-:W-:Y:S01]  /*05c0*/  IMAD.SHL.U32 R5, R5, 0x40, RZ ;  /* 0x0000004005057824 */ /* 0x000fe200078e00ff */
[----:B------:R-:W-:Y:S01]  /*05d0*/  LOP3.LUT R9, R6, 0x20, R9, 0xf8, !PT ;  /* 0x0000002006097812 */ /* 0x000fe200078ef809 */
[----:B------:R-:W-:Y:S01]  /*05e0*/  IMAD R226, R212, 0x400, R7 ;  /* 0x00000400d4e27824 */ /* 0x000fe200078e0207 */
[----:B------:R-:W-:Y:S01]  /*05f0*/  SHF.R.U32.HI R0, RZ, 0x3, R6 ;  /* 0x00000003ff007819 */ /* 0x000fe20000011606 */
[----:B------:R-:W-:Y:S01]  /*0600*/  IMAD R220, R11, 0x200, R220 ;  /* 0x000002000bdc7824 */ /* 0x000fe200078e02dc */
[----:B------:R-:W-:-:S02]  /*0610*/  LOP3.LUT R5, R5, 0x1c0, RZ, 0xc0, !PT ;  /* 0x000001c005057812 */ /* 0x000fc400078ec0ff */
[----:B------:R-:W-:Y:S02]  /*0620*/  LOP3.LUT R9, R9, R0, RZ, 0x3c, !PT ;  /* 0x0000000009097212 */ /* 0x000fe400078e3cff */
[----:B------:R-:W-:Y:S01]  /*0630*/  LOP3.LUT R225, R0, R6, R225, 0x1e, !PT ;  /* 0x0000000600e17212 */ /* 0x000fe200078e1ee1 */
[----:B------:R-:W-:Y:S01]  /*0640*/  IMAD.SHL.U32 R6, R3, 0x8, RZ ;  /* 0x0000000803067824 */ /* 0x000fe200078e00ff */
[----:B------:R-:W-:Y:S01]  /*0650*/  SHF.R.S32.HI R0, RZ, 0x1f, R219 ;  /* 0x0000001fff007819 */ /* 0x000fe200000114db */
[----:B------:R-:W-:Y:S01]  /*0660*/  IMAD.SHL.U32 R3, R4, 0x40, RZ ;  /* 0x0000004004037824 */ /* 0x000fe200078e00ff */
[----:B------:R-:W-:Y:S01]  /*0670*/  SHF.R.U32.HI R205, RZ, 0x3, R5 ;  /* 0x00000003ffcd7819 */ /* 0x000fe20000011605 */
[----:B------:R-:W-:Y:S01]  /*0680*/  IMAD.IADD R226, R226, 0x1, R9 ;  /* 0x00000001e2e27824 */ /* 0x000fe200078e0209 */
[----:B------:R-:W-:Y:S02]  /*0690*/  LEA.HI R0, R0, R219, RZ, 0x2 ;  /* 0x000000db00007211 */ /* 0x000fe400078f10ff */
[----:B------:R-:W-:-:S02]  /*06a0*/  LOP3.LUT R4, R5, 0x8, R6, 0xf8, !PT ;  /* 0x0000000805047812 */ /* 0x000fc400078ef806 */
[----:B------:R-:W-:Y:S02]  /*06b0*/  LOP3.LUT R210, R205, R210, R5, 0x1e, !PT ;  /* 0x000000d2cdd27212 */ /* 0x000fe400078e1e05 */
[----:B------:R-:W-:Y:S01]  /*06c0*/  SHF.R.S32.HI R5, RZ, 0x2, R0 ;  /* 0x00000002ff057819 */ /* 0x000fe20000011400 */
[----:B------:R-:W-:Y:S01]  /*06d0*/  IMAD R0, R2, 0x400, R7 ;  /* 0x0000040002007824 */ /* 0x000fe200078e0207 */
[----:B------:R-:W-:Y:S02]  /*06e0*/  LOP3.LUT R3, R3, 0xfffffe00, RZ, 0xc0, !PT ;  /* 0xfffffe0003037812 */ /* 0x000fe400078ec0ff */
[----:B------:R-:W-:Y:S01]  /*06f0*/  LOP3.LUT R205, R4, R205, RZ, 0x3c, !PT ;  /* 0x000000cd04cd7212 */ /* 0x000fe200078e3cff */
[----:B------:R-:W-:Y:S01]  /*0700*/  IMAD R218, R212, 0x10, R5 ;  /* 0x00000010d4da7824 */ /* 0x000fe200078e0205 */
[----:B------:R-:W-:Y:S01]  /*0710*/  LOP3.LUT R210, R210, R3, RZ, 0xfc, !PT ;  /* 0x00000003d2d27212 */ /* 0x000fe200078efcff */
[----:B------:R-:W-:Y:S01]  /*0720*/  IMAD.MOV.U32 R5, RZ, RZ, 0x20 ;  /* 0x00000020ff057424 */ /* 0x000fe200078e00ff */
[----:B------:R-:W-:Y:S01]  /*0730*/  LEA R226, R226, UR5, 0x1 ;  /* 0x00000005e2e27c11 */ /* 0x000fe2000f8e08ff */
[----:B------:R-:W-:Y:S01]  /*0740*/  IMAD R212, R212, 0x400, R3 ;  /* 0x00000400d4d47824 */ /* 0x000fe200078e0203 */
[----:B------:R-:W-:Y:S01]  /*0750*/  LOP3.LUT R206, R15, R206, R13, 0xf6, !PT ;  /* 0x000000ce0fce7212 */ /* 0x000fe200078ef60d */
[----:B------:R-:W-:Y:S01]  /*0760*/  IMAD R2, R2, 0x400, R3 ;  /* 0x0000040002027824 */ /* 0x000fe200078e0203 */
[----:B------:R-:W-:Y:S01]  /*0770*/  SEL R5, R5, 0xffffffe0, !P4 ;  /* 0xffffffe005057807 */ /* 0x000fe20006000000 */
[----:B------:R-:W-:Y:S01]  /*0780*/  IMAD.IADD R225, R0, 0x1, R225 ;  /* 0x0000000100e17824 */ /* 0x000fe200078e02e1 */
[----:B------:R-:W-:Y:S01]  /*0790*/  SEL R231, R231, 0x10, !P0 ;  /* 0x00000010e7e77807 */ /* 0x000fe20004000000 */
[----:B------:R-:W-:Y:S01]  /*07a0*/  IMAD.MOV.U32 R3, RZ, RZ, 0x40 ;  /* 0x00000040ff037424 */ /* 0x000fe200078e00ff */
[----:B------:R-:W-:Y:S01]  /*07b0*/  IADD3 R0, R5, -0x4000, R208 ;  /* 0xffffc00005007810 */ /* 0x000fe20007ffe0d0 */
[----:B------:R-:W-:Y:S01]  /*07c0*/  IMAD.IADD R212, R212, 0x1, R205 ;  /* 0x00000001d4d47824 */ /* 0x000fe200078e02cd */
[----:B------:R-:W-:Y:S01]  /*07d0*/  LEA R225, R225, UR6, 0x1 ;  /* 0x00000006e1e17c11 */ /* 0x000fe2000f8e08ff */
[----:B------:R-:W-:Y:S01]  /*07e0*/  IMAD.IADD R205, R205, 0x1, R2 ;  /* 0x00000001cdcd7824 */ /* 0x000fe200078e0202 */
[----:B------:R-:W-:Y:S01]  /*07f0*/  SEL R3, R3, 0xffffffc0, !P3 ;  /* 0xffffffc003037807 */ /* 0x000fe20005800000 */
[----:B------:R-:W-:Y:S01]  /*0800*/  VIADD R228, R226, 0x20 ;  /* 0x00000020e2e47836 */ /* 0x000fe20000000000 */
[----:B------:R-:W-:Y:S01]  /*0810*/  LEA R206, R206, UR5, 0x1 ;  /* 0x00000005cece7c11 */ /* 0x000fe2000f8e08ff */
[----:B------:R-:W-:Y:S01]  /*0820*/  @P1 VIADD R228, R226, 0xffffffe0 ;  /* 0xffffffe0e2e41836 */ /* 0x000fe20000000000 */
[----:B------:R-:W-:Y:S01]  /*0830*/  LEA R205, R205, UR4, 0x1 ;  /* 0x00000004cdcd7c11 */ /* 0x000fe2000f8e08ff */
[----:B------:R-:W-:Y:S01]  /*0840*/  IMAD.IADD R209, R208, 0x1, R5 ;  /* 0x00000001d0d17824 */ /* 0x000fe200078e0205 */
[----:B------:R-:W-:Y:S01]  /*0850*/  ULDC.64 UR6, c[0x0][0x300] ;  /* 0x0000c00000067ab9 */ /* 0x000fe20000000a00 */
[----:B------:R-:W-:-:S02]  /*0860*/  IMAD.IADD R207, R3, 0x1, R0 ;  /* 0x0000000103cf7824 */ /* 0x000fc400078e0200 */
[----:B------:R-:W-:Y:S02]  /*0870*/  VIADD R227, R225, 0x40 ;  /* 0x00000040e1e37836 */ /* 0x000fe40000000000 */
[----:B------:R-:W-:Y:S02]  /*0880*/  IMAD.IADD R229, R226, 0x1, R231 ;  /* 0x00000001e2e57824 */ /* 0x000fe400078e02e7 */
[----:B------:R-:W-:Y:S02]  /*0890*/  IMAD.IADD R208, R208, 0x1, R3 ;  /* 0x00000001d0d07824 */ /* 0x000fe400078e0203 */
[----:B------:R-:W-:Y:S02]  /*08a0*/  IMAD.IADD R0, R3, 0x1, R206 ;  /* 0x0000000103007824 */ /* 0x000fe400078e02ce */
[----:B------:R-:W-:Y:S02]  /*08b0*/  @P2 VIADD R227, R225, 0xffffffc0 ;  /* 0xffffffc0e1e32836 */ /* 0x000fe40000000000 */
[----:B---34-:R-:W-:-:S07]  /*08c0*/  IMAD.IADD R231, R231, 0x1, R228 ;  /* 0x00000001e7e77824 */ /* 0x018fce00078e02e4 */
.L_x_824:
[----:B-1----:R-:W1:Y:S01]  /*08d0*/  LDC.64 R4, c[0x0][0x2f0] ;  /* 0x0000bc00ff047b82 */ /* 0x002e620000000a00 */
[C---:B------:R-:W-:Y:S01]  /*08e0*/  IMAD.SHL.U32 R9, R222.reuse, 0x4, RZ ;  /* 0x00000004de097824 */ /* 0x040fe200078e00ff */
[----:B------:R-:W-:Y:S01]  /*08f0*/  SHF.R.S32.HI R21, RZ, 0x1f, R222 ;  /* 0x0000001fff157819 */ /* 0x000fe200000114de */
[----:B------:R-:W-:Y:S01]  /*0900*/  IMAD.MOV.U32 R25, RZ, RZ, -0x1 ;  /* 0xffffffffff197424 */ /* 0x000fe200078e00ff */
[----:B------:R-:W-:Y:S02]  /*0910*/  ISETP.NE.U32.AND P4, PT, RZ, UR6, PT ;  /* 0x00000006ff007c0c */ /* 0x000fe4000bf85070 */
[----:B------:R-:W-:Y:S02]  /*0920*/  SHF.L.U64.HI R6, R222, 0x2, R21 ;  /* 0x00000002de067819 */ /* 0x000fe40000010215 */
[----:B------:R-:W2:Y:S01]  /*0930*/  LDC.64 R2, c[0x0][0x308] ;  /* 0x0000c200ff027b82 */ /* 0x000ea20000000a00 */
[----:B------:R-:W-:Y:S02]  /*0940*/  ISETP.NE.AND.EX P4, PT, RZ, UR7, PT, P4 ;  /* 0x00000007ff007c0c */ /* 0x000fe4000bf85340 */
[----:B-1----:R-:W-:-:S02]  /*0950*/  ISETP.NE.U32.AND P1, PT, R4, RZ, PT ;  /* 0x000000ff0400720c */ /* 0x002fc40003f25070 */
[----:B------:R-:W-:Y:S02]  /*0960*/  IADD3 R14, P0, R9, R4, RZ ;  /* 0x00000004090e7210 */ /* 0x000fe40007f1e0ff */
[----:B------:R-:W-:-:S03]  /*0970*/  ISETP.NE.AND.EX P1, PT, R5, RZ, PT, P1 ;  /* 0x000000ff0500720c */ /* 0x000fc60003f25310 */
[----:B------:R-:W-:Y:S01]  /*0980*/  IMAD.X R15, R6, 0x1, R5, P0 ;  /* 0x00000001060f7824 */ /* 0x000fe200000e0605 */
[----:B--2---:R-:W-:Y:S01]  /*0990*/  ISETP.NE.U32.AND P3, PT, R2, RZ, PT ;  /* 0x000000ff0200720c */ /* 0x004fe20003f65070 */
[----:B------:R-:W-:Y:S02]  /*09a0*/  IMAD.MOV.U32 R242, RZ, RZ, RZ ;  /* 0x000000fffff27224 */ /* 0x000fe400078e00ff */
[----:B------:R-:W-:Y:S01]  /*09b0*/  @P4 IADD3 R10, P2, R9, UR6, RZ ;  /* 0x00000006090a4c10 */ /* 0x000fe2000ff5e0ff */
[----:B------:R-:W1:Y:S01]  /*09c0*/  LDC.U8 R7, c[0x0][0x3c2] ;  /* 0x0000f080ff077b82 */ /* 0x000e620000000000 */
[----:B------:R-:W-:-:S04]  /*09d0*/  ISETP.NE.AND.EX P3, PT, R3, RZ, PT, P3 ;  /* 0x000000ff0300720c */ /* 0x000fc80003f65330 */
[----:B------:R-:W2:Y:S03]  /*09e0*/  @P1 LDG.E R25, desc[UR38][R14.64] ;  /* 0x000000260e191981 */ /* 0x000ea6000c1e1900 */
[----:B------:R-:W3:Y:S01]  /*09f0*/  LDC.64 R4, c[0x0][0x2f8] ;  /* 0x0000be00ff047b82 */ /* 0x000ee20000000a00 */
[----:B------:R-:W2:Y:S01]  /*0a00*/  @P1 LDG.E R26, desc[UR38][R14.64+0x4] ;  /* 0x000004260e1a1981 */ /* 0x000ea2000c1e1900 */
[----:B------:R-:W-:-:S04]  /*0a10*/  @P4 IADD3.X R11, R6, UR7, RZ, P2, !PT ;  /* 0x00000007060b4c10 */ /* 0x000fc800097fe4ff */
[----:B------:R-:W-:Y:S01]  /*0a20*/  @P3 IADD3 R12, P0, R9, R2, RZ ;  /* 0x00000002090c3210 */ /* 0x000fe20007f1e0ff */
[----:B------:R-:W4:Y:S04]  /*0a30*/  @P4 LDG.E R242, desc[UR38][R10.64] ;  /* 0x000000260af24981 */ /* 0x000f28000c1e1900 */
[----:B------:R-:W-:Y:S02]  /*0a40*/  @P3 IMAD.X R13, R6, 0x1, R3, P0 ;  /* 0x00000001060d3824 */ /* 0x000fe400000e0603 */
[----:B------:R-:W3:Y:S03]  /*0a50*/  @!P3 LDC.64 R2, c[0x0][0x318] ;  /* 0x0000c600ff02bb82 */ /* 0x000ee60000000a00 */
[----:B------:R-:W4:Y:S01]  /*0a60*/  @P3 LDG.E R243, desc[UR38][R12.64] ;  /* 0x000000260cf33981 */ /* 0x000f22000c1e1900 */
[----:B-1----:R-:W-:-:S02]  /*0a70*/  ISETP.NE.AND P4, PT, R7, RZ, PT ;  /* 0x000000ff0700720c */ /* 0x002fc40003f85270 */
[----:B---3--:R-:W-:-:S04]  /*0a80*/  ISETP.EQ.U32.AND P2, PT, R4, RZ, PT ;  /* 0x000000ff0400720c */ /* 0x008fc80003f42070 */
[----:B------:R-:W-:Y:S02]  /*0a90*/  ISETP.EQ.OR.EX P2, PT, R5, RZ, !P4, P2 ;  /* 0x000000ff0500720c */ /* 0x000fe40006742720 */
[----:B------:R-:W-:Y:S01]  /*0aa0*/  IADD3 R8, P0, R9, R4, RZ ;  /* 0x0000000409087210 */ /* 0x000fe20007f1e0ff */
[----:B------:R-:W-:-:S04]  /*0ab0*/  IMAD.MOV.U32 R245, RZ, RZ, -0x1 ;  /* 0xfffffffffff57424 */ /* 0x000fc800078e00ff */
[----:B------:R-:W-:Y:S02]  /*0ac0*/  IMAD.X R9, R6, 0x1, R5, P0 ;  /* 0x0000000106097824 */ /* 0x000fe400000e0605 */
[----:B------:R-:W1:Y:S01]  /*0ad0*/  @!P3 LDC R6, c[0x0][0x2cc] ;  /* 0x0000b300ff06bb82 */ /* 0x000e620000000800 */
[----:B------:R-:W-:-:S03]  /*0ae0*/  @!P3 ISETP.NE.U32.AND P0, PT, R2, RZ, PT ;  /* 0x000000ff0200b20c */ /* 0x000fc60003f05070 */
[----:B-----5:R3:W5:Y:S01]  /*0af0*/  @!P2 LDG.E R245, desc[UR38][R8.64] ;  /* 0x0000002608f5a981 */ /* 0x020762000c1e1900 */
[----:B------:R-:W-:-:S03]  /*0b00*/  ISETP.NE.U32.AND P2, PT, R4, RZ, PT ;  /* 0x000000ff0400720c */ /* 0x000fc60003f45070 */
[----:B------:R-:W2:Y:S01]  /*0b10*/  LDC R2, c[0x0][0x2c8] ;  /* 0x0000b200ff027b82 */ /* 0x000ea20000000800 */
[----:B------:R-:W-:Y:S02]  /*0b20*/  ISETP.NE.AND.EX P2, PT, R5, RZ, PT, P2 ;  /* 0x000000ff0500720c */ /* 0x000fe40003f45320 */
[----:B------:R-:W-:-:S04]  /*0b30*/  @!P3 ISETP.NE.AND.EX P0, PT, R3, RZ, PT, P0 ;  /* 0x000000ff0300b20c */ /* 0x000fc80003f05300 */
[----:B-1----:R-:W-:Y:S01]  /*0b40*/  @!P3 SEL R3, R6, RZ, P0 ;  /* 0x000000ff0603b207 */ /* 0x002fe20000000000 */
[----:B--2---:R-:W-:-:S06]  /*0b50*/  @P1 IMAD.IADD R26, R26, 0x1, -R25 ;  /* 0x000000011a1a1824 */ /* 0x004fcc00078e0a19 */
[----:B------:R-:W1:Y:S01]  /*0b60*/  @!P1 LDC R26, c[0x0][0x2c4] ;  /* 0x0000b100ff1a9b82 */ /* 0x000e620000000800 */
[----:B----4-:R-:W-:Y:S01]  /*0b70*/  @P3 IMAD.IADD R243, R243, 0x1, -R242 ;  /* 0x00000001f3f33824 */ /* 0x010fe200078e0af2 */
[----:B---3--:R-:W-:Y:S06]  /*0b80*/  @!P2 BRA `(.L_x_778) ;  /* 0x00000000000ca947 */ /* 0x008fec0003800000 */
[----:B------:R-:W2:Y:S02]  /*0b90*/  @P4 LDG.E R2, desc[UR38][R8.64+0x4] ;  /* 0x0000042608024981 */ /* 0x000ea4000c1e1900 */
[----:B--2--5:R-:W-:-:S06]  /*0ba0*/  @P4 IADD3 R2, R2, -R245, RZ ;  /* 0x800000f502024210 */ /* 0x024fcc0007ffe0ff */
[----:B------:R2:W5:Y:S02]  /*0bb0*/  @!P4 LDG.E R2, desc[UR38][R8.64] ;  /* 0x000000260802c981 */ /* 0x000564000c1e1900 */
.L_x_778:
[----:B------:R-:W-:Y:S01]  /*0bc0*/  IMAD.SHL.U32 R17, R224, 0x40, RZ ;  /* 0x00000040e0117824 */ /* 0x000fe200078e00ff */
[----:B-----5:R-:W-:-:S04]  /*0bd0*/  @!P3 IADD3 R243, R3, R2, -R242 ;  /* 0x0000000203f3b210 */ /* 0x020fc80007ffe8f2 */
[----:B------:R-:W-:-:S13]  /*0be0*/  ISETP.GT.AND P0, PT, R243, R17, PT ;  /* 0x00000011f300720c */ /* 0x000fda0003f04270 */
[----:B------:R-:W-:Y:S05]  /*0bf0*/  @!P0 BRA `(.L_x_779) ;  /* 0x0000006c00308947 */ /* 0x000fea0003800000 */
[----:B------:R-:W3:Y:S01]  /*0c00*/  LDC R22, c[0x0][0x278] ;  /* 0x00009e00ff167b82 */ /* 0x000ee20000000800 */
[----:B-1----:R-:W-:Y:S01]  /*0c10*/  VIADD R2, R26, 0x3f ;  /* 0x0000003f1a027836 */ /* 0x002fe20000000000 */
[----:B------:R-:W-:Y:S01]  /*0c20*/  IABS R11, R221 ;  /* 0x000000dd000b7213 */ /* 0x000fe20000000000 */
[----:B------:R-:W-:Y:S01]  /*0c30*/  ULDC UR4, c[0x0][0x2dc] ;  /* 0x0000b70000047ab9 */ /* 0x000fe20000000800 */
[----:B------:R-:W-:Y:S01]  /*0c40*/  ISETP.NE.AND P0, PT, R245, -0x1, PT ;  /* 0xfffffffff500780c */ /* 0x000fe20003f05270 */
[----:B------:R-:W-:Y:S01]  /*0c50*/  ULDC UR30, c[0x0][0x270] ;  /* 0x00009c00001e7ab9 */ /* 0x000fe20000000800 */
[----:B------:R-:W-:Y:S01]  /*0c60*/  SHF.R.S32.HI R19, RZ, 0x1f, R2 ;  /* 0x0000001fff137819 */ /* 0x000fe20000011402 */
[----:B------:R-:W-:Y:S01]  /*0c70*/  UIMAD.WIDE UR10, UR4, UR30, URZ ;  /* 0x0000001e040a72a5 */ /* 0x000fe2000f8e023f */
[----:B------:R-:W1:Y:S01]  /*0c80*/  LDC.64 R4, c[0x0][0x228] ;  /* 0x00008a00ff047b82 */ /* 0x000e620000000a00 */
[----:B------:R-:W4:Y:S01]  /*0c90*/  S2R R34, SR_CTAID.X ;  /* 0x0000000000227919 */ /* 0x000f220000002500 */
[----:B------:R-:W-:-:S04]  /*0ca0*/  LEA.HI R19, R19, R2, RZ, 0x6 ;  /* 0x0000000213137211 */ /* 0x000fc800078f30ff */
[----:B------:R-:W-:Y:S02]  /*0cb0*/  LOP3.LUT R29, R19, 0xffffffc0, RZ, 0xc0, !PT ;  /* 0xffffffc0131d7812 */ /* 0x000fe400078ec0ff */
[----:B------:R-:W5:Y:S01]  /*0cc0*/  LDC R31, c[0x0][0x2d4] ;  /* 0x0000b500ff1f7b82 */ /* 0x000f620000000800 */
[----:B------:R-:W-:Y:S02]  /*0cd0*/  @P0 IMAD.IADD R38, R242, 0x1, R245 ;  /* 0x00000001f2260824 */ /* 0x000fe400078e02f5 */
[----:B------:R-:W-:Y:S01]  /*0ce0*/  VIADD R29, R29, 0xffffffc0 ;  /* 0xffffffc01d1d7836 */ /* 0x000fe20000000000 */
[----:B---3--:R-:W-:-:S04]  /*0cf0*/  IABS R10, R22 ;  /* 0x00000016000a7213 */ /* 0x008fc80000000000 */
[----:B------:R-:W3:Y:S01]  /*0d00*/  LDC R35, c[0x0][0x2c4] ;  /* 0x0000b100ff237b82 */ /* 0x000ee20000000800 */
[----:B------:R-:W-:Y:S01]  /*0d10*/  SHF.R.S32.HI R23, RZ, 0x1f, R29 ;  /* 0x0000001fff177819 */ /* 0x000fe2000001141d */
[----:B--2---:R-:W2:Y:S01]  /*0d20*/  I2F.RP R8, R10 ;  /* 0x0000000a00087306 */ /* 0x004ea20000209400 */
[----:B------:R-:W-:Y:S01]  /*0d30*/  ISETP.NE.AND P5, PT, R22, RZ, PT ;  /* 0x000000ff1600720c */ /* 0x000fe20003fa5270 */
[----:B-1----:R-:W-:-:S04]  /*0d40*/  IMAD R24, R21, R4, RZ ;  /* 0x0000000415187224 */ /* 0x002fc800078e02ff */
[----:B------:R-:W1:Y:S01]  /*0d50*/  LDC.U8 R37, c[0x0][0x480] ;  /* 0x00012000ff257b82 */ /* 0x000e620000000000 */
[----:B------:R-:W-:-:S04]  /*0d60*/  IMAD.WIDE.U32 R14, R222, R4, RZ ;  /* 0x00000004de0e7225 */ /* 0x000fc800078e00ff */
[C---:B------:R-:W-:Y:S02]  /*0d70*/  IMAD R24, R222.reuse, R5, R24 ;  /* 0x00000005de187224 */ /* 0x040fe400078e0218 */
[----:B-----5:R-:W-:Y:S01]  /*0d80*/  IMAD.WIDE.U32 R40, R222, R31, RZ ;  /* 0x0000001fde287225 */ /* 0x020fe200078e00ff */
[----:B------:R-:W5:Y:S01]  /*0d90*/  LDC.U8 R5, c[0x0][0x3d8] ;  /* 0x0000f600ff057b82 */ /* 0x000f620000000000 */
[----:B--2---:R-:W2:Y:S02]  /*0da0*/  MUFU.RCP R6, R8 ;  /* 0x0000000800067308 */ /* 0x004ea40000001000 */
[----:B------:R-:W-:Y:S01]  /*0db0*/  IMAD.IADD R24, R15, 0x1, R24 ;  /* 0x000000010f187824 */ /* 0x000fe200078e0218 */
[----:B------:R-:W-:-:S05]  /*0dc0*/  SHF.R.S32.HI R15, RZ, 0x1f, R31 ;  /* 0x0000001fff0f7819 */ /* 0x000fca000001141f */
[----:B------:R-:W-:Y:S02]  /*0dd0*/  IMAD R20, R15, R222, RZ ;  /* 0x000000de0f147224 */ /* 0x000fe400078e02ff */
[----:B--2---:R-:W-:Y:S02]  /*0de0*/  VIADD R6, R6, 0xffffffe ;  /* 0x0ffffffe06067836 */ /* 0x004fe40000000000 */
[----:B------:R-:W-:Y:S02]  /*0df0*/  IMAD.SHL.U32 R8, R222, 0x80, RZ ;  /* 0x00000080de087824 */ /* 0x000fe400078e00ff */
[----:B------:R-:W2:Y:S03]  /*0e00*/  F2I.FTZ.U32.TRUNC.NTZ R7, R6 ;  /* 0x0000000600077305 */ /* 0x000ea6000021f000 */
[----:B------:R-:W-:-:S04]  /*0e10*/  SEL R8, R8, RZ, P1 ;  /* 0x000000ff08087207 */ /* 0x000fc80000800000 */
[----:B------:R-:W-:Y:S02]  /*0e20*/  IADD3 R33, P2, R29, R8, RZ ;  /* 0x000000081d217210 */ /* 0x000fe40007f5e0ff */
[----:B------:R-:W4:Y:S03]  /*0e30*/  @P0 LDC.64 R8, c[0x0][0x250] ;  /* 0x00009400ff080b82 */ /* 0x000f260000000a00 */
[----:B------:R-:W-:Y:S01]  /*0e40*/  IMAD R32, R33, UR11, RZ ;  /* 0x0000000b21207c24 */ /* 0x000fe2000f8e02ff */
[----:B--2---:R-:W-:Y:S02]  /*0e50*/  IADD3 R3, RZ, -R7, RZ ;  /* 0x80000007ff037210 */ /* 0x004fe40007ffe0ff */
[----:B------:R-:W-:-:S03]  /*0e60*/  MOV R6, RZ ;  /* 0x000000ff00067202 */ /* 0x000fc60000000f00 */
[----:B------:R-:W-:Y:S02]  /*0e70*/  IMAD R16, R3, R10, RZ ;  /* 0x0000000a03107224 */ /* 0x000fe400078e02ff */
[----:B------:R-:W2:Y:S02]  /*0e80*/  LDC.64 R2, c[0x0][0x240] ;  /* 0x00009000ff027b82 */ /* 0x000ea40000000a00 */
[----:B------:R-:W-:Y:S01]  /*0e90*/  IMAD.HI.U32 R16, R7, R16, R6 ;  /* 0x0000001007107227 */ /* 0x000fe200078e0006 */
[----:B------:R-:W-:-:S04]  /*0ea0*/  SHF.L.U64.HI R6, R222, 0x7, R21 ;  /* 0x00000007de067819 */ /* 0x000fc80000010215 */
[----:B------:R-:W-:Y:S01]  /*0eb0*/  SEL R6, R6, RZ, P1 ;  /* 0x000000ff06067207 */ /* 0x000fe20000800000 */
[----:B------:R-:W-:Y:S01]  /*0ec0*/  IMAD.HI.U32 R16, R16, R11, RZ ;  /* 0x0000000b10107227 */ /* 0x000fe200078e00ff */
[----:B------:R-:W-:-:S03]  /*0ed0*/  ISETP.NE.AND P1, PT, R25, -0x1, PT ;  /* 0xffffffff1900780c */ /* 0x000fc60003f25270 */
[----:B----4-:R-:W-:Y:S01]  /*0ee0*/  @P0 IMAD R27, R38, R9, RZ ;  /* 0x00000009261b0224 */ /* 0x010fe200078e02ff */
[----:B------:R-:W-:Y:S01]  /*0ef0*/  IADD3 R7, -R16, RZ, RZ ;  /* 0x000000ff10077210 */ /* 0x000fe20007ffe1ff */
[----:B------:R-:W-:-:S04]  /*0f00*/  @P0 IMAD.WIDE.U32 R38, R38, R8, RZ ;  /* 0x0000000826260225 */ /* 0x000fc800078e00ff */
[----:B------:R-:W-:Y:S01]  /*0f10*/  IMAD R11, R10, R7, R11 ;  /* 0x000000070a0b7224 */ /* 0x000fe200078e020b */
[----:B------:R-:W-:Y:S01]  /*0f20*/  IADD3.X R7, R23, R6, RZ, P2, !PT ;  /* 0x0000000617077210 */ /* 0x000fe200017fe4ff */
[----:B------:R-:W-:Y:S01]  /*0f30*/  @P0 IMAD.MOV.U32 R30, RZ, RZ, R38 ;  /* 0x000000ffff1e0224 */ /* 0x000fe200078e0026 */
[----:B-----5:R-:W-:Y:S01]  /*0f40*/  ISETP.NE.AND P2, PT, R5, RZ, PT ;  /* 0x000000ff0500720c */ /* 0x020fe20003f45270 */
[----:B------:R-:W-:Y:S01]  /*0f50*/  IMAD R38, R40, UR11, RZ ;  /* 0x0000000b28267c24 */ /* 0x000fe2000f8e02ff */
[----:B------:R-:W-:Y:S01]  /*0f60*/  ISETP.GT.U32.AND P4, PT, R10, R11, PT ;  /* 0x0000000b0a00720c */ /* 0x000fe20003f84070 */
[----:B--2---:R-:W-:Y:S01]  /*0f70*/  IMAD.WIDE.U32 R12, R25, R2, RZ ;  /* 0x00000002190c7225 */ /* 0x004fe200078e00ff */
[----:B------:R-:W-:-:S03]  /*0f80*/  @P0 IADD3 R27, R39, R27, RZ ;  /* 0x0000001b271b0210 */ /* 0x000fc60007ffe0ff */
[----:B------:R-:W-:Y:S01]  /*0f90*/  IMAD R32, R7, UR10, R32 ;  /* 0x0000000a07207c24 */ /* 0x000fe2000f8e0220 */
[----:B------:R-:W-:Y:S01]  /*0fa0*/  SEL R28, R14, R12, !P1 ;  /* 0x0000000c0e1c7207 */ /* 0x000fe20004800000 */
[----:B------:R-:W2:Y:S01]  /*0fb0*/  @P0 LDC.64 R6, c[0x0][0x248] ;  /* 0x00009200ff060b82 */ /* 0x000ea20000000a00 */
[----:B------:R-:W-:Y:S01]  /*0fc0*/  IMAD R4, R25, R3, RZ ;  /* 0x0000000319047224 */ /* 0x000fe200078e02ff */
[----:B------:R-:W-:Y:S01]  /*0fd0*/  LOP3.LUT R12, R221, R22, RZ, 0x3c, !PT ;  /* 0x00000016dd0c7212 */ /* 0x000fe200078e3cff */
[----:B------:R-:W-:Y:S01]  /*0fe0*/  IMAD R39, R21, R31, R20 ;  /* 0x0000001f15277224 */ /* 0x000fe200078e0214 */
[----:B------:R-:W-:Y:S01]  /*0ff0*/  @P0 IADD3 R14, R242, R245, RZ ;  /* 0x000000f5f20e0210 */ /* 0x000fe20007ffe0ff */
[----:B------:R-:W-:Y:S01]  /*1000*/  @P1 IMAD.IADD R24, R13, 0x1, R4 ;  /* 0x000000010d181824 */ /* 0x000fe200078e0204 */
[-C--:B------:R-:W-:Y:S01]  /*1010*/  @!P4 IADD3 R11, R11, -R10.reuse, RZ ;  /* 0x8000000a0b0bc210 */ /* 0x080fe20007ffe0ff */
[----:B------:R-:W-:Y:S01]  /*1020*/  IMAD.IADD R39, R41, 0x1, R39 ;  /* 0x0000000129277824 */ /* 0x000fe200078e0227 */
[----:B------:R-:W-:Y:S01]  /*1030*/  ISETP.GE.AND P3, PT, R12, RZ, PT ;  /* 0x000000ff0c00720c */ /* 0x000fe20003f66270 */
[----:B------:R-:W4:Y:S01]  /*1040*/  LDC.64 R4, c[0x0][0x488] ;  /* 0x00012200ff047b82 */ /* 0x000f220000000a00 */
[----:B------:R-:W-:-:S02]  /*1050*/  ISETP.GE.U32.AND P6, PT, R11, R10, PT ;  /* 0x0000000a0b00720c */ /* 0x000fc40003fc6070 */
[----:B------:R-:W-:-:S05]  /*1060*/  @!P4 IADD3 R16, R16, 0x1, RZ ;  /* 0x000000011010c810 */ /* 0x000fca0007ffe0ff */
[----:B------:R-:W1:Y:S06]  /*1070*/  @P1 LDC.64 R12, c[0x0][0x420] ;  /* 0x00010800ff0c1b82 */ /* 0x000e6c0000000a00 */
[----:B------:R-:W-:Y:S02]  /*1080*/  @P6 VIADD R16, R16, 0x1 ;  /* 0x0000000110106836 */ /* 0x000fe40000000000 */
[----:B------:R-:W1:Y:S01]  /*1090*/  @!P1 LDC.64 R10, c[0x0][0x418] ;  /* 0x00010600ff0a9b82 */ /* 0x000e620000000a00 */
[C---:B--2---:R-:W-:Y:S02]  /*10a0*/  @P0 IMAD R18, R14.reuse, R7, RZ ;  /* 0x000000070e120224 */ /* 0x044fe400078e02ff */
[----:B------:R-:W-:Y:S01]  /*10b0*/  @P0 IMAD.WIDE.U32 R14, R14, R6, RZ ;  /* 0x000000060e0e0225 */ /* 0x000fe200078e00ff */
[----:B------:R-:W-:-:S03]  /*10c0*/  @!P3 IADD3 R16, -R16, RZ, RZ ;  /* 0x000000ff1010b210 */ /* 0x000fc60007ffe1ff */
[----:B------:R-:W-:Y:S01]  /*10d0*/  @P0 IMAD.MOV.U32 R20, RZ, RZ, R14 ;  /* 0x000000ffff140224 */ /* 0x000fe200078e000e */
[----:B------:R-:W2:Y:S01]  /*10e0*/  @P2 LDC R36, c[0x0][0x2e4] ;  /* 0x0000b900ff242b82 */ /* 0x000ea20000000800 */
[----:B------:R-:W-:Y:S01]  /*10f0*/  @P0 IADD3 R18, R15, R18, RZ ;  /* 0x000000120f120210 */ /* 0x000fe20007ffe0ff */
[----:B---34-:R-:W-:Y:S06]  /*1100*/  @P0 BRA `(.L_x_780) ;  /* 0x0000000000300947 */ /* 0x018fec0003800000 */
        /* <DEDUP_REMOVED lines=12> */
.L_x_780:
        /* <DEDUP_REMOVED lines=13> */
.L_x_781:
[----:B-1----:R-:W-:Y:S01]  /*12a0*/  @!P1 IMAD R21, R21, R10, RZ ;  /* 0x0000000a15159224 */ /* 0x002fe200078e02ff */
[----:B------:R-:W-:Y:S01]  /*12b0*/  @!P5 LOP3.LUT R16, RZ, R22, RZ, 0x33, !PT ;  /* 0x00000016ff10d212 */ /* 0x000fe200078e33ff */
[----:B------:R-:W-:Y:S01]  /*12c0*/  IMAD R38, R39, UR10, R38 ;  /* 0x0000000a27267c24 */ /* 0x000fe2000f8e0226 */
[----:B------:R-:W-:Y:S01]  /*12d0*/  ISETP.NE.AND P0, PT, R37, RZ, PT ;  /* 0x000000ff2500720c */ /* 0x000fe20003f05270 */
[----:B------:R-:W-:-:S04]  /*12e0*/  IMAD.WIDE.U32 R42, R40, UR10, RZ ;  /* 0x0000000a282a7c25 */ /* 0x000fc8000f8e00ff */
[----:B------:R-:W-:-:S04]  /*12f0*/  @P1 IMAD.WIDE.U32 R14, R25, R12, RZ ;  /* 0x0000000c190e1225 */ /* 0x000fc800078e00ff */
[----:B------:R-:W-:Y:S02]  /*1300*/  @P2 IMAD R22, R222, R35, RZ ;  /* 0x00000023de162224 */ /* 0x000fe400078e02ff */
[----:B------:R-:W-:-:S03]  /*1310*/  IMAD.WIDE.U32 R40, R25, UR10, RZ ;  /* 0x0000000a19287c25 */ /* 0x000fc6000f8e00ff */
[----:B------:R-:W-:Y:S01]  /*1320*/  @P2 SEL R22, R22, R25, !P1 ;  /* 0x0000001916162207 */ /* 0x000fe20004800000 */
[----:B------:R-:W-:Y:S02]  /*1330*/  IMAD R12, R25, UR11, RZ ;  /* 0x0000000b190c7c24 */ /* 0x000fe4000f8e02ff */
[C---:B------:R-:W-:Y:S01]  /*1340*/  @!P1 IMAD R21, R222.reuse, R11, R21 ;  /* 0x0000000bde159224 */ /* 0x040fe200078e0215 */
[----:B------:R-:W-:Y:S01]  /*1350*/  IADD3 R11, R43, R38, RZ ;  /* 0x000000262b0b7210 */ /* 0x000fe20007ffe0ff */
[----:B------:R-:W-:Y:S01]  /*1360*/  @!P1 IMAD.WIDE.U32 R38, R222, R10, RZ ;  /* 0x0000000ade269225 */ /* 0x000fe200078e00ff */
[----:B------:R-:W-:Y:S02]  /*1370*/  SEL R10, R42, R40, !P1 ;  /* 0x000000282a0a7207 */ /* 0x000fe40004800000 */
[----:B------:R-:W-:Y:S01]  /*1380*/  @P1 IADD3 R11, R41, R12, RZ ;  /* 0x0000000c290b1210 */ /* 0x000fe20007ffe0ff */
[----:B------:R-:W-:Y:S01]  /*1390*/  IMAD.WIDE.U32 R40, R34, R4, RZ ;  /* 0x0000000422287225 */ /* 0x000fe200078e00ff */
[----:B------:R-:W-:-:S03]  /*13a0*/  @!P1 MOV R14, R38 ;  /* 0x00000026000e9202 */ /* 0x000fc60000000f00 */
[----:B------:R-:W-:Y:S01]  /*13b0*/  @P1 IMAD R13, R25, R13, R15 ;  /* 0x0000000d190d1224 */ /* 0x000fe200078e020f */
[----:B------:R-:W-:Y:S01]  /*13c0*/  @!P1 IADD3 R13, R39, R21, RZ ;  /* 0x00000015270d9210 */ /* 0x000fe20007ffe0ff */
[C---:B--2---:R-:W-:Y:S01]  /*13d0*/  @P2 IMAD R232, R221.reuse, R36, R22 ;  /* 0x00000024dde82224 */ /* 0x044fe200078e0216 */
[----:B------:R-:W-:Y:S01]  /*13e0*/  SHF.R.S32.HI R21, RZ, 0x1f, R17 ;  /* 0x0000001fff157819 */ /* 0x000fe20000011411 */
[----:B------:R-:W-:Y:S01]  /*13f0*/  @!P2 IMAD R12, R222, UR30, R221 ;  /* 0x0000001ede0cac24 */ /* 0x000fe2000f8e02dd */
[----:B------:R-:W-:Y:S01]  /*1400*/  SHF.R.S32.HI R22, RZ, 0x1f, R16 ;  /* 0x0000001fff167819 */ /* 0x000fe20000011410 */
[----:B------:R-:W-:Y:S02]  /*1410*/  IMAD R34, R34, R5, R41 ;  /* 0x0000000522227224 */ /* 0x000fe400078e0229 */
[----:B------:R-:W-:Y:S02]  /*1420*/  IMAD R36, R221, UR4, RZ ;  /* 0x00000004dd247c24 */ /* 0x000fe4000f8e02ff */
[----:B------:R-:W-:Y:S01]  /*1430*/  IMAD.WIDE.U32 R38, R33, UR10, RZ ;  /* 0x0000000a21267c25 */ /* 0x000fe2000f8e00ff */
[----:B------:R-:W-:-:S02]  /*1440*/  SHF.R.S32.HI R33, RZ, 0x1f, R221 ;  /* 0x0000001fff217819 */ /* 0x000fc400000114dd */
[----:B------:R-:W-:Y:S01]  /*1450*/  SEL R34, R34, RZ, P0 ;  /* 0x000000ff22227207 */ /* 0x000fe20000000000 */
[----:B------:R-:W-:Y:S01]  /*1460*/  @!P2 IMAD R232, R12, R35, RZ ;  /* 0x000000230ce8a224 */ /* 0x000fe200078e02ff */
[----:B------:R-:W-:Y:S02]  /*1470*/  SEL R35, R40, RZ, P0 ;  /* 0x000000ff28237207 */ /* 0x000fe40000000000 */
[----:B------:R-:W-:Y:S02]  /*1480*/  SHF.R.S32.HI R12, RZ, 0x1f, R36 ;  /* 0x0000001fff0c7819 */ /* 0x000fe40000011424 */
        /* <DEDUP_REMOVED lines=9> */
.L_x_782:
[----:B------:R-:W-:-:S04]  /*1520*/  IMAD R234, R222, UR30, R221 ;  /* 0x0000001edeea7c24 */ /* 0x000fc8000f8e02dd */
[----:B------:R-:W-:-:S07]  /*1530*/  IMAD R234, R234, R31, RZ ;  /* 0x0000001feaea7224 */ /* 0x000fce00078e02ff */
.L_x_783:
[----:B------:R-:W1:Y:S01]  /*1540*/  LDC.64 R4, c[0x0][0x420] ;  /* 0x00010800ff047b82 */ /* 0x000e620000000a00 */
[----:B------:R-:W2:Y:S01]  /*1550*/  S2R R15, SR_TID.X ;  /* 0x00000000000f7919 */ /* 0x000ea20000002100 */
[----:B------:R-:W-:Y:S01]  /*1560*/  UIMAD UR30, UR4, UR30, URZ ;  /* 0x0000001e041e72a4 */ /* 0x000fe2000f8e023f */
[----:B------:R-:W-:Y:S01]  /*1570*/  SHF.R.S32.HI R217, RZ, 0x1f, R216 ;  /* 0x0000001fffd97819 */ /* 0x000fe200000114d8 */
[C---:B------:R-:W-:Y:S01]  /*1580*/  IMAD.IADD R234, R29.reuse, 0x1, R234 ;  /* 0x000000011dea7824 */ /* 0x040fe200078e02ea */
[----:B------:R-:W-:Y:S01]  /*1590*/  ULDC.64 UR10, c[0x0][0x428] ;  /* 0x00010a00000a7ab9 */ /* 0x000fe20000000a00 */
[----:B------:R-:W-:Y:S01]  /*15a0*/  USHF.L.U32 UR29, UR30, 0x6, URZ ;  /* 0x000000061e1d7899 */ /* 0x000fe2000800063f */
[----:B------:R-:W-:Y:S01]  /*15b0*/  IMAD.IADD R232, R29, 0x1, R232 ;  /* 0x000000011de87824 */ /* 0x000fe200078e02e8 */
[----:B------:R-:W-:Y:S01]  /*15c0*/  ULDC.64 UR14, c[0x0][0x210] ;  /* 0x00008400000e7ab9 */ /* 0x000fe20000000a00 */
[----:B------:R-:W-:Y:S01]  /*15d0*/  ULDC.64 UR12, c[0x0][0x3e0] ;  /* 0x0000f800000c7ab9 */ /* 0x000fe20000000a00 */
[----:B------:R-:W-:Y:S01]  /*15e0*/  USHF.R.S32.HI UR4, URZ, 0x1f, UR29 ;  /* 0x0000001f3f047899 */ /* 0x000fe2000801141d */
[----:B------:R-:W-:Y:S01]  /*15f0*/  BSSY B1, `(.L_x_779) ;  /* 0x000062c000017945 */ /* 0x000fe20003800000 */
[----:B------:R-:W-:-:S02]  /*1600*/  IADD3 R36, P4, P3, R38, UR29, R36 ;  /* 0x0000001d26247c10 */ /* 0x000fc4000fb9e024 */
[----:B------:R-:W-:Y:S02]  /*1610*/  IADD3 R38, P1, R216, R14, RZ ;  /* 0x0000000ed8267210 */ /* 0x000fe40007f3e0ff */
[----:B------:R-:W-:Y:S02]  /*1620*/  IADD3.X R37, R37, UR4, R12, P4, P3 ;  /* 0x0000000425257c10 */ /* 0x000fe4000a7e640c */
[----:B------:R-:W-:Y:S01]  /*1630*/  ISETP.GE.AND P4, PT, R26, 0x1, PT ;  /* 0x000000011a00780c */ /* 0x000fe20003f86270 */
[----:B------:R-:W-:Y:S01]  /*1640*/  IMAD.X R39, R217, 0x1, R13, P1 ;  /* 0x00000001d9277824 */ /* 0x000fe200008e060d */
[----:B------:R-:W-:Y:S02]  /*1650*/  SHF.R.S32.HI R13, RZ, 0x1f, R214 ;  /* 0x0000001fff0d7819 */ /* 0x000fe400000114d6 */
[----:B------:R-:W-:Y:S01]  /*1660*/  IADD3 R10, P2, P1, R35, R36, R10 ;  /* 0x00000024230a7210 */ /* 0x000fe2000795e00a */
[-C--:B-1----:R-:W-:Y:S01]  /*1670*/  IMAD R14, R23, R4.reuse, RZ ;  /* 0x00000004170e7224 */ /* 0x082fe200078e02ff */
[----:B------:R-:W-:Y:S01]  /*1680*/  LEA.HI.SX32 R241, R19, 0xffffffff, 0x1a ;  /* 0xffffffff13f17811 */ /* 0x000fe200078fd2ff */
[----:B------:R-:W-:Y:S01]  /*1690*/  IMAD.WIDE.U32 R40, R29, R4, R38 ;  /* 0x000000041d287225 */ /* 0x000fe200078e0026 */
[----:B------:R-:W-:-:S02]  /*16a0*/  IADD3.X R11, R34, R37, R11, P2, P1 ;  /* 0x00000025220b7210 */ /* 0x000fc400017e240b */
[----:B------:R-:W1:Y:S01]  /*16b0*/  LDC.64 R36, c[0x0][0x2b0] ;  /* 0x0000ac00ff247b82 */ /* 0x000e620000000a00 */
[----:B------:R-:W-:Y:S01]  /*16c0*/  IMAD R14, R29, R5, R14 ;  /* 0x000000051d0e7224 */ /* 0x000fe200078e020e */
[----:B------:R-:W-:Y:S02]  /*16d0*/  IADD3 R29, P3, R214, R29, RZ ;  /* 0x0000001dd61d7210 */ /* 0x000fe40007f7e0ff */
[----:B--2---:R-:W-:Y:S02]  /*16e0*/  SHF.R.S32.HI R12, RZ, 0x1f, R15 ;  /* 0x0000001fff0c7819 */ /* 0x004fe4000001140f */
[----:B------:R-:W-:Y:S01]  /*16f0*/  IADD3 R41, R41, R14, RZ ;  /* 0x0000000e29297210 */ /* 0x000fe20007ffe0ff */
[----:B------:R-:W-:Y:S01]  /*1700*/  IMAD.X R23, R13, 0x1, R23, P3 ;  /* 0x000000010d177824 */ /* 0x000fe200018e0617 */
[----:B------:R-:W-:Y:S01]  /*1710*/  LEA.HI R32, R12, R15, RZ, 0x5 ;  /* 0x0000000f0c207211 */ /* 0x000fe200078f28ff */
[----:B------:R-:W-:-:S03]  /*1720*/  IMAD.WIDE.U32 R38, R29, R2, R216 ;  /* 0x000000021d267225 */ /* 0x000fc600078e00d8 */
[----:B------:R-:W-:Y:S01]  /*1730*/  SHF.R.S32.HI R32, RZ, 0x5, R32 ;  /* 0x00000005ff207819 */ /* 0x000fe20000011420 */
[----:B------:R-:W-:Y:S01]  /*1740*/  IMAD R34, R23, R2, RZ ;  /* 0x0000000217227224 */ /* 0x000fe200078e02ff */
[----:B------:R-:W-:Y:S01]  /*1750*/  IADD3 R38, P2, R28, R38, RZ ;  /* 0x000000261c267210 */ /* 0x000fe20007f5e0ff */
[----:B------:R-:W-:Y:S02]  /*1760*/  IMAD R14, R33, UR10, RZ ;  /* 0x0000000a210e7c24 */ /* 0x000fe4000f8e02ff */
[----:B------:R-:W-:Y:S02]  /*1770*/  IMAD R23, R29, R3, R34 ;  /* 0x000000031d177224 */ /* 0x000fe400078e0222 */
[----:B------:R-:W2:Y:S01]  /*1780*/  LDC.64 R34, c[0x0][0x478] ;  /* 0x00011e00ff227b82 */ /* 0x000ea20000000a00 */
[----:B------:R-:W-:Y:S02]  /*1790*/  IMAD R25, R32, UR30, R219 ;  /* 0x0000001e20197c24 */ /* 0x000fe4000f8e02db */
[C---:B------:R-:W-:Y:S01]  /*17a0*/  IMAD R14, R221.reuse, UR11, R14 ;  /* 0x0000000bdd0e7c24 */ /* 0x040fe2000f8e020e */
[----:B------:R-:W-:Y:S01]  /*17b0*/  IADD3.X R39, R24, R39, R23, P2, !PT ;  /* 0x0000002718277210 */ /* 0x000fe200017fe417 */
[----:B------:R-:W-:Y:S01]  /*17c0*/  IMAD.WIDE.U32 R40, R221, UR10, R40 ;  /* 0x0000000add287c25 */ /* 0x000fe2000f8e0028 */
[----:B------:R-:W-:Y:S01]  /*17d0*/  ULDC.64 UR10, c[0x0][0x258] ;  /* 0x00009600000a7ab9 */ /* 0x000fe20000000a00 */
[----:B------:R-:W-:-:S02]  /*17e0*/  IADD3 R185, P1, R25, R10, RZ ;  /* 0x0000000a19b97210 */ /* 0x000fc40007f3e0ff */
[----:B------:R-:W-:Y:S01]  /*17f0*/  IMAD.IADD R29, R41, 0x1, R14 ;  /* 0x00000001291d7824 */ /* 0x000fe200078e020e */
[----:B------:R-:W-:Y:S01]  /*1800*/  MOV R28, R40 ;  /* 0x00000028001c7202 */ /* 0x000fe20000000f00 */
[----:B------:R-:W-:Y:S01]  /*1810*/  IMAD R14, R33, UR10, RZ ;  /* 0x0000000a210e7c24 */ /* 0x000fe2000f8e02ff */
[----:B------:R-:W-:Y:S01]  /*1820*/  LEA.HI.X.SX32 R10, R25, R11, 0x1, P1 ;  /* 0x0000000b190a7211 */ /* 0x000fe200008f0eff */
[-C--:B------:R-:W-:Y:S02]  /*1830*/  IMAD R23, R13, R4.reuse, RZ ;  /* 0x000000040d177224 */ /* 0x080fe400078e02ff */
[C---:B------:R-:W-:Y:S02]  /*1840*/  IMAD R11, R221.reuse, UR11, R14 ;  /* 0x0000000bdd0b7c24 */ /* 0x040fe4000f8e020e */
[----:B------:R-:W-:Y:S01]  /*1850*/  IMAD.WIDE.U32 R24, R221, UR10, R38 ;  /* 0x0000000add187c25 */ /* 0x000fe2000f8e0026 */
[----:B------:R-:W-:Y:S02]  /*1860*/  ULDC.64 UR10, c[0x0][0x400] ;  /* 0x00010000000a7ab9 */ /* 0x000fe40000000a00 */
[C---:B------:R-:W-:Y:S01]  /*1870*/  LEA R184, P1, R185.reuse, UR10, 0x2 ;  /* 0x0000000ab9b87c11 */ /* 0x040fe2000f8210ff */
[----:B------:R-:W-:Y:S01]  /*1880*/  IMAD R23, R214, R5, R23 ;  /* 0x00000005d6177224 */ /* 0x000fe200078e0217 */
[----:B------:R-:W-:Y:S01]  /*1890*/  LEA R248, P3, R24, UR14, 0x1 ;  /* 0x0000000e18f87c11 */ /* 0x000fe2000f8608ff */
[----:B------:R-:W-:Y:S01]  /*18a0*/  IMAD.WIDE.U32 R28, R214, R4, R28 ;  /* 0x00000004d61c7225 */ /* 0x000fe200078e001c */
[----:B------:R-:W-:-:S03]  /*18b0*/  LEA.HI.X R185, R185, UR11, R10, 0x2, P1 ;  /* 0x0000000bb9b97c11 */ /* 0x000fc600088f140a */
[----:B------:R-:W-:Y:S01]  /*18c0*/  IMAD.IADD R14, R25, 0x1, R11 ;  /* 0x00000001190e7824 */ /* 0x000fe200078e020b */
[----:B------:R-:W-:Y:S01]  /*18d0*/  IADD3 R23, R29, R23, RZ ;  /* 0x000000171d177210 */ /* 0x000fe20007ffe0ff */
[----:B-1----:R-:W-:Y:S01]  /*18e0*/  IMAD.WIDE R232, R232, 0x4, R36 ;  /* 0x00000004e8e87825 */ /* 0x002fe200078e0224 */
[----:B------:R-:W-:Y:S02]  /*18f0*/  LEA R246, P2, R28, UR12, 0x1 ;  /* 0x0000000c1cf67c11 */ /* 0x000fe4000f8408ff */
[----:B------:R-:W-:Y:S01]  /*1900*/  LEA.HI.X R249, R24, UR15, R14, 0x1, P3 ;  /* 0x0000000f18f97c11 */ /* 0x000fe200098f0c0e */
[----:B--2---:R-:W-:Y:S01]  /*1910*/  IMAD.WIDE R234, R234, 0x4, R34 ;  /* 0x00000004eaea7825 */ /* 0x004fe200078e0222 */
[----:B------:R-:W-:Y:S01]  /*1920*/  LEA.HI.X R247, R28, UR13, R23, 0x1, P2 ;  /* 0x0000000d1cf77c11 */ /* 0x000fe200090f0c17 */
[----:B------:R-:W-:Y:S08]  /*1930*/  @!P4 BRA `(.L_x_784) ;  /* 0x0000005400c4c947 */ /* 0x000ff00003800000 */
[----:B------:R-:W-:Y:S01]  /*1940*/  @P0 BAR.SYNC.DEFER_BLOCKING 0x0 ;  /* 0x0000000000000b1d */ /* 0x000fe20000010000 */
[----:B------:R-:W-:Y:S01]  /*1950*/  IMAD R11, R224, -0x40, R243 ;  /* 0xffffffc0e00b7824 */ /* 0x000fe200078e02f3 */
[----:B------:R-:W-:Y:S01]  /*1960*/  LEA R230, R220, UR5, 0x1 ;  /* 0x00000005dce67c11 */ /* 0x000fe2000f8e08ff */
[----:B------:R-:W-:-:S03]  /*1970*/  IMAD.WIDE.U32 R34, R17, R8, R216 ;  /* 0x0000000811227225 */ /* 0x000fc600078e00d8 */
[----:B------:R-:W-:Y:S01]  /*1980*/  ISETP.GE.AND P6, PT, R214, R11, PT ;  /* 0x0000000bd600720c */ /* 0x000fe20003fc6270 */
[----:B------:R-:W-:Y:S01]  /*1990*/  IMAD R32, R21, R8, RZ ;  /* 0x0000000815207224 */ /* 0x000fe200078e02ff */
[----:B------:R-:W-:Y:S01]  /*19a0*/  IADD3 R34, P1, R30, R34, RZ ;  /* 0x000000221e227210 */ /* 0x000fe20007f3e0ff */
[----:B------:R-:W-:Y:S01]  /*19b0*/  ULDC.64 UR10, c[0x0][0x268] ;  /* 0x00009a00000a7ab9 */ /* 0x000fe20000000a00 */
[C---:B------:R-:W-:Y:S01]  /*19c0*/  IMAD R19, R241.reuse, -0x40, R26 ;  /* 0xffffffc0f1137824 */ /* 0x040fe200078e021a */
[----:B------:R-:W-:Y:S01]  /*19d0*/  LEA.HI R26, R241, R241, RZ, 0x1 ;  /* 0x000000f1f11a7211 */ /* 0x000fe200078f08ff */
[----:B------:R-:W-:Y:S01]  /*19e0*/  IMAD R30, R17, R9, R32 ;  /* 0x00000009111e7224 */ /* 0x000fe200078e0220 */
[----:B------:R-:W-:Y:S01]  /*19f0*/  BSSY B0, `(.L_x_785) ;  /* 0x0000029000007945 */ /* 0x000fe20003800000 */
[----:B------:R-:W-:Y:S01]  /*1a00*/  VIADD R10, R214, 0x20 ;  /* 0x00000020d60a7836 */ /* 0x000fe20000000000 */
[----:B------:R-:W-:Y:S02]  /*1a10*/  LOP3.LUT R26, R26, 0xfffffffe, RZ, 0xc0, !PT ;  /* 0xfffffffe1a1a7812 */ /* 0x000fe400078ec0ff */
[----:B------:R-:W-:Y:S01]  /*1a20*/  IADD3.X R35, R27, R35, R30, P1, !PT ;  /* 0x000000231b237210 */ /* 0x000fe20000ffe41e */
[----:B------:R-:W-:Y:S01]  /*1a30*/  IMAD R27, R22, UR10, RZ ;  /* 0x0000000a161b7c24 */ /* 0x000fe2000f8e02ff */
[----:B------:R-:W-:-:S02]  /*1a40*/  ISETP.GE.AND P5, PT, R10, R11, PT ;  /* 0x0000000b0a00720c */ /* 0x000fc40003fa6270 */
[-C--:B------:R-:W-:Y:S01]  /*1a50*/  ISETP.GE.AND P2, PT, R10, R19.reuse, PT ;  /* 0x000000130a00720c */ /* 0x080fe20003f46270 */
[----:B------:R-:W-:Y:S01]  /*1a60*/  IMAD R27, R16, UR11, R27 ;  /* 0x0000000b101b7c24 */ /* 0x000fe2000f8e021b */
[----:B------:R-:W-:Y:S01]  /*1a70*/  ISETP.GE.AND P4, PT, R214, R19, PT ;  /* 0x00000013d600720c */ /* 0x000fe20003f86270 */
[----:B------:R1:W-:Y:S01]  /*1a80*/  @P6 STS.128 [R230+0x10000], RZ ;  /* 0x010000ffe6006388 */ /* 0x0003e20000000c00 */
[----:B------:R-:W-:Y:S01]  /*1a90*/  IMAD.WIDE.U32 R32, R16, UR10, R34 ;  /* 0x0000000a10207c25 */ /* 0x000fe2000f8e0022 */
[----:B------:R-:W-:Y:S02]  /*1aa0*/  IADD3 R26, R241, -R26, RZ ;  /* 0x8000001af11a7210 */ /* 0x000fe40007ffe0ff */
[----:B------:R1:W-:Y:S01]  /*1ab0*/  @P6 STS.128 [R230+0x12000], RZ ;  /* 0x012000ffe6006388 */ /* 0x0003e20000000c00 */
[----:B------:R-:W-:Y:S01]  /*1ac0*/  IMAD.IADD R27, R33, 0x1, R27 ;  /* 0x00000001211b7824 */ /* 0x000fe200078e021b */
        /* <DEDUP_REMOVED lines=27> */
.L_x_786:
[----:B------:R-:W-:Y:S05]  /*1c80*/  BSYNC B0 ;  /* 0x0000000000007941 */ /* 0x000fea0003800000 */
.L_x_785:
[----:B------:R4:W-:Y:S01]  /*1c90*/  @P5 STS.128 [R230+0x11000], RZ ;  /* 0x011000ffe6005388 */ /* 0x0009e20000000c00 */
[----:B------:R-:W-:Y:S03]  /*1ca0*/  BSSY B0, `(.L_x_787) ;  /* 0x000001e000007945 */ /* 0x000fe60003800000 */
[----:B------:R4:W-:Y:S01]  /*1cb0*/  @P5 STS.128 [R230+0x13000], RZ ;  /* 0x013000ffe6005388 */ /* 0x0009e20000000c00 */
[----:B------:R-:W-:Y:S05]  /*1cc0*/  @P5 BRA `(.L_x_788) ;  /* 0x00000000006c5947 */ /* 0x000fea0003800000 */
[----:B------:R-:W-:Y:S01]  /*1cd0*/  ULDC UR4, c[0x0][0x2d0] ;  /* 0x0000b40000047ab9 */ /* 0x000fe20000000800 */
[----:B------:R-:W-:Y:S02]  /*1ce0*/  IADD3 R31, P0, R214, 0x20, RZ ;  /* 0x00000020d61f7810 */ /* 0x000fe40007f1e0ff */
[----:B------:R-:W-:-:S03]  /*1cf0*/  ISETP.GE.AND P1, PT, R216, UR4, PT ;  /* 0x00000004d8007c0c */ /* 0x000fc6000bf26270 */
[----:B------:R-:W-:Y:S01]  /*1d00*/  IMAD.X R33, RZ, RZ, R13, P0 ;  /* 0x000000ffff217224 */ /* 0x000fe200000e060d */
[----:B------:R-:W-:-:S03]  /*1d10*/  ISETP.GE.AND P0, PT, R223, UR4, PT ;  /* 0x00000004df007c0c */ /* 0x000fc6000bf06270 */
[----:B------:R-:W-:Y:S01]  /*1d20*/  IMAD R30, R33, R8, RZ ;  /* 0x00000008211e7224 */ /* 0x000fe200078e02ff */
[----:B------:R-:W-:-:S03]  /*1d30*/  MOV R33, R27 ;  /* 0x0000001b00217202 */ /* 0x000fc60000000f00 */
[C---:B------:R-:W-:Y:S02]  /*1d40*/  IMAD R30, R31.reuse, R9, R30 ;  /* 0x000000091f1e7224 */ /* 0x040fe400078e021e */
[----:B--23--:R-:W2:Y:S01]  /*1d50*/  @!P1 LDC.64 R10, c[0x0][0x220] ;  /* 0x00008800ff0a9b82 */ /* 0x00cea20000000a00 */
[----:B------:R-:W-:Y:S01]  /*1d60*/  IMAD.WIDE.U32 R32, R31, R8, R32 ;  /* 0x000000081f207225 */ /* 0x000fe200078e0020 */
        /* <DEDUP_REMOVED lines=11> */
[----:B------:R-:W-:-:S04]  /*1e20*/  LEA R8, P0, R32, UR10, 0x1 ;  /* 0x0000000a20087c11 */ /* 0x000fc8000f8008ff */
[----:B------:R-:W-:-:S05]  /*1e30*/  LEA.HI.X R9, R32, UR11, R30, 0x1, P0 ;  /* 0x0000000b20097c11 */ /* 0x000fca00080f0c1e */
[----:B------:R-:W-:Y:S01]  /*1e40*/  @!PT LDS RZ, [RZ] ;  /* 0x00000000fffff984 */ /* 0x000fe20000000800 */
[----:B------:R-:W-:Y:S01]  /*1e50*/  @!PT LDS RZ, [RZ] ;  /* 0x00000000fffff984 */ /* 0x000fe20000000800 */
[----:B------:R-:W-:Y:S01]  /*1e60*/  @!PT LDS RZ, [RZ] ;  /* 0x00000000fffff984 */ /* 0x000fe20000000800 */
[----:B------:R2:W-:Y:S04]  /*1e70*/  LDGSTS.E.BYPASS.LTC128B.128 [R230+0x13000], desc[UR38][R8.64+0x80] ;  /* 0x1300008008e67fae */ /* 0x0005e8000b901d66 */
.L_x_788:
[----:B------:R-:W-:Y:S05]  /*1e80*/  BSYNC B0 ;  /* 0x0000000000007941 */ /* 0x000fea0003800000 */
.L_x_787:
[----:B------:R-:W0:Y:S01]  /*1e90*/  LDGDEPBAR ;  /* 0x00000000000079af */ /* 0x000e220000000000 */
[----:B------:R-:W-:Y:S01]  /*1ea0*/  BSSY B0, `(.L_x_789) ;  /* 0x0000013000007945 */ /* 0x000fe20003800000 */
[----:B------:R-:W-:Y:S02]  /*1eb0*/  ISETP.NE.AND P3, PT, R26, 0x1, PT ;  /* 0x000000011a00780c */ /* 0x000fe40003f65270 */
        /* <DEDUP_REMOVED lines=17> */
.L_x_790:
[----:B------:R-:W-:Y:S05]  /*1fd0*/  BSYNC B0 ;  /* 0x0000000000007941 */ /* 0x000fea0003800000 */
.L_x_789:
[----:B------:R1:W-:Y:S01]  /*1fe0*/  @P2 STS.128 [R230+0x9000], RZ ;  /* 0x009000ffe6002388 */ /* 0x0003e20000000c00 */
[----:B------:R-:W-:Y:S01]  /*1ff0*/  BSSY B0, `(.L_x_791) ;  /* 0x0000018000007945 */ /* 0x000fe20003800000 */
[----:B--2---:R-:W-:Y:S02]  /*2000*/  IADD3 R9, R220, 0x2000, RZ ;  /* 0x00002000dc097810 */ /* 0x004fe40007ffe0ff */
[----:B------:R1:W-:Y:S01]  /*2010*/  @P2 STS.128 [R230+0xb000], RZ ;  /* 0x00b000ffe6002388 */ /* 0x0003e20000000c00 */
[----:B------:R-:W-:Y:S05]  /*2020*/  @P2 BRA `(.L_x_792) ;  /* 0x0000000000502947 */ /* 0x000fea0003800000 */
[----:B------:R-:W-:Y:S02]  /*2030*/  ULDC UR4, c[0x0][0x2d0] ;  /* 0x0000b40000047ab9 */ /* 0x000fe40000000800 */
[----:B------:R-:W-:-:S13]  /*2040*/  ISETP.GE.AND P1, PT, R216, UR4, PT ;  /* 0x00000004d8007c0c */ /* 0x000fda000bf26270 */
[C---:B---3--:R-:W-:Y:S01]  /*2050*/  @!P1 LEA R10, P0, R4.reuse, R246, 0x6 ;  /* 0x000000f6040a9211 */ /* 0x048fe200078030ff */
        /* <DEDUP_REMOVED lines=17> */
.L_x_792:
[----:B------:R-:W-:Y:S05]  /*2170*/  BSYNC B0 ;  /* 0x0000000000007941 */ /* 0x000fea0003800000 */
.L_x_791:
        /* <DEDUP_REMOVED lines=13> */
.L_x_794:
        /* <DEDUP_REMOVED lines=20> */
.L_x_795:
[----:B------:R-:W-:Y:S05]  /*2390*/  BSYNC B0 ;  /* 0x0000000000007941 */ /* 0x000fea0003800000 */
.L_x_793:
[----:B------:R-:W-:Y:S01]  /*23a0*/  BSSY B0, `(.L_x_796) ;  /* 0x0000027000007945 */ /* 0x000fe20003800000 */
[----:B---3--:R-:W-:Y:S01]  /*23b0*/  SHF.L.U32 R5, R3, 0x5, RZ ;  /* 0x0000000503057819 */ /* 0x008fe200000006ff */
        /* <DEDUP_REMOVED lines=11> */
.L_x_797:
[----:B------:R-:W-:Y:S02]  /*2470*/  ULDC UR4, c[0x0][0x2d0] ;  /* 0x0000b40000047ab9 */ /* 0x000fe40000000800 */
[----:B------:R-:W-:Y:S02]  /*2480*/  ISETP.GE.AND P1, PT, R216, UR4, PT ;  /* 0x00000004d8007c0c */ /* 0x000fe4000bf26270 */
[----:B------:R-:W-:-:S11]  /*2490*/  ISETP.GE.AND P0, PT, R223, UR4, PT ;  /* 0x00000004df007c0c */ /* 0x000fd6000bf06270 */
[C---:B--2---:R-:W-:Y:S01]  /*24a0*/  @!P1 LEA R10, P2, R2.reuse, R248, 0x6 ;  /* 0x000000f8020a9211 */ /* 0x044fe200078430ff */
        /* <DEDUP_REMOVED lines=16> */
[----:B------:R-:W-:-:S04]  /*25b0*/  LEA R2, P0, R24, UR14, 0x1 ;  /* 0x0000000e18027c11 */ /* 0x000fc8000f8008ff */
[----:B------:R-:W-:-:S05]  /*25c0*/  LEA.HI.X R3, R24, UR15, R5, 0x1, P0 ;  /* 0x0000000f18037c11 */ /* 0x000fca00080f0c05 */
[----:B------:R-:W-:Y:S01]  /*25d0*/  @!PT LDS RZ, [RZ] ;  /* 0x00000000fffff984 */ /* 0x000fe20000000800 */
[----:B------:R-:W-:Y:S01]  /*25e0*/  @!PT LDS RZ, [RZ] ;  /* 0x00000000fffff984 */ /* 0x000fe20000000800 */
[----:B------:R-:W-:Y:S01]  /*25f0*/  @!PT LDS RZ, [RZ] ;  /* 0x00000000fffff984 */ /* 0x000fe20000000800 */
[----:B------:R3:W-:Y:S04]  /*2600*/  LDGSTS.E.BYPASS.LTC128B.128 [R240+0x3000], desc[UR38][R2.64+0x80] ;  /* 0x0300008002f07fae */ /* 0x0007e8000b901d66 */
.L_x_798:
[----:B------:R-:W-:Y:S05]  /*2610*/  BSYNC B0 ;  /* 0x0000000000007941 */ /* 0x000fea0003800000 */
.L_x_796:
[----:B------:R1:W-:Y:S01]  /*2620*/  @P6 STS.128 [R230+0xc000], RZ ;  /* 0x00c000ffe6006388 */ /* 0x0003e20000000c00 */
[-C--:B------:R-:W-:Y:S01]  /*2630*/  IMAD.WIDE.U32 R4, R17, R6.reuse, R216 ;  /* 0x0000000611047225 */ /* 0x080fe200078e00d8 */
[----:B------:R-:W-:Y:S01]  /*2640*/  ULDC.64 UR10, c[0x0][0x260] ;  /* 0x00009800000a7ab9 */ /* 0x000fe20000000a00 */
[----:B------:R-:W-:Y:S01]  /*2650*/  BSSY B0, `(.L_x_799) ;  /* 0x000002e000007945 */ /* 0x000fe20003800000 */
[----:B------:R1:W-:Y:S01]  /*2660*/  @P6 STS.128 [R230+0xe000], RZ ;  /* 0x00e000ffe6006388 */ /* 0x0003e20000000c00 */
[----:B---3--:R-:W-:Y:S01]  /*2670*/  IMAD R2, R21, R6, RZ ;  /* 0x0000000615027224 */ /* 0x008fe200078e02ff */
[----:B--2---:R-:W-:Y:S01]  /*2680*/  IADD3 R10, P0, R20, R4, RZ ;  /* 0x00000004140a7210 */ /* 0x004fe20007f1e0ff */
[----:B------:R-:W-:Y:S01]  /*2690*/  IMAD R9, R22, UR10, RZ ;  /* 0x0000000a16097c24 */ /* 0x000fe2000f8e02ff */
[C---:B------:R-:W-:Y:S01]  /*26a0*/  ISETP.GE.AND P1, PT, R218.reuse, R19, PT ;  /* 0x00000013da00720c */ /* 0x040fe20003f26270 */
[----:B------:R-:W-:Y:S01]  /*26b0*/  IMAD R3, R17, R7, R2 ;  /* 0x0000000711037224 */ /* 0x000fe200078e0202 */
[----:B------:R-:W-:Y:S01]  /*26c0*/  MOV R238, 0x7f800000 ;  /* 0x7f80000000ee7802 */ /* 0x000fe20000000f00 */
[----:B------:R-:W-:-:S02]  /*26d0*/  VIADD R2, R218, 0x8 ;  /* 0x00000008da027836 */ /* 0x000fc40000000000 */
[----:B------:R-:W-:Y:S01]  /*26e0*/  IMAD.SHL.U32 R237, R218, 0x4, RZ ;  /* 0x00000004daed7824 */ /* 0x000fe200078e00ff */
[----:B------:R-:W-:Y:S01]  /*26f0*/  IADD3.X R11, R18, R5, R3, P0, !PT ;  /* 0x00000005120b7210 */ /* 0x000fe200007fe403 */
[----:B------:R-:W-:Y:S01]  /*2700*/  IMAD R9, R16, UR11, R9 ;  /* 0x0000000b10097c24 */ /* 0x000fe2000f8e0209 */
[----:B------:R-:W-:Y:S01]  /*2710*/  SHF.R.S32.HI R5, RZ, 0x1f, R218 ;  /* 0x0000001fff057819 */ /* 0x000fe200000114da */
[----:B------:R-:W-:Y:S01]  /*2720*/  IMAD.MOV.U32 R239, RZ, RZ, 0x7f800000 ;  /* 0x7f800000ffef7424 */ /* 0x000fe200078e00ff */
[----:B------:R-:W-:Y:S01]  /*2730*/  ISETP.GE.AND P0, PT, R2, R19, PT ;  /* 0x000000130200720c */ /* 0x000fe20003f06270 */
[----:B------:R-:W-:Y:S01]  /*2740*/  IMAD.WIDE.U32 R10, R16, UR10, R10 ;  /* 0x0000000a100a7c25 */ /* 0x000fe2000f8e000a */
[----:B------:R-:W-:Y:S02]  /*2750*/  SHF.L.U64.HI R2, R218, 0x2, R5 ;  /* 0x00000002da027819 */ /* 0x000fe40000010205 */
[----:B------:R-:W-:Y:S02]  /*2760*/  IADD3 R18, P2, R237, R232, RZ ;  /* 0x000000e8ed127210 */ /* 0x000fe40007f5e0ff */
[----:B------:R-:W-:-:S02]  /*2770*/  IADD3 R9, R11, R9, RZ ;  /* 0x000000090b097210 */ /* 0x000fc40007ffe0ff */
[----:B------:R-:W-:Y:S01]  /*2780*/  IADD3.X R19, R2, R233, RZ, P2, !PT ;  /* 0x000000e902137210 */ /* 0x000fe200017fe4ff */
[----:B-1----:R-:W-:Y:S08]  /*2790*/  @P6 BRA `(.L_x_800) ;  /* 0x0000000000646947 */ /* 0x002ff00003800000 */
[----:B------:R-:W-:Y:S01]  /*27a0*/  ULDC UR4, c[0x0][0x2d0] ;  /* 0x0000b40000047ab9 */ /* 0x000fe20000000800 */
[-C--:B------:R-:W-:Y:S01]  /*27b0*/  IMAD R4, R13, R6.reuse, RZ ;  /* 0x000000060d047224 */ /* 0x080fe200078e02ff */
[----:B------:R-:W-:Y:S01]  /*27c0*/  ISETP.GE.AND P4, PT, R216, UR4, PT ;  /* 0x00000004d8007c0c */ /* 0x000fe2000bf86270 */
[----:B------:R-:W-:Y:S01]  /*27d0*/  IMAD.MOV.U32 R8, RZ, RZ, R10 ;  /* 0x000000ffff087224 */ /* 0x000fe200078e000a */
[----:B------:R-:W-:Y:S01]  /*27e0*/  ISETP.GE.AND P2, PT, R223, UR4, PT ;  /* 0x00000004df007c0c */ /* 0x000fe2000bf46270 */
[C---:B------:R-:W-:Y:S02]  /*27f0*/  IMAD R4, R214.reuse, R7, R4 ;  /* 0x00000007d6047224 */ /* 0x040fe400078e0204 */
[----:B------:R-:W-:-:S05]  /*2800*/  IMAD.WIDE.U32 R20, R214, R6, R8 ;  /* 0x00000006d6147225 */ /* 0x000fca00078e0008 */
[----:B------:R-:W-:-:S03]  /*2810*/  IADD3 R4, R21, R4, RZ ;  /* 0x0000000415047210 */ /* 0x000fc60007ffe0ff */
        /* <DEDUP_REMOVED lines=17> */
.L_x_800:
[----:B------:R-:W-:Y:S05]  /*2930*/  BSYNC B0 ;  /* 0x0000000000007941 */ /* 0x000fea0003800000 */
.L_x_799:
        /* <DEDUP_REMOVED lines=14> */
[----:B------:R2:W-:Y:S01]  /*2a20*/  @P4 STS.128 [R230+0xd000], RZ ;  /* 0x00d000ffe6004388 */ /* 0x0005e20000000c00 */
[----:B-1----:R-:W-:Y:S02]  /*2a30*/  @!P4 LEA R6, P5, R8, R2, 0x1 ;  /* 0x000000020806c211 */ /* 0x002fe400078a08ff */
[----:B------:R-:W-:-:S05]  /*2a40*/  IMAD.IADD R2, R9, 0x1, R13 ;  /* 0x0000000109027824 */ /* 0x000fca00078e020d */
        /* <DEDUP_REMOVED lines=14> */
.L_x_802:
[----:B------:R-:W-:Y:S05]  /*2b30*/  BSYNC B0 ;  /* 0x0000000000007941 */ /* 0x000fea0003800000 */
.L_x_801:
[-C--:B-12---:R-:W-:Y:S01]  /*2b40*/  LEA.HI R2, R12, R15.reuse, RZ, 0x4 ;  /* 0x0000000f0c027211 */ /* 0x086fe200078f20ff */
[----:B------:R-:W-:Y:S01]  /*2b50*/  VIADD R4, R17, 0x40 ;  /* 0x0000004011047836 */ /* 0x000fe20000000000 */
[----:B------:R-:W-:Y:S01]  /*2b60*/  USHF.L.U32 UR35, UR30, 0x4, URZ ;  /* 0x000000041e237899 */ /* 0x000fe2000800063f */
[----:B------:R-:W0:Y:S04]  /*2b70*/  LDGDEPBAR ;  /* 0x00000000000079af */ /* 0x000e280000000000 */
[----:B------:R1:W5:Y:S04]  /*2b80*/  @!P1 LDG.E R238, desc[UR38][R18.64] ;  /* 0x0000002612ee9981 */ /* 0x000368000c1e1900 */
[----:B------:R1:W5:Y:S01]  /*2b90*/  @!P0 LDG.E R239, desc[UR38][R18.64+0x20] ;  /* 0x0000202612ef8981 */ /* 0x000362000c1e1900 */
[----:B------:R-:W-:Y:S01]  /*2ba0*/  LOP3.LUT R2, R2, 0xfffffff0, RZ, 0xc0, !PT ;  /* 0xfffffff002027812 */ /* 0x000fe200078ec0ff */
[----:B------:R-:W-:Y:S01]  /*2bb0*/  USHF.L.U32 UR36, UR30, 0x3, URZ ;  /* 0x000000031e247899 */ /* 0x000fe2000800063f */
[----:B------:R-:W-:Y:S01]  /*2bc0*/  LEA.HI R12, R12, R15, RZ, 0x3 ;  /* 0x0000000f0c0c7211 */ /* 0x000fe200078f18ff */
[----:B------:R-:W-:Y:S01]  /*2bd0*/  UIADD3 UR25, UR35, 0x20, URZ ;  /* 0x0000002023197890 */ /* 0x000fe2000fffe03f */
[----:B------:R-:W-:Y:S01]  /*2be0*/  ISETP.GE.AND P0, PT, R4, R243, PT ;  /* 0x000000f30400720c */ /* 0x000fe20003f06270 */
[C---:B------:R-:W-:Y:S01]  /*2bf0*/  IMAD.IADD R3, R15.reuse, 0x1, -R2 ;  /* 0x000000010f037824 */ /* 0x040fe200078e0a02 */
[----:B------:R-:W-:Y:S01]  /*2c00*/  LOP3.LUT R12, R12, 0xfffffff8, RZ, 0xc0, !PT ;  /* 0xfffffff80c0c7812 */ /* 0x000fe200078ec0ff */
[----:B------:R-:W-:Y:S01]  /*2c10*/  UIADD3 UR24, UR35, 0x40, URZ ;  /* 0x0000004023187890 */ /* 0x000fe2000fffe03f */
[----:B------:R-:W-:Y:S01]  /*2c20*/  IMAD.MOV.U32 R9, RZ, RZ, 0x20 ;  /* 0x00000020ff097424 */ /* 0x000fe200078e00ff */
[----:B------:R-:W-:Y:S01]  /*2c30*/  UIADD3 UR18, UR35, 0x60, URZ ;  /* 0x0000006023127890 */ /* 0x000fe2000fffe03f */
[----:B------:R-:W-:Y:S01]  /*2c40*/  SHF.R.S32.HI R2, RZ, 0x1f, R3 ;  /* 0x0000001fff027819 */ /* 0x000fe20000011403 */
[----:B------:R-:W-:Y:S01]  /*2c50*/  IMAD.IADD R12, R15, 0x1, -R12 ;  /* 0x000000010f0c7824 */ /* 0x000fe200078e0a0c */
[----:B------:R-:W-:Y:S01]  /*2c60*/  UIADD3 UR23, UR36, UR24, URZ ;  /* 0x0000001824177290 */ /* 0x000fe2000fffe03f */
[----:B------:R-:W-:Y:S01]  /*2c70*/  IMAD.MOV.U32 R202, RZ, RZ, 0x20 ;  /* 0x00000020ffca7424 */ /* 0x000fe200078e00ff */
[----:B------:R-:W-:Y:S01]  /*2c80*/  LEA.HI R2, R2, R3, RZ, 0x3 ;  /* 0x0000000302027211 */ /* 0x000fe200078f18ff */
[----:B------:R-:W-:-:S04]  /*2c90*/  DEPBAR.LE SB0, 0x1 ;  /* 0x000080400000791a */ /* 0x000fc80000000000 */
[----:B------:R-:W-:Y:S01]  /*2ca0*/  BAR.SYNC.DEFER_BLOCKING 0x0 ;  /* 0x0000000000007b1d */ /* 0x000fe20000010000 */
[----:B------:R-:W-:Y:S01]  /*2cb0*/  LOP3.LUT R2, R2, 0xfffffff8, RZ, 0xc0, !PT ;  /* 0xfffffff802027812 */ /* 0x000fe200078ec0ff */
[----:B------:R-:W-:Y:S01]  /*2cc0*/  UIADD3 UR17, UR36, UR18, URZ ;  /* 0x0000001224117290 */ /* 0x000fe2000fffe03f */
[----:B------:R-:W-:Y:S01]  /*2cd0*/  LOP3.LUT P4, RZ, R12, 0x2, RZ, 0xc0, !PT ;  /* 0x000000020cff7812 */ /* 0x000fe2000788c0ff */
[----:B------:R-:W-:Y:S01]  /*2ce0*/  UIADD3 UR12, UR36, UR25, URZ ;  /* 0x00000019240c7290 */ /* 0x000fe2000fffe03f */
[----:B------:R-:W-:Y:S01]  /*2cf0*/  IMAD.MOV.U32 R201, RZ, RZ, 0x40 ;  /* 0x00000040ffc97424 */ /* 0x000fe200078e00ff */
[----:B------:R-:W-:Y:S01]  /*2d00*/  UIADD3 UR22, UR36, UR23, URZ ;  /* 0x0000001724167290 */ /* 0x000fe2000fffe03f */
[----:B------:R-:W-:Y:S01]  /*2d10*/  IMAD.IADD R2, R3, 0x1, -R2 ;  /* 0x0000000103027824 */ /* 0x000fe200078e0a02 */
[----:B------:R-:W-:Y:S01]  /*2d20*/  SEL R9, R9, 0xffffffe0, !P4 ;  /* 0xffffffe009097807 */ /* 0x000fe20006000000 */
[----:B------:R-:W-:Y:S01]  /*2d30*/  VIADD R7, R212, 0x2000 ;  /* 0x00002000d4077836 */ /* 0x000fe20000000000 */
[----:B------:R-:W-:Y:S01]  /*2d40*/  UIADD3 UR16, UR36, UR17, URZ ;  /* 0x0000001124107290 */ /* 0x000fe2000fffe03f */
[----:B------:R-:W-:Y:S01]  /*2d50*/  VIADD R203, R210, 0x2000 ;  /* 0x00002000d2cb7836 */ /* 0x000fe20000000000 */
[----:B------:R-:W-:Y:S01]  /*2d60*/  R2P PR, R2, 0x6 ;  /* 0x0000000602007804 */ /* 0x000fe20000000000 */
[----:B------:R-:W-:Y:S01]  /*2d70*/  UIADD3 UR11, UR36, UR12, URZ ;  /* 0x0000000c240b7290 */ /* 0x000fe2000fffe03f */
[----:B------:R-:W-:Y:S01]  /*2d80*/  LEA R3, R211, UR5, 0x1 ;  /* 0x00000005d3037c11 */ /* 0x000fe2000f8e08ff */
[----:B------:R-:W-:Y:S01]  /*2d90*/  IMAD.IADD R2, R9, 0x1, R208 ;  /* 0x0000000109027824 */ /* 0x000fe200078e02d0 */
[----:B------:R-:W-:Y:S01]  /*2da0*/  UIADD3 UR21, UR36, UR22, URZ ;  /* 0x0000001624157290 */ /* 0x000fe2000fffe03f */
[----:B------:R-:W-:Y:S01]  /*2db0*/  SEL R202, R202, 0xffffffe0, !P1 ;  /* 0xffffffe0caca7807 */ /* 0x000fe20004800000 */
[----:B------:R-:W-:Y:S01]  /*2dc0*/  UIADD3 UR15, UR36, UR16, URZ ;  /* 0x00000010240f7290 */ /* 0x000fe2000fffe03f */
[----:B------:R-:W-:Y:S01]  /*2dd0*/  SEL R201, R201, 0xffffffc0, !P2 ;  /* 0xffffffc0c9c97807 */ /* 0x000fe20005000000 */
[----:B------:R-:W-:Y:S01]  /*2de0*/  UIADD3 UR10, UR36, UR11, URZ ;  /* 0x0000000b240a7290 */ /* 0x000fe2000fffe03f */
[----:B------:R-:W-:Y:S01]  /*2df0*/  SEL R204, R7, R212, !P3 ;  /* 0x000000d407cc7207 */ /* 0x000fe20005800000 */
[----:B------:R-:W-:Y:S01]  /*2e00*/  IMAD.IADD R200, R205, 0x1, R202 ;  /* 0x00000001cdc87824 */ /* 0x000fe200078e02ca */
[----:B------:R-:W-:Y:S01]  /*2e10*/  SEL R203, R203, R210, !P3 ;  /* 0x000000d2cbcb7207 */ /* 0x000fe20005800000 */
[----:B------:R-:W2:Y:S01]  /*2e20*/  LDSM.16.M88.4 R124, [R209] ;  /* 0x00000000d17c783b */ /* 0x000ea20000000200 */
[----:B------:R-:W-:Y:S01]  /*2e30*/  UIADD3 UR20, UR36, UR21, URZ ;  /* 0x0000001524147290 */ /* 0x000fe2000fffe03f */
[----:B------:R-:W-:Y:S01]  /*2e40*/  IMAD.MOV.U32 R236, RZ, RZ, R240 ;  /* 0x000000ffffec7224 */ /* 0x000fe200078e00f0 */
[----:B------:R-:W-:Y:S01]  /*2e50*/  UIADD3 UR14, UR36, UR15, URZ ;  /* 0x0000000f240e7290 */ /* 0x000fe2000fffe03f */
[----:B------:R-:W1:Y:S01]  /*2e60*/  LDSM.16.M88.4 R128, [R209+0x800] ;  /* 0x00080000d180783b */ /* 0x000e620000000200 */
[----:B------:R-:W-:Y:S01]  /*2e70*/  UIADD3 UR9, UR36, UR10, URZ ;  /* 0x0000000a24097290 */ /* 0x000fe2000fffe03f */
[----:B------:R-:W-:-:S02]  /*2e80*/  CS2R R94, SRZ ;  /* 0x00000000005e7805 */ /* 0x000fc4000001ff00 */
[----:B------:R-:W-:Y:S01]  /*2e90*/  CS2R R92, SRZ ;  /* 0x00000000005c7805 */ /* 0x000fe2000001ff00 */
[----:B------:R-:W1:Y:S01]  /*2ea0*/  LDSM.16.M88.4 R132, [R208] ;  /* 0x00000000d084783b */ /* 0x000e620000000200 */
[----:B------:R-:W-:Y:S02]  /*2eb0*/  CS2R R98, SRZ ;  /* 0x0000000000627805 */ /* 0x000fe4000001ff00 */
[----:B------:R-:W-:Y:S02]  /*2ec0*/  CS2R R96, SRZ ;  /* 0x0000000000607805 */ /* 0x000fe4000001ff00 */
[----:B------:R-:W-:Y:S01]  /*2ed0*/  CS2R R90, SRZ ;  /* 0x00000000005a7805 */ /* 0x000fe2000001ff00 */
[----:B------:R-:W1:Y:S01]  /*2ee0*/  LDSM.16.M88.4 R136, [R208+0x800] ;  /* 0x00080000d088783b */ /* 0x000e620000000200 */
[----:B------:R-:W-:Y:S02]  /*2ef0*/  CS2R R88, SRZ ;  /* 0x0000000000587805 */ /* 0x000fe4000001ff00 */
[----:B------:R-:W-:-:S02]  /*2f00*/  CS2R R86, SRZ ;  /* 0x0000000000567805 */ /* 0x000fc4000001ff00 */
[----:B------:R-:W-:Y:S01]  /*2f10*/  CS2R R84, SRZ ;  /* 0x0000000000547805 */ /* 0x000fe2000001ff00 */
[----:B------:R-:W1:Y:S01]  /*2f20*/  LDSM.16.M88.4 R156, [R209+0x2000] ;  /* 0x00200000d19c783b */ /* 0x000e620000000200 */
        /* <DEDUP_REMOVED lines=27> */
[----:B------:R4:W1:Y:S01]  /*30e0*/  LDSM.16.M88.4 R152, [R3+0x12800] ;  /* 0x012800000398783b */ /* 0x0008620000000200 */
[----:B------:R-:W-:Y:S02]  /*30f0*/  CS2R R24, SRZ ;  /* 0x0000000000187805 */ /* 0x000fe4000001ff00 */
[----:B------:R-:W-:-:S02]  /*3100*/  CS2R R22, SRZ ;  /* 0x0000000000167805 */ /* 0x000fc4000001ff00 */
[----:B------:R-:W-:Y:S01]  /*3110*/  CS2R R20, SRZ ;  /* 0x0000000000147805 */ /* 0x000fe2000001ff00 */
[----:B------:R-:W1:Y:S01]  /*3120*/  LDSM.16.M88.4 R140, [R2] ;  /* 0x00000000028c783b */ /* 0x000e620000000200 */
[----:B------:R-:W-:Y:S01]  /*3130*/  SHF.L.U64.HI R244, R218, 0x2, R5 ;  /* 0x00000002daf47819 */ /* 0x000fe20000010205 */
[----:B------:R-:W-:Y:S01]  /*3140*/  UIMAD UR34, UR30, 0x18, URZ ;  /* 0x000000181e2278a4 */ /* 0x000fe2000f8e023f */
[----:B------:R-:W-:Y:S01]  /*3150*/  LEA R204, R204, UR5, 0x1 ;  /* 0x00000005cccc7c11 */ /* 0x000fe2000f8e08ff */
[----:B------:R-:W1:Y:S01]  /*3160*/  LDSM.16.M88.4 R144, [R2+0x800] ;  /* 0x000800000290783b */ /* 0x000e620000000200 */
[----:B------:R-:W-:Y:S01]  /*3170*/  LEA R203, R203, UR5, 0x1 ;  /* 0x00000005cbcb7c11 */ /* 0x000fe2000f8e08ff */
[----:B------:R-:W-:Y:S02]  /*3180*/  USHF.L.U32 UR33, UR30, 0x5, URZ ;  /* 0x000000051e217899 */ /* 0x000fe4000800063f */
[----:B------:R-:W1:Y:S01]  /*3190*/  LDSM.16.M88.4 R172, [R2+0x2000] ;  /* 0x0020000002ac783b */ /* 0x000e620000000200 */
[----:B------:R-:W-:-:S02]  /*31a0*/  UIMAD UR32, UR30, 0x28, URZ ;  /* 0x000000281e2078a4 */ /* 0x000fc4000f8e023f */
[----:B------:R-:W-:Y:S01]  /*31b0*/  UIMAD UR31, UR30, 0x30, URZ ;  /* 0x000000301e1f78a4 */ /* 0x000fe2000f8e023f */
[----:B------:R3:W1:Y:S01]  /*31c0*/  LDSM.16.M88.4 R176, [R2+0x2800] ;  /* 0x0028000002b0783b */ /* 0x0006620000000200 */
[----:B------:R-:W-:Y:S01]  /*31d0*/  ULDC UR26, c[0x0][0x2d0] ;  /* 0x0000b400001a7ab9 */ /* 0x000fe20000000800 */
[----:B------:R-:W-:Y:S02]  /*31e0*/  UIADD3 UR29, -UR29, URZ, URZ ;  /* 0x0000003f1d1d7290 */ /* 0x000fe4000fffe13f */
[----:B------:R-:W-:Y:S02]  /*31f0*/  UIMAD UR30, UR30, 0x38, URZ ;  /* 0x000000381e1e78a4 */ /* 0x000fe4000f8e023f */
[----:B------:R-:W-:Y:S01]  /*3200*/  UIADD3 UR19, UR36, UR20, URZ ;  /* 0x0000001424137290 */ /* 0x000fe2000fffe03f */
[----:B----4-:R-:W-:Y:S01]  /*3210*/  IMAD.IADD R3, R201, 0x1, R200 ;  /* 0x00000001c9037824 */ /* 0x010fe200078e02c8 */
[----:B------:R-:W-:Y:S02]  /*3220*/  UIADD3 UR13, UR36, UR14, URZ ;  /* 0x0000000e240d7290 */ /* 0x000fe4000fffe03f */
[----:B------:R-:W-:Y:S01]  /*3230*/  UIADD3 UR4, UR36, UR9, URZ ;  /* 0x0000000924047290 */ /* 0x000fe2000fffe03f */
[----:B------:R-:W-:Y:S01]  /*3240*/  ULDC UR28, c[0x0][0x39c] ;  /* 0x0000e700001c7ab9 */ /* 0x000fe20000000800 */
[----:B------:R-:W-:Y:S01]  /*3250*/  ULDC UR27, c[0x0][0x2ec] ;  /* 0x0000bb00001b7ab9 */ /* 0x000fe20000000800 */
[----:B--23--:R-:W-:-:S09]  /*3260*/  IMAD.IADD R2, R205, 0x1, R201 ;  /* 0x00000001cd027824 */ /* 0x00cfd200078e02c9 */
.L_x_805:
[----:B------:R-:W0:Y:S01]  /*3270*/  LDGDEPBAR ;  /* 0x00000000000079af */ /* 0x000e220000000000 */
[----:B------:R-:W-:Y:S02]  /*3280*/  LEA R183, R211, UR5, 0x1 ;  /* 0x00000005d3b77c11 */ /* 0x000fe4000f8e08ff */
[C---:B------:R-:W-:Y:S02]  /*3290*/  IADD3 R182, R204.reuse, R202, RZ ;  /* 0x000000caccb67210 */ /* 0x040fe40007ffe0ff */
[-C--:B------:R-:W-:Y:S02]  /*32a0*/  IADD3 R181, R204, R201.reuse, RZ ;  /* 0x000000c9ccb57210 */ /* 0x080fe40007ffe0ff */
[----:B------:R-:W-:Y:S02]  /*32b0*/  IADD3 R180, R182, R201, RZ ;  /* 0x000000c9b6b47210 */ /* 0x000fe40007ffe0ff */
[----:B------:R-:W-:Y:S02]  /*32c0*/  @P0 LEA R251, R224, R215, 0x6 ;  /* 0x000000d7e0fb0211 */ /* 0x000fe400078e30ff */
[C---:B-----5:R-:W-:Y:S02]  /*32d0*/  FSETP.NEU.FTZ.AND P1, PT, R238.reuse, -INF , PT ;  /* 0xff800000ee00780b */ /* 0x060fe40003f3d000 */
[-C--:B------:R-:W-:Y:S02]  /*32e0*/  @P0 ISETP.GE.AND P2, PT, R251, R243.reuse, PT ;  /* 0x000000f3fb00020c */ /* 0x080fe40003f46270 */
        /* <DEDUP_REMOVED lines=8> */
[----:B------:R-:W4:Y:S01]  /*3370*/  LDSM.16.M88.4 R104, [R209+-0x3800] ;  /* 0xffc80000d168783b */ /* 0x000f220000000200 */
[C---:B--2---:R-:W-:Y:S07]  /*3380*/  HMMA.16816.F32.BF16 R4, R52.reuse, R56, RZ ;  /* 0x000000383404723c */ /* 0x044fee00000418ff */
[----:B------:R-:W-:Y:S01]  /*3390*/  LDSM.16.M88.4 R108, [R181] ;  /* 0x00000000b56c783b */ /* 0x000fe20000000200 */
[C---:B------:R-:W-:Y:S07]  /*33a0*/  HMMA.16816.F32.BF16 R8, R52.reuse, R58, RZ ;  /* 0x0000003a3408723c */ /* 0x040fee00000418ff */
[----:B------:R-:W2:Y:S01]  /*33b0*/  LDSM.16.M88.4 R112, [R208+-0x4000] ;  /* 0xffc00000d070783b */ /* 0x000ea20000000200 */
[C---:B---3--:R-:W-:Y:S07]  /*33c0*/  HMMA.16816.F32.BF16 R12, R52.reuse, R60, RZ ;  /* 0x0000003c340c723c */ /* 0x048fee00000418ff */
[----:B------:R-:W-:Y:S01]  /*33d0*/  LDSM.16.M88.4 R56, [R180] ;  /* 0x00000000b438783b */ /* 0x000fe20000000200 */
[----:B-1----:R-:W-:Y:S06]  /*33e0*/  HMMA.16816.F32.BF16 R16, R52, R62, RZ ;  /* 0x0000003e3410723c */ /* 0x002fec00000418ff */
[C---:B----4-:R-:W-:Y:S01]  /*33f0*/  HMMA.16816.F32.BF16 R4, R64.reuse, R100, R4 ;  /* 0x000000644004723c */ /* 0x050fe20000041804 */
[----:B------:R-:W1:Y:S05]  /*3400*/  LDSM.16.M88.4 R52, [R208+-0x3800] ;  /* 0xffc80000d034783b */ /* 0x000e6a0000000200 */
[C---:B------:R-:W-:Y:S03]  /*3410*/  HMMA.16816.F32.BF16 R8, R64.reuse, R102, R8 ;  /* 0x000000664008723c */ /* 0x040fe60000041808 */
[----:B------:R-:W3:Y:S03]  /*3420*/  LDSM.16.M88.4 R60, [R207] ;  /* 0x00000000cf3c783b */ /* 0x000ee60000000200 */
[C---:B------:R-:W-:Y:S05]  /*3430*/  HMMA.16816.F32.BF16 R12, R64.reuse, R104, R12 ;  /* 0x00000068400c723c */ /* 0x040fea000004180c */
[----:B------:R-:W-:Y:S01]  /*3440*/  LDSM.16.M88.4 R100, [R204+0x2000] ;  /* 0x00200000cc64783b */ /* 0x000fe20000000200 */
[----:B------:R-:W-:Y:S06]  /*3450*/  HMMA.16816.F32.BF16 R16, R64, R106, R16 ;  /* 0x0000006a4010723c */ /* 0x000fec0000041810 */
[C---:B--2---:R-:W-:Y:S01]  /*3460*/  HMMA.16816.F32.BF16 R4, R108.reuse, R112, R4 ;  /* 0x000000706c04723c */ /* 0x044fe20000041804 */
[----:B------:R-:W2:Y:S05]  /*3470*/  LDSM.16.M88.4 R64, [R207+0x800] ;  /* 0x00080000cf40783b */ /* 0x000eaa0000000200 */
[C---:B------:R-:W-:Y:S03]  /*3480*/  HMMA.16816.F32.BF16 R8, R108.reuse, R114, R8 ;  /* 0x000000726c08723c */ /* 0x040fe60000041808 */
[----:B------:R-:W4:Y:S03]  /*3490*/  LDSM.16.M88.4 R104, [R183+0xe000] ;  /* 0x00e00000b768783b */ /* 0x000f260000000200 */
[C---:B-1----:R-:W-:Y:S05]  /*34a0*/  HMMA.16816.F32.BF16 R12, R108.reuse, R52, R12 ;  /* 0x000000346c0c723c */ /* 0x042fea000004180c */
[----:B------:R-:W-:Y:S01]  /*34b0*/  LDSM.16.M88.4 R112, [R209+-0x2000] ;  /* 0xffe00000d170783b */ /* 0x000fe20000000200 */
[----:B------:R-:W-:Y:S07]  /*34c0*/  HMMA.16816.F32.BF16 R16, R108, R54, R16 ;  /* 0x000000366c10723c */ /* 0x000fee0000041810 */
[----:B------:R-:W1:Y:S01]  /*34d0*/  LDSM.16.M88.4 R52, [R183+0xe800] ;  /* 0x00e80000b734783b */ /* 0x000e620000000200 */
[C---:B---3--:R-:W-:Y:S07]  /*34e0*/  HMMA.16816.F32.BF16 R4, R56.reuse, R60, R4 ;  /* 0x0000003c3804723c */ /* 0x048fee0000041804 */
[----:B------:R-:W3:Y:S01]  /*34f0*/  LDSM.16.M88.4 R108, [R182+0x2000] ;  /* 0x00200000b66c783b */ /* 0x000ee20000000200 */
[C---:B------:R-:W-:Y:S06]  /*3500*/  HMMA.16816.F32.BF16 R8, R56.reuse, R62, R8 ;  /* 0x0000003e3808723c */ /* 0x040fec0000041808 */
[C---:B--2---:R-:W-:Y:S01]  /*3510*/  HMMA.16816.F32.BF16 R12, R56.reuse, R64, R12 ;  /* 0x00000040380c723c */ /* 0x044fe2000004180c */
[----:B------:R-:W-:Y:S05]  /*3520*/  LDSM.16.M88.4 R60, [R181+0x2000] ;  /* 0x00200000b53c783b */ /* 0x000fea0000000200 */
[----:B------:R-:W-:Y:S03]  /*3530*/  HMMA.16816.F32.BF16 R16, R56, R66, R16 ;  /* 0x000000423810723c */ /* 0x000fe60000041810 */
[----:B------:R-:W2:Y:S03]  /*3540*/  LDSM.16.M88.4 R56, [R209+-0x1800] ;  /* 0xffe80000d138783b */ /* 0x000ea60000000200 */
[C---:B----4-:R-:W-:Y:S05]  /*3550*/  HMMA.16816.F32.BF16 R4, R100.reuse, R104, R4 ;  /* 0x000000686404723c */ /* 0x050fea0000041804 */
[----:B------:R-:W4:Y:S01]  /*3560*/  LDSM.16.M88.4 R64, [R208+-0x2000] ;  /* 0xffe00000d040783b */ /* 0x000f220000000200 */
[C---:B------:R-:W-:Y:S06]  /*3570*/  HMMA.16816.F32.BF16 R8, R100.reuse, R106, R8 ;  /* 0x0000006a6408723c */ /* 0x040fec0000041808 */
[C---:B-1----:R-:W-:Y:S01]  /*3580*/  HMMA.16816.F32.BF16 R12, R100.reuse, R52, R12 ;  /* 0x00000034640c723c */ /* 0x042fe2000004180c */
[----:B------:R-:W-:Y:S05]  /*3590*/  LDSM.16.M88.4 R104, [R207+0x2000] ;  /* 0x00200000cf68783b */ /* 0x000fea0000000200 */
[----:B------:R-:W-:Y:S03]  /*35a0*/  HMMA.16816.F32.BF16 R16, R100, R54, R16 ;  /* 0x000000366410723c */ /* 0x000fe60000041810 */
[----:B------:R-:W1:Y:S03]  /*35b0*/  LDSM.16.M88.4 R52, [R208+-0x1800] ;  /* 0xffe80000d034783b */ /* 0x000e660000000200 */
[C---:B---3--:R-:W-:Y:S05]  /*35c0*/  HMMA.16816.F32.BF16 R4, R108.reuse, R112, R4 ;  /* 0x000000706c04723c */ /* 0x048fea0000041804 */
[----:B------:R-:W3:Y:S01]  /*35d0*/  LDSM.16.M88.4 R100, [R180+0x2000] ;  /* 0x00200000b464783b */ /* 0x000ee20000000200 */
[C---:B------:R-:W-:Y:S05]  /*35e0*/  HMMA.16816.F32.BF16 R8, R108.reuse, R114, R8 ;  /* 0x000000726c08723c */ /* 0x040fea0000041808 */
[----:B------:R-:W-:Y:S01]  /*35f0*/  FMUL.FTZ R113, R238, 1.4426950216293334961 ;  /* 0x3fb8aa3bee717820 */ /* 0x000fe20000410000 */
[C---:B--2---:R-:W-:Y:S05]  /*3600*/  HMMA.16816.F32.BF16 R12, R108.reuse, R56, R12 ;  /* 0x000000386c0c723c */ /* 0x044fea000004180c */
[----:B------:R-:W-:Y:S01]  /*3610*/  @P0 IADD3 R114, R251, 0x1, RZ ;  /* 0x00000001fb720810 */ /* 0x000fe20007ffe0ff */
[----:B------:R-:W-:Y:S03]  /*3620*/  HMMA.16816.F32.BF16 R16, R108, R58, R16 ;  /* 0x0000003a6c10723c */ /* 0x000fe60000041810 */
[----:B------:R-:W-:Y:S03]  /*3630*/  @P0 ISETP.GE.AND P3, PT, R114, R243, PT ;  /* 0x000000f37200020c */ /* 0x000fe60003f66270 */
[C---:B----4-:R-:W-:Y:S06]  /*3640*/  HMMA.16816.F32.BF16 R4, R60.reuse, R64, R4 ;  /* 0x000000403c04723c */ /* 0x050fec0000041804 */
[C---:B------:R-:W-:Y:S06]  /*3650*/  HMMA.16816.F32.BF16 R8, R60.reuse, R66, R8 ;  /* 0x000000423c08723c */ /* 0x040fec0000041808 */
[C---:B-1----:R-:W-:Y:S05]  /*3660*/  HMMA.16816.F32.BF16 R12, R60.reuse, R52, R12 ;  /* 0x000000343c0c723c */ /* 0x042fea000004180c */
[----:B------:R-:W-:Y:S01]  /*3670*/  LEA R67, R212, UR5, 0x1 ;  /* 0x00000005d4437c11 */ /* 0x000fe2000f8e08ff */
[----:B------:R-:W-:Y:S01]  /*3680*/  HMMA.16816.F32.BF16 R16, R60, R54, R16 ;  /* 0x000000363c10723c */ /* 0x000fe20000041810 */
[----:B------:R-:W1:Y:S04]  /*3690*/  LDSM.16.M88.4 R52, [R207+0x2800] ;  /* 0x00280000cf34783b */ /* 0x000e680000000200 */
[-C--:B------:R-:W-:Y:S01]  /*36a0*/  IADD3 R66, R202, R67.reuse, RZ ;  /* 0x00000043ca427210 */ /* 0x080fe20007ffe0ff */
[C---:B---3--:R-:W-:Y:S05]  /*36b0*/  HMMA.16816.F32.BF16 R4, R100.reuse, R104, R4 ;  /* 0x000000686404723c */ /* 0x048fea0000041804 */
[C---:B------:R-:W-:Y:S01]  /*36c0*/  IADD3 R65, R201.reuse, R67, RZ ;  /* 0x00000043c9417210 */ /* 0x040fe20007ffe0ff */
[C---:B------:R-:W-:Y:S05]  /*36d0*/  HMMA.16816.F32.BF16 R8, R100.reuse, R106, R8 ;  /* 0x0000006a6408723c */ /* 0x040fea0000041808 */
[----:B------:R-:W-:Y:S11]  /*36e0*/  IADD3 R64, R201, R66, RZ ;  /* 0x00000042c9407210 */ /* 0x000ff60007ffe0ff */
[----:B------:R-:W-:Y:S02]  /*36f0*/  @!UPT UIADD3 URZ, URZ, URZ, URZ ;  /* 0x0000003f3f3ff290 */ /* 0x000fe4000fffe03f */
[----:B------:R-:W-:Y:S01]  /*3700*/  FMUL.FTZ R186, R4, UR28 ;  /* 0x0000001c04ba7c20 */ /* 0x000fe20008410000 */
[----:B------:R-:W-:Y:S01]  /*3710*/  FMUL.FTZ R187, R5, UR28 ;  /* 0x0000001c05bb7c20 */ /* 0x000fe20008410000 */
[----:B------:R-:W-:Y:S01]  /*3720*/  FMUL.FTZ R188, R6, UR28 ;  /* 0x0000001c06bc7c20 */ /* 0x000fe20008410000 */
[----:B------:R-:W-:Y:S03]  /*3730*/  FMUL.FTZ R189, R7, UR28 ;  /* 0x0000001c07bd7c20 */ /* 0x000fe60008410000 */
[----:B------:R-:W2:Y:S01]  /*3740*/  MUFU.TANH R186, R186 ;  /* 0x000000ba00ba7308 */ /* 0x000ea20000002400 */
[----:B------:R-:W-:Y:S01]  /*3750*/  FMUL.FTZ R192, R10, UR28 ;  /* 0x0000001c0ac07c20 */ /* 0x000fe20008410000 */
[----:B------:R-:W-:Y:S01]  /*3760*/  FMUL.FTZ R190, R8, UR28 ;  /* 0x0000001c08be7c20 */ /* 0x000fe20008410000 */
[----:B------:R-:W-:Y:S01]  /*3770*/  FMUL.FTZ R193, R11, UR28 ;  /* 0x0000001c0bc17c20 */ /* 0x000fe20008410000 */
[----:B------:R-:W-:Y:S01]  /*3780*/  FMUL.FTZ R191, R9, UR28 ;  /* 0x0000001c09bf7c20 */ /* 0x000fe20008410000 */
[C---:B-1----:R-:W-:Y:S05]  /*3790*/  HMMA.16816.F32.BF16 R12, R100.reuse, R52, R12 ;  /* 0x00000034640c723c */ /* 0x042fea000004180c */
[----:B------:R-:W1:Y:S01]  /*37a0*/  MUFU.TANH R187, R187 ;  /* 0x000000bb00bb7308 */ /* 0x000e620000002400 */
[----:B------:R-:W-:Y:S09]  /*37b0*/  HMMA.16816.F32.BF16 R16, R100, R54, R16 ;  /* 0x000000366410723c */ /* 0x000ff20000041810 */
[----:B------:R-:W3:Y:S02]  /*37c0*/  MUFU.TANH R188, R188 ;  /* 0x000000bc00bc7308 */ /* 0x000ee40000002400 */
[-C--:B--2---:R-:W-:Y:S02]  /*37d0*/  MOV R252, R186.reuse ;  /* 0x000000ba00fc7202 */ /* 0x084fe40000000f00 */
[----:B------:R-:W-:Y:S02]  /*37e0*/  FSEL R103, R113, RZ, P1 ;  /* 0x000000ff71677208 */ /* 0x000fe40000800000 */
[C---:B------:R-:W-:Y:S01]  /*37f0*/  FSETP.NEU.FTZ.AND P1, PT, R239.reuse, -INF , PT ;  /* 0xff800000ef00780b */ /* 0x040fe20003f3d000 */
[----:B------:R-:W-:Y:S01]  /*3800*/  FMUL.FTZ R113, R239, 1.4426950216293334961 ;  /* 0x3fb8aa3bef717820 */ /* 0x000fe20000410000 */
[C---:B------:R-:W-:Y:S02]  /*3810*/  @P0 FSEL R252, R186.reuse, -INF , !P2 ;  /* 0xff800000bafc0808 */ /* 0x040fe40005000000 */
[----:B------:R-:W2:Y:S01]  /*3820*/  MUFU.TANH R189, R189 ;  /* 0x000000bd00bd7308 */ /* 0x000ea20000002400 */
[-C--:B-1----:R-:W-:Y:S01]  /*3830*/  MOV R114, R187.reuse ;  /* 0x000000bb00727202 */ /* 0x082fe20000000f00 */
[----:B------:R-:W-:Y:S01]  /*3840*/  FFMA.FTZ R186, -R186, R186, 1 ;  /* 0x3f800000baba7423 */ /* 0x000fe200000101ba */
[----:B------:R-:W-:Y:S01]  /*3850*/  @P0 FSEL R114, R187, -INF , !P3 ;  /* 0xff800000bb720808 */ /* 0x000fe20005800000 */
[--C-:B------:R-:W-:Y:S01]  /*3860*/  FFMA.FTZ R115, R252, UR27, -R103.reuse ;  /* 0x0000001bfc737c23 */ /* 0x100fe20008010867 */
[----:B------:R-:W-:Y:S01]  /*3870*/  FSEL R113, R113, RZ, P1 ;  /* 0x000000ff71717208 */ /* 0x000fe20000800000 */
[----:B------:R-:W-:Y:S01]  /*3880*/  FMUL.FTZ R194, R12, UR28 ;  /* 0x0000001c0cc27c20 */ /* 0x000fe20008410000 */
[----:B------:R-:W-:Y:S03]  /*3890*/  FMUL.FTZ R195, R13, UR28 ;  /* 0x0000001c0dc37c20 */ /* 0x000fe60008410000 */
[----:B------:R1:W-:Y:S01]  /*38a0*/  MUFU.EX2 R111, R115 ;  /* 0x00000073006f7308 */ /* 0x0003e20000000800 */
[----:B------:R-:W-:Y:S01]  /*38b0*/  FMUL.FTZ R196, R14, UR28 ;  /* 0x0000001c0ec47c20 */ /* 0x000fe20008410000 */
[----:B------:R-:W-:Y:S01]  /*38c0*/  FMUL.FTZ R197, R15, UR28 ;  /* 0x0000001c0fc57c20 */ /* 0x000fe20008410000 */
[----:B------:R-:W-:Y:S01]  /*38d0*/  FMUL.FTZ R198, R16, UR28 ;  /* 0x0000001c10c67c20 */ /* 0x000fe20008410000 */
[----:B------:R-:W-:Y:S01]  /*38e0*/  FMUL.FTZ R199, R17, UR28 ;  /* 0x0000001c11c77c20 */ /* 0x000fe20008410000 */
[----:B------:R-:W-:Y:S01]  /*38f0*/  FMUL.FTZ R213, R18, UR28 ;  /* 0x0000001c12d57c20 */ /* 0x000fe20008410000 */
[----:B------:R-:W-:Y:S01]  /*3900*/  FMUL.FTZ R250, R19, UR28 ;  /* 0x0000001c13fa7c20 */ /* 0x000fe20008410000 */
[----:B------:R-:W-:Y:S03]  /*3910*/  FFMA.FTZ R181, R114, UR27, -R103 ;  /* 0x0000001b72b57c23 */ /* 0x000fe60008010867 */
[----:B------:R-:W4:Y:S01]  /*3920*/  MUFU.TANH R190, R190 ;  /* 0x000000be00be7308 */ /* 0x000f220000002400 */
[-C--:B---3--:R-:W-:Y:S01]  /*3930*/  MOV R252, R188.reuse ;  /* 0x000000bc00fc7202 */ /* 0x088fe20000000f00 */
[----:B------:R-:W-:Y:S01]  /*3940*/  FFMA.FTZ R187, -R187, R187, 1 ;  /* 0x3f800000bbbb7423 */ /* 0x000fe200000101bb */
[----:B------:R-:W-:Y:S01]  /*3950*/  @P0 FSEL R252, R188, -INF , !P2 ;  /* 0xff800000bcfc0808 */ /* 0x000fe20005000000 */
[----:B------:R-:W-:Y:S01]  /*3960*/  FMUL.FTZ R186, R186, UR28 ;  /* 0x0000001cbaba7c20 */ /* 0x000fe20008410000 */
[-C--:B--2---:R-:W-:Y:S01]  /*3970*/  MOV R114, R189.reuse ;  /* 0x000000bd00727202 */ /* 0x084fe20000000f00 */
[----:B------:R-:W-:Y:S01]  /*3980*/  FMUL.FTZ R187, R187, UR28 ;  /* 0x0000001cbbbb7c20 */ /* 0x000fe20008410000 */
[----:B------:R-:W-:Y:S03]  /*3990*/  @P0 FSEL R114, R189, -INF , !P3 ;  /* 0xff800000bd720808 */ /* 0x000fe60005800000 */
[----:B------:R2:W3:Y:S01]  /*39a0*/  MUFU.EX2 R109, R181 ;  /* 0x000000b5006d7308 */ /* 0x0004e20000000800 */
[--C-:B------:R-:W-:Y:S01]  /*39b0*/  FFMA.FTZ R180, R252, UR27, -R113.reuse ;  /* 0x0000001bfcb47c23 */ /* 0x100fe20008010871 */
[C---:B------:R-:W-:Y:S01]  /*39c0*/  @P0 IADD3 R252, R251.reuse, 0x8, RZ ;  /* 0x00000008fbfc0810 */ /* 0x040fe20007ffe0ff */
[----:B------:R-:W-:Y:S01]  /*39d0*/  FFMA.FTZ R188, -R188, R188, 1 ;  /* 0x3f800000bcbc7423 */ /* 0x000fe200000101bc */
[----:B-1----:R-:W-:Y:S01]  /*39e0*/  FFMA.FTZ R115, R114, UR27, -R113 ;  /* 0x0000001b72737c23 */ /* 0x002fe20008010871 */
[----:B------:R-:W-:Y:S01]  /*39f0*/  @P0 IADD3 R114, R251, 0x9, RZ ;  /* 0x00000009fb720810 */ /* 0x000fe20007ffe0ff */
[----:B------:R-:W-:Y:S01]  /*3a00*/  FFMA.FTZ R189, -R189, R189, 1 ;  /* 0x3f800000bdbd7423 */ /* 0x000fe200000101bd */
[-C--:B------:R-:W-:Y:S03]  /*3a10*/  @P0 ISETP.GE.AND P1, PT, R252, R243.reuse, PT ;  /* 0x000000f3fc00020c */ /* 0x080fe60003f26270 */
[----:B------:R-:W1:Y:S01]  /*3a20*/  MUFU.TANH R191, R191 ;  /* 0x000000bf00bf7308 */ /* 0x000e620000002400 */
[-C--:B----4-:R-:W-:Y:S01]  /*3a30*/  MOV R252, R190.reuse ;  /* 0x000000be00fc7202 */ /* 0x090fe20000000f00 */
[----:B------:R-:W-:Y:S01]  /*3a40*/  FMUL.FTZ R188, R188, UR28 ;  /* 0x0000001cbcbc7c20 */ /* 0x000fe20008410000 */
[C---:B------:R-:W-:Y:S01]  /*3a50*/  @P0 FSEL R252, R190.reuse, -INF , !P1 ;  /* 0xff800000befc0808 */ /* 0x040fe20004800000 */
[----:B------:R-:W-:Y:S01]  /*3a60*/  FFMA.FTZ R190, -R190, R190, 1 ;  /* 0x3f800000bebe7423 */ /* 0x000fe200000101be */
[----:B------:R-:W-:Y:S01]  /*3a70*/  @P0 ISETP.GE.AND P2, PT, R114, R243, PT ;  /* 0x000000f37200020c */ /* 0x000fe20003f46270 */
[----:B------:R-:W-:Y:S04]  /*3a80*/  FMUL.FTZ R189, R189, UR28 ;  /* 0x0000001cbdbd7c20 */ /* 0x000fe80008410000 */
[----:B------:R4:W-:Y:S01]  /*3a90*/  MUFU.EX2 R106, R180 ;  /* 0x000000b4006a7308 */ /* 0x0009e20000000800 */
[--C-:B--2---:R-:W-:Y:S01]  /*3aa0*/  FFMA.FTZ R181, R252, UR27, -R103.reuse ;  /* 0x0000001bfcb57c23 */ /* 0x104fe20008010867 */
[----:B---3--:R-:W-:Y:S01]  /*3ab0*/  F2FP.BF16.F32.PACK_AB R61, R109, R111 ;  /* 0x0000006f6d3d723e */ /* 0x008fe200000010ff */
[----:B------:R-:W-:Y:S04]  /*3ac0*/  FMUL.FTZ R190, R190, UR28 ;  /* 0x0000001cbebe7c20 */ /* 0x000fe80008410000 */
[----:B------:R-:W-:Y:S03]  /*3ad0*/  STS [R226+0x12000], R61 ;  /* 0x0120003de2007388 */ /* 0x000fe60000000800 */
[----:B------:R-:W2:Y:S01]  /*3ae0*/  MUFU.TANH R192, R192 ;  /* 0x000000c000c07308 */ /* 0x000ea20000002400 */
[-C--:B-1----:R-:W-:Y:S02]  /*3af0*/  MOV R114, R191.reuse ;  /* 0x000000bf00727202 */ /* 0x082fe40000000f00 */
[C---:B------:R-:W-:Y:S01]  /*3b00*/  @P0 FSEL R114, R191.reuse, -INF , !P2 ;  /* 0xff800000bf720808 */ /* 0x040fe20005000000 */
[----:B------:R-:W-:Y:S06]  /*3b10*/  FFMA.FTZ R191, -R191, R191, 1 ;  /* 0x3f800000bfbf7423 */ /* 0x000fec00000101bf */
[----:B------:R1:W3:Y:S01]  /*3b20*/  MUFU.EX2 R101, R115 ;  /* 0x0000007300657308 */ /* 0x0002e20000000800 */
[----:B----4-:R-:W-:Y:S01]  /*3b30*/  FFMA.FTZ R180, R114, UR27, -R103 ;  /* 0x0000001b72b47c23 */ /* 0x010fe20008010867 */
[----:B------:R-:W-:Y:S08]  /*3b40*/  FMUL.FTZ R191, R191, UR28 ;  /* 0x0000001cbfbf7c20 */ /* 0x000ff00008410000 */
[----:B------:R-:W4:Y:S01]  /*3b50*/  MUFU.TANH R193, R193 ;  /* 0x000000c100c17308 */ /* 0x000f220000002400 */
[-C--:B--2---:R-:W-:Y:S02]  /*3b60*/  MOV R252, R192.reuse ;  /* 0x000000c000fc7202 */ /* 0x084fe40000000f00 */
[C---:B------:R-:W-:Y:S01]  /*3b70*/  @P0 FSEL R252, R192.reuse, -INF , !P1 ;  /* 0xff800000c0fc0808 */ /* 0x040fe20004800000 */
[----:B------:R-:W-:Y:S01]  /*3b80*/  FFMA.FTZ R192, -R192, R192, 1 ;  /* 0x3f800000c0c07423 */ /* 0x000fe200000101c0 */
[----:B------:R-:W-:Y:S05]  /*3b90*/  IADD3 R10, P1, R237, R234, RZ ;  /* 0x000000eaed0a7210 */ /* 0x000fea0007f3e0ff */
[----:B------:R2:W-:Y:S01]  /*3ba0*/  MUFU.EX2 R110, R181 ;  /* 0x000000b5006e7308 */ /* 0x0005e20000000800 */
[--C-:B-1----:R-:W-:Y:S01]  /*3bb0*/  FFMA.FTZ R115, R252, UR27, -R113.reuse ;  /* 0x0000001bfc737c23 */ /* 0x102fe20008010871 */
[----:B------:R-:W-:Y:S01]  /*3bc0*/  @P0 IADD3 R252, R251, 0x10, RZ ;  /* 0x00000010fbfc0810 */ /* 0x000fe20007ffe0ff */
[----:B------:R-:W-:Y:S01]  /*3bd0*/  FMUL.FTZ R192, R192, UR28 ;  /* 0x0000001cc0c07c20 */ /* 0x000fe20008410000 */
[----:B------:R-:W-:Y:S02]  /*3be0*/  IADD3.X R11, R244, R235, RZ, P1, !PT ;  /* 0x000000ebf40b7210 */ /* 0x000fe40000ffe4ff */
[----:B---3--:R-:W-:Y:S04]  /*3bf0*/  F2FP.BF16.F32.PACK_AB R59, R101, R106 ;  /* 0x0000006a653b723e */ /* 0x008fe800000010ff */
[----:B------:R-:W1:Y:S01]  /*3c00*/  MUFU.TANH R194, R194 ;  /* 0x000000c200c27308 */ /* 0x000e620000002400 */
[----:B----4-:R-:W-:Y:S02]  /*3c10*/  MOV R114, R193 ;  /* 0x000000c100727202 */ /* 0x010fe40000000f00 */
[C---:B------:R-:W-:Y:S01]  /*3c20*/  @P0 FSEL R114, R193.reuse, -INF , !P2 ;  /* 0xff800000c1720808 */ /* 0x040fe20005000000 */
[----:B------:R-:W-:Y:S01]  /*3c30*/  STS [R226+0x12400], R59 ;  /* 0x0124003be2007388 */ /* 0x000fe20000000800 */
[----:B------:R-:W-:Y:S01]  /*3c40*/  @P0 ISETP.GE.AND P2, PT, R252, R243, PT ;  /* 0x000000f3fc00020c */ /* 0x000fe20003f46270 */
[----:B------:R-:W-:Y:S04]  /*3c50*/  FFMA.FTZ R193, -R193, R193, 1 ;  /* 0x3f800000c1c17423 */ /* 0x000fe800000101c1 */
[----:B------:R-:W3:Y:S01]  /*3c60*/  MUFU.EX2 R183, R180 ;  /* 0x000000b400b77308 */ /* 0x000ee20000000800 */
[----:B--2---:R-:W-:Y:S01]  /*3c70*/  FFMA.FTZ R181, R114, UR27, -R113 ;  /* 0x0000001b72b57c23 */ /* 0x004fe20008010871 */
[----:B------:R-:W-:Y:S01]  /*3c80*/  @P0 IADD3 R114, R251, 0x11, RZ ;  /* 0x00000011fb720810 */ /* 0x000fe20007ffe0ff */
[----:B------:R-:W-:Y:S03]  /*3c90*/  FMUL.FTZ R193, R193, UR28 ;  /* 0x0000001cc1c17c20 */ /* 0x000fe60008410000 */
[----:B------:R-:W-:Y:S04]  /*3ca0*/  @P0 ISETP.GE.AND P3, PT, R114, R243, PT ;  /* 0x000000f37200020c */ /* 0x000fe80003f66270 */
[----:B------:R2:W-:Y:S01]  /*3cb0*/  MUFU.EX2 R102, R115 ;  /* 0x0000007300667308 */ /* 0x0005e20000000800 */
[-C--:B-1----:R-:W-:Y:S02]  /*3cc0*/  MOV R252, R194.reuse ;  /* 0x000000c200fc7202 */ /* 0x082fe40000000f00 */
[C---:B------:R-:W-:Y:S01]  /*3cd0*/  @P0 FSEL R252, R194.reuse, -INF , !P2 ;  /* 0xff800000c2fc0808 */ /* 0x040fe20005000000 */
[----:B------:R-:W-:Y:S06]  /*3ce0*/  FFMA.FTZ R194, -R194, R194, 1 ;  /* 0x3f800000c2c27423 */ /* 0x000fec00000101c2 */
[----:B------:R-:W1:Y:S01]  /*3cf0*/  MUFU.TANH R195, R195 ;  /* 0x000000c300c37308 */ /* 0x000e620000002400 */
[----:B---3--:R-:W-:Y:S01]  /*3d00*/  F2FP.BF16.F32.PACK_AB R57, R183, R110 ;  /* 0x0000006eb739723e */ /* 0x008fe200000010ff */
[----:B------:R-:W-:Y:S04]  /*3d10*/  FMUL.FTZ R194, R194, UR28 ;  /* 0x0000001cc2c27c20 */ /* 0x000fe80008410000 */
[----:B------:R-:W-:Y:S04]  /*3d20*/  STS [R229+0x12000], R57 ;  /* 0x01200039e5007388 */ /* 0x000fe80000000800 */
[----:B------:R-:W3:Y:S01]  /*3d30*/  MUFU.TANH R196, R196 ;  /* 0x000000c400c47308 */ /* 0x000ee20000002400 */
[--C-:B--2---:R-:W-:Y:S02]  /*3d40*/  FFMA.FTZ R115, R252, UR27, -R103.reuse ;  /* 0x0000001bfc737c23 */ /* 0x104fe40008010867 */
[----:B------:R-:W2:Y:S07]  /*3d50*/  LDG.E R252, desc[UR38][R10.64] ;  /* 0x000000260afc7981 */ /* 0x000eae000c1e1900 */
[----:B------:R-:W4:Y:S01]  /*3d60*/  MUFU.TANH R197, R197 ;  /* 0x000000c500c57308 */ /* 0x000f220000002400 */
[-C--:B-1----:R-:W-:Y:S02]  /*3d70*/  MOV R180, R195.reuse ;  /* 0x000000c300b47202 */ /* 0x082fe40000000f00 */
[C---:B------:R-:W-:Y:S01]  /*3d80*/  @P0 FSEL R180, R195.reuse, -INF , !P3 ;  /* 0xff800000c3b40808 */ /* 0x040fe20005800000 */
[----:B------:R-:W-:Y:S06]  /*3d90*/  FFMA.FTZ R195, -R195, R195, 1 ;  /* 0x3f800000c3c37423 */ /* 0x000fec00000101c3 */
[----:B------:R-:W1:Y:S01]  /*3da0*/  MUFU.TANH R198, R198 ;  /* 0x000000c600c67308 */ /* 0x000e620000002400 */
[-C--:B---3--:R-:W-:Y:S01]  /*3db0*/  MOV R114, R196.reuse ;  /* 0x000000c400727202 */ /* 0x088fe20000000f00 */
[----:B------:R-:W-:Y:S01]  /*3dc0*/  FFMA.FTZ R105, R180, UR27, -R103 ;  /* 0x0000001bb4697c23 */ /* 0x000fe20008010867 */
[C---:B------:R-:W-:Y:S01]  /*3dd0*/  @P0 FSEL R114, R196.reuse, -INF , !P2 ;  /* 0xff800000c4720808 */ /* 0x040fe20005000000 */
[----:B------:R-:W-:Y:S01]  /*3de0*/  FMUL.FTZ R195, R195, UR28 ;  /* 0x0000001cc3c37c20 */ /* 0x000fe20008410000 */
[----:B------:R-:W-:Y:S05]  /*3df0*/  FFMA.FTZ R196, -R196, R196, 1 ;  /* 0x3f800000c4c47423 */ /* 0x000fea00000101c4 */
[----:B------:R-:W3:Y:S01]  /*3e00*/  MUFU.TANH R199, R199 ;  /* 0x000000c700c77308 */ /* 0x000ee20000002400 */
[----:B------:R-:W-:Y:S01]  /*3e10*/  FFMA.FTZ R180, R114, UR27, -R113 ;  /* 0x0000001b72b47c23 */ /* 0x000fe20008010871 */
[C---:B------:R-:W-:Y:S01]  /*3e20*/  @P0 IADD3 R114, R251.reuse, 0x18, RZ ;  /* 0x00000018fb720810 */ /* 0x040fe20007ffe0ff */
[----:B------:R-:W-:Y:S01]  /*3e30*/  FMUL.FTZ R196, R196, UR28 ;  /* 0x0000001cc4c47c20 */ /* 0x000fe20008410000 */
[----:B------:R-:W-:Y:S02]  /*3e40*/  @P0 IADD3 R251, R251, 0x19, RZ ;  /* 0x00000019fbfb0810 */ /* 0x000fe40007ffe0ff */
[-C--:B------:R-:W-:Y:S04]  /*3e50*/  @P0 ISETP.GE.AND P1, PT, R114, R243.reuse, PT ;  /* 0x000000f37200020c */ /* 0x080fe80003f26270 */
[----:B------:R3:W-:Y:S01]  /*3e60*/  MUFU.EX2 R107, R115 ;  /* 0x00000073006b7308 */ /* 0x0007e20000000800 */
[----:B------:R-:W-:Y:S02]  /*3e70*/  @P0 ISETP.GE.AND P2, PT, R251, R243, PT ;  /* 0x000000f3fb00020c */ /* 0x000fe40003f46270 */
[----:B----4-:R-:W-:Y:S02]  /*3e80*/  MOV R62, R197 ;  /* 0x000000c5003e7202 */ /* 0x010fe40000000f00 */
[-C--:B-1----:R-:W-:Y:S02]  /*3e90*/  MOV R114, R198.reuse ;  /* 0x000000c600727202 */ /* 0x082fe40000000f00 */
[C---:B------:R-:W-:Y:S03]  /*3ea0*/  @P0 FSEL R62, R197.reuse, -INF , !P3 ;  /* 0xff800000c53e0808 */ /* 0x040fe60005800000 */
[----:B------:R-:W1:Y:S01]  /*3eb0*/  MUFU.TANH R213, R213 ;  /* 0x000000d500d57308 */ /* 0x000e620000002400 */
[C---:B------:R-:W-:Y:S01]  /*3ec0*/  @P0 FSEL R114, R198.reuse, -INF , !P1 ;  /* 0xff800000c6720808 */ /* 0x040fe20004800000 */
[----:B------:R-:W-:Y:S01]  /*3ed0*/  FFMA.FTZ R198, -R198, R198, 1 ;  /* 0x3f800000c6c67423 */ /* 0x000fe200000101c6 */
[----:B---3--:R-:W-:Y:S01]  /*3ee0*/  MOV R251, R199 ;  /* 0x000000c700fb7202 */ /* 0x008fe20000000f00 */
[----:B------:R-:W-:Y:S01]  /*3ef0*/  FFMA.FTZ R197, -R197, R197, 1 ;  /* 0x3f800000c5c57423 */ /* 0x000fe200000101c5 */
[C---:B------:R-:W-:Y:S01]  /*3f00*/  @P0 FSEL R251, R199.reuse, -INF , !P2 ;  /* 0xff800000c7fb0808 */ /* 0x040fe20005000000 */
[----:B------:R-:W-:Y:S01]  /*3f10*/  FFMA.FTZ R182, R114, UR27, -R103 ;  /* 0x0000001b72b67c23 */ /* 0x000fe20008010867 */
[----:B------:R-:W-:Y:S03]  /*3f20*/  FFMA.FTZ R199, -R199, R199, 1 ;  /* 0x3f800000c7c77423 */ /* 0x000fe600000101c7 */
[----:B------:R-:W3:Y:S01]  /*3f30*/  MUFU.TANH R250, R250 ;  /* 0x000000fa00fa7308 */ /* 0x000ee20000002400 */
[----:B------:R-:W-:Y:S01]  /*3f40*/  FFMA.FTZ R115, R62, UR27, -R113 ;  /* 0x0000001b3e737c23 */ /* 0x000fe20008010871 */
[----:B------:R-:W-:Y:S01]  /*3f50*/  FFMA.FTZ R103, R251, UR27, -R103 ;  /* 0x0000001bfb677c23 */ /* 0x000fe20008010867 */
[----:B------:R-:W-:Y:S01]  /*3f60*/  FMUL.FTZ R198, R198, UR28 ;  /* 0x0000001cc6c67c20 */ /* 0x000fe20008410000 */
[----:B------:R-:W-:Y:S01]  /*3f70*/  FMUL.FTZ R199, R199, UR28 ;  /* 0x0000001cc7c77c20 */ /* 0x000fe20008410000 */
[----:B------:R-:W-:Y:S05]  /*3f80*/  FMUL.FTZ R197, R197, UR28 ;  /* 0x0000001cc5c57c20 */ /* 0x000fea0008410000 */
[----:B------:R-:W4:Y:S01]  /*3f90*/  MUFU.EX2 R181, R181 ;  /* 0x000000b500b57308 */ /* 0x000f220000000800 */
[-C--:B-1----:R-:W-:Y:S02]  /*3fa0*/  MOV R62, R213.reuse ;  /* 0x000000d5003e7202 */ /* 0x082fe40000000f00 */
[C---:B------:R-:W-:Y:S01]  /*3fb0*/  @P0 FSEL R62, R213.reuse, -INF , !P1 ;  /* 0xff800000d53e0808 */ /* 0x040fe20004800000 */
[----:B------:R-:W-:Y:S04]  /*3fc0*/  FFMA.FTZ R213, -R213, R213, 1 ;  /* 0x3f800000d5d57423 */ /* 0x000fe800000101d5 */
[--C-:B------:R-:W-:Y:S01]  /*3fd0*/  FFMA.FTZ R114, R62, UR27, -R113.reuse ;  /* 0x0000001b3e727c23 */ /* 0x100fe20008010871 */
[-C--:B---3--:R-:W-:Y:S01]  /*3fe0*/  MOV R251, R250.reuse ;  /* 0x000000fa00fb7202 */ /* 0x088fe20000000f00 */
[----:B------:R-:W1:Y:S01]  /*3ff0*/  MUFU.EX2 R105, R105 ;  /* 0x0000006900697308 */ /* 0x000e620000000800 */
[C---:B------:R-:W-:Y:S01]  /*4000*/  @P0 FSEL R251, R250.reuse, -INF , !P2 ;  /* 0xff800000fafb0808 */ /* 0x040fe20005000000 */
[----:B------:R-:W-:Y:S01]  /*4010*/  FFMA.FTZ R250, -R250, R250, 1 ;  /* 0x3f800000fafa7423 */ /* 0x000fe200000101fa */
[----:B------:R-:W-:Y:S03]  /*4020*/  FMUL.FTZ R213, R213, UR28 ;  /* 0x0000001cd5d57c20 */ /* 0x000fe60008410000 */
[----:B------:R-:W-:Y:S01]  /*4030*/  FFMA.FTZ R113, R251, UR27, -R113 ;  /* 0x0000001bfb717c23 */ /* 0x000fe20008010871 */
[----:B----4-:R-:W-:Y:S01]  /*4040*/  F2FP.BF16.F32.PACK_AB R58, R181, R102 ;  /* 0x00000066b53a723e */ /* 0x010fe200000010ff */
[----:B------:R3:W4:Y:S02]  /*4050*/  LDG.E R251, desc[UR38][R10.64+0x20] ;  /* 0x000020260afb7981 */ /* 0x000724000c1e1900 */
[----:B------:R-:W-:Y:S01]  /*4060*/  MUFU.EX2 R180, R180 ;  /* 0x000000b400b47308 */ /* 0x000fe20000000800 */
[----:B------:R-:W-:Y:S01]  /*4070*/  FMUL.FTZ R250, R250, UR28 ;  /* 0x0000001cfafa7c20 */ /* 0x000fe20008410000 */
[----:B------:R-:W-:Y:S08]  /*4080*/  STS [R229+0x12400], R58 ;  /* 0x0124003ae5007388 */ /* 0x000ff00000000800 */
[----:B------:R-:W3:Y:S01]  /*4090*/  MUFU.EX2 R115, R115 ;  /* 0x0000007300737308 */ /* 0x000ee20000000800 */
[----:B-1----:R-:W-:Y:S05]  /*40a0*/  F2FP.BF16.F32.PACK_AB R13, R105, R107 ;  /* 0x0000006b690d723e */ /* 0x002fea00000010ff */
[----:B------:R-:W-:Y:S04]  /*40b0*/  STS [R228+0x12000], R13 ;  /* 0x0120000de4007388 */ /* 0x000fe80000000800 */
[----:B------:R-:W-:Y:S10]  /*40c0*/  MUFU.EX2 R182, R182 ;  /* 0x000000b600b67308 */ /* 0x000ff40000000800 */
[----:B------:R-:W1:Y:S01]  /*40d0*/  MUFU.EX2 R103, R103 ;  /* 0x0000006700677308 */ /* 0x000e620000000800 */
[----:B---3--:R-:W-:Y:S05]  /*40e0*/  F2FP.BF16.F32.PACK_AB R17, R115, R180 ;  /* 0x000000b47311723e */ /* 0x008fea00000010ff */
[----:B------:R-:W-:Y:S04]  /*40f0*/  STS [R228+0x12400], R17 ;  /* 0x01240011e4007388 */ /* 0x000fe80000000800 */
[----:B------:R-:W-:Y:S10]  /*4100*/  MUFU.EX2 R114, R114 ;  /* 0x0000007200727308 */ /* 0x000ff40000000800 */
[----:B------:R-:W3:Y:S01]  /*4110*/  MUFU.EX2 R113, R113 ;  /* 0x0000007100717308 */ /* 0x000ee20000000800 */
[----:B-1----:R-:W-:Y:S05]  /*4120*/  F2FP.BF16.F32.PACK_AB R63, R103, R182 ;  /* 0x000000b6673f723e */ /* 0x002fea00000010ff */
[----:B------:R-:W-:Y:S01]  /*4130*/  STS [R231+0x12000], R63 ;  /* 0x0120003fe7007388 */ /* 0x000fe20000000800 */
[----:B---3--:R-:W-:Y:S05]  /*4140*/  F2FP.BF16.F32.PACK_AB R62, R113, R114 ;  /* 0x00000072713e723e */ /* 0x008fea00000010ff */
[----:B------:R-:W-:Y:S04]  /*4150*/  STS [R231+0x12400], R62 ;  /* 0x0124003ee7007388 */ /* 0x000fe80000000800 */
[----:B------:R-:W1:Y:S08]  /*4160*/  LDSM.16.M88.4 R52, [R67+0x8000] ;  /* 0x008000004334783b */ /* 0x000e700000000200 */
[----:B------:R-:W3:Y:S08]  /*4170*/  LDSM.16.M88.4 R56, [R66+0x8000] ;  /* 0x008000004238783b */ /* 0x000ef00000000200 */
[----:B------:R-:W3:Y:S01]  /*4180*/  LDSM.16.M88.4 R60, [R65+0x8000] ;  /* 0x00800000413c783b */ /* 0x000ee20000000200 */
[C---:B-1----:R-:W-:Y:S06]  /*4190*/  HMMA.16816.F32.BF16 R4, R52.reuse, R116, RZ ;  /* 0x000000743404723c */ /* 0x042fec00000418ff */
[C---:B------:R-:W-:Y:S06]  /*41a0*/  HMMA.16816.F32.BF16 R8, R52.reuse, R118, RZ ;  /* 0x000000763408723c */ /* 0x040fec00000418ff */
[C---:B------:R-:W-:Y:S06]  /*41b0*/  HMMA.16816.F32.BF16 R12, R52.reuse, R120, RZ ;  /* 0x00000078340c723c */ /* 0x040fec00000418ff */
[----:B------:R-:W-:Y:S01]  /*41c0*/  HMMA.16816.F32.BF16 R16, R52, R122, RZ ;  /* 0x0000007a3410723c */ /* 0x000fe200000418ff */
[----:B------:R-:W1:Y:S05]  /*41d0*/  LDSM.16.M88.4 R52, [R64+0x8000] ;  /* 0x008000004034783b */ /* 0x000e6a0000000200 */
[C---:B---3--:R-:W-:Y:S06]  /*41e0*/  HMMA.16816.F32.BF16 R4, R56.reuse, R124, R4 ;  /* 0x0000007c3804723c */ /* 0x048fec0000041804 */
[C---:B------:R-:W-:Y:S06]  /*41f0*/  HMMA.16816.F32.BF16 R8, R56.reuse, R126, R8 ;  /* 0x0000007e3808723c */ /* 0x040fec0000041808 */
[C---:B------:R-:W-:Y:S06]  /*4200*/  HMMA.16816.F32.BF16 R12, R56.reuse, R128, R12 ;  /* 0x00000080380c723c */ /* 0x040fec000004180c */
[----:B------:R-:W-:Y:S01]  /*4210*/  HMMA.16816.F32.BF16 R16, R56, R130, R16 ;  /* 0x000000823810723c */ /* 0x000fe20000041810 */
[----:B------:R-:W3:Y:S05]  /*4220*/  LDSM.16.M88.4 R56, [R67+0xa000] ;  /* 0x00a000004338783b */ /* 0x000eea0000000200 */
        /* <DEDUP_REMOVED lines=8> */
[----:B------:R-:W-:Y:S01]  /*42b0*/  HMMA.16816.F32.BF16 R16, R52, R146, R16 ;  /* 0x000000923410723c */ /* 0x000fe20000041810 */
[----:B------:R-:W1:Y:S05]  /*42c0*/  LDSM.16.M88.4 R52, [R65+0xa000] ;  /* 0x00a000004134783b */ /* 0x000e6a0000000200 */
[C---:B---3--:R-:W-:Y:S06]  /*42d0*/  HMMA.16816.F32.BF16 R4, R56.reuse, R148, R4 ;  /* 0x000000943804723c */ /* 0x048fec0000041804 */
[C---:B------:R-:W-:Y:S06]  /*42e0*/  HMMA.16816.F32.BF16 R8, R56.reuse, R150, R8 ;  /* 0x000000963808723c */ /* 0x040fec0000041808 */
[C---:B------:R-:W-:Y:S06]  /*42f0*/  HMMA.16816.F32.BF16 R12, R56.reuse, R152, R12 ;  /* 0x00000098380c723c */ /* 0x040fec000004180c */
[----:B------:R-:W-:Y:S01]  /*4300*/  HMMA.16816.F32.BF16 R16, R56, R154, R16 ;  /* 0x0000009a3810723c */ /* 0x000fe20000041810 */
[----:B------:R-:W3:Y:S05]  /*4310*/  LDSM.16.M88.4 R56, [R64+0xa000] ;  /* 0x00a000004038783b */ /* 0x000eea0000000200 */
[C---:B--2---:R-:W-:Y:S06]  /*4320*/  HMMA.16816.F32.BF16 R4, R60.reuse, R156, R4 ;  /* 0x0000009c3c04723c */ /* 0x044fec0000041804 */
[C---:B------:R-:W-:Y:S06]  /*4330*/  HMMA.16816.F32.BF16 R8, R60.reuse, R158, R8 ;  /* 0x0000009e3c08723c */ /* 0x040fec0000041808 */
[C---:B------:R-:W-:Y:S06]  /*4340*/  HMMA.16816.F32.BF16 R12, R60.reuse, R160, R12 ;  /* 0x000000a03c0c723c */ /* 0x040fec000004180c */
[----:B------:R-:W-:Y:S06]  /*4350*/  HMMA.16816.F32.BF16 R16, R60, R162, R16 ;  /* 0x000000a23c10723c */ /* 0x000fec0000041810 */
[C---:B-1----:R-:W-:Y:S06]  /*4360*/  HMMA.16816.F32.BF16 R4, R52.reuse, R164, R4 ;  /* 0x000000a43404723c */ /* 0x042fec0000041804 */
[C---:B------:R-:W-:Y:S06]  /*4370*/  HMMA.16816.F32.BF16 R8, R52.reuse, R166, R8 ;  /* 0x000000a63408723c */ /* 0x040fec0000041808 */
[C---:B------:R-:W-:Y:S06]  /*4380*/  HMMA.16816.F32.BF16 R12, R52.reuse, R168, R12 ;  /* 0x000000a8340c723c */ /* 0x040fec000004180c */
[----:B------:R-:W-:Y:S06]  /*4390*/  HMMA.16816.F32.BF16 R16, R52, R170, R16 ;  /* 0x000000aa3410723c */ /* 0x000fec0000041810 */
[C---:B---3--:R-:W-:Y:S06]  /*43a0*/  HMMA.16816.F32.BF16 R4, R56.reuse, R172, R4 ;  /* 0x000000ac3804723c */ /* 0x048fec0000041804 */
[C---:B------:R-:W-:Y:S06]  /*43b0*/  HMMA.16816.F32.BF16 R8, R56.reuse, R174, R8 ;  /* 0x000000ae3808723c */ /* 0x040fec0000041808 */
[C---:B------:R-:W-:Y:S06]  /*43c0*/  HMMA.16816.F32.BF16 R12, R56.reuse, R176, R12 ;  /* 0x000000b0380c723c */ /* 0x040fec000004180c */
[----:B------:R-:W-:Y:S06]  /*43d0*/  HMMA.16816.F32.BF16 R16, R56, R178, R16 ;  /* 0x000000b23810723c */ /* 0x000fec0000041810 */
[C---:B------:R-:W-:Y:S01]  /*43e0*/  FADD.FTZ R62, -R252.reuse, R4 ;  /* 0x00000004fc3e7221 */ /* 0x040fe20000010100 */
[C---:B------:R-:W-:Y:S04]  /*43f0*/  FADD.FTZ R63, -R252.reuse, R5 ;  /* 0x00000005fc3f7221 */ /* 0x040fe80000010100 */
[----:B------:R-:W-:Y:S01]  /*4400*/  FMUL.FTZ R62, R111, R62 ;  /* 0x0000003e6f3e7220 */ /* 0x000fe20000410000 */
[----:B------:R-:W-:Y:S01]  /*4410*/  FMUL.FTZ R63, R109, R63 ;  /* 0x0000003f6d3f7220 */ /* 0x000fe20000410000 */
        /* <DEDUP_REMOVED lines=17> */
[----:B------:R-:W-:Y:S01]  /*4530*/  F2FP.BF16.F32.PACK_AB R190, R191, R190 ;  /* 0x000000bebfbe723e */ /* 0x000fe200000010ff */
[C---:B----4-:R-:W-:Y:S01]  /*4540*/  FADD.FTZ R191, -R251.reuse, R6 ;  /* 0x00000006fbbf7221 */ /* 0x050fe20000010100 */
[----:B------:R-:W-:Y:S01]  /*4550*/  FMUL.FTZ R186, R186, R198 ;  /* 0x000000c6baba7220 */ /* 0x000fe20000410000 */
[----:B------:R-:W-:Y:S01]  /*4560*/  FADD.FTZ R198, -R251, R7 ;  /* 0x00000007fbc67221 */ /* 0x000fe20000010100 */
[----:B------:R-:W-:Y:S01]  /*4570*/  FMUL.FTZ R194, R62, R194 ;  /* 0x000000c23ec27220 */ /* 0x000fe20000410000 */
[----:B------:R-:W-:Y:S01]  /*4580*/  FMUL.FTZ R195, R63, R195 ;  /* 0x000000c33fc37220 */ /* 0x000fe20000410000 */
[----:B------:R-:W-:Y:S01]  /*4590*/  FMUL.FTZ R199, R252, R199 ;  /* 0x000000c7fcc77220 */ /* 0x000fe20000410000 */
[----:B------:R-:W-:Y:S01]  /*45a0*/  FMUL.FTZ R191, R106, R191 ;  /* 0x000000bf6abf7220 */ /* 0x000fe20000410000 */
[----:B------:R-:W-:Y:S01]  /*45b0*/  FMUL.FTZ R198, R101, R198 ;  /* 0x000000c665c67220 */ /* 0x000fe20000410000 */
[----:B------:R-:W-:Y:S01]  /*45c0*/  FADD.FTZ R252, -R251, R18 ;  /* 0x00000012fbfc7221 */ /* 0x000fe20000010100 */
[----:B------:R-:W-:Y:S01]  /*45d0*/  F2FP.BF16.F32.PACK_AB R195, R195, R194 ;  /* 0x000000c2c3c3723e */ /* 0x000fe200000010ff */
[----:B------:R-:W-:Y:S01]  /*45e0*/  FMUL.FTZ R188, R191, R188 ;  /* 0x000000bcbfbc7220 */ /* 0x000fe20000410000 */
[----:B------:R-:W-:Y:S01]  /*45f0*/  F2FP.BF16.F32.PACK_AB R186, R199, R186 ;  /* 0x000000bac7ba723e */ /* 0x000fe200000010ff */
[----:B------:R-:W-:Y:S01]  /*4600*/  FMUL.FTZ R189, R198, R189 ;  /* 0x000000bdc6bd7220 */ /* 0x000fe20000410000 */
[C---:B------:R-:W-:Y:S01]  /*4610*/  FADD.FTZ R199, -R251.reuse, R10 ;  /* 0x0000000afbc77221 */ /* 0x040fe20000010100 */
[C---:B------:R-:W-:Y:S01]  /*4620*/  FADD.FTZ R194, -R251.reuse, R11 ;  /* 0x0000000bfbc27221 */ /* 0x040fe20000010100 */
[C---:B------:R-:W-:Y:S01]  /*4630*/  FADD.FTZ R191, -R251.reuse, R14 ;  /* 0x0000000efbbf7221 */ /* 0x040fe20000010100 */
        /* <DEDUP_REMOVED lines=36> */
[----:B------:R-:W-:Y:S02]  /*4880*/  @!P2 LEA R12, P4, R9, R248, 0x1 ;  /* 0x000000f8090ca211 */ /* 0x000fe400078808ff */
[C---:B--2---:R-:W-:Y:S01]  /*4890*/  LEA.HI.X R248, R5.reuse, R8, R4, 0x5, P5 ;  /* 0x0000000805f87211 */ /* 0x044fe200028f2c04 */
[----:B------:R-:W-:Y:S01]  /*48a0*/  @!PT LDS RZ, [RZ] ;  /* 0x00000000fffff984 */ /* 0x000fe20000000800 */
[----:B------:R-:W-:Y:S01]  /*48b0*/  @!PT LDS RZ, [RZ] ;  /* 0x00000000fffff984 */ /* 0x000fe20000000800 */
[----:B------:R-:W-:Y:S01]  /*48c0*/  @!PT LDS RZ, [RZ] ;  /* 0x00000000fffff984 */ /* 0x000fe20000000800 */
[----:B------:R3:W-:Y:S01]  /*48d0*/  @!P3 LDGSTS.E.BYPASS.LTC128B.128 [R236], desc[UR38][R6.64] ;  /* 0x0000000006ecbfae */ /* 0x0007e2000b901d66 */
[----:B------:R-:W-:Y:S02]  /*48e0*/  @!P3 LEA R8, P1, R5, R6, 0x6 ;  /* 0x000000060508b211 */ /* 0x000fe400078230ff */
[----:B------:R-:W-:Y:S01]  /*48f0*/  @!P2 LEA.HI.X R13, R9, R249, R248, 0x1, P4 ;  /* 0x000000f9090da211 */ /* 0x000fe200020f0cf8 */
[----:B------:R3:W-:Y:S01]  /*4900*/  @P2 STS [R240+0x2000], RZ ;  /* 0x002000fff0002388 */ /* 0x0007e20000000800 */
[----:B------:R-:W-:Y:S01]  /*4910*/  @!P3 LEA.HI.X R9, R5, R7, R4, 0x6, P1 ;  /* 0x000000070509b211 */ /* 0x000fe200008f3404 */
[----:B------:R-:W-:Y:S02]  /*4920*/  IMAD.MOV.U32 R248, RZ, RZ, R6 ;  /* 0x000000fffff87224 */ /* 0x000fe400078e0006 */
[----:B------:R3:W-:Y:S01]  /*4930*/  @P2 STS [R240+0x2004], RZ ;  /* 0x002004fff0002388 */ /* 0x0007e20000000800 */
[----:B------:R-:W-:Y:S03]  /*4940*/  IMAD.MOV.U32 R249, RZ, RZ, R7 ;  /* 0x000000fffff97224 */ /* 0x000fe600078e0007 */
        /* <DEDUP_REMOVED lines=23> */
.L_x_803:
[----:B------:R-:W-:Y:S01]  /*4ac0*/  F2FP.BF16.F32.PACK_AB R192, R193, R192 ;  /* 0x000000c0c1c0723e */ /* 0x000fe200000010ff */
[----:B------:R-:W-:Y:S01]  /*4ad0*/  STS [R226+0x10000], R187 ;  /* 0x010000bbe2007388 */ /* 0x000fe20000000800 */
[----:B------:R-:W-:Y:S01]  /*4ae0*/  F2FP.BF16.F32.PACK_AB R191, R198, R191 ;  /* 0x000000bfc6bf723e */ /* 0x000fe200000010ff */
[----:B------:R-:W-:Y:S01]  /*4af0*/  IMAD.MOV.U32 R251, RZ, RZ, R185 ;  /* 0x000000fffffb7224 */ /* 0x000fe200078e00b9 */
        /* <DEDUP_REMOVED lines=8> */
[----:B------:R1:W-:Y:S01]  /*4b80*/  STS [R231+0x10400], R250 ;  /* 0x010400fae7007388 */ /* 0x0003e20000000800 */
[----:B------:R-:W-:Y:S01]  /*4b90*/  BAR.SYNC.DEFER_BLOCKING 0x0 ;  /* 0x0000000000007b1d */ /* 0x000fe20000010000 */
[----:B-1----:R-:W-:Y:S05]  /*4ba0*/  IMAD.MOV.U32 R250, RZ, RZ, R184 ;  /* 0x000000fffffa7224 */ /* 0x002fea00078e00b8 */
[----:B---3--:R-:W-:Y:S04]  /*4bb0*/  LDSM.16.MT88.4 R4, [R206+0x12000] ;  /* 0x01200000ce04783b */ /* 0x008fe80000004200 */
        /* <DEDUP_REMOVED lines=58> */
[CC--:B------:R-:W-:Y:S02]  /*4f60*/  LEA R12, P1, R7.reuse, R246.reuse, 0x1 ;  /* 0x000000f6070c7211 */ /* 0x0c0fe400078208ff */
[----:B------:R-:W-:Y:S02]  /*4f70*/  SHF.R.S32.HI R11, RZ, 0x1f, R7 ;  /* 0x0000001fff0b7819 */ /* 0x000fe40000011407 */
[----:B------:R-:W-:Y:S02]  /*4f80*/  LEA.HI.X.SX32 R13, R7, R247, 0x1, P1 ;  /* 0x000000f7070d7211 */ /* 0x000fe400008f0eff */
[C---:B------:R-:W-:Y:S03]  /*4f90*/  @!P2 LEA R9, P4, R6.reuse, R7, 0x5 ;  /* 0x000000070609a211 */ /* 0x040fe600078828ff */
[----:B------:R-:W-:Y:S01]  /*4fa0*/  @!PT LDS RZ, [RZ] ;  /* 0x00000000fffff984 */ /* 0x000fe20000000800 */
[----:B------:R-:W-:Y:S01]  /*4fb0*/  @!PT LDS RZ, [RZ] ;  /* 0x00000000fffff984 */ /* 0x000fe20000000800 */
[----:B------:R-:W-:Y:S01]  /*4fc0*/  @!PT LDS RZ, [RZ] ;  /* 0x00000000fffff984 */ /* 0x000fe20000000800 */
[----:B------:R3:W-:Y:S01]  /*4fd0*/  @!P3 LDGSTS.E.BYPASS.LTC128B.128 [R230+0x8000], desc[UR38][R12.64] ;  /* 0x080000000ce6bfae */ /* 0x0007e2000b901d66 */
[C---:B------:R-:W-:Y:S01]  /*4fe0*/  @!P2 LEA R8, P1, R9.reuse, R246, 0x1 ;  /* 0x000000f60908a211 */ /* 0x040fe200078208ff */
[----:B------:R-:W-:Y:S01]  /*4ff0*/  IMAD.MOV.U32 R246, RZ, RZ, R12 ;  /* 0x000000fffff67224 */ /* 0x000fe200078e000c */
[C---:B--2---:R-:W-:Y:S01]  /*5000*/  @!P2 LEA.HI.X R4, R6.reuse, R11, R4, 0x5, P4 ;  /* 0x0000000b0604a211 */ /* 0x044fe200020f2c04 */
[----:B------:R3:W-:Y:S01]  /*5010*/  @P2 STS.128 [R230+0xa000], RZ ;  /* 0x00a000ffe6002388 */ /* 0x0007e20000000c00 */
[C---:B------:R-:W-:Y:S02]  /*5020*/  @!P3 LEA R10, P4, R6.reuse, R12, 0x6 ;  /* 0x0000000c060ab211 */ /* 0x040fe400078830ff */
[----:B------:R-:W-:Y:S01]  /*5030*/  @!P2 LEA.HI.X R9, R9, R247, R4, 0x1, P1 ;  /* 0x000000f70909a211 */ /* 0x000fe200008f0c04 */
[----:B------:R-:W-:Y:S01]  /*5040*/  @!PT LDS RZ, [RZ] ;  /* 0x00000000fffff984 */ /* 0x000fe20000000800 */
[----:B------:R-:W-:Y:S01]  /*5050*/  @!PT LDS RZ, [RZ] ;  /* 0x00000000fffff984 */ /* 0x000fe20000000800 */
[----:B------:R-:W-:Y:S01]  /*5060*/  @!PT LDS RZ, [RZ] ;  /* 0x00000000fffff984 */ /* 0x000fe20000000800 */
[----:B------:R3:W-:Y:S01]  /*5070*/  @!P2 LDGSTS.E.BYPASS.LTC128B.128 [R230+0xa000], desc[UR38][R12.64+0x80] ;  /* 0x0a0000800ce6afae */ /* 0x0007e2000b901d66 */
[----:B----4-:R-:W-:Y:S01]  /*5080*/  @!P3 LEA.HI.X R11, R6, R13, R5, 0x6, P4 ;  /* 0x0000000d060bb211 */ /* 0x010fe200020f3405 */
        /* <DEDUP_REMOVED lines=12> */
.L_x_804:
[----:B------:R-:W-:Y:S04]  /*5150*/  LDSM.16.M88.4 R100, [R205] ;  /* 0x00000000cd64783b */ /* 0x000fe80000000200 */
[----:B------:R-:W1:Y:S04]  /*5160*/  LDSM.16.MT88.4 R16, [R213+0xc000] ;  /* 0x00c00000d510783b */ /* 0x000e680000004200 */
[----:B------:R-:W3:Y:S04]  /*5170*/  LDSM.16.M88.4 R60, [R205+0x1000] ;  /* 0x00100000cd3c783b */ /* 0x000ee80000000200 */
[----:B------:R-:W2:Y:S04]  /*5180*/  LDSM.16.MT88.4 R64, [R213+0xe000] ;  /* 0x00e00000d540783b */ /* 0x000ea80000004200 */
        /* <DEDUP_REMOVED lines=8> */
[----:B------:R-:W-:Y:S03]  /*5210*/  LDSM.16.M88.4 R196, [R3+0x1000] ;  /* 0x0010000003c4783b */ /* 0x000fe60000000200 */
[C---:B---3--:R-:W-:Y:S06]  /*5220*/  HMMA.16816.F32.BF16 R8, R60.reuse, R16, RZ ;  /* 0x000000103c08723c */ /* 0x048fec00000418ff */
[-C--:B------:R-:W-:Y:S06]  /*5230*/  HMMA.16816.F32.BF16 R12, R60, R18.reuse, RZ ;  /* 0x000000123c0c723c */ /* 0x080fec00000418ff */
[C---:B------:R-:W-:Y:S06]  /*5240*/  HMMA.16816.F32.BF16 R16, R100.reuse, R18, RZ ;  /* 0x000000126410723c */ /* 0x040fec00000418ff */
[-C--:B--2---:R-:W-:Y:S06]  /*5250*/  HMMA.16816.F32.BF16 R52, R100, R64.reuse, RZ ;  /* 0x000000406434723c */ /* 0x084fec00000418ff */
        /* <DEDUP_REMOVED lines=12> */
[----:B------:R-:W2:Y:S01]  /*5320*/  LDSM.16.MT88.4 R112, [R213+0xd800] ;  /* 0x00d80000d570783b */ /* 0x000ea20000004200 */
[----:B------:R-:W-:Y:S04]  /*5330*/  IMAD.U32 R181, RZ, RZ, UR29 ;  /* 0x0000001dffb57e24 */ /* 0x000fe8000f8e00ff */
[----:B------:R-:W-:Y:S01]  /*5340*/  HMMA.16816.F32.BF16 R64, R104, R182, R64 ;  /* 0x000000b66840723c */ /* 0x000fe20000041840 */
[----:B------:R-:W3:Y:S05]  /*5350*/  LDSM.16.MT88.4 R104, [R213+0xf800] ;  /* 0x00f80000d568783b */ /* 0x000eea0000004200 */
[-C--:B------:R-:W-:Y:S01]  /*5360*/  HMMA.16816.F32.BF16 R4, R184, R188.reuse, R4 ;  /* 0x000000bcb804723c */ /* 0x080fe20000041804 */
[----:B------:R-:W-:Y:S05]  /*5370*/  IMAD.U32 R183, RZ, RZ, UR35 ;  /* 0x00000023ffb77e24 */ /* 0x000fea000f8e00ff */
[C---:B------:R-:W-:Y:S06]  /*5380*/  HMMA.16816.F32.BF16 R8, R192.reuse, R188, R8 ;  /* 0x000000bcc008723c */ /* 0x040fec0000041808 */
[-C--:B------:R-:W-:Y:S06]  /*5390*/  HMMA.16816.F32.BF16 R12, R192, R190.reuse, R12 ;  /* 0x000000bec00c723c */ /* 0x080fec000004180c */
[C---:B------:R-:W-:Y:S06]  /*53a0*/  HMMA.16816.F32.BF16 R16, R184.reuse, R190, R16 ;  /* 0x000000beb810723c */ /* 0x040fec0000041810 */
[-C--:B-1----:R-:W-:Y:S06]  /*53b0*/  HMMA.16816.F32.BF16 R52, R184, R100.reuse, R52 ;  /* 0x00000064b834723c */ /* 0x082fec0000041834 */
[C---:B------:R-:W-:Y:S06]  /*53c0*/  HMMA.16816.F32.BF16 R56, R192.reuse, R100, R56 ;  /* 0x00000064c038723c */ /* 0x040fec0000041838 */
[-C--:B------:R-:W-:Y:S06]  /*53d0*/  HMMA.16816.F32.BF16 R60, R192, R102.reuse, R60 ;  /* 0x00000066c03c723c */ /* 0x080fec000004183c */
[----:B------:R-:W-:Y:S01]  /*53e0*/  HMMA.16816.F32.BF16 R64, R184, R102, R64 ;  /* 0x00000066b840723c */ /* 0x000fe20000041840 */
[----:B------:R-:W-:Y:S05]  /*53f0*/  LDSM.16.MT88.4 R100, [R203+0x2800] ;  /* 0x00280000cb64783b */ /* 0x000fea0000004200 */
[-C--:B--2---:R-:W-:Y:S01]  /*5400*/  HMMA.16816.F32.BF16 R4, R108, R112.reuse, R4 ;  /* 0x000000706c04723c */ /* 0x084fe20000041804 */
[----:B------:R-:W-:Y:S04]  /*5410*/  IMAD.U32 R185, RZ, RZ, UR29 ;  /* 0x0000001dffb97e24 */ /* 0x000fe8000f8e00ff */
[----:B------:R-:W-:Y:S01]  /*5420*/  LEA R184, P1, R181, R250, 0x2 ;  /* 0x000000fab5b87211 */ /* 0x000fe200078210ff */
[C---:B------:R-:W-:Y:S01]  /*5430*/  HMMA.16816.F32.BF16 R8, R196.reuse, R112, R8 ;  /* 0x00000070c408723c */ /* 0x040fe20000041808 */
[----:B------:R-:W-:Y:S04]  /*5440*/  IMAD.U32 R181, RZ, RZ, UR34 ;  /* 0x00000022ffb57e24 */ /* 0x000fe8000f8e00ff */
[----:B------:R-:W-:Y:S01]  /*5450*/  LEA.HI.X.SX32 R185, R185, R251, 0x2, P1 ;  /* 0x000000fbb9b97211 */ /* 0x000fe200008f16ff */
[-C--:B------:R-:W-:Y:S01]  /*5460*/  HMMA.16816.F32.BF16 R12, R196, R114.reuse, R12 ;  /* 0x00000072c40c723c */ /* 0x080fe2000004180c */
[----:B------:R-:W-:Y:S04]  /*5470*/  IMAD.U32 R187, RZ, RZ, UR36 ;  /* 0x00000024ffbb7e24 */ /* 0x000fe8000f8e00ff */
[----:B------:R-:W-:Y:S01]  /*5480*/  @P6 IADD3 R112, P2, R237, R232, RZ ;  /* 0x000000e8ed706210 */ /* 0x000fe20007f5e0ff */
[C---:B------:R-:W-:Y:S05]  /*5490*/  HMMA.16816.F32.BF16 R16, R108.reuse, R114, R16 ;  /* 0x000000726c10723c */ /* 0x040fea0000041810 */
[----:B------:R-:W-:Y:S01]  /*54a0*/  @P6 IMAD.X R113, R244, 0x1, R233, P2 ;  /* 0x00000001f4716824 */ /* 0x000fe200010e06e9 */
[-C--:B---3--:R-:W-:Y:S01]  /*54b0*/  HMMA.16816.F32.BF16 R52, R108, R104.reuse, R52 ;  /* 0x000000686c34723c */ /* 0x088fe20000041834 */
[----:B------:R-:W-:Y:S03]  /*54c0*/  IMAD.U32 R115, RZ, RZ, UR35 ;  /* 0x00000023ff737e24 */ /* 0x000fe6000f8e00ff */
[----:B------:R-:W5:Y:S01]  /*54d0*/  @P6 LDG.E R238, desc[UR38][R112.64+-0x100] ;  /* 0xffff002670ee6981 */ /* 0x000f62000c1e1900 */
[-C--:B------:R-:W-:Y:S01]  /*54e0*/  LEA R114, P2, R183, R184.reuse, 0x2 ;  /* 0x000000b8b7727211 */ /* 0x080fe200078410ff */
[C---:B------:R-:W-:Y:S01]  /*54f0*/  HMMA.16816.F32.BF16 R56, R196.reuse, R104, R56 ;  /* 0x00000068c438723c */ /* 0x040fe20000041838 */
[----:B------:R-:W-:Y:S01]  /*5500*/  IMAD.U32 R183, RZ, RZ, UR32 ;  /* 0x00000020ffb77e24 */ /* 0x000fe2000f8e00ff */
[----:B------:R1:W5:Y:S03]  /*5510*/  @P6 LDG.E R239, desc[UR38][R112.64+-0xe0] ;  /* 0xffff202670ef6981 */ /* 0x000366000c1e1900 */
[-C--:B------:R-:W-:Y:S01]  /*5520*/  LEA.HI.X.SX32 R115, R115, R185.reuse, 0x2, P2 ;  /* 0x000000b973737211 */ /* 0x080fe200010f16ff */
[-C--:B------:R-:W-:Y:S01]  /*5530*/  HMMA.16816.F32.BF16 R60, R196, R106.reuse, R60 ;  /* 0x0000006ac43c723c */ /* 0x080fe2000004183c */
[----:B------:R-:W-:Y:S01]  /*5540*/  IMAD.U32 R105, RZ, RZ, UR36 ;  /* 0x00000024ff697e24 */ /* 0x000fe2000f8e00ff */
[----:B------:R2:W-:Y:S03]  /*5550*/  REDG.E.ADD.F32.FTZ.RN.STRONG.GPU desc[UR38][R184.64], R4 ;  /* 0x00000004b80079a6 */ /* 0x0005e6000c10f3a6 */
[-C--:B------:R-:W-:Y:S01]  /*5560*/  LEA R104, P1, R181, R184.reuse, 0x2 ;  /* 0x000000b8b5687211 */ /* 0x080fe200078210ff */
[----:B------:R-:W-:Y:S05]  /*5570*/  HMMA.16816.F32.BF16 R64, R108, R106, R64 ;  /* 0x0000006a6c40723c */ /* 0x000fea0000041840 */
[-C--:B------:R-:W-:Y:S01]  /*5580*/  LEA R180, P3, R105, R184.reuse, 0x2 ;  /* 0x000000b869b47211 */ /* 0x080fe200078610ff */
[----:B------:R-:W-:Y:S02]  /*5590*/  IMAD.U32 R105, RZ, RZ, UR34 ;  /* 0x00000022ff697e24 */ /* 0x000fe4000f8e00ff */
[----:B------:R-:W-:Y:S03]  /*55a0*/  IMAD.U32 R109, RZ, RZ, UR31 ;  /* 0x0000001fff6d7e24 */ /* 0x000fe6000f8e00ff */
[-C--:B------:R-:W-:Y:S01]  /*55b0*/  LEA.HI.X.SX32 R181, R187, R185.reuse, 0x2, P3 ;  /* 0x000000b9bbb57211 */ /* 0x080fe200018f16ff */
[----:B------:R-:W-:Y:S01]  /*55c0*/  IMAD.U32 R187, RZ, RZ, UR33 ;  /* 0x00000021ffbb7e24 */ /* 0x000fe2000f8e00ff */
[-C--:B------:R-:W-:Y:S01]  /*55d0*/  LEA.HI.X.SX32 R105, R105, R185.reuse, 0x2, P1 ;  /* 0x000000b969697211 */ /* 0x080fe200008f16ff */
[----:B------:R-:W-:Y:S01]  /*55e0*/  IMAD.U32 R107, RZ, RZ, UR30 ;  /* 0x0000001eff6b7e24 */ /* 0x000fe2000f8e00ff */
[-C--:B------:R-:W-:Y:S01]  /*55f0*/  LEA R106, P3, R183, R184.reuse, 0x2 ;  /* 0x000000b8b76a7211 */ /* 0x080fe200078610ff */
[----:B------:R3:W-:Y:S01]  /*5600*/  REDG.E.ADD.F32.FTZ.RN.STRONG.GPU desc[UR38][R180.64], R5 ;  /* 0x00000005b40079a6 */ /* 0x0007e2000c10f3a6 */
[----:B-1----:R-:W-:Y:S02]  /*5610*/  IMAD.U32 R113, RZ, RZ, UR33 ;  /* 0x00000021ff717e24 */ /* 0x002fe4000f8e00ff */
[----:B------:R-:W-:Y:S01]  /*5620*/  IMAD.U32 R111, RZ, RZ, UR32 ;  /* 0x00000020ff6f7e24 */ /* 0x000fe2000f8e00ff */
[----:B------:R1:W-:Y:S01]  /*5630*/  REDG.E.ADD.F32.FTZ.RN.STRONG.GPU desc[UR38][R114.64], R6 ;  /* 0x00000006720079a6 */ /* 0x0003e2000c10f3a6 */
[----:B------:R-:W-:Y:S01]  /*5640*/  IMAD.U32 R183, RZ, RZ, UR25 ;  /* 0x00000019ffb77e24 */ /* 0x000fe2000f8e00ff */
[-C--:B------:R-:W-:Y:S01]  /*5650*/  LEA R108, P1, R113, R184.reuse, 0x2 ;  /* 0x000000b8716c7211 */ /* 0x080fe200078210ff */
[----:B------:R-:W-:Y:S01]  /*5660*/  IMAD.U32 R113, RZ, RZ, UR12 ;  /* 0x0000000cff717e24 */ /* 0x000fe2000f8e00ff */
[----:B------:R4:W-:Y:S01]  /*5670*/  REDG.E.ADD.F32.FTZ.RN.STRONG.GPU desc[UR38][R104.64], R7 ;  /* 0x00000007680079a6 */ /* 0x0009e2000c10f3a6 */
[-C--:B--2---:R-:W-:Y:S02]  /*5680*/  LEA R4, P2, R109, R184.reuse, 0x2 ;  /* 0x000000b86d047211 */ /* 0x084fe400078410ff */
[-C--:B------:R-:W-:Y:S05]  /*5690*/  LEA.HI.X.SX32 R109, R187, R185.reuse, 0x2, P1 ;  /* 0x000000b9bb6d7211 */ /* 0x080fea00008f16ff */
[----:B------:R2:W-:Y:S01]  /*56a0*/  REDG.E.ADD.F32.FTZ.RN.STRONG.GPU desc[UR38][R108.64], R8 ;  /* 0x000000086c0079a6 */ /* 0x0005e2000c10f3a6 */
[----:B---3--:R-:W-:Y:S02]  /*56b0*/  IMAD.U32 R5, RZ, RZ, UR31 ;  /* 0x0000001fff057e24 */ /* 0x008fe4000f8e00ff */
[----:B-1----:R-:W-:Y:S03]  /*56c0*/  IMAD.U32 R115, RZ, RZ, UR12 ;  /* 0x0000000cff737e24 */ /* 0x002fe6000f8e00ff */
[-C--:B------:R-:W-:Y:S02]  /*56d0*/  LEA.HI.X.SX32 R5, R5, R185.reuse, 0x2, P2 ;  /* 0x000000b905057211 */ /* 0x080fe400010f16ff */
[-C--:B----4-:R-:W-:Y:S01]  /*56e0*/  LEA R104, P1, R107, R184.reuse, 0x2 ;  /* 0x000000b86b687211 */ /* 0x090fe200078210ff */
[----:B------:R-:W-:Y:S01]  /*56f0*/  IMAD.U32 R7, RZ, RZ, UR30 ;  /* 0x0000001eff077e24 */ /* 0x000fe2000f8e00ff */
[-C--:B------:R-:W-:Y:S01]  /*5700*/  LEA.HI.X.SX32 R107, R111, R185.reuse, 0x2, P3 ;  /* 0x000000b96f6b7211 */ /* 0x080fe200018f16ff */
[----:B------:R-:W-:Y:S03]  /*5710*/  IMAD.U32 R111, RZ, RZ, UR11 ;  /* 0x0000000bff6f7e24 */ /* 0x000fe6000f8e00ff */
[-C--:B------:R-:W-:Y:S01]  /*5720*/  LEA.HI.X.SX32 R105, R7, R185.reuse, 0x2, P1 ;  /* 0x000000b907697211 */ /* 0x080fe200008f16ff */
[----:B------:R1:W-:Y:S01]  /*5730*/  REDG.E.ADD.F32.FTZ.RN.STRONG.GPU desc[UR38][R106.64], R9 ;  /* 0x000000096a0079a6 */ /* 0x0003e2000c10f3a6 */
[----:B------:R-:W-:Y:S02]  /*5740*/  IMAD.U32 R7, RZ, RZ, UR25 ;  /* 0x00000019ff077e24 */ /* 0x000fe4000f8e00ff */
[----:B--2---:R-:W-:Y:S01]  /*5750*/  IMAD.U32 R109, RZ, RZ, UR10 ;  /* 0x0000000aff6d7e24 */ /* 0x004fe2000f8e00ff */
[----:B------:R2:W-:Y:S02]  /*5760*/  REDG.E.ADD.F32.FTZ.RN.STRONG.GPU desc[UR38][R4.64], R10 ;  /* 0x0000000a040079a6 */ /* 0x0005e4000c10f3a6 */
[-C--:B------:R-:W-:Y:S01]  /*5770*/  LEA R8, P1, R7, R184.reuse, 0x2 ;  /* 0x000000b807087211 */ /* 0x080fe200078210ff */
[----:B------:R-:W-:Y:S01]  /*5780*/  IMAD.U32 R7, RZ, RZ, UR10 ;  /* 0x0000000aff077e24 */ /* 0x000fe2000f8e00ff */
[----:B------:R3:W-:Y:S04]  /*5790*/  REDG.E.ADD.F32.FTZ.RN.STRONG.GPU desc[UR38][R104.64], R11 ;  /* 0x0000000b680079a6 */ /* 0x0007e8000c10f3a6 */
[----:B------:R-:W-:Y:S04]  /*57a0*/  REDG.E.ADD.F32.FTZ.RN.STRONG.GPU desc[UR38][R184.64+0x80], R16 ;  /* 0x00008010b80079a6 */ /* 0x000fe8000c10f3a6 */
[----:B------:R4:W-:Y:S01]  /*57b0*/  REDG.E.ADD.F32.FTZ.RN.STRONG.GPU desc[UR38][R180.64+0x80], R17 ;  /* 0x00008011b40079a6 */ /* 0x0009e2000c10f3a6 */
[-C--:B-1----:R-:W-:Y:S02]  /*57c0*/  LEA R106, P3, R115, R184.reuse, 0x2 ;  /* 0x000000b8736a7211 */ /* 0x082fe400078610ff */
[-C--:B------:R-:W-:Y:S01]  /*57d0*/  LEA.HI.X.SX32 R9, R183, R185.reuse, 0x2, P1 ;  /* 0x000000b9b7097211 */ /* 0x080fe200008f16ff */
[----:B--2---:R-:W-:Y:S01]  /*57e0*/  IMAD.U32 R5, RZ, RZ, UR11 ;  /* 0x0000000bff057e24 */ /* 0x004fe2000f8e00ff */
        /* <DEDUP_REMOVED lines=10> */
[----:B------:R-:W-:Y:S02]  /*5890*/  IMAD.U32 R7, RZ, RZ, UR9 ;  /* 0x00000009ff077e24 */ /* 0x000fe4000f8e00ff */
[----:B----4-:R-:W-:Y:S01]  /*58a0*/  IMAD.U32 R17, RZ, RZ, UR4 ;  /* 0x00000004ff117e24 */ /* 0x010fe2000f8e00ff */
[----:B------:R4:W-:Y:S02]  /*58b0*/  REDG.E.ADD.F32.FTZ.RN.STRONG.GPU desc[UR38][R10.64], R13 ;  /* 0x0000000d0a0079a6 */ /* 0x0009e4000c10f3a6 */
[-C--:B------:R-:W-:Y:S01]  /*58c0*/  LEA R110, P2, R7, R184.reuse, 0x2 ;  /* 0x000000b8076e7211 */ /* 0x080fe200078410ff */
[----:B------:R-:W-:Y:S01]  /*58d0*/  IMAD.U32 R7, RZ, RZ, UR24 ;  /* 0x00000018ff077e24 */ /* 0x000fe2000f8e00ff */
[-C--:B------:R-:W-:Y:S02]  /*58e0*/  LEA R16, P1, R17, R184.reuse, 0x2 ;  /* 0x000000b811107211 */ /* 0x080fe400078210ff */
[-C--:B------:R-:W-:Y:S01]  /*58f0*/  LEA.HI.X.SX32 R111, R105, R185.reuse, 0x2, P2 ;  /* 0x000000b9696f7211 */ /* 0x080fe200010f16ff */
[----:B------:R-:W-:Y:S01]  /*5900*/  IMAD.U32 R105, RZ, RZ, UR22 ;  /* 0x00000016ff697e24 */ /* 0x000fe2000f8e00ff */
[-C--:B------:R-:W-:Y:S03]  /*5910*/  LEA.HI.X.SX32 R17, R109, R185.reuse, 0x2, P1 ;  /* 0x000000b96d117211 */ /* 0x080fe600008f16ff */
[----:B------:R4:W-:Y:S04]  /*5920*/  REDG.E.ADD.F32.FTZ.RN.STRONG.GPU desc[UR38][R110.64], R14 ;  /* 0x0000000e6e0079a6 */ /* 0x0009e8000c10f3a6 */
[----:B------:R4:W-:Y:S01]  /*5930*/  REDG.E.ADD.F32.FTZ.RN.STRONG.GPU desc[UR38][R16.64], R15 ;  /* 0x0000000f100079a6 */ /* 0x0009e2000c10f3a6 */
[----:B-1----:R-:W-:Y:S03]  /*5940*/  IMAD.U32 R9, RZ, RZ, UR23 ;  /* 0x00000017ff097e24 */ /* 0x002fe6000f8e00ff */
[----:B------:R-:W-:Y:S01]  /*5950*/  REDG.E.ADD.F32.FTZ.RN.STRONG.GPU desc[UR38][R184.64+0x100], R52 ;  /* 0x00010034b80079a6 */ /* 0x000fe2000c10f3a6 */
[----:B--2---:R-:W-:Y:S01]  /*5960*/  IMAD.U32 R19, RZ, RZ, UR21 ;  /* 0x00000015ff137e24 */ /* 0x004fe2000f8e00ff */
[-C--:B------:R-:W-:Y:S01]  /*5970*/  LEA R106, P1, R9, R184.reuse, 0x2 ;  /* 0x000000b8096a7211 */ /* 0x080fe200078210ff */
[----:B------:R-:W-:Y:S01]  /*5980*/  IMAD.U32 R9, RZ, RZ, UR19 ;  /* 0x00000013ff097e24 */ /* 0x000fe2000f8e00ff */
[-C--:B---3--:R-:W-:Y:S01]  /*5990*/  LEA R4, P2, R7, R184.reuse, 0x2 ;  /* 0x000000b807047211 */ /* 0x088fe200078410ff */
[----:B------:R-:W-:Y:S01]  /*59a0*/  IMAD.U32 R5, RZ, RZ, UR24 ;  /* 0x00000018ff057e24 */ /* 0x000fe2000f8e00ff */
[----:B------:R1:W-:Y:S01]  /*59b0*/  REDG.E.ADD.F32.FTZ.RN.STRONG.GPU desc[UR38][R180.64+0x100], R53 ;  /* 0x00010035b40079a6 */ /* 0x0003e2000c10f3a6 */
[----:B------:R-:W-:Y:S02]  /*59c0*/  IMAD.U32 R7, RZ, RZ, UR23 ;  /* 0x00000017ff077e24 */ /* 0x000fe4000f8e00ff */
[----:B----4-:R-:W-:Y:S01]  /*59d0*/  IMAD.U32 R11, RZ, RZ, UR20 ;  /* 0x00000014ff0b7e24 */ /* 0x010fe2000f8e00ff */
[-C--:B------:R-:W-:Y:S01]  /*59e0*/  LEA.HI.X.SX32 R5, R5, R185.reuse, 0x2, P2 ;  /* 0x000000b905057211 */ /* 0x080fe200010f16ff */
[----:B------:R-:W-:Y:S01]  /*59f0*/  IMAD.U32 R13, RZ, RZ, UR21 ;  /* 0x00000015ff0d7e24 */ /* 0x000fe2000f8e00ff */
[-C--:B------:R-:W-:Y:S01]  /*5a00*/  LEA.HI.X.SX32 R107, R7, R185.reuse, 0x2, P1 ;  /* 0x000000b9076b7211 */ /* 0x080fe200008f16ff */
[----:B------:R-:W-:Y:S01]  /*5a10*/  IMAD.U32 R7, RZ, RZ, UR22 ;  /* 0x00000016ff077e24 */ /* 0x000fe2000f8e00ff */
[-C--:B------:R-:W-:Y:S01]  /*5a20*/  LEA R6, P2, R11, R184.reuse, 0x2 ;  /* 0x000000b80b067211 */ /* 0x080fe200078410ff */
[----:B------:R2:W-:Y:S03]  /*5a30*/  REDG.E.ADD.F32.FTZ.RN.STRONG.GPU desc[UR38][R4.64], R54 ;  /* 0x00000036040079a6 */ /* 0x0005e6000c10f3a6 */
[-C--:B------:R-:W-:Y:S01]  /*5a40*/  LEA R10, P1, R7, R184.reuse, 0x2 ;  /* 0x000000b8070a7211 */ /* 0x080fe200078210ff */
[----:B------:R3:W-:Y:S01]  /*5a50*/  REDG.E.ADD.F32.FTZ.RN.STRONG.GPU desc[UR38][R106.64], R55 ;  /* 0x000000376a0079a6 */ /* 0x0007e2000c10f3a6 */
[-C--:B------:R-:W-:Y:S01]  /*5a60*/  LEA R14, P3, R19, R184.reuse, 0x2 ;  /* 0x000000b8130e7211 */ /* 0x080fe200078610ff */
[----:B------:R-:W-:Y:S01]  /*5a70*/  IMAD.U32 R7, RZ, RZ, UR20 ;  /* 0x00000014ff077e24 */ /* 0x000fe2000f8e00ff */
[-C--:B------:R-:W-:Y:S01]  /*5a80*/  LEA.HI.X.SX32 R11, R105, R185.reuse, 0x2, P1 ;  /* 0x000000b9690b7211 */ /* 0x080fe200008f16ff */
[----:B------:R-:W-:Y:S01]  /*5a90*/  IMAD.U32 R105, RZ, RZ, UR17 ;  /* 0x00000011ff697e24 */ /* 0x000fe2000f8e00ff */
[-C--:B------:R-:W-:Y:S01]  /*5aa0*/  LEA.HI.X.SX32 R15, R13, R185.reuse, 0x2, P3 ;  /* 0x000000b90d0f7211 */ /* 0x080fe200018f16ff */
[----:B------:R-:W-:Y:S01]  /*5ab0*/  IMAD.U32 R17, RZ, RZ, UR15 ;  /* 0x0000000fff117e24 */ /* 0x000fe2000f8e00ff */
[-C--:B------:R-:W-:Y:S01]  /*5ac0*/  LEA R108, P1, R9, R184.reuse, 0x2 ;  /* 0x000000b8096c7211 */ /* 0x080fe200078210ff */
[----:B------:R4:W-:Y:S01]  /*5ad0*/  REDG.E.ADD.F32.FTZ.RN.STRONG.GPU desc[UR38][R10.64], R56 ;  /* 0x000000380a0079a6 */ /* 0x0009e2000c10f3a6 */
[-C--:B------:R-:W-:Y:S01]  /*5ae0*/  LEA.HI.X.SX32 R7, R7, R185.reuse, 0x2, P2 ;  /* 0x000000b907077211 */ /* 0x080fe200010f16ff */
[----:B------:R-:W-:Y:S01]  /*5af0*/  IMAD.U32 R19, RZ, RZ, UR16 ;  /* 0x00000010ff137e24 */ /* 0x000fe2000f8e00ff */
[-C--:B------:R-:W-:Y:S01]  /*5b00*/  LEA R104, P5, R105, R184.reuse, 0x2 ;  /* 0x000000b869687211 */ /* 0x080fe200078a10ff */
[----:B------:R4:W-:Y:S01]  /*5b10*/  REDG.E.ADD.F32.FTZ.RN.STRONG.GPU desc[UR38][R14.64], R57 ;  /* 0x000000390e0079a6 */ /* 0x0009e2000c10f3a6 */
[----:B------:R-:W-:Y:S02]  /*5b20*/  IMAD.U32 R13, RZ, RZ, UR14 ;  /* 0x0000000eff0d7e24 */ /* 0x000fe4000f8e00ff */
[----:B-1----:R-:W-:Y:S01]  /*5b30*/  IMAD.U32 R53, RZ, RZ, UR16 ;  /* 0x00000010ff357e24 */ /* 0x002fe2000f8e00ff */
[----:B------:R1:W-:Y:S01]  /*5b40*/  REDG.E.ADD.F32.FTZ.RN.STRONG.GPU desc[UR38][R6.64], R58 ;  /* 0x0000003a060079a6 */ /* 0x0003e2000c10f3a6 */
[----:B------:R-:W-:Y:S01]  /*5b50*/  IMAD.U32 R9, RZ, RZ, UR13 ;  /* 0x0000000dff097e24 */ /* 0x000fe2000f8e00ff */
[-C--:B------:R-:W-:Y:S01]  /*5b60*/  LEA R110, P2, R13, R184.reuse, 0x2 ;  /* 0x000000b80d6e7211 */ /* 0x080fe200078410ff */
[----:B--2---:R-:W-:Y:S02]  /*5b70*/  IMAD.U32 R5, RZ, RZ, UR19 ;  /* 0x00000013ff057e24 */ /* 0x004fe4000f8e00ff */
[----:B---3--:R-:W-:Y:S03]  /*5b80*/  IMAD.U32 R107, RZ, RZ, UR18 ;  /* 0x00000012ff6b7e24 */ /* 0x008fe6000f8e00ff */
[-C--:B------:R-:W-:Y:S01]  /*5b90*/  LEA.HI.X.SX32 R109, R5, R185.reuse, 0x2, P1 ;  /* 0x000000b9056d7211 */ /* 0x080fe200008f16ff */
[----:B------:R-:W-:Y:S01]  /*5ba0*/  IMAD.U32 R5, RZ, RZ, UR18 ;  /* 0x00000012ff057e24 */ /* 0x000fe2000f8e00ff */
[-C--:B------:R-:W-:Y:S01]  /*5bb0*/  LEA R106, P4, R53, R184.reuse, 0x2 ;  /* 0x000000b8356a7211 */ /* 0x080fe200078810ff */
[----:B------:R-:W-:Y:S02]  /*5bc0*/  IMAD.U32 R55, RZ, RZ, UR17 ;  /* 0x00000011ff377e24 */ /* 0x000fe4000f8e00ff */
[----:B------:R2:W-:Y:S01]  /*5bd0*/  REDG.E.ADD.F32.FTZ.RN.STRONG.GPU desc[UR38][R108.64], R59 ;  /* 0x0000003b6c0079a6 */ /* 0x0005e2000c10f3a6 */
[-C--:B----4-:R-:W-:Y:S01]  /*5be0*/  LEA R56, P1, R5, R184.reuse, 0x2 ;  /* 0x000000b805387211 */ /* 0x090fe200078210ff */
[----:B------:R-:W-:Y:S02]  /*5bf0*/  IMAD.U32 R11, RZ, RZ, UR14 ;  /* 0x0000000eff0b7e24 */ /* 0x000fe4000f8e00ff */
[----:B------:R-:W-:Y:S01]  /*5c00*/  REDG.E.ADD.F32.FTZ.RN.STRONG.GPU desc[UR38][R184.64+0x180], R64 ;  /* 0x00018040b80079a6 */ /* 0x000fe2000c10f3a6 */
[-C--:B------:R-:W-:Y:S01]  /*5c10*/  LEA.HI.X.SX32 R105, R55, R185.reuse, 0x2, P5 ;  /* 0x000000b937697211 */ /* 0x080fe200028f16ff */
[----:B------:R-:W-:Y:S01]  /*5c20*/  IMAD.U32 R15, RZ, RZ, UR15 ;  /* 0x0000000fff0f7e24 */ /* 0x000fe2000f8e00ff */
[-C--:B------:R-:W-:Y:S01]  /*5c30*/  LEA.HI.X.SX32 R57, R107, R185.reuse, 0x2, P1 ;  /* 0x000000b96b397211 */ /* 0x080fe200008f16ff */
[----:B------:R-:W-:Y:S01]  /*5c40*/  REDG.E.ADD.F32.FTZ.RN.STRONG.GPU desc[UR38][R180.64+0x180], R65 ;  /* 0x00018041b40079a6 */ /* 0x000fe2000c10f3a6 */
[-C--:B------:R-:W-:Y:S01]  /*5c50*/  LEA.HI.X.SX32 R107, R19, R185.reuse, 0x2, P4 ;  /* 0x000000b9136b7211 */ /* 0x080fe200020f16ff */
[----:B-1----:R-:W-:Y:S01]  /*5c60*/  IMAD.U32 R7, RZ, RZ, UR13 ;  /* 0x0000000dff077e24 */ /* 0x002fe2000f8e00ff */
[-C--:B------:R-:W-:Y:S01]  /*5c70*/  LEA R112, P1, R9, R184.reuse, 0x2 ;  /* 0x000000b809707211 */ /* 0x080fe200078210ff */
[----:B------:R-:W-:Y:S01]  /*5c80*/  REDG.E.ADD.F32.FTZ.RN.STRONG.GPU desc[UR38][R56.64], R66 ;  /* 0x00000042380079a6 */ /* 0x000fe2000c10f3a6 */
[-C--:B------:R-:W-:Y:S02]  /*5c90*/  LEA.HI.X.SX32 R111, R11, R185.reuse, 0x2, P2 ;  /* 0x000000b90b6f7211 */ /* 0x080fe400010f16ff */
[-C--:B------:R-:W-:Y:S01]  /*5ca0*/  LEA.HI.X.SX32 R113, R7, R185.reuse, 0x2, P1 ;  /* 0x000000b907717211 */ /* 0x080fe200008f16ff */
[----:B------:R-:W-:Y:S01]  /*5cb0*/  REDG.E.ADD.F32.FTZ.RN.STRONG.GPU desc[UR38][R104.64], R67 ;  /* 0x00000043680079a6 */ /* 0x000fe2000c10f3a6 */
[----:B------:R-:W-:Y:S03]  /*5cc0*/  @P6 IADD3 R234, P2, R234, -0x100, RZ ;  /* 0xffffff00eaea6810 */ /* 0x000fe60007f5e0ff */
[----:B------:R-:W-:Y:S01]  /*5cd0*/  REDG.E.ADD.F32.FTZ.RN.STRONG.GPU desc[UR38][R106.64], R60 ;  /* 0x0000003c6a0079a6 */ /* 0x000fe2000c10f3a6 */
[----:B------:R-:W-:Y:S03]  /*5ce0*/  @P6 IADD3.X R235, R235, -0x1, RZ, P2, !PT ;  /* 0xffffffffebeb6810 */ /* 0x000fe600017fe4ff */
[----:B------:R-:W-:Y:S01]  /*5cf0*/  LDSM.16.MT88.4 R4, [R206+0x10000] ;  /* 0x01000000ce04783b */ /* 0x000fe20000004200 */
[----:B--2---:R-:W-:Y:S03]  /*5d00*/  LEA R108, P3, R17, R184, 0x2 ;  /* 0x000000b8116c7211 */ /* 0x004fe600078610ff */
[----:B------:R-:W1:Y:S01]  /*5d10*/  LDSM.16.MT88.4 R8, [R203] ;  /* 0x00000000cb08783b */ /* 0x000e620000004200 */
[----:B------:R-:W-:Y:S03]  /*5d20*/  LEA.HI.X.SX32 R109, R15, R185, 0x2, P3 ;  /* 0x000000b90f6d7211 */ /* 0x000fe600018f16ff */
[----:B------:R-:W-:Y:S04]  /*5d30*/  LDSM.16.MT88.4 R16, [R203+0x2000] ;  /* 0x00200000cb10783b */ /* 0x000fe80000004200 */
[----:B------:R-:W-:Y:S04]  /*5d40*/  REDG.E.ADD.F32.FTZ.RN.STRONG.GPU desc[UR38][R108.64], R61 ;  /* 0x0000003d6c0079a6 */ /* 0x000fe8000c10f3a6 */
[----:B------:R-:W-:Y:S04]  /*5d50*/  REDG.E.ADD.F32.FTZ.RN.STRONG.GPU desc[UR38][R110.64], R62 ;  /* 0x0000003e6e0079a6 */ /* 0x000fe8000c10f3a6 */
[----:B------:R-:W-:Y:S04]  /*5d60*/  REDG.E.ADD.F32.FTZ.RN.STRONG.GPU desc[UR38][R112.64], R63 ;  /* 0x0000003f700079a6 */ /* 0x000fe8000c10f3a6 */
[----:B------:R-:W2:Y:S04]  /*5d70*/  LDSM.16.MT88.4 R12, [R0+0x10000] ;  /* 0x01000000000c783b */ /* 0x000ea80000004200 */
[----:B------:R-:W-:Y:S04]  /*5d80*/  LDSM.16.MT88.4 R52, [R206+0x10800] ;  /* 0x01080000ce34783b */ /* 0x000fe80000004200 */
[----:B------:R-:W3:Y:S04]  /*5d90*/  LDSM.16.MT88.4 R56, [R203+0x800] ;  /* 0x00080000cb38783b */ /* 0x000ee80000004200 */
[----:B------:R-:W4:Y:S04]  /*5da0*/  LDSM.16.MT88.4 R64, [R0+0x10800] ;  /* 0x010800000040783b */ /* 0x000f280000004200 */
[----:B------:R-:W-:Y:S01]  /*5db0*/  LDSM.16.MT88.4 R60, [R0+0x11000] ;  /* 0x01100000003c783b */ /* 0x000fe20000004200 */
[-C--:B-1----:R-:W-:Y:S06]  /*5dc0*/  HMMA.16816.F32.BF16 R68, R4, R8.reuse, R68 ;  /* 0x000000080444723c */ /* 0x082fec0000041844 */
[C---:B--2---:R-:W-:Y:S06]  /*5dd0*/  HMMA.16816.F32.BF16 R72, R12.reuse, R8, R72 ;  /* 0x000000080c48723c */ /* 0x044fec0000041848 */
        /* <DEDUP_REMOVED lines=10> */
[-C--:B---3--:R-:W-:Y:S06]  /*5e80*/  HMMA.16816.F32.BF16 R68, R52, R56.reuse, R68 ;  /* 0x000000383444723c */ /* 0x088fec0000041844 */
[C---:B----4-:R-:W-:Y:S06]  /*5e90*/  HMMA.16816.F32.BF16 R72, R64.reuse, R56, R72 ;  /* 0x000000384048723c */ /* 0x050fec0000041848 */
        /* <DEDUP_REMOVED lines=8> */
[----:B------:R-:W4:Y:S05]  /*5f20*/  LDSM.16.MT88.4 R52, [R203+0x3800] ;  /* 0x00380000cb34783b */ /* 0x000f2a0000004200 */
[-C--:B-1----:R-:W-:Y:S06]  /*5f30*/  HMMA.16816.F32.BF16 R68, R8, R12.reuse, R68 ;  /* 0x0000000c0844723c */ /* 0x082fec0000041844 */
[C---:B------:R-:W-:Y:S06]  /*5f40*/  HMMA.16816.F32.BF16 R72, R60.reuse, R12, R72 ;  /* 0x0000000c3c48723c */ /* 0x040fec0000041848 */
[-C--:B------:R-:W-:Y:S06]  /*5f50*/  HMMA.16816.F32.BF16 R76, R60, R14.reuse, R76 ;  /* 0x0000000e3c4c723c */ /* 0x080fec000004184c */
[C---:B------:R-:W-:Y:S06]  /*5f60*/  HMMA.16816.F32.BF16 R80, R8.reuse, R14, R80 ;  /* 0x0000000e0850723c */ /* 0x040fec0000041850 */
[-C--:B--2---:R-:W-:Y:S06]  /*5f70*/  HMMA.16816.F32.BF16 R84, R8, R4.reuse, R84 ;  /* 0x000000040854723c */ /* 0x084fec0000041854 */
[C---:B------:R-:W-:Y:S06]  /*5f80*/  HMMA.16816.F32.BF16 R88, R60.reuse, R4, R88 ;  /* 0x000000043c58723c */ /* 0x040fec0000041858 */
[-C--:B------:R-:W-:Y:S05]  /*5f90*/  HMMA.16816.F32.BF16 R92, R60, R6.reuse, R92 ;  /* 0x000000063c5c723c */ /* 0x080fea000004185c */
[----:B------:R-:W-:Y:S01]  /*5fa0*/  LOP3.LUT R4, R241, 0x1, RZ, 0xc0, !PT ;  /* 0x00000001f1047812 */ /* 0x000fe200078ec0ff */
[----:B------:R-:W-:Y:S04]  /*5fb0*/  HMMA.16816.F32.BF16 R96, R8, R6, R96 ;  /* 0x000000060860723c */ /* 0x000fe80000041860 */
[----:B------:R-:W-:Y:S01]  /*5fc0*/  ISETP.NE.U32.AND P1, PT, R4, 0x1, PT ;  /* 0x000000010400780c */ /* 0x000fe20003f25070 */
[----:B------:R-:W-:Y:S01]  /*5fd0*/  VIADD R5, R203, 0xffffc000 ;  /* 0xffffc000cb057836 */ /* 0x000fe20000000000 */
[-C--:B---3--:R-:W-:Y:S05]  /*5fe0*/  HMMA.16816.F32.BF16 R68, R16, R56.reuse, R68 ;  /* 0x000000381044723c */ /* 0x088fea0000041844 */
[----:B------:R-:W-:Y:S01]  /*5ff0*/  @P6 IADD3 R4, P3, R232, -0x100, RZ ;  /* 0xffffff00e8046810 */ /* 0x000fe20007f7e0ff */
[C---:B----4-:R-:W-:Y:S05]  /*6000*/  HMMA.16816.F32.BF16 R72, R64.reuse, R56, R72 ;  /* 0x000000384048723c */ /* 0x050fea0000041848 */
[----:B------:R-:W-:Y:S01]  /*6010*/  @P6 IMAD.MOV.U32 R232, RZ, RZ, R4 ;  /* 0x000000ffffe86224 */ /* 0x000fe200078e0004 */
[-C--:B------:R-:W-:Y:S05]  /*6020*/  HMMA.16816.F32.BF16 R76, R64, R58.reuse, R76 ;  /* 0x0000003a404c723c */ /* 0x080fea000004184c */
[----:B------:R-:W-:Y:S01]  /*6030*/  @P6 IADD3.X R4, R233, -0x1, RZ, P3, !PT ;  /* 0xffffffffe9046810 */ /* 0x000fe20001ffe4ff */
[C---:B------:R-:W-:Y:S04]  /*6040*/  HMMA.16816.F32.BF16 R80, R16.reuse, R58, R80 ;  /* 0x0000003a1050723c */ /* 0x040fe80000041850 */
[----:B------:R-:W-:Y:S01]  /*6050*/  ISETP.GT.AND P3, PT, R241, RZ, PT ;  /* 0x000000fff100720c */ /* 0x000fe20003f64270 */
[----:B------:R-:W-:Y:S01]  /*6060*/  @P1 VIADD R5, R203, 0x4000 ;  /* 0x00004000cb051836 */ /* 0x000fe20000000000 */
[-C--:B------:R-:W-:Y:S05]  /*6070*/  HMMA.16816.F32.BF16 R84, R16, R52.reuse, R84 ;  /* 0x000000341054723c */ /* 0x080fea0000041854 */
[----:B------:R-:W-:Y:S01]  /*6080*/  VIADD R241, R241, 0xffffffff ;  /* 0xfffffffff1f17836 */ /* 0x000fe20000000000 */
[C---:B------:R-:W-:Y:S05]  /*6090*/  HMMA.16816.F32.BF16 R88, R64.reuse, R52, R88 ;  /* 0x000000344058723c */ /* 0x040fea0000041858 */
[----:B------:R-:W-:Y:S01]  /*60a0*/  @P6 IMAD.MOV.U32 R233, RZ, RZ, R4 ;  /* 0x000000ffffe96224 */ /* 0x000fe200078e0004 */
[-C--:B------:R-:W-:Y:S05]  /*60b0*/  HMMA.16816.F32.BF16 R92, R64, R54.reuse, R92 ;  /* 0x00000036405c723c */ /* 0x080fea000004185c */
[----:B------:R-:W-:Y:S01]  /*60c0*/  IMAD.MOV.U32 R203, RZ, RZ, R5 ;  /* 0x000000ffffcb7224 */ /* 0x000fe200078e0005 */
        /* <DEDUP_REMOVED lines=48> */
[----:B------:R-:W-:Y:S01]  /*63d0*/  F2FP.BF16.F32.PACK_AB R74, R75, R74 ;  /* 0x0000004a4b4a723e */ /* 0x000fe200000010ff */
[----:B------:R-:W1:Y:S01]  /*63e0*/  @P0 LDC.64 R4, c[0x0][0x458] ;  /* 0x00011600ff040b82 */ /* 0x000e620000000a00 */
[----:B------:R-:W-:Y:S01]  /*63f0*/  F2FP.BF16.F32.PACK_AB R76, R77, R76 ;  /* 0x0000004c4d4c723e */ /* 0x000fe200000010ff */
[----:B------:R-:W-:Y:S01]  /*6400*/  STS [R225+0x400], R70 ;  /* 0x00040046e1007388 */ /* 0x000fe20000000800 */
[----:B------:R-:W-:-:S02]  /*6410*/  F2FP.BF16.F32.PACK_AB R78, R79, R78 ;  /* 0x0000004e4f4e723e */ /* 0x000fc400000010ff */
[----:B------:R-:W-:Y:S01]  /*6420*/  F2FP.BF16.F32.PACK_AB R84, R85, R84 ;  /* 0x000000545554723e */ /* 0x000fe200000010ff */
[----:B------:R-:W-:Y:S01]  /*6430*/  STS [R227], R80 ;  /* 0x00000050e3007388 */ /* 0x000fe20000000800 */
[----:B------:R-:W-:Y:S01]  /*6440*/  F2FP.BF16.F32.PACK_AB R86, R87, R86 ;  /* 0x000000565756723e */ /* 0x000fe200000010ff */
[----:B------:R-:W2:Y:S01]  /*6450*/  @P0 LDC.64 R2, c[0x0][0x450] ;  /* 0x00011400ff020b82 */ /* 0x000ea20000000a00 */
        /* <DEDUP_REMOVED lines=29> */
[CC--:B------:R-:W-:Y:S02]  /*6630*/  @P0 IADD3 R39, R242.reuse, R245.reuse, RZ ;  /* 0x000000f5f2270210 */ /* 0x0c0fe40007ffe0ff */
[----:B------:R-:W-:Y:S01]  /*6640*/  @P0 IADD3 R31, R242, R245, RZ ;  /* 0x000000f5f21f0210 */ /* 0x000fe20007ffe0ff */
[----:B------:R-:W-:Y:S01]  /*6650*/  STS [R225+0x3400], R90 ;  /* 0x0034005ae1007388 */ /* 0x000fe20000000800 */
[----:B------:R-:W-:-:S03]  /*6660*/  SHF.R.S32.HI R9, RZ, 0x1f, R222 ;  /* 0x0000001fff097819 */ /* 0x000fc600000114de */
        /* <DEDUP_REMOVED lines=15> */
[----:B--2---:R-:W-:-:S03]  /*6760*/  @P0 IMAD R28, R31, R3, RZ ;  /* 0x000000031f1c0224 */ /* 0x004fc600078e02ff */
[----:B------:R2:W-:Y:S01]  /*6770*/  STS [R225+0x7400], R42 ;  /* 0x0074002ae1007388 */ /* 0x0005e20000000800 */
[----:B---3--:R-:W-:-:S03]  /*6780*/  @P0 IMAD.WIDE.U32 R30, R31, R2, RZ ;  /* 0x000000021f1e0225 */ /* 0x008fc600078e00ff */
[----:B------:R2:W-:Y:S01]  /*6790*/  STS [R227+0x7000], R44 ;  /* 0x0070002ce3007388 */ /* 0x0005e20000000800 */
[----:B-1----:R-:W-:Y:S01]  /*67a0*/  @P0 IMAD R36, R39, R5, RZ ;  /* 0x0000000527240224 */ /* 0x002fe200078e02ff */
[----:B------:R-:W-:Y:S02]  /*67b0*/  @P0 IADD3 R28, R31, R28, RZ ;  /* 0x0000001c1f1c0210 */ /* 0x000fe40007ffe0ff */
[----:B------:R2:W-:Y:S01]  /*67c0*/  STS [R227+0x7400], R46 ;  /* 0x0074002ee3007388 */ /* 0x0005e20000000800 */
[----:B----4-:R-:W-:-:S05]  /*67d0*/  @P0 IMAD.WIDE.U32 R38, R39, R4, RZ ;  /* 0x0000000427260225 */ /* 0x010fca00078e00ff */
[----:B------:R-:W-:Y:S02]  /*67e0*/  @P0 IADD3 R36, R39, R36, RZ ;  /* 0x0000002427240210 */ /* 0x000fe40007ffe0ff */
[----:B------:R-:W-:Y:S01]  /*67f0*/  LEA R39, R220, UR5, 0x1 ;  /* 0x00000005dc277c11 */ /* 0x000fe2000f8e08ff */
[----:B------:R-:W-:Y:S06]  /*6800*/  @P0 BRA `(.L_x_806) ;  /* 0x00000000002c0947 */ /* 0x000fec0003800000 */
        /* <DEDUP_REMOVED lines=11> */
.L_x_806:
        /* <DEDUP_REMOVED lines=13> */
.L_x_807:
[----:B------:R-:W-:Y:S01]  /*6990*/  BAR.SYNC.DEFER_BLOCKING 0x0 ;  /* 0x0000000000007b1d */ /* 0x000fe20000010000 */
[C---:B------:R-:W-:Y:S01]  /*69a0*/  IMAD.SHL.U32 R37, R224.reuse, 0x40, RZ ;  /* 0x00000040e0257824 */ /* 0x040fe200078e00ff */
[--C-:B------:R-:W-:Y:S01]  /*69b0*/  SHF.R.S32.HI R45, RZ, 0x1f, R216.reuse ;  /* 0x0000001fff2d7819 */ /* 0x100fe200000114d8 */
[----:B--2---:R-:W-:Y:S01]  /*69c0*/  IMAD.MOV.U32 R44, RZ, RZ, R216 ;  /* 0x000000ffff2c7224 */ /* 0x004fe200078e00d8 */
[----:B------:R-:W-:Y:S01]  /*69d0*/  SHF.R.S32.HI R6, RZ, 0x1f, R221 ;  /* 0x0000001fff067819 */ /* 0x000fe200000114dd */
[----:B------:R-:W-:Y:S01]  /*69e0*/  IMAD R243, R224, -0x40, R243 ;  /* 0xffffffc0e0f37824 */ /* 0x000fe200078e02f3 */
[----:B------:R-:W-:Y:S01]  /*69f0*/  SHF.R.S32.HI R7, RZ, 0x1f, R37 ;  /* 0x0000001fff077819 */ /* 0x000fe20000011425 */
[-C--:B------:R-:W-:Y:S01]  /*6a00*/  IMAD.WIDE.U32 R34, R37, R2.reuse, R44 ;  /* 0x0000000225227225 */ /* 0x080fe200078e002c */
[----:B------:R-:W-:Y:S01]  /*6a10*/  ULDC.64 UR10, c[0x0][0x468] ;  /* 0x00011a00000a7ab9 */ /* 0x000fe20000000a00 */
[----:B------:R-:W-:Y:S01]  /*6a20*/  BSSY B0, `(.L_x_808) ;  /* 0x0000022000007945 */ /* 0x000fe20003800000 */
[----:B------:R-:W-:Y:S01]  /*6a30*/  ISETP.GE.AND P3, PT, R214, R243, PT ;  /* 0x000000f3d600720c */ /* 0x000fe20003f66270 */
[----:B------:R-:W-:Y:S01]  /*6a40*/  IMAD R32, R7, R2, RZ ;  /* 0x0000000207207224 */ /* 0x000fe200078e02ff */
[----:B------:R-:W-:-:S02]  /*6a50*/  IADD3 R46, P0, R30, R34, RZ ;  /* 0x000000221e2e7210 */ /* 0x000fc40007f1e0ff */
[----:B------:R-:W-:Y:S01]  /*6a60*/  IADD3 R30, R214, 0x20, RZ ;  /* 0x00000020d61e7810 */ /* 0x000fe20007ffe0ff */
[----:B------:R-:W-:Y:S01]  /*6a70*/  IMAD R29, R37, R3, R32 ;  /* 0x00000003251d7224 */ /* 0x000fe200078e0220 */
[----:B------:R-:W-:Y:S02]  /*6a80*/  SHF.R.S32.HI R41, RZ, 0x1f, R214 ;  /* 0x0000001fff297819 */ /* 0x000fe400000114d6 */
[----:B------:R-:W-:Y:S02]  /*6a90*/  ISETP.GE.AND P2, PT, R30, R243, PT ;  /* 0x000000f31e00720c */ /* 0x000fe40003f46270 */
[----:B------:R-:W-:Y:S01]  /*6aa0*/  IADD3.X R47, R28, R35, R29, P0, !PT ;  /* 0x000000231c2f7210 */ /* 0x000fe200007fe41d */
[----:B------:R-:W-:Y:S01]  /*6ab0*/  IMAD R28, R6, UR10, RZ ;  /* 0x0000000a061c7c24 */ /* 0x000fe2000f8e02ff */
[----:B------:R1:W2:Y:S03]  /*6ac0*/  LDS.128 R24, [R39+0xd000] ;  /* 0x00d0000027187984 */ /* 0x0002a60000000c00 */
[----:B------:R-:W-:-:S02]  /*6ad0*/  IMAD R43, R221, UR11, R28 ;  /* 0x0000000bdd2b7c24 */ /* 0x000fc4000f8e021c */
[----:B------:R-:W-:Y:S01]  /*6ae0*/  IMAD.WIDE.U32 R46, R221, UR10, R46 ;  /* 0x0000000add2e7c25 */ /* 0x000fe2000f8e002e */
[----:B------:R1:W3:Y:S04]  /*6af0*/  LDS.128 R20, [R39+0x10000] ;  /* 0x0100000027147984 */ /* 0x0002e80000000c00 */
[----:B------:R1:W4:Y:S01]  /*6b00*/  LDS.128 R16, [R39+0x11000] ;  /* 0x0110000027107984 */ /* 0x0003220000000c00 */
[----:B------:R-:W-:-:S03]  /*6b10*/  IADD3 R43, R47, R43, RZ ;  /* 0x0000002b2f2b7210 */ /* 0x000fc60007ffe0ff */
[----:B------:R1:W1:Y:S04]  /*6b20*/  LDS.128 R12, [R39+0x12000] ;  /* 0x01200000270c7984 */ /* 0x0002680000000c00 */
[----:B------:R1:W1:Y:S01]  /*6b30*/  LDS.128 R8, [R39+0x13000] ;  /* 0x0130000027087984 */ /* 0x0002620000000c00 */
[----:B------:R-:W-:Y:S05]  /*6b40*/  @P3 BRA `(.L_x_809) ;  /* 0x00000000003c3947 */ /* 0x000fea0003800000 */
[----:B------:R-:W-:Y:S01]  /*6b50*/  ULDC UR4, c[0x0][0x2d0] ;  /* 0x0000b40000047ab9 */ /* 0x000fe20000000800 */
[----:B------:R-:W2:Y:S01]  /*6b60*/  LDS.128 R32, [R39+0xe000] ;  /* 0x00e0000027207984 */ /* 0x000ea20000000c00 */
[----:B------:R-:W-:Y:S01]  /*6b70*/  ISETP.GE.AND P4, PT, R216, UR4, PT ;  /* 0x00000004d8007c0c */ /* 0x000fe2000bf86270 */
[-C--:B------:R-:W-:Y:S01]  /*6b80*/  IMAD R40, R41, R2.reuse, RZ ;  /* 0x0000000229287224 */ /* 0x080fe200078e02ff */
[----:B------:R-:W-:Y:S01]  /*6b90*/  ISETP.GE.AND P1, PT, R223, UR4, PT ;  /* 0x00000004df007c0c */ /* 0x000fe2000bf26270 */
[----:B------:R-:W-:Y:S01]  /*6ba0*/  IMAD.MOV.U32 R42, RZ, RZ, R46 ;  /* 0x000000ffff2a7224 */ /* 0x000fe200078e002e */
[----:B------:R-:W-:Y:S01]  /*6bb0*/  ULDC.64 UR10, c[0x0][0x3f0] ;  /* 0x0000fc00000a7ab9 */ /* 0x000fe20000000a00 */
[C---:B------:R-:W-:Y:S02]  /*6bc0*/  IMAD R40, R214.reuse, R3, R40 ;  /* 0x00000003d6287224 */ /* 0x040fe400078e0228 */
[----:B------:R-:W-:-:S05]  /*6bd0*/  IMAD.WIDE.U32 R48, R214, R2, R42 ;  /* 0x00000002d6307225 */ /* 0x000fca00078e002a */
[----:B------:R-:W-:Y:S01]  /*6be0*/  IADD3 R40, R49, R40, RZ ;  /* 0x0000002831287210 */ /* 0x000fe20007ffe0ff */
[----:B------:R-:W3:Y:S01]  /*6bf0*/  @!P4 LDS.128 R28, [R39+0xc000] ;  /* 0x00c00000271cc984 */ /* 0x000ee20000000c00 */
[----:B------:R-:W-:-:S04]  /*6c00*/  LEA R50, P0, R48, UR10, 0x1 ;  /* 0x0000000a30327c11 */ /* 0x000fc8000f8008ff */
[----:B------:R-:W-:-:S05]  /*6c10*/  LEA.HI.X R51, R48, UR11, R40, 0x1, P0 ;  /* 0x0000000b30337c11 */ /* 0x000fca00080f0c28 */
[----:B--2---:R2:W-:Y:S04]  /*6c20*/  @!P1 STG.E.128 desc[UR38][R50.64+0x80], R32 ;  /* 0x0000802032009986 */ /* 0x0045e8000c101d26 */
[----:B---3--:R2:W-:Y:S02]  /*6c30*/  @!P4 STG.E.128 desc[UR38][R50.64], R28 ;  /* 0x0000001c3200c986 */ /* 0x0085e4000c101d26 */
.L_x_809:
[----:B------:R-:W-:Y:S05]  /*6c40*/  BSYNC B0 ;  /* 0x0000000000007941 */ /* 0x000fea0003800000 */
.L_x_808:
[----:B--2---:R2:W1:Y:S01]  /*6c50*/  LDS.128 R28, [R39+0xf000] ;  /* 0x00f00000271c7984 */ /* 0x0044620000000c00 */
[----:B------:R-:W-:Y:S04]  /*6c60*/  BSSY B0, `(.L_x_810) ;  /* 0x0000011000007945 */ /* 0x000fe80003800000 */
[----:B------:R-:W-:Y:S05]  /*6c70*/  @P2 BRA `(.L_x_811) ;  /* 0x00000000003c2947 */ /* 0x000fea0003800000 */
[----:B------:R-:W-:Y:S01]  /*6c80*/  IADD3 R32, P0, R214, 0x20, RZ ;  /* 0x00000020d6207810 */ /* 0x000fe20007f1e0ff */
[----:B------:R-:W-:Y:S01]  /*6c90*/  ULDC UR4, c[0x0][0x2d0] ;  /* 0x0000b40000047ab9 */ /* 0x000fe20000000800 */
[----:B------:R-:W-:Y:S01]  /*6ca0*/  MOV R42, R46 ;  /* 0x0000002e002a7202 */ /* 0x000fe20000000f00 */
[----:B------:R-:W-:Y:S01]  /*6cb0*/  ULDC.64 UR10, c[0x0][0x3f0] ;  /* 0x0000fc00000a7ab9 */ /* 0x000fe20000000a00 */
[----:B------:R-:W-:Y:S01]  /*6cc0*/  ISETP.GE.AND P1, PT, R216, UR4, PT ;  /* 0x00000004d8007c0c */ /* 0x000fe2000bf26270 */
        /* <DEDUP_REMOVED lines=8> */
[----:B------:R2:W-:Y:S04]  /*6d50*/  @!P1 STG.E.128 desc[UR38][R2.64], R24 ;  /* 0x0000001802009986 */ /* 0x0005e8000c101d26 */
[----:B-1----:R2:W-:Y:S02]  /*6d60*/  @!P0 STG.E.128 desc[UR38][R2.64+0x80], R28 ;  /* 0x0000801c02008986 */ /* 0x0025e4000c101d26 */
.L_x_811:
[----:B------:R-:W-:Y:S05]  /*6d70*/  BSYNC B0 ;  /* 0x0000000000007941 */ /* 0x000fea0003800000 */
.L_x_810:
[-C--:B------:R-:W-:Y:S01]  /*6d80*/  IMAD.WIDE.U32 R44, R37, R4.reuse, R44 ;  /* 0x00000004252c7225 */ /* 0x080fe200078e002c */
[----:B------:R-:W-:Y:S01]  /*6d90*/  ULDC.64 UR10, c[0x0][0x470] ;  /* 0x00011c00000a7ab9 */ /* 0x000fe20000000a00 */
[----:B------:R-:W-:Y:S02]  /*6da0*/  BSSY B0, `(.L_x_812) ;  /* 0x0000018000007945 */ /* 0x000fe40003800000 */
[----:B--2---:R-:W-:Y:S01]  /*6db0*/  IMAD R2, R7, R4, RZ ;  /* 0x0000000407027224 */ /* 0x004fe200078e02ff */
[----:B------:R-:W-:Y:S01]  /*6dc0*/  IADD3 R38, P0, R38, R44, RZ ;  /* 0x0000002c26267210 */ /* 0x000fe20007f1e0ff */
[----:B------:R-:W-:Y:S02]  /*6dd0*/  IMAD R6, R6, UR10, RZ ;  /* 0x0000000a06067c24 */ /* 0x000fe4000f8e02ff */
[----:B------:R-:W-:Y:S02]  /*6de0*/  IMAD R37, R37, R5, R2 ;  /* 0x0000000525257224 */ /* 0x000fe400078e0202 */
[----:B------:R-:W-:-:S03]  /*6df0*/  IMAD R3, R221, UR11, R6 ;  /* 0x0000000bdd037c24 */ /* 0x000fc6000f8e0206 */
[----:B-1----:R-:W-:-:S03]  /*6e00*/  IADD3.X R39, R36, R45, R37, P0, !PT ;  /* 0x0000002d24277210 */ /* 0x002fc600007fe425 */
        /* <DEDUP_REMOVED lines=15> */
[----:B---3--:R1:W-:Y:S04]  /*6f00*/  @!P1 STG.E.128 desc[UR38][R26.64], R20 ;  /* 0x000000141a009986 */ /* 0x0083e8000c101d26 */
[----:B------:R1:W-:Y:S02]  /*6f10*/  @!P0 STG.E.128 desc[UR38][R26.64+0x80], R12 ;  /* 0x0000800c1a008986 */ /* 0x0003e4000c101d26 */
.L_x_813:
[----:B------:R-:W-:Y:S05]  /*6f20*/  BSYNC B0 ;  /* 0x0000000000007941 */ /* 0x000fea0003800000 */
.L_x_812:
[----:B------:R-:W-:Y:S05]  /*6f30*/  @P2 BRA `(.L_x_814) ;  /* 0x00000008005c2947 */ /* 0x000fea0003800000 */
[----:B------:R-:W-:Y:S01]  /*6f40*/  IADD3 R2, P0, R214, 0x20, RZ ;  /* 0x00000020d6027810 */ /* 0x000fe20007f1e0ff */
[----:B------:R-:W-:Y:S01]  /*6f50*/  ULDC UR4, c[0x0][0x2d0] ;  /* 0x0000b40000047ab9 */ /* 0x000fe20000000800 */
[----:B------:R-:W-:Y:S01]  /*6f60*/  MOV R7, R3 ;  /* 0x0000000300077202 */ /* 0x000fe20000000f00 */
[----:B------:R-:W-:Y:S02]  /*6f70*/  ULDC.64 UR10, c[0x0][0x3f8] ;  /* 0x0000fe00000a7ab9 */ /* 0x000fe40000000a00 */
[----:B------:R-:W-:Y:S01]  /*6f80*/  IMAD.X R41, RZ, RZ, R41, P0 ;  /* 0x000000ffff297224 */ /* 0x000fe200000e0629 */
[----:B------:R-:W-:Y:S01]  /*6f90*/  ISETP.GE.AND P0, PT, R216, UR4, PT ;  /* 0x00000004d8007c0c */ /* 0x000fe2000bf06270 */
[----:B------:R-:W-:-:S04]  /*6fa0*/  IMAD.WIDE.U32 R6, R2, R4, R6 ;  /* 0x0000000402067225 */ /* 0x000fc800078e0006 */
[----:B------:R-:W-:-:S04]  /*6fb0*/  IMAD R41, R41, R4, RZ ;  /* 0x0000000429297224 */ /* 0x000fc800078e02ff */
        /* <DEDUP_REMOVED lines=9> */
.L_x_784:
[----:B------:R-:W-:Y:S02]  /*7050*/  ISETP.NE.AND P0, PT, R245, -0x1, PT ;  /* 0xfffffffff500780c */ /* 0x000fe40003f05270 */
[----:B------:R-:W-:Y:S02]  /*7060*/  SHF.L.U32 R11, R224, 0x6, RZ ;  /* 0x00000006e00b7819 */ /* 0x000fe400000006ff */
[----:B------:R-:W-:Y:S02]  /*7070*/  SHF.R.S32.HI R13, RZ, 0x1f, R222 ;  /* 0x0000001fff0d7819 */ /* 0x000fe400000114de */
[----:B------:R-:W-:-:S07]  /*7080*/  SHF.R.S32.HI R9, RZ, 0x1f, R11 ;  /* 0x0000001fff097819 */ /* 0x000fce000001140b */
[----:B------:R-:W1:Y:S01]  /*7090*/  @P0 LDC.64 R4, c[0x0][0x450] ;  /* 0x00011400ff040b82 */ /* 0x000e620000000a00 */
[CC--:B------:R-:W-:Y:S02]  /*70a0*/  @P0 IADD3 R6, R242.reuse, R245.reuse, RZ ;  /* 0x000000f5f2060210 */ /* 0x0c0fe40007ffe0ff */
[----:B------:R-:W-:-:S05]  /*70b0*/  @P0 IADD3 R14, R242, R245, RZ ;  /* 0x000000f5f20e0210 */ /* 0x000fca0007ffe0ff */
[----:B------:R-:W2:Y:S01]  /*70c0*/  @P0 LDC.64 R2, c[0x0][0x458] ;  /* 0x00011600ff020b82 */ /* 0x000ea20000000a00 */
[C---:B-1----:R-:W-:Y:S02]  /*70d0*/  @P0 IMAD R8, R6.reuse, R5, RZ ;  /* 0x0000000506080224 */ /* 0x042fe400078e02ff */
[----:B------:R-:W-:-:S04]  /*70e0*/  @P0 IMAD.WIDE.U32 R6, R6, R4, RZ ;  /* 0x0000000406060225 */ /* 0x000fc800078e00ff */
[----:B------:R-:W-:Y:S01]  /*70f0*/  @P0 IMAD.IADD R8, R7, 0x1, R8 ;  /* 0x0000000107080824 */ /* 0x000fe200078e0208 */
[----:B------:R-:W-:Y:S01]  /*7100*/  @P0 MOV R10, R6 ;  /* 0x00000006000a0202 */ /* 0x000fe20000000f00 */
[C---:B--2---:R-:W-:Y:S02]  /*7110*/  @P0 IMAD R12, R14.reuse, R3, RZ ;  /* 0x000000030e0c0224 */ /* 0x044fe400078e02ff */
[----:B------:R-:W-:-:S04]  /*7120*/  @P0 IMAD.WIDE.U32 R14, R14, R2, RZ ;  /* 0x000000020e0e0225 */ /* 0x000fc800078e00ff */
[----:B------:R-:W-:Y:S01]  /*7130*/  @P0 IMAD.IADD R12, R15, 0x1, R12 ;  /* 0x000000010f0c0824 */ /* 0x000fe200078e020c */
        /* <DEDUP_REMOVED lines=13> */
.L_x_815:
        /* <DEDUP_REMOVED lines=11> */
[----:B------:R-:W-:-:S07]  /*72c0*/  IADD3 R12, R15, R7, RZ ;  /* 0x000000070f0c7210 */ /* 0x000fce0007ffe0ff */
.L_x_816:
[----:B------:R-:W-:Y:S01]  /*72d0*/  IMAD R243, R224, -0x40, R243 ;  /* 0xffffffc0e0f37824 */ /* 0x000fe200078e02f3 */
[----:B------:R-:W-:Y:S01]  /*72e0*/  SHF.R.S32.HI R6, RZ, 0x1f, R221 ;  /* 0x0000001fff067819 */ /* 0x000fe200000114dd */
[-C--:B------:R-:W-:Y:S01]  /*72f0*/  IMAD R16, R9, R4.reuse, RZ ;  /* 0x0000000409107224 */ /* 0x080fe200078e02ff */
[----:B------:R-:W-:Y:S01]  /*7300*/  ULDC.64 UR10, c[0x0][0x468] ;  /* 0x00011a00000a7ab9 */ /* 0x000fe20000000a00 */
[C---:B------:R-:W-:Y:S01]  /*7310*/  IMAD.WIDE.U32 R18, R11.reuse, R4, R216 ;  /* 0x000000040b127225 */ /* 0x040fe200078e00d8 */
[----:B------:R-:W-:Y:S01]  /*7320*/  ISETP.GE.AND P3, PT, R214, R243, PT ;  /* 0x000000f3d600720c */ /* 0x000fe20003f66270 */
[----:B------:R-:W-:Y:S02]  /*7330*/  BSSY B0, `(.L_x_817) ;  /* 0x000001a000007945 */ /* 0x000fe40003800000 */
[----:B------:R-:W-:Y:S01]  /*7340*/  IMAD R7, R11, R5, R16 ;  /* 0x000000050b077224 */ /* 0x000fe200078e0210 */
[----:B------:R-:W-:Y:S02]  /*7350*/  IADD3 R16, P0, R10, R18, RZ ;  /* 0x000000120a107210 */ /* 0x000fe40007f1e0ff */
[----:B------:R-:W-:-:S02]  /*7360*/  IADD3 R10, R214, 0x20, RZ ;  /* 0x00000020d60a7810 */ /* 0x000fc40007ffe0ff */
[----:B------:R-:W-:Y:S01]  /*7370*/  IADD3.X R17, R8, R19, R7, P0, !PT ;  /* 0x0000001308117210 */ /* 0x000fe200007fe407 */
[----:B------:R-:W-:Y:S01]  /*7380*/  IMAD R8, R6, UR10, RZ ;  /* 0x0000000a06087c24 */ /* 0x000fe2000f8e02ff */
[----:B------:R-:W-:Y:S02]  /*7390*/  ISETP.GE.AND P2, PT, R10, R243, PT ;  /* 0x000000f30a00720c */ /* 0x000fe40003f46270 */
[----:B------:R-:W-:Y:S01]  /*73a0*/  SHF.R.S32.HI R7, RZ, 0x1f, R214 ;  /* 0x0000001fff077819 */ /* 0x000fe200000114d6 */
        /* <DEDUP_REMOVED lines=18> */
.L_x_818:
[----:B------:R-:W-:Y:S05]  /*74d0*/  BSYNC B0 ;  /* 0x0000000000007941 */ /* 0x000fea0003800000 */
.L_x_817:
[----:B------:R-:W-:Y:S04]  /*74e0*/  BSSY B0, `(.L_x_819) ;  /* 0x0000011000007945 */ /* 0x000fe80003800000 */
        /* <DEDUP_REMOVED lines=14> */
[----:B------:R2:W-:Y:S04]  /*75d0*/  @!P1 STG.E.128 desc[UR38][R4.64], RZ ;  /* 0x000000ff04009986 */ /* 0x0005e8000c101d26 */
[----:B------:R2:W-:Y:S02]  /*75e0*/  @!P0 STG.E.128 desc[UR38][R4.64+0x80], RZ ;  /* 0x000080ff04008986 */ /* 0x0005e4000c101d26 */
.L_x_820:
[----:B------:R-:W-:Y:S05]  /*75f0*/  BSYNC B0 ;  /* 0x0000000000007941 */ /* 0x000fea0003800000 */
.L_x_819:
        /* <DEDUP_REMOVED lines=26> */
.L_x_822:
[----:B------:R-:W-:Y:S05]  /*77a0*/  BSYNC B0 ;  /* 0x0000000000007941 */ /* 0x000fea0003800000 */
.L_x_821:
        /* <DEDUP_REMOVED lines=14> */
[----:B------:R3:W-:Y:S04]  /*7890*/  @!P1 STG.E.128 desc[UR38][R2.64], RZ ;  /* 0x000000ff02009986 */ /* 0x0007e8000c101d26 */
[----:B------:R3:W-:Y:S02]  /*78a0*/  @!P0 STG.E.128 desc[UR38][R2.64+0x80], RZ ;  /* 0x000080ff02008986 */ /* 0x0007e4000c101d26 */
.L_x_814:
[----:B------:R-:W-:Y:S05]  /*78b0*/  BSYNC B1 ;  /* 0x0000000000017941 */ /* 0x000fea0003800000 */
.L_x_779:
[----:B--234-:R-:W2:Y:S02]  /*78c0*/  LDC R3, c[0x0][0xc] ;  /* 0x00000300ff037b82 */ /* 0x01cea40000000800 */
[----:B--2---:R-:W-:-:S04]  /*78d0*/  IADD3 R224, R3, R224, RZ ;  /* 0x000000e003e07210 */ /* 0x004fc80007ffe0ff */
[----:B------:R-:W-:-:S13]  /*78e0*/  ISETP.GE.AND P0, PT, R224, UR8, PT ;  /* 0x00000008e0007c0c */ /* 0x000fda000bf06270 */
[----:B------:R-:W-:Y:S05]  /*78f0*/  @P0 BRA `(.L_x_823) ;  /* 0x0000000000040947 */ /* 0x000fea0003800000 */
[----:B------:R-:W-:Y:S05]  /*7900*/  BRA `(.L_x_824) ;  /* 0xffffff8c00f07947 */ /* 0x000fea000383ffff */
.L_x_823:
[----:B------:R-:W-:Y:S05]  /*7910*/  EXIT ;  /* 0x000000000000794d */ /* 0x000fea0003800000 */
.L_x_825:
        /* <DEDUP_REMOVED lines=14> */
.L_x_2068:


//--------------------- .text._ZN5flash44flash_bwd_dq_dk_dv_loop_seqk_parallel_kernelI23Flash_bwd_kernel_traitsILi128ELi64ELi64ELi8ELi4ELi2ELi2ELb1ELb0EN7cutlass10bfloat16_tE19Flash_kernel_traitsILi128ELi64ELi64ELi8ES3_EELb1ELb0ELb1ELb0ELb0ELb0ELb0EEEvNS_16Flash_bwd_paramsE --------------------------
	.section	.text._ZN5flash44flash_bwd_dq_dk_dv_loop_seqk_parallel_kernelI23Flash_bwd_kernel_traitsILi128ELi64ELi64ELi8ELi4ELi2ELi2ELb1ELb0EN7cutlass10bfloat16_tE19Flash_kernel_traitsILi128ELi64ELi64ELi8ES3_EELb1ELb0ELb1ELb0ELb0ELb0ELb0EEEvNS_16Flash_bwd_paramsE,"ax",@progbits
	.align	128
        .global         _ZN5flash44flash_bwd_dq_dk_dv_loop_seqk_parallel_kernelI23Flash_bwd_kernel_traitsILi128ELi64ELi64ELi8ELi4ELi2ELi2ELb1ELb0EN7cutlass10bfloat16_tE19Flash_kernel_traitsILi128ELi64ELi64ELi8ES3_EELb1ELb0ELb1ELb0ELb0ELb0ELb0EEEvNS_16Flash_bwd_paramsE
        .type           _ZN5flash44flash_bwd_dq_dk_dv_loop_seqk_parallel_kernelI23Flash_bwd_kernel_traitsILi128ELi64ELi64ELi8ELi4ELi2ELi2ELb1ELb0EN7cutlass10bfloat16_tE19Flash_kernel_traitsILi128ELi64ELi64ELi8ES3_EELb1ELb0ELb1ELb0ELb0ELb0ELb0EEEvNS_16Flash_bwd_paramsE,@function
        .size           _ZN5flash44flash_bwd_dq_dk_dv_loop_seqk_parallel_kernelI23Flash_bwd_kernel_traitsILi128ELi64ELi64ELi8ELi4ELi2ELi2ELb1ELb0EN7cutlass10bfloat16_tE19Flash_kernel_traitsILi128ELi64ELi64ELi8ES3_EELb1ELb0ELb1ELb0ELb0ELb0ELb0EEEvNS_16Flash_bwd_paramsE,(.L_x_2069 - _ZN5flash44flash_bwd_dq_dk_dv_loop_seqk_parallel_kernelI23Flash_bwd_kernel_traitsILi128ELi64ELi64ELi8ELi4ELi2ELi2ELb1ELb0EN7cutlass10bfloat16_tE19Flash_kernel_traitsILi128ELi64ELi64ELi8ES3_EELb1ELb0ELb1ELb0ELb0ELb0ELb0EEEvNS_16Flash_bwd_paramsE)
        .other          _ZN5flash44flash_bwd_dq_dk_dv_loop_seqk_parallel_kernelI23Flash_bwd_kernel_traitsILi128ELi64ELi64ELi8ELi4ELi2ELi2ELb1ELb0EN7cutlass10bfloat16_tE19Flash_kernel_traitsILi128ELi64ELi64ELi8ES3_EELb1ELb0ELb1ELb0ELb0ELb0ELb0EEEvNS_16Flash_bwd_paramsE,@"STO_CUDA_ENTRY STV_DEFAULT"
_ZN5flash44flash_bwd_dq_dk_dv_loop_seqk_parallel_kernelI23Flash_bwd_kernel_traitsILi128ELi64ELi64ELi8ELi4ELi2ELi2ELb1ELb0EN7cutlass10bfloat16_tE19Flash_kernel_traitsILi128ELi64ELi64ELi8ES3_EELb1ELb0ELb1ELb0ELb0ELb0ELb0EEEvNS_16Flash_bwd_paramsE:
.text._ZN5flash44flash_bwd_dq_dk_dv_loop_seqk_parallel_kernelI23Flash_bwd_kernel_traitsILi128ELi64ELi64ELi8ELi4ELi2ELi2ELb1ELb0EN7cutlass10bfloat16_tE19Flash_kernel_traitsILi128ELi64ELi64ELi8ES3_EELb1ELb0ELb1ELb0ELb0ELb0ELb0EEEvNS_16Flash_bwd_paramsE:
        /* <DEDUP_REMOVED lines=14> */
[----:B------:R-:W-:-:S06]  /*00e0*/  ULDC.64 UR10, c[0x0][0x208] ;  /* 0x00008200000a7ab9 */ /* 0x000fcc0000000a00 */
[----:B------:R-:W3:Y:S08]  /*00f0*/  S2UR UR6, SR_CTAID.Z ;  /* 0x00000000000679c3 */ /* 0x000ef00000002700 */
[----:B------:R-:W4:Y:S01]  /*0100*/  S2UR UR7, SR_CTAID.Y ;  /* 0x00000000000779c3 */ /* 0x000f220000002600 */
[----:B--2---:R-:W-:Y:S01]  /*0110*/  ULEA UR4, UR4, UR5, 0x18 ;  /* 0x0000000504047291 */ /* 0x004fe2000f8ec03f */
[----:B-1----:R-:W-:Y:S01]  /*0120*/  SHF.R.S32.HI R7, RZ, 0x1f, R6 ;  /* 0x0000001fff077819 */ /* 0x002fe20000011406 */
[----:B---3--:R-:W-:-:S02]  /*0130*/  USHF.R.S32.HI UR5, URZ, 0x1f, UR6 ;  /* 0x0000001f3f057899 */ /* 0x008fc40008011406 */
[----:B------:R-:W-:Y:S01]  /*0140*/  USHF.R.S32.HI UR6, URZ, 0x1f, UR6 ;  /* 0x0000001f3f067899 */ /* 0x000fe20008011406 */
[CC--:B------:R-:W-:Y:S02]  /*0150*/  LEA.HI R3, R7.reuse, R6.reuse, RZ, 0x5 ;  /* 0x0000000607037211 */ /* 0x0c0fe400078f28ff */
[CC--:B------:R-:W-:Y:S01]  /*0160*/  LEA.HI R8, R7.reuse, R6.reuse, RZ, 0x3 ;  /* 0x0000000607087211 */ /* 0x0c0fe200078f18ff */
[----:B------:R-:W-:Y:S01]  /*0170*/  IMAD.U32 R224, RZ, RZ, UR5 ;  /* 0x00000005ffe07e24 */ /* 0x000fe2000f8e00ff */
[CC--:B------:R-:W-:Y:S01]  /*0180*/  LEA.HI R9, R7.reuse, R6.reuse, RZ, 0x4 ;  /* 0x0000000607097211 */ /* 0x0c0fe200078f20ff */
[----:B----4-:R-:W-:Y:S01]  /*0190*/  USHF.R.S32.HI UR5, URZ, 0x1f, UR7 ;  /* 0x0000001f3f057899 */ /* 0x010fe20008011407 */
[CC--:B------:R-:W-:Y:S01]  /*01a0*/  LEA.HI R214, R7.reuse, R6.reuse, RZ, 0x7 ;  /* 0x0000000607d67211 */ /* 0x0c0fe200078f38ff */
[----:B------:R-:W-:Y:S01]  /*01b0*/  IMAD.U32 R221, RZ, RZ, UR6 ;  /* 0x00000006ffdd7e24 */ /* 0x000fe2000f8e00ff */
[CC--:B------:R-:W-:Y:S01]  /*01c0*/  LEA.HI R4, R7.reuse, R6.reuse, RZ, 0x6 ;  /* 0x0000000607047211 */ /* 0x0c0fe200078f30ff */
[----:B------:R-:W-:Y:S01]  /*01d0*/  UIADD3 UR6, UR4, 0xc000, URZ ;  /* 0x0000c00004067890 */ /* 0x000fe2000fffe03f */
[----:B------:R-:W-:Y:S01]  /*01e0*/  LEA.HI R7, R7, R6, RZ, 0x2 ;  /* 0x0000000607077211 */ /* 0x000fe200078f10ff */
[----:B------:R-:W-:Y:S01]  /*01f0*/  IMAD.U32 R222, RZ, RZ, UR5 ;  /* 0x00000005ffde7e24 */ /* 0x000fe2000f8e00ff */
[----:B------:R-:W-:Y:S01]  /*0200*/  LOP3.LUT R13, R8, 0xfffffff8, RZ, 0xc0, !PT ;  /* 0xfffffff8080d7812 */ /* 0x000fe200078ec0ff */
[----:B------:R-:W-:Y:S01]  /*0210*/  USHF.L.U32 UR8, UR7, 0x7, URZ ;  /* 0x0000000707087899 */ /* 0x000fe2000800063f */
[----:B------:R-:W-:Y:S01]  /*0220*/  LOP3.LUT R11, R7, 0x7ffffffc, RZ, 0xc0, !PT ;  /* 0x7ffffffc070b7812 */ /* 0x000fe200078ec0ff */
[----:B------:R-:W-:Y:S01]  /*0230*/  UIADD3 UR5, UR4, 0x10000, URZ ;  /* 0x0001000004057890 */ /* 0x000fe2000fffe03f */
[----:B------:R-:W-:Y:S01]  /*0240*/  SHF.R.S32.HI R0, RZ, 0x2, R7 ;  /* 0x00000002ff007819 */ /* 0x000fe20000011407 */
[----:B------:R-:W-:Y:S01]  /*0250*/  IMAD.IADD R218, R6, 0x1, -R13 ;  /* 0x0000000106da7824 */ /* 0x000fe200078e0a0d */
[----:B------:R-:W-:Y:S01]  /*0260*/  SHF.R.S32.HI R7, RZ, 0x1f, R7 ;  /* 0x0000001fff077819 */ /* 0x000fe20000011407 */
[----:B------:R-:W-:Y:S01]  /*0270*/  IMAD.U32 R223, RZ, RZ, UR8 ;  /* 0x00000008ffdf7e24 */ /* 0x000fe2000f8e00ff */
[----:B------:R-:W-:-:S02]  /*0280*/  SHF.R.S32.HI R2, RZ, 0x5, R3 ;  /* 0x00000005ff027819 */ /* 0x000fc40000011403 */
[----:B------:R-:W-:Y:S02]  /*0290*/  SHF.R.S32.HI R215, RZ, 0x1f, R3 ;  /* 0x0000001fffd77819 */ /* 0x000fe40000011403 */
[----:B------:R-:W-:Y:S02]  /*02a0*/  LEA.HI R7, R7, R0, RZ, 0x3 ;  /* 0x0000000007077211 */ /* 0x000fe400078f18ff */
[----:B------:R-:W-:Y:S02]  /*02b0*/  LOP3.LUT R5, R3, 0xffffffe0, RZ, 0xc0, !PT ;  /* 0xffffffe003057812 */ /* 0x000fe400078ec0ff */
[-C--:B------:R-:W-:Y:S02]  /*02c0*/  LEA.HI R215, R215, R2.reuse, RZ, 0x2 ;  /* 0x00000002d7d77211 */ /* 0x080fe400078f10ff */
[----:B------:R-:W-:Y:S01]  /*02d0*/  LEA.HI R3, R3, R2, RZ, 0x1 ;  /* 0x0000000203037211 */ /* 0x000fe200078f08ff */
[----:B------:R-:W-:Y:S01]  /*02e0*/  IMAD.IADD R5, R6, 0x1, -R5 ;  /* 0x0000000106057824 */ /* 0x000fe200078e0a05 */
[----:B------:R-:W-:-:S02]  /*02f0*/  SHF.R.S32.HI R13, RZ, 0x3, R8 ;  /* 0x00000003ff0d7819 */ /* 0x000fc40000011408 */
[----:B------:R-:W-:Y:S02]  /*0300*/  LOP3.LUT R15, R9, 0xfffffff0, RZ, 0xc0, !PT ;  /* 0xfffffff0090f7812 */ /* 0x000fe400078ec0ff */
[----:B------:R-:W-:Y:S01]  /*0310*/  LOP3.LUT R7, R7, 0xfffffff8, RZ, 0xc0, !PT ;  /* 0xfffffff807077812 */ /* 0x000fe200078ec0ff */
[----:B------:R-:W-:Y:S01]  /*0320*/  IMAD.SHL.U32 R13, R13, 0x40, RZ ;  /* 0x000000400d0d7824 */ /* 0x000fe200078e00ff */
[----:B------:R-:W-:Y:S01]  /*0330*/  LOP3.LUT R215, R215, 0xfffffffc, RZ, 0xc0, !PT ;  /* 0xfffffffcd7d77812 */ /* 0x000fe200078ec0ff */
[----:B------:R-:W-:Y:S01]  /*0340*/  IMAD.IADD R15, R6, 0x1, -R15 ;  /* 0x00000001060f7824 */ /* 0x000fe200078e0a0f */
[----:B------:R-:W-:Y:S01]  /*0350*/  LOP3.LUT R3, R3, 0xfffffffe, RZ, 0xc0, !PT ;  /* 0xfffffffe03037812 */ /* 0x000fe200078ec0ff */
[----:B------:R-:W-:Y:S01]  /*0360*/  IMAD.IADD R7, R0, 0x1, -R7 ;  /* 0x0000000100077824 */ /* 0x000fe200078e0a07 */
[----:B------:R-:W-:Y:S01]  /*0370*/  SHF.R.S32.HI R10, RZ, 0x4, R9 ;  /* 0x00000004ff0a7819 */ /* 0x000fe20000011409 */
[----:B------:R-:W-:Y:S01]  /*0380*/  IMAD.IADD R6, R6, 0x1, -R11 ;  /* 0x0000000106067824 */ /* 0x000fe200078e0a0b */
[----:B------:R-:W-:Y:S01]  /*0390*/  LOP3.LUT P4, RZ, R218, 0x2, RZ, 0xc0, !PT ;  /* 0x00000002daff7812 */ /* 0x000fe2000788c0ff */
[----:B------:R-:W-:Y:S01]  /*03a0*/  IMAD.IADD R215, R2, 0x1, -R215 ;  /* 0x0000000102d77824 */ /* 0x000fe200078e0ad7 */
[----:B------:R-:W-:Y:S01]  /*03b0*/  LOP3.LUT P3, RZ, R218, 0x4, RZ, 0xc0, !PT ;  /* 0x00000004daff7812 */ /* 0x000fe2000786c0ff */
[----:B------:R-:W-:Y:S01]  /*03c0*/  IMAD.IADD R3, R2, 0x1, -R3 ;  /* 0x0000000102037824 */ /* 0x000fe200078e0a03 */
[----:B------:R-:W-:Y:S01]  /*03d0*/  SHF.R.S32.HI R2, RZ, 0x1f, R5 ;  /* 0x0000001fff027819 */ /* 0x000fe20000011405 */
[C---:B------:R-:W-:Y:S01]  /*03e0*/  IMAD.SHL.U32 R11, R218.reuse, 0x40, RZ ;  /* 0x00000040da0b7824 */ /* 0x040fe200078e00ff */
[----:B------:R-:W-:Y:S01]  /*03f0*/  LOP3.LUT R13, R13, 0x1c0, RZ, 0xc0, !PT ;  /* 0x000001c00d0d7812 */ /* 0x000fe200078ec0ff */
[----:B------:R-:W-:Y:S01]  /*0400*/  IMAD.SHL.U32 R218, R218, 0x8, RZ ;  /* 0x00000008dada7824 */ /* 0x000fe200078e00ff */
[----:B------:R-:W-:Y:S01]  /*0410*/  LEA.HI R9, R9, R10, RZ, 0x1 ;  /* 0x0000000a09097211 */ /* 0x000fe200078f08ff */
[----:B------:R-:W-:Y:S01]  /*0420*/  IMAD.SHL.U32 R14, R3, 0x10, RZ ;  /* 0x00000010030e7824 */ /* 0x000fe200078e00ff */
[----:B------:R-:W-:Y:S01]  /*0430*/  LOP3.LUT R12, R7, 0x1, RZ, 0xc0, !PT ;  /* 0x00000001070c7812 */ /* 0x000fe200078ec0ff */
[----:B------:R-:W-:Y:S01]  /*0440*/  IMAD.SHL.U32 R6, R6, 0x2, RZ ;  /* 0x0000000206067824 */ /* 0x000fe200078e00ff */
[----:B------:R-:W-:-:S02]  /*0450*/  LEA.HI R2, R2, R5, RZ, 0x2 ;  /* 0x0000000502027211 */ /* 0x000fc400078f10ff */
[----:B------:R-:W-:Y:S01]  /*0460*/  LOP3.LUT R11, R11, 0x1c0, RZ, 0xc0, !PT ;  /* 0x000001c00b0b7812 */ /* 0x000fe200078ec0ff */
[----:B------:R-:W-:Y:S01]  /*0470*/  IMAD R225, R215, 0x400, R6 ;  /* 0x00000400d7e17824 */ /* 0x000fe200078e0206 */
[----:B------:R-:W-:Y:S02]  /*0480*/  SHF.R.U32.HI R5, RZ, 0x3, R13 ;  /* 0x00000003ff057819 */ /* 0x000fe4000001160d */
[----:B------:R-:W-:Y:S02]  /*0490*/  LOP3.LUT R16, R13, 0x38, R218, 0xf8, !PT ;  /* 0x000000380d107812 */ /* 0x000fe400078ef8da */
[----:B------:R-:W-:Y:S02]  /*04a0*/  LOP3.LUT R9, R9, 0xfffffffe, RZ, 0xc0, !PT ;  /* 0xfffffffe09097812 */ /* 0x000fe400078ec0ff */
[----:B------:R-:W-:Y:S02]  /*04b0*/  ISETP.NE.U32.AND P0, PT, R12, 0x1, PT ;  /* 0x000000010c00780c */ /* 0x000fe40003f05070 */
[----:B------:R-:W-:Y:S01]  /*04c0*/  SHF.R.S32.HI R0, RZ, 0x1f, R15 ;  /* 0x0000001fff007819 */ /* 0x000fe2000001140f */
[----:B------:R-:W-:Y:S01]  /*04d0*/  IMAD.IADD R9, R10, 0x1, -R9 ;  /* 0x000000010a097824 */ /* 0x000fe200078e0a09 */
[----:B------:R-:W-:-:S02]  /*04e0*/  LOP3.LUT R13, R11, 0x10, R14, 0xf8, !PT ;  /* 0x000000100b0d7812 */ /* 0x000fc400078ef80e */
[----:B------:R-:W-:Y:S01]  /*04f0*/  LOP3.LUT R5, R16, R5, RZ, 0x3c, !PT ;  /* 0x0000000510057212 */ /* 0x000fe200078e3cff */
[----:B------:R-:W-:Y:S01]  /*0500*/  IMAD.SHL.U32 R211, R9, 0x20, RZ ;  /* 0x0000002009d37824 */ /* 0x000fe200078e00ff */
[----:B------:R-:W-:Y:S02]  /*0510*/  SHF.R.S32.HI R4, RZ, 0x6, R4 ;  /* 0x00000006ff047819 */ /* 0x000fe40000011404 */
[C---:B------:R-:W-:Y:S01]  /*0520*/  R2P PR, R7.reuse, 0x6 ;  /* 0x0000000607007804 */ /* 0x040fe20000000000 */
[----:B------:R-:W-:Y:S01]  /*0530*/  IMAD.SHL.U32 R7, R7, 0x40, RZ ;  /* 0x0000004007077824 */ /* 0x000fe200078e00ff */
[----:B------:R-:W-:Y:S01]  /*0540*/  LEA.HI R0, R0, R15, RZ, 0x3 ;  /* 0x0000000f00007211 */ /* 0x000fe200078f18ff */
[C---:B------:R-:W-:Y:S01]  /*0550*/  IMAD R216, R4.reuse, 0x200, R5 ;  /* 0x0000020004d87824 */ /* 0x040fe200078e0205 */
[--C-:B------:R-:W-:Y:S01]  /*0560*/  LOP3.LUT R210, R13, 0x8, R8.reuse, 0xf8, !PT ;  /* 0x000000080dd27812 */ /* 0x100fe200078ef808 */
[----:B------:R-:W-:Y:S01]  /*0570*/  IMAD.SHL.U32 R13, R9, 0x200, RZ ;  /* 0x00000200090d7824 */ /* 0x000fe200078e00ff */
[----:B------:R-:W-:Y:S01]  /*0580*/  LOP3.LUT R8, R11, 0x8, R8, 0xf8, !PT ;  /* 0x000000080b087812 */ /* 0x000fe200078ef808 */
[----:B------:R-:W-:Y:S01]  /*0590*/  IMAD.SHL.U32 R4, R4, 0x8, RZ ;  /* 0x0000000804047824 */ /* 0x000fe200078e00ff */
[----:B------:R-:W-:Y:S01]  /*05a0*/  SHF.R.S32.HI R214, RZ, 0x7, R214 ;  /* 0x00000007ffd67819 */ /* 0x000fe200000114d6 */
[----:B------:R-:W-:Y:S01]  /*05b0*/  IMAD.SHL.U32 R9, R9, 0x8, RZ ;  /* 0x0000000809097824 */ /* 0x000fe200078e00ff */
[----:B------:R-:W-:-:S02]  /*05c0*/  SHF.R.U32.HI R11, RZ, 0x3, R11 ;  /* 0x00000003ff0b7819 */ /* 0x000fc4000001160b */
[C---:B------:R-:W-:Y:S01]  /*05d0*/  LOP3.LUT R10, R0.reuse, 0xfffffff8, RZ, 0xc0, !PT ;  /* 0xfffffff8000a7812 */ /* 0x040fe200078ec0ff */
[----:B------:R-:W-:Y:S01]  /*05e0*/  IMAD.SHL.U32 R0, R0, 0x40, RZ ;  /* 0x0000004000007824 */ /* 0x000fe200078e00ff */
[----:B------:R-:W-:Y:S02]  /*05f0*/  LOP3.LUT R7, R7, 0x1c0, RZ, 0xc0, !PT ;  /* 0x000001c007077812 */ /* 0x000fe400078ec0ff */
[----:B------:R-:W-:Y:S01]  /*0600*/  LOP3.LUT R201, R8, R11, RZ, 0x3c, !PT ;  /* 0x0000000b08c97212 */ /* 0x000fe200078e3cff */
[----:B------:R-:W-:Y:S01]  /*0610*/  IMAD R8, R214, 0x800, R13 ;  /* 0x00000800d6087824 */ /* 0x000fe200078e020d */
[----:B------:R-:W-:Y:S01]  /*0620*/  LOP3.LUT R4, R4, 0x18, RZ, 0xc0, !PT ;  /* 0x0000001804047812 */ /* 0x000fe200078ec0ff */
[----:B------:R-:W-:Y:S01]  /*0630*/  IMAD.IADD R10, R15, 0x1, -R10 ;  /* 0x000000010f0a7824 */ /* 0x000fe200078e0a0a */
[----:B------:R-:W-:Y:S01]  /*0640*/  SHF.R.U32.HI R5, RZ, 0x3, R7 ;  /* 0x00000003ff057819 */ /* 0x000fe20000011607 */
[----:B------:R-:W-:Y:S01]  /*0650*/  IMAD.IADD R201, R8, 0x1, R201 ;  /* 0x0000000108c97824 */ /* 0x000fe200078e02c9 */
[----:B------:R-:W-:Y:S01]  /*0660*/  LOP3.LUT R211, R4, 0x20, R211, 0xf8, !PT ;  /* 0x0000002004d37812 */ /* 0x000fe200078ef8d3 */
[----:B------:R-:W-:Y:S01]  /*0670*/  IMAD.SHL.U32 R8, R214, 0x20, RZ ;  /* 0x00000020d6087824 */ /* 0x000fe200078e00ff */
[----:B------:R-:W-:Y:S01]  /*0680*/  LOP3.LUT R226, R5, R7, R4, 0x1e, !PT ;  /* 0x0000000705e27212 */ /* 0x000fe200078e1e04 */
[----:B------:R-:W-:Y:S01]  /*0690*/  IMAD.SHL.U32 R4, R10, 0x40, RZ ;  /* 0x000000400a047824 */ /* 0x000fe200078e00ff */
[----:B------:R-:W-:-:S02]  /*06a0*/  LOP3.LUT R0, R0, 0xfffffe00, RZ, 0xc0, !PT ;  /* 0xfffffe0000007812 */ /* 0x000fc400078ec0ff */
[----:B------:R-:W-:Y:S02]  /*06b0*/  LOP3.LUT R8, R7, 0x20, R8, 0xf8, !PT ;  /* 0x0000002007087812 */ /* 0x000fe400078ef808 */
[----:B------:R-:W-:Y:S01]  /*06c0*/  LOP3.LUT R4, R4, 0x1c0, RZ, 0xc0, !PT ;  /* 0x000001c004047812 */ /* 0x000fe200078ec0ff */
[----:B------:R-:W-:Y:S01]  /*06d0*/  IMAD R212, R215, 0x400, R0 ;  /* 0x00000400d7d47824 */ /* 0x000fe200078e0200 */
[----:B------:R-:W-:Y:S01]  /*06e0*/  LOP3.LUT R8, R8, R5, RZ, 0x3c, !PT ;  /* 0x0000000508087212 */ /* 0x000fe200078e3cff */
[----:B------:R-:W-:Y:S01]  /*06f0*/  IMAD R5, R3, 0x400, R6 ;  /* 0x0000040003057824 */ /* 0x000fe200078e0206 */
[----:B------:R-:W-:Y:S02]  /*0700*/  SHF.R.U32.HI R209, RZ, 0x3, R4 ;  /* 0x00000003ffd17819 */ /* 0x000fe40000011604 */
[----:B------:R-:W-:Y:S01]  /*0710*/  LOP3.LUT R6, R4, 0x8, R9, 0xf8, !PT ;  /* 0x0000000804067812 */ /* 0x000fe200078ef809 */
[----:B------:R-:W-:Y:S01]  /*0720*/  IMAD.IADD R225, R225, 0x1, R8 ;  /* 0x00000001e1e17824 */ /* 0x000fe200078e0208 */
[----:B------:R-:W-:Y:S01]  /*0730*/  LOP3.LUT R211, R209, R211, R4, 0x1e, !PT ;  /* 0x000000d3d1d37212 */ /* 0x000fe200078e1e04 */
[----:B------:R-:W-:Y:S01]  /*0740*/  IMAD R4, R3, 0x400, R0 ;  /* 0x0000040003047824 */ /* 0x000fe200078e0200 */
[----:B------:R-:W-:Y:S01]  /*0750*/  LOP3.LUT R209, R6, R209, RZ, 0x3c, !PT ;  /* 0x000000d106d17212 */ /* 0x000fe200078e3cff */
[----:B------:R-:W-:Y:S01]  /*0760*/  IMAD.MOV.U32 R3, RZ, RZ, 0x20 ;  /* 0x00000020ff037424 */ /* 0x000fe200078e00ff */
[----:B------:R-:W-:Y:S01]  /*0770*/  LOP3.LUT R211, R211, R0, RZ, 0xfc, !PT ;  /* 0x00000000d3d37212 */ /* 0x000fe200078efcff */
[----:B------:R-:W-:Y:S01]  /*0780*/  IMAD.IADD R226, R5, 0x1, R226 ;  /* 0x0000000105e27824 */ /* 0x000fe200078e02e2 */
[----:B------:R-:W-:Y:S01]  /*0790*/  LEA R225, R225, UR4, 0x1 ;  /* 0x00000004e1e17c11 */ /* 0x000fe2000f8e08ff */
[----:B------:R-:W-:Y:S01]  /*07a0*/  IMAD.IADD R212, R212, 0x1, R209 ;  /* 0x00000001d4d47824 */ /* 0x000fe200078e02d1 */
[----:B------:R-:W-:Y:S01]  /*07b0*/  LOP3.LUT R210, R13, R210, R11, 0xf6, !PT ;  /* 0x000000d20dd27212 */ /* 0x000fe200078ef60b */
[----:B------:R-:W-:Y:S01]  /*07c0*/  IMAD.IADD R209, R209, 0x1, R4 ;  /* 0x00000001d1d17824 */ /* 0x000fe200078e0204 */
[----:B------:R-:W-:Y:S01]  /*07d0*/  SHF.R.S32.HI R220, RZ, 0x2, R2 ;  /* 0x00000002ffdc7819 */ /* 0x000fe20000011402 */
[----:B------:R-:W-:Y:S01]  /*07e0*/  IMAD.MOV.U32 R0, RZ, RZ, 0x40 ;  /* 0x00000040ff007424 */ /* 0x000fe200078e00ff */
[----:B------:R-:W-:Y:S01]  /*07f0*/  SEL R2, R3, 0xffffffe0, !P4 ;  /* 0xffffffe003027807 */ /* 0x000fe20006000000 */
[----:B------:R-:W-:Y:S01]  /*0800*/  IMAD.MOV.U32 R4, RZ, RZ, -0x10 ;  /* 0xfffffff0ff047424 */ /* 0x000fe200078e00ff */
[----:B------:R-:W-:Y:S01]  /*0810*/  LEA R201, R201, UR4, 0x1 ;  /* 0x00000004c9c97c11 */ /* 0x000fe2000f8e08ff */
[C---:B------:R-:W-:Y:S01]  /*0820*/  VIADD R227, R225.reuse, 0x20 ;  /* 0x00000020e1e37836 */ /* 0x040fe20000000000 */
[----:B------:R-:W-:Y:S01]  /*0830*/  SEL R0, R0, 0xffffffc0, !P3 ;  /* 0xffffffc000007807 */ /* 0x000fe20005800000 */
[----:B------:R-:W-:Y:S01]  /*0840*/  @P1 VIADD R227, R225, 0xffffffe0 ;  /* 0xffffffe0e1e31836 */ /* 0x000fe20000000000 */
[----:B------:R-:W-:Y:S01]  /*0850*/  LEA R226, R226, UR6, 0x1 ;  /* 0x00000006e2e27c11 */ /* 0x000fe2000f8e08ff */
[--C-:B------:R-:W-:Y:S01]  /*0860*/  IMAD.IADD R200, R2, 0x1, R201.reuse ;  /* 0x0000000102c87824 */ /* 0x100fe200078e02c9 */
[----:B------:R-:W-:Y:S01]  /*0870*/  SEL R4, R4, 0x10, !P0 ;  /* 0x0000001004047807 */ /* 0x000fe20004000000 */
[----:B------:R-:W-:Y:S01]  /*0880*/  IMAD.IADD R3, R0, 0x1, R201 ;  /* 0x0000000100037824 */ /* 0x000fe200078e02c9 */
[----:B------:R-:W-:Y:S01]  /*0890*/  LEA R210, R210, UR4, 0x1 ;  /* 0x00000004d2d27c11 */ /* 0x000fe2000f8e08ff */
[----:B------:R-:W-:Y:S01]  /*08a0*/  VIADD R228, R226, 0x40 ;  /* 0x00000040e2e47836 */ /* 0x000fe20000000000 */
[C---:B------:R-:W-:Y:S01]  /*08b0*/  IADD3 R2, R0.reuse, R201, R2 ;  /* 0x000000c900027210 */ /* 0x040fe20007ffe002 */
[----:B------:R-:W-:Y:S01]  /*08c0*/  IMAD R220, R215, 0x10, R220 ;  /* 0x00000010d7dc7824 */ /* 0x000fe200078e02dc */
[----:B------:R-:W-:Y:S01]  /*08d0*/  LEA R209, R209, UR5, 0x1 ;  /* 0x00000005d1d17c11 */ /* 0x000fe2000f8e08ff */
[----:B------:R-:W-:-:S02]  /*08e0*/  IMAD.IADD R0, R0, 0x1, R210 ;  /* 0x0000000100007824 */ /* 0x000fc400078e02d2 */
[----:B------:R-:W-:Y:S02]  /*08f0*/  IMAD.IADD R229, R225, 0x1, R4 ;  /* 0x00000001e1e57824 */ /* 0x000fe400078e0204 */
[----:B------:R-:W-:Y:S02]  /*0900*/  @P2 VIADD R228, R226, 0xffffffc0 ;  /* 0xffffffc0e2e42836 */ /* 0x000fe40000000000 */
[----:B------:R-:W-:-:S07]  /*0910*/  IMAD.IADD R233, R4, 0x1, R227 ;  /* 0x0000000104e97824 */ /* 0x000fce00078e02e3 */
.L_x_874:
[----:B-1----:R-:W1:Y:S01]  /*0920*/  S2UR UR5, SR_CTAID.Y ;  /* 0x00000000000579c3 */ /* 0x002e620000002600 */
[----:B------:R-:W-:Y:S01]  /*0930*/  ULDC.64 UR8, c[0x0][0x308] ;  /* 0x0000c20000087ab9 */ /* 0x000fe20000000a00 */
[----:B------:R-:W-:Y:S01]  /*0940*/  ULDC.64 UR6, c[0x0][0x300] ;  /* 0x0000c00000067ab9 */ /* 0x000fe20000000a00 */
[----:B------:R-:W-:Y:S02]  /*0950*/  UISETP.NE.U32.AND UP3, UPT, UR8, URZ, UPT ;  /* 0x0000003f0800728c */ /* 0x000fe4000bf65070 */
[----:B------:R-:W-:Y:S02]  /*0960*/  UISETP.NE.U32.AND UP4, UPT, UR6, URZ, UPT ;  /* 0x0000003f0600728c */ /* 0x000fe4000bf85070 */
[----:B------:R-:W-:Y:S02]  /*0970*/  UISETP.NE.AND.EX UP3, UPT, UR9, URZ, UPT, UP3 ;  /* 0x0000003f0900728c */ /* 0x000fe4000bf65330 */
[----:B------:R-:W-:Y:S01]  /*0980*/  UISETP.NE.AND.EX UP4, UPT, UR7, URZ, UPT, UP4 ;  /* 0x0000003f0700728c */ /* 0x000fe2000bf85340 */
[----:B------:R-:W-:-:S03]  /*0990*/  ULDC.64 UR16, c[0x0][0x2f0] ;  /* 0x0000bc0000107ab9 */ /* 0x000fc60000000a00 */
[----:B------:R-:W-:Y:S02]  /*09a0*/  PLOP3.LUT P0, PT, PT, PT, UP3, 0x80, 0x0 ;  /* 0x000000000000781c */ /* 0x000fe40003f0f038 */
[----:B------:R-:W-:Y:S01]  /*09b0*/  PLOP3.LUT P1, PT, PT, PT, UP4, 0x80, 0x0 ;  /* 0x000000000000781c */ /* 0x000fe20003f2f048 */
[----:B-1----:R-:W-:Y:S02]  /*09c0*/  USHF.R.S32.HI UR52, URZ, 0x1f, UR5 ;  /* 0x0000001f3f347899 */ /* 0x002fe40008011405 */
[----:B------:R-:W-:Y:S02]  /*09d0*/  USHF.L.U32 UR19, UR5, 0x2, URZ ;  /* 0x0000000205137899 */ /* 0x000fe4000800063f */
[----:B------:R-:W-:Y:S02]  /*09e0*/  USHF.L.U64.HI UR5, UR5, 0x2, UR52 ;  /* 0x0000000205057899 */ /* 0x000fe40008010234 */
[----:B------:R-:W-:Y:S02]  /*09f0*/  @UP3 UIADD3 UR8, UP0, UR19, UR8, URZ ;  /* 0x0000000813083290 */ /* 0x000fe4000ff1e03f */
[----:B------:R-:W-:-:S02]  /*0a00*/  @UP4 UIADD3 UR12, UP1, UR19, UR6, URZ ;  /* 0x00000006130c4290 */ /* 0x000fc4000ff3e03f */
[----:B------:R-:W-:Y:S02]  /*0a10*/  UIADD3 UR18, UP2, UR19, UR16, URZ ;  /* 0x0000001013127290 */ /* 0x000fe4000ff5e03f */
[----:B------:R-:W-:Y:S01]  /*0a20*/  @UP3 UIADD3.X UR9, UR5, UR9, URZ, UP0, !UPT ;  /* 0x0000000905093290 */ /* 0x000fe200087fe43f */
[----:B---3--:R-:W-:Y:S01]  /*0a30*/  IMAD.U32 R14, RZ, RZ, UR8 ;  /* 0x00000008ff0e7e24 */ /* 0x008fe2000f8e00ff */
[----:B------:R-:W-:Y:S01]  /*0a40*/  @UP4 UIADD3.X UR13, UR5, UR7, URZ, UP1, !UPT ;  /* 0x00000007050d4290 */ /* 0x000fe20008ffe43f */
[----:B--2---:R-:W-:Y:S01]  /*0a50*/  IMAD.U32 R8, RZ, RZ, UR12 ;  /* 0x0000000cff087e24 */ /* 0x004fe2000f8e00ff */
[----:B------:R-:W-:Y:S01]  /*0a60*/  UISETP.NE.U32.AND UP0, UPT, UR16, URZ, UPT ;  /* 0x0000003f1000728c */ /* 0x000fe2000bf05070 */
[----:B------:R-:W-:Y:S02]  /*0a70*/  ULDC.64 UR6, c[0x0][0x2f8] ;  /* 0x0000be0000067ab9 */ /* 0x000fe40000000a00 */
[----:B------:R-:W-:Y:S01]  /*0a80*/  ULDC.U8 UR16, c[0x0][0x3c2] ;  /* 0x0000f08000107ab9 */ /* 0x000fe20000000000 */
[----:B------:R-:W-:Y:S01]  /*0a90*/  UIADD3.X UR15, UR5, UR17, URZ, UP2, !UPT ;  /* 0x00000011050f7290 */ /* 0x000fe200097fe43f */
[----:B------:R-:W-:Y:S01]  /*0aa0*/  IMAD.U32 R15, RZ, RZ, UR9 ;  /* 0x00000009ff0f7e24 */ /* 0x000fe2000f8e00ff */
[----:B------:R-:W-:Y:S01]  /*0ab0*/  UISETP.NE.AND UP2, UPT, UR16, URZ, UPT ;  /* 0x0000003f1000728c */ /* 0x000fe2000bf45270 */
[----:B------:R-:W-:Y:S01]  /*0ac0*/  IMAD.U32 R9, RZ, RZ, UR13 ;  /* 0x0000000dff097e24 */ /* 0x000fe2000f8e00ff */
[----:B------:R-:W-:-:S02]  /*0ad0*/  UISETP.EQ.U32.AND UP4, UPT, UR6, URZ, UPT ;  /* 0x0000003f0600728c */ /* 0x000fc4000bf82070 */
[----:B------:R-:W-:Y:S01]  /*0ae0*/  UIADD3 UR8, UP1, UR19, UR6, URZ ;  /* 0x0000000613087290 */ /* 0x000fe2000ff3e03f */
[----:B----4-:R-:W2:Y:S01]  /*0af0*/  @P0 LDG.E R7, desc[UR10][R14.64] ;  /* 0x0000000a0e070981 */ /* 0x010ea2000c1e1900 */
[----:B------:R-:W-:Y:S02]  /*0b00*/  UISETP.EQ.OR.EX UP4, UPT, UR7, URZ, !UP2, UP4 ;  /* 0x0000003f0700728c */ /* 0x000fe4000d782740 */
[----:B------:R-:W-:Y:S01]  /*0b10*/  UIADD3.X UR5, UR5, UR7, URZ, UP1, !UPT ;  /* 0x0000000705057290 */ /* 0x000fe20008ffe43f */
[----:B------:R-:W3:Y:S01]  /*0b20*/  @P1 LDG.E R8, desc[UR10][R8.64] ;  /* 0x0000000a08081981 */ /* 0x000ee2000c1e1900 */
[----:B------:R-:W-:Y:S02]  /*0b30*/  UISETP.NE.AND.EX UP0, UPT, UR17, URZ, UPT, UP0 ;  /* 0x0000003f1100728c */ /* 0x000fe4000bf05300 */
[----:B------:R-:W-:Y:S01]  /*0b40*/  PLOP3.LUT P2, PT, PT, PT, UP4, 0x80, 0x0 ;  /* 0x000000000000781c */ /* 0x000fe20003f4f048 */
[----:B------:R-:W-:Y:S01]  /*0b50*/  IMAD.U32 R10, RZ, RZ, UR8 ;  /* 0x00000008ff0a7e24 */ /* 0x000fe2000f8e00ff */
[----:B------:R-:W-:Y:S01]  /*0b60*/  UMOV UR20, URZ ;  /* 0x0000003f00147c82 */ /* 0x000fe20008000000 */
[----:B------:R-:W-:Y:S01]  /*0b70*/  IMAD.U32 R11, RZ, RZ, UR5 ;  /* 0x00000005ff0b7e24 */ /* 0x000fe2000f8e00ff */
[----:B------:R-:W-:Y:S01]  /*0b80*/  PLOP3.LUT P3, PT, PT, PT, UP0, 0x80, 0x0 ;  /* 0x000000000000781c */ /* 0x000fe20003f6f008 */
[----:B------:R-:W-:Y:S01]  /*0b90*/  IMAD.U32 R12, RZ, RZ, UR18 ;  /* 0x00000012ff0c7e24 */ /* 0x000fe2000f8e00ff */
[----:B------:R-:W-:-:S07]  /*0ba0*/  @!UP3 ULDC.64 UR8, c[0x0][0x318] ;  /* 0x0000c6000008bab9 */ /* 0x000fce0000000a00 */
[----:B------:R-:W4:Y:S01]  /*0bb0*/  @!P2 LDG.E R5, desc[UR10][R10.64] ;  /* 0x0000000a0a05a981 */ /* 0x000f22000c1e1900 */
[----:B------:R-:W-:-:S05]  /*0bc0*/  IMAD.U32 R13, RZ, RZ, UR15 ;  /* 0x0000000fff0d7e24 */ /* 0x000fca000f8e00ff */
[----:B-----5:R-:W5:Y:S04]  /*0bd0*/  @P3 LDG.E R6, desc[UR10][R12.64] ;  /* 0x0000000a0c063981 */ /* 0x020f68000c1e1900 */
[----:B------:R-:W5:Y:S01]  /*0be0*/  @P3 LDG.E R4, desc[UR10][R12.64+0x4] ;  /* 0x0000040a0c043981 */ /* 0x000f62000c1e1900 */
[----:B------:R-:W-:-:S04]  /*0bf0*/  @!UP3 UISETP.NE.U32.AND UP1, UPT, UR8, URZ, UPT ;  /* 0x0000003f0800b28c */ /* 0x000fc8000bf25070 */
[----:B------:R-:W-:Y:S01]  /*0c00*/  @!UP3 UISETP.NE.AND.EX UP1, UPT, UR9, URZ, UPT, UP1 ;  /* 0x0000003f0900b28c */ /* 0x000fe2000bf25310 */
[----:B------:R-:W-:Y:S01]  /*0c10*/  UMOV UR5, 0xffffffff ;  /* 0xffffffff00057882 */ /* 0x000fe20000000000 */
[----:B------:R-:W-:Y:S01]  /*0c20*/  USHF.L.U32 UR30, UR14, 0x6, URZ ;  /* 0x000000060e1e7899 */ /* 0x000fe2000800063f */
[----:B--2---:R-:W-:Y:S02]  /*0c30*/  @P0 R2UR UR12, R7 ;  /* 0x00000000070c02ca */ /* 0x004fe400000e0000 */
[----:B------:R-:W-:Y:S01]  /*0c40*/  ISETP.NE.U32.AND P0, PT, RZ, UR6, PT ;  /* 0x00000006ff007c0c */ /* 0x000fe2000bf05070 */
[----:B------:R-:W-:-:S03]  /*0c50*/  @!UP3 ULDC UR6, c[0x0][0x2cc] ;  /* 0x0000b3000006bab9 */ /* 0x000fc60000000800 */
[----:B------:R-:W-:Y:S01]  /*0c60*/  ISETP.NE.AND.EX P0, PT, RZ, UR7, PT, P0 ;  /* 0x00000007ff007c0c */ /* 0x000fe2000bf05300 */
[----:B------:R-:W-:Y:S01]  /*0c70*/  UMOV UR7, 0xffffffff ;  /* 0xffffffff00077882 */ /* 0x000fe20000000000 */
[----:B---3--:R-:W-:Y:S02]  /*0c80*/  @P1 R2UR UR20, R8 ;  /* 0x00000000081412ca */ /* 0x008fe400000e0000 */
[----:B----4-:R-:W-:Y:S01]  /*0c90*/  @!P2 R2UR UR7, R5 ;  /* 0x000000000507a2ca */ /* 0x010fe200000e0000 */
[----:B------:R-:W-:-:S10]  /*0ca0*/  @!UP3 USEL UR8, UR6, URZ, UP1 ;  /* 0x0000003f0608b287 */ /* 0x000fd40008800000 */
[----:B------:R-:W-:Y:S01]  /*0cb0*/  IMAD.U32 R240, RZ, RZ, UR20 ;  /* 0x00000014fff07e24 */ /* 0x000fe2000f8e00ff */
[----:B------:R-:W-:Y:S01]  /*0cc0*/  @UP3 UIADD3 UR6, UR12, -UR20, URZ ;  /* 0x800000140c063290 */ /* 0x000fe2000fffe03f */
[----:B-----5:R-:W-:Y:S02]  /*0cd0*/  @P3 R2UR UR5, R6 ;  /* 0x00000000060532ca */ /* 0x020fe400000e0000 */
[----:B------:R-:W-:Y:S01]  /*0ce0*/  @P3 R2UR UR13, R4 ;  /* 0x00000000040d32ca */ /* 0x000fe200000e0000 */
[----:B------:R-:W-:Y:S01]  /*0cf0*/  IMAD.U32 R241, RZ, RZ, UR7 ;  /* 0x00000007fff17e24 */ /* 0x000fe2000f8e00ff */
[----:B------:R-:W-:Y:S01]  /*0d00*/  ULDC UR7, c[0x0][0x2c8] ;  /* 0x0000b20000077ab9 */ /* 0x000fe20000000800 */
[----:B------:R-:W-:-:S12]  /*0d10*/  @!P0 BRA `(.L_x_826) ;  /* 0x00000000001c8947 */ /* 0x000fd80003800000 */
[----:B------:R-:W-:Y:S02]  /*0d20*/  PLOP3.LUT P0, PT, PT, PT, UP2, 0x80, 0x0 ;  /* 0x000000000000781c */ /* 0x000fe40003f0f028 */
[----:B------:R-:W-:-:S11]  /*0d30*/  R2UR UR9, R241 ;  /* 0x00000000f10972ca */ /* 0x000fd600000e0000 */
[----:B------:R-:W2:Y:S04]  /*0d40*/  @P0 LDG.E R4, desc[UR10][R10.64+0x4] ;  /* 0x0000040a0a040981 */ /* 0x000ea8000c1e1900 */
[----:B------:R-:W3:Y:S01]  /*0d50*/  @!P0 LDG.E R5, desc[UR10][R10.64] ;  /* 0x0000000a0a058981 */ /* 0x000ee2000c1e1900 */
[----:B--2---:R-:W-:-:S13]  /*0d60*/  @P0 R2UR UR7, R4 ;  /* 0x00000000040702ca */ /* 0x004fda00000e0000 */
[----:B------:R-:W-:-:S07]  /*0d70*/  @UP2 UIADD3 UR7, UR7, -UR9, URZ ;  /* 0x8000000907072290 */ /* 0x000fce000fffe03f */
[----:B---3--:R-:W-:-:S15]  /*0d80*/  @!P0 R2UR UR7, R5 ;  /* 0x00000000050782ca */ /* 0x008fde00000e0000 */
.L_x_826:
[----:B------:R-:W-:Y:S01]  /*0d90*/  R2UR UR9, R240 ;  /* 0x00000000f00972ca */ /* 0x000fe200000e0000 */
[----:B------:R-:W-:-:S07]  /*0da0*/  @UP0 UIADD3 UR13, UR13, -UR5, URZ ;  /* 0x800000050d0d0290 */ /* 0x000fce000fffe03f */
[----:B------:R-:W-:-:S05]  /*0db0*/  @!UP0 ULDC UR13, c[0x0][0x2c4] ;  /* 0x0000b100000d8ab9 */ /* 0x000fca0000000800 */
[----:B------:R-:W-:-:S04]  /*0dc0*/  @!UP3 UIADD3 UR6, UR8, UR7, -UR9 ;  /* 0x000000070806b290 */ /* 0x000fc8000fffe809 */
[----:B------:R-:W-:-:S06]  /*0dd0*/  UISETP.GT.AND UP1, UPT, UR6, UR30, UPT ;  /* 0x0000001e0600728c */ /* 0x000fcc000bf24270 */
[----:B------:R-:W-:-:S13]  /*0de0*/  PLOP3.LUT P0, PT, PT, PT, UP1, 0x80, 0x0 ;  /* 0x000000000000781c */ /* 0x000fda0003f0f018 */
[----:B------:R-:W-:Y:S05]  /*0df0*/  @!P0 BRA `(.L_x_827) ;  /* 0x0000007c00048947 */ /* 0x000fea0003800000 */
[----:B------:R-:W1:Y:S01]  /*0e00*/  LDC R4, c[0x0][0x278] ;  /* 0x00009e00ff047b82 */ /* 0x000e620000000800 */
[----:B------:R-:W-:Y:S01]  /*0e10*/  R2UR UR26, R241 ;  /* 0x00000000f11a72ca */ /* 0x000fe200000e0000 */
[----:B------:R-:W-:Y:S01]  /*0e20*/  UISETP.NE.AND UP2, UPT, UR5, -0x1, UPT ;  /* 0xffffffff0500788c */ /* 0x000fe2000bf45270 */
[----:B------:R-:W-:Y:S01]  /*0e30*/  R2UR UR25, R240 ;  /* 0x00000000f01972ca */ /* 0x000fe200000e0000 */
[----:B------:R-:W-:Y:S01]  /*0e40*/  ULDC.64 UR8, c[0x0][0x228] ;  /* 0x00008a0000087ab9 */ /* 0x000fe20000000a00 */
[----:B------:R-:W-:Y:S01]  /*0e50*/  ULDC.64 UR16, c[0x0][0x488] ;  /* 0x0001220000107ab9 */ /* 0x000fe20000000a00 */
[----:B------:R-:W-:Y:S01]  /*0e60*/  ULDC UR12, c[0x0][0x394] ;  /* 0x0000e500000c7ab9 */ /* 0x000fe20000000800 */
[----:B------:R-:W-:Y:S01]  /*0e70*/  ULDC UR53, c[0x0][0x2d4] ;  /* 0x0000b50000357ab9 */ /* 0x000fe20000000800 */
[----:B------:R-:W2:Y:S01]  /*0e80*/  S2UR UR47, SR_CTAID.Y ;  /* 0x00000000002f79c3 */ /* 0x000ea20000002600 */
[----:B------:R-:W-:Y:S01]  /*0e90*/  ULDC.64 UR28, c[0x0][0x240] ;  /* 0x00009000001c7ab9 */ /* 0x000fe20000000a00 */
[----:B------:R-:W-:Y:S01]  /*0ea0*/  ULDC UR55, c[0x0][0x2dc] ;  /* 0x0000b70000377ab9 */ /* 0x000fe20000000800 */
[----:B------:R-:W-:Y:S01]  /*0eb0*/  ULDC UR54, c[0x0][0x270] ;  /* 0x00009c0000367ab9 */ /* 0x000fe20000000800 */
[----:B------:R-:W-:Y:S01]  /*0ec0*/  ULDC.U8 UR43, c[0x0][0x3d8] ;  /* 0x0000f600002b7ab9 */ /* 0x000fe20000000000 */
[----:B------:R-:W-:-:S02]  /*0ed0*/  UIMAD.WIDE.U32 UR18, UR5, UR28, URZ ;  /* 0x0000001c051272a5 */ /* 0x000fc4000f8e003f */
[----:B------:R-:W-:Y:S01]  /*0ee0*/  UISETP.NE.AND UP1, UPT, UR26, -0x1, UPT ;  /* 0xffffffff1a00788c */ /* 0x000fe2000bf25270 */
[----:B------:R-:W3:Y:S01]  /*0ef0*/  S2UR UR7, SR_CTAID.X ;  /* 0x00000000000779c3 */ /* 0x000ee20000002500 */
[----:B------:R-:W-:Y:S01]  /*0f00*/  UISETP.NE.AND UP3, UPT, UR43, URZ, UPT ;  /* 0x0000003f2b00728c */ /* 0x000fe2000bf65270 */
[----:B------:R-:W-:Y:S01]  /*0f10*/  ULDC UR42, c[0x0][0x2c4] ;  /* 0x0000b100002a7ab9 */ /* 0x000fe20000000800 */
[----:B------:R-:W-:Y:S01]  /*0f20*/  USHF.R.S32.HI UR34, URZ, 0x1f, UR30 ;  /* 0x0000001f3f227899 */ /* 0x000fe2000801141e */
[----:B-1----:R-:W-:-:S04]  /*0f30*/  IABS R7, R4 ;  /* 0x0000000400077213 */ /* 0x002fc80000000000 */
[----:B------:R-:W-:Y:S01]  /*0f40*/  S2UR UR46, SR_CTAID.Z ;  /* 0x00000000002e79c3 */ /* 0x000fe20000002700 */
[----:B------:R-:W-:Y:S01]  /*0f50*/  ISETP.NE.AND P3, PT, R4, RZ, PT ;  /* 0x000000ff0400720c */ /* 0x000fe20003f65270 */
[----:B------:R-:W1:Y:S01]  /*0f60*/  I2F.RP R8, R7 ;  /* 0x0000000700087306 */ /* 0x000e620000209400 */
[----:B--2---:R-:W-:-:S05]  /*0f70*/  UIMAD.WIDE.U32 UR20, UR47, UR8, URZ ;  /* 0x000000082f1472a5 */ /* 0x004fca000f8e003f */
[----:B------:R-:W2:Y:S01]  /*0f80*/  S2UR UR15, SR_CTAID.Y ;  /* 0x00000000000f79c3 */ /* 0x000ea20000002600 */
[----:B------:R-:W-:Y:S02]  /*0f90*/  UIMAD UR8, UR52, UR8, URZ ;  /* 0x00000008340872a4 */ /* 0x000fe4000f8e023f */
[----:B------:R-:W-:Y:S02]  /*0fa0*/  USEL UR51, UR20, UR18, !UP2 ;  /* 0x0000001214337287 */ /* 0x000fe4000d000000 */
[----:B------:R-:W-:Y:S02]  /*0fb0*/  UIMAD UR22, UR47, UR9, UR8 ;  /* 0x000000092f1672a4 */ /* 0x000fe4000f8e0208 */
[----:B---3--:R-:W-:Y:S01]  /*0fc0*/  UIMAD.WIDE.U32 UR32, UR7, UR16, URZ ;  /* 0x00000010072072a5 */ /* 0x008fe2000f8e003f */
[----:B------:R-:W-:Y:S01]  /*0fd0*/  @!UP2 ULDC.64 UR8, c[0x0][0x418] ;  /* 0x000106000008aab9 */ /* 0x000fe20000000a00 */
[----:B-1----:R-:W1:Y:S02]  /*0fe0*/  MUFU.RCP R8, R8 ;  /* 0x0000000800087308 */ /* 0x002e640000001000 */
[----:B------:R-:W-:-:S02]  /*0ff0*/  UIMAD UR48, UR7, UR17, UR33 ;  /* 0x00000011073072a4 */ /* 0x000fc4000f8e0221 */
[----:B------:R-:W-:Y:S02]  /*1000*/  @!UP2 UIMAD UR7, UR52, UR8, URZ ;  /* 0x000000083407a2a4 */ /* 0x000fe4000f8e023f */
[----:B------:R-:W-:Y:S02]  /*1010*/  @!UP2 UIMAD.WIDE.U32 UR38, UR47, UR8, URZ ;  /* 0x000000082f26a2a5 */ /* 0x000fe4000f8e003f */
[----:B------:R-:W-:Y:S02]  /*1020*/  @!UP2 UIMAD UR24, UR47, UR9, UR7 ;  /* 0x000000092f18a2a4 */ /* 0x000fe4000f8e0207 */
[----:B------:R-:W-:Y:S02]  /*1030*/  UIADD3 UR7, UR13, 0x3f, URZ ;  /* 0x0000003f0d077890 */ /* 0x000fe4000fffe03f */
[----:B------:R-:W-:Y:S02]  /*1040*/  UIADD3 UR8, UR13, 0x40, UR30 ;  /* 0x000000400d087890 */ /* 0x000fe4000fffe01e */
[----:B------:R-:W-:-:S02]  /*1050*/  USHF.R.S32.HI UR9, URZ, 0x1f, UR7 ;  /* 0x0000001f3f097899 */ /* 0x000fc40008011407 */
[----:B------:R-:W-:Y:S01]  /*1060*/  UIADD3 UR8, UR8, UR12, -UR6 ;  /* 0x0000000c08087290 */ /* 0x000fe2000fffe806 */
[----:B-1----:R-:W-:Y:S01]  /*1070*/  VIADD R8, R8, 0xffffffe ;  /* 0x0ffffffe08087836 */ /* 0x002fe20000000000 */
[----:B------:R-:W-:Y:S02]  /*1080*/  @UP1 UIADD3 UR12, UR25, UR26, URZ ;  /* 0x0000001a190c1290 */ /* 0x000fe4000fffe03f */
[----:B------:R-:W-:Y:S01]  /*1090*/  @UP1 UIADD3 UR25, UR25, UR26, URZ ;  /* 0x0000001a19191290 */ /* 0x000fe2000fffe03f */
[----:B------:R-:W1:Y:S01]  /*10a0*/  F2I.FTZ.U32.TRUNC.NTZ R9, R8 ;  /* 0x0000000800097305 */ /* 0x000e62000021f000 */
[----:B------:R-:W-:Y:S01]  /*10b0*/  ULEA.HI UR31, UR9, UR7, URZ, 0x6 ;  /* 0x00000007091f7291 */ /* 0x000fe2000f8f303f */
[----:B------:R-:W-:Y:S01]  /*10c0*/  @UP1 ULDC.64 UR26, c[0x0][0x248] ;  /* 0x00009200001a1ab9 */ /* 0x000fe20000000a00 */
[----:B------:R-:W-:Y:S02]  /*10d0*/  UIADD3 UR7, UR8, 0x3f, URZ ;  /* 0x0000003f08077890 */ /* 0x000fe4000fffe03f */
[----:B------:R-:W-:-:S02]  /*10e0*/  @UP1 UIMAD.WIDE.U32 UR8, UR12, UR26, URZ ;  /* 0x0000001a0c0812a5 */ /* 0x000fc4000f8e003f */
[----:B------:R-:W-:Y:S01]  /*10f0*/  @UP1 UIMAD UR12, UR12, UR27, URZ ;  /* 0x0000001b0c0c12a4 */ /* 0x000fe2000f8e023f */
[----:B------:R-:W-:Y:S01]  /*1100*/  @UP2 ULDC.64 UR16, c[0x0][0x420] ;  /* 0x0001080000102ab9 */ /* 0x000fe20000000a00 */
[----:B------:R-:W-:Y:S02]  /*1110*/  USHF.R.S32.HI UR33, URZ, 0x1f, UR53 ;  /* 0x0000001f3f217899 */ /* 0x000fe40008011435 */
[----:B------:R-:W-:Y:S01]  /*1120*/  @UP1 UIADD3 UR36, UR9, UR12, URZ ;  /* 0x0000000c09241290 */ /* 0x000fe2000fffe03f */
[----:B-1----:R-:W-:Y:S01]  /*1130*/  IMAD.MOV R5, RZ, RZ, -R9 ;  /* 0x000000ffff057224 */ /* 0x002fe200078e0a09 */
[----:B------:R-:W-:Y:S01]  /*1140*/  USHF.R.S32.HI UR12, URZ, 0x1f, UR7 ;  /* 0x0000001f3f0c7899 */ /* 0x000fe20008011407 */
[----:B------:R-:W-:Y:S01]  /*1150*/  IMAD.MOV.U32 R8, RZ, RZ, RZ ;  /* 0x000000ffff087224 */ /* 0x000fe200078e00ff */
[----:B--2---:R-:W-:Y:S01]  /*1160*/  USHF.L.U32 UR15, UR15, 0x7, URZ ;  /* 0x000000070f0f7899 */ /* 0x004fe2000800063f */
[----:B------:R-:W-:Y:S01]  /*1170*/  IMAD R6, R5, R7, RZ ;  /* 0x0000000705067224 */ /* 0x000fe200078e02ff */
[----:B------:R-:W-:Y:S01]  /*1180*/  IABS R5, UR46 ;  /* 0x0000002e00057c13 */ /* 0x000fe20008000000 */
[----:B------:R-:W-:-:S02]  /*1190*/  @UP2 UIMAD.WIDE.U32 UR40, UR5, UR16, URZ ;  /* 0x00000010052822a5 */ /* 0x000fc4000f8e003f */
[----:B------:R-:W-:Y:S01]  /*11a0*/  IMAD.HI.U32 R6, R9, R6, R8 ;  /* 0x0000000609067227 */ /* 0x000fe200078e0008 */
[----:B------:R-:W-:Y:S02]  /*11b0*/  UIADD3 UR49, UR21, UR22, URZ ;  /* 0x0000001615317290 */ /* 0x000fe4000fffe03f */
[----:B------:R-:W-:Y:S01]  /*11c0*/  ULEA.HI UR22, UR12, UR7, URZ, 0x6 ;  /* 0x000000070c167291 */ /* 0x000fe2000f8f303f */
[----:B------:R-:W-:Y:S02]  /*11d0*/  ULDC.U8 UR16, c[0x0][0x480] ;  /* 0x0001200000107ab9 */ /* 0x000fe40000000000 */
[----:B------:R-:W-:Y:S01]  /*11e0*/  IMAD.HI.U32 R15, R6, R5, RZ ;  /* 0x00000005060f7227 */ /* 0x000fe200078e00ff */
[----:B------:R-:W-:Y:S02]  /*11f0*/  UIMAD UR7, UR33, UR47, URZ ;  /* 0x0000002f210772a4 */ /* 0x000fe4000f8e023f */
[----:B------:R-:W-:Y:S01]  /*1200*/  USEL UR37, UR15, URZ, UP0 ;  /* 0x0000003f0f257287 */ /* 0x000fe20008000000 */
[----:B------:R-:W-:Y:S01]  /*1210*/  IMAD.MOV R6, RZ, RZ, -R15 ;  /* 0x000000ffff067224 */ /* 0x000fe200078e0a0f */
[----:B------:R-:W-:-:S02]  /*1220*/  @UP2 UIMAD UR45, UR5, UR17, UR41 ;  /* 0x00000011052d22a4 */ /* 0x000fc4000f8e0229 */
[----:B------:R-:W-:Y:S01]  /*1230*/  UIMAD UR15, UR5, UR29, URZ ;  /* 0x0000001d050f72a4 */ /* 0x000fe2000f8e023f */
[C---:B------:R-:W-:Y:S01]  /*1240*/  IMAD R6, R7.reuse, R6, R5 ;  /* 0x0000000607067224 */ /* 0x040fe200078e0205 */
[----:B------:R-:W-:Y:S01]  /*1250*/  @UP1 UMOV UR35, UR8 ;  /* 0x0000000800231c82 */ /* 0x000fe20008000000 */
[----:B------:R-:W-:Y:S01]  /*1260*/  UISETP.NE.AND UP4, UPT, UR16, URZ, UPT ;  /* 0x0000003f1000728c */ /* 0x000fe2000bf85270 */
[----:B------:R-:W-:Y:S01]  /*1270*/  LOP3.LUT R5, R4, UR46, RZ, 0x3c, !PT ;  /* 0x0000002e04057c12 */ /* 0x000fe2000f8e3cff */
[----:B------:R-:W-:Y:S01]  /*1280*/  UIMAD.WIDE UR8, UR55, UR54, URZ ;  /* 0x00000036370872a5 */ /* 0x000fe2000f8e023f */
[----:B------:R-:W-:Y:S01]  /*1290*/  ISETP.GT.U32.AND P1, PT, R7, R6, PT ;  /* 0x000000060700720c */ /* 0x000fe20003f24070 */
[----:B------:R-:W-:Y:S01]  /*12a0*/  UIMAD.WIDE.U32 UR16, UR47, UR53, URZ ;  /* 0x000000352f1072a5 */ /* 0x000fe2000f8e003f */
[----:B------:R-:W-:Y:S01]  /*12b0*/  ISETP.GE.AND P2, PT, R5, RZ, PT ;  /* 0x000000ff0500720c */ /* 0x000fe20003f46270 */
[----:B------:R-:W-:Y:S02]  /*12c0*/  UIMAD UR7, UR52, UR53, UR7 ;  /* 0x00000035340772a4 */ /* 0x000fe4000f8e0207 */
[----:B------:R-:W-:-:S02]  /*12d0*/  @UP2 UIADD3 UR49, UR19, UR15, URZ ;  /* 0x0000000f13312290 */ /* 0x000fc4000fffe03f */
[----:B------:R-:W-:Y:S02]  /*12e0*/  UIMAD.WIDE.U32 UR18, UR8, UR16, URZ ;  /* 0x00000010081272a5 */ /* 0x000fe4000f8e003f */
[----:B------:R-:W-:Y:S02]  /*12f0*/  UIMAD UR21, UR9, UR16, URZ ;  /* 0x00000010091572a4 */ /* 0x000fe4000f8e023f */
[----:B------:R-:W-:Y:S02]  /*1300*/  USHF.L.U64.HI UR23, UR47, 0x7, UR52 ;  /* 0x000000072f177899 */ /* 0x000fe40008010234 */
[----:B------:R-:W-:Y:S01]  /*1310*/  UIADD3 UR16, UR17, UR7, URZ ;  /* 0x0000000711107290 */ /* 0x000fe2000fffe03f */
[----:B------:R-:W-:Y:S01]  /*1320*/  @!P1 IMAD.IADD R6, R6, 0x1, -R7 ;  /* 0x0000000106069824 */ /* 0x000fe200078e0a07 */
[----:B------:R-:W-:Y:S01]  /*1330*/  USHF.R.S32.HI UR12, URZ, 0x6, UR31 ;  /* 0x000000063f0c7899 */ /* 0x000fe2000801141f */
[----:B------:R-:W-:Y:S01]  /*1340*/  @!P1 VIADD R15, R15, 0x1 ;  /* 0x000000010f0f9836 */ /* 0x000fe20000000000 */
[----:B------:R-:W-:Y:S01]  /*1350*/  USHF.R.S32.HI UR7, URZ, 0x6, UR22 ;  /* 0x000000063f077899 */ /* 0x000fe20008011416 */
[----:B------:R-:W-:Y:S01]  /*1360*/  PLOP3.LUT P1, PT, PT, PT, UP1, 0x80, 0x0 ;  /* 0x000000000000781c */ /* 0x000fe20003f2f018 */
[----:B------:R-:W-:Y:S01]  /*1370*/  USEL UR23, UR23, URZ, UP0 ;  /* 0x0000003f17177287 */ /* 0x000fe20008000000 */
[----:B------:R-:W-:Y:S01]  /*1380*/  ISETP.GE.U32.AND P0, PT, R6, R7, PT ;  /* 0x000000070600720c */ /* 0x000fe20003f06070 */
[----:B------:R-:W-:-:S02]  /*1390*/  UISETP.LT.AND UP0, UPT, UR12, UR7, UPT ;  /* 0x000000070c00728c */ /* 0x000fc4000bf01270 */
[----:B------:R-:W-:Y:S02]  /*13a0*/  @UP3 UIMAD UR20, UR47, UR42, URZ ;  /* 0x0000002a2f1432a4 */ /* 0x000fe4000f8e023f */
[----:B------:R-:W-:Y:S02]  /*13b0*/  USEL UR33, UR12, UR7, UP0 ;  /* 0x000000070c217287 */ /* 0x000fe40008000000 */
[----:B------:R-:W-:Y:S01]  /*13c0*/  @UP3 USEL UR17, UR20, UR5, !UP2 ;  /* 0x0000000514113287 */ /* 0x000fe2000d000000 */
[----:B------:R-:W-:Y:S01]  /*13d0*/  @UP3 ULDC UR15, c[0x0][0x2e4] ;  /* 0x0000b900000f3ab9 */ /* 0x000fe20000000800 */
[----:B------:R-:W-:Y:S02]  /*13e0*/  @!UP3 UIMAD UR20, UR47, UR54, UR46 ;  /* 0x000000362f14b2a4 */ /* 0x000fe4000f8e022e */
[----:B------:R-:W-:Y:S02]  /*13f0*/  @!UP2 UIADD3 UR45, UR39, UR24, URZ ;  /* 0x00000018272da290 */ /* 0x000fe4000fffe03f */
[----:B------:R-:W-:Y:S01]  /*1400*/  @P0 VIADD R15, R15, 0x1 ;  /* 0x000000010f0f0836 */ /* 0x000fe20000000000 */
[----:B------:R-:W-:Y:S01]  /*1410*/  ULEA UR12, UR33, 0xffffffc0, 0x6 ;  /* 0xffffffc0210c7891 */ /* 0x000fe2000f8e303f */
[----:B------:R-:W-:Y:S01]  /*1420*/  PLOP3.LUT P0, PT, PT, PT, UP3, 0x80, 0x0 ;  /* 0x000000000000781c */ /* 0x000fe20003f0f038 */
[----:B------:R-:W-:Y:S01]  /*1430*/  @UP3 UIMAD UR24, UR46, UR15, UR17 ;  /* 0x0000000f2e1832a4 */ /* 0x000fe2000f8e0211 */
[----:B------:R-:W-:Y:S01]  /*1440*/  @!P2 IMAD.MOV R15, RZ, RZ, -R15 ;  /* 0x000000ffff0fa224 */ /* 0x000fe200078e0a0f */
[----:B------:R-:W-:Y:S01]  /*1450*/  UIMAD UR15, UR8, UR16, UR21 ;  /* 0x00000010080f72a4 */ /* 0x000fe2000f8e0215 */
[----:B------:R-:W-:Y:S01]  /*1460*/  @!P3 LOP3.LUT R15, RZ, R4, RZ, 0x33, !PT ;  /* 0x00000004ff0fb212 */ /* 0x000fe200078e33ff */
[----:B------:R-:W-:-:S02]  /*1470*/  UIMAD.WIDE.U32 UR16, UR8, UR5, URZ ;  /* 0x00000005081072a5 */ /* 0x000fc4000f8e003f */
[----:B------:R-:W-:Y:S02]  /*1480*/  @!UP3 UIMAD UR24, UR20, UR42, URZ ;  /* 0x0000002a1418b2a4 */ /* 0x000fe4000f8e023f */
[----:B------:R-:W-:Y:S02]  /*1490*/  USHF.R.S32.HI UR20, URZ, 0x1f, UR12 ;  /* 0x0000001f3f147899 */ /* 0x000fe4000801140c */
[----:B------:R-:W-:Y:S02]  /*14a0*/  UIADD3 UR7, UP0, UR12, UR37, URZ ;  /* 0x000000250c077290 */ /* 0x000fe4000ff1e03f */
[----:B------:R-:W-:Y:S02]  /*14b0*/  UIADD3 UR43, UR19, UR15, URZ ;  /* 0x0000000f132b7290 */ /* 0x000fe4000fffe03f */
[----:B------:R-:W-:Y:S02]  /*14c0*/  USEL UR50, UR18, UR16, !UP2 ;  /* 0x0000001012327287 */ /* 0x000fe4000d000000 */
[----:B------:R-:W-:-:S02]  /*14d0*/  UIMAD UR15, UR9, UR5, URZ ;  /* 0x00000005090f72a4 */ /* 0x000fc4000f8e023f */
[----:B------:R-:W-:Y:S02]  /*14e0*/  UIADD3.X UR16, UR20, UR23, URZ, UP0, !UPT ;  /* 0x0000001714107290 */ /* 0x000fe400087fe43f */
[----:B------:R-:W-:Y:S01]  /*14f0*/  UIMAD UR9, UR9, UR7, URZ ;  /* 0x00000007090972a4 */ /* 0x000fe2000f8e023f */
[----:B------:R-:W-:Y:S01]  /*1500*/  @UP1 ULDC.64 UR22, c[0x0][0x250] ;  /* 0x0000940000161ab9 */ /* 0x000fe20000000a00 */
[----:B------:R-:W-:Y:S02]  /*1510*/  UIMAD.WIDE.U32 UR18, UR8, UR7, URZ ;  /* 0x00000007081272a5 */ /* 0x000fe4000f8e003f */
[----:B------:R-:W-:Y:S02]  /*1520*/  UIMAD UR7, UR8, UR16, UR9 ;  /* 0x00000010080772a4 */ /* 0x000fe4000f8e0209 */
[----:B------:R-:W-:Y:S02]  /*1530*/  @UP1 UIMAD.WIDE.U32 UR8, UR25, UR22, URZ ;  /* 0x00000016190812a5 */ /* 0x000fe4000f8e003f */
[----:B------:R-:W-:-:S02]  /*1540*/  @UP2 UIADD3 UR43, UR17, UR15, URZ ;  /* 0x0000000f112b2290 */ /* 0x000fc4000fffe03f */
[----:B------:R-:W-:Y:S02]  /*1550*/  UIMAD UR44, UR46, UR55, URZ ;  /* 0x000000372e2c72a4 */ /* 0x000fe4000f8e023f */
[----:B------:R-:W-:Y:S02]  /*1560*/  @UP1 UIMAD UR15, UR25, UR23, URZ ;  /* 0x00000017190f12a4 */ /* 0x000fe4000f8e023f */
[----:B------:R-:W-:Y:S02]  /*1570*/  USHF.R.S32.HI UR46, URZ, 0x1f, UR44 ;  /* 0x0000001f3f2e7899 */ /* 0x000fe4000801142c */
[----:B------:R-:W-:Y:S02]  /*1580*/  USEL UR47, UR32, URZ, UP4 ;  /* 0x0000003f202f7287 */ /* 0x000fe4000a000000 */
[----:B------:R-:W-:Y:S02]  /*1590*/  @UP1 UIADD3 UR42, UR9, UR15, URZ ;  /* 0x0000000f092a1290 */ /* 0x000fe4000fffe03f */
[----:B------:R-:W-:-:S02]  /*15a0*/  USEL UR48, UR48, URZ, UP4 ;  /* 0x0000003f30307287 */ /* 0x000fc4000a000000 */
[----:B------:R-:W-:Y:S01]  /*15b0*/  UIADD3 UR25, UR19, UR7, URZ ;  /* 0x0000000713197290 */ /* 0x000fe2000fffe03f */
[----:B------:R-:W-:Y:S01]  /*15c0*/  @UP1 UMOV UR37, UR8 ;  /* 0x0000000800251c82 */ /* 0x000fe20008000000 */
[----:B------:R-:W-:Y:S10]  /*15d0*/  @P1 BRA `(.L_x_828) ;  /* 0x0000000000381947 */ /* 0x000ff40003800000 */
[----:B------:R-:W-:Y:S01]  /*15e0*/  R2UR UR15, R240 ;  /* 0x00000000f00f72ca */ /* 0x000fe200000e0000 */
[----:B------:R-:W-:Y:S01]  /*15f0*/  ULDC.64 UR26, c[0x0][0x248] ;  /* 0x00009200001a7ab9 */ /* 0x000fe20000000a00 */
[----:B------:R-:W-:-:S11]  /*1600*/  ULDC.64 UR16, c[0x0][0x230] ;  /* 0x00008c0000107ab9 */ /* 0x000fd60000000a00 */
[----:B------:R-:W-:Y:S02]  /*1610*/  USHF.R.S32.HI UR7, URZ, 0x1f, UR15 ;  /* 0x0000001f3f077899 */ /* 0x000fe4000801140f */
[----:B------:R-:W-:Y:S02]  /*1620*/  UIMAD.WIDE.U32 UR8, UR15, UR26, URZ ;  /* 0x0000001a0f0872a5 */ /* 0x000fe4000f8e003f */
[----:B------:R-:W-:-:S04]  /*1630*/  UIMAD UR7, UR7, UR26, URZ ;  /* 0x0000001a070772a4 */ /* 0x000fc8000f8e023f */
[----:B------:R-:W-:Y:S01]  /*1640*/  UIMAD UR7, UR15, UR27, UR7 ;  /* 0x0000001b0f0772a4 */ /* 0x000fe2000f8e0207 */
[----:B------:R-:W1:Y:S03]  /*1650*/  S2UR UR15, SR_CTAID.Y ;  /* 0x00000000000f79c3 */ /* 0x000e660000002600 */
[----:B------:R-:W-:-:S04]  /*1660*/  UIADD3 UR9, UR9, UR7, URZ ;  /* 0x0000000709097290 */ /* 0x000fc8000fffe03f */
[----:B-1----:R-:W-:Y:S02]  /*1670*/  UIMAD.WIDE.U32 UR8, UR15, UR16, UR8 ;  /* 0x000000100f0872a5 */ /* 0x002fe4000f8e0008 */
[----:B------:R-:W-:-:S04]  /*1680*/  UIMAD UR16, UR52, UR16, URZ ;  /* 0x00000010341072a4 */ /* 0x000fc8000f8e023f */
[----:B------:R-:W-:Y:S01]  /*1690*/  UIMAD UR17, UR15, UR17, UR16 ;  /* 0x000000110f1172a4 */ /* 0x000fe2000f8e0210 */
[----:B------:R-:W-:-:S03]  /*16a0*/  UMOV UR35, UR8 ;  /* 0x0000000800237c82 */ /* 0x000fc60008000000 */
[----:B------:R-:W-:-:S12]  /*16b0*/  UIADD3 UR36, UR9, UR17, URZ ;  /* 0x0000001109247290 */ /* 0x000fd8000fffe03f */
.L_x_828:
[----:B------:R-:W-:Y:S05]  /*16c0*/  @P1 BRA `(.L_x_829) ;  /* 0x0000000000381947 */ /* 0x000fea0003800000 */
        /* <DEDUP_REMOVED lines=14> */
.L_x_829:
[----:B------:R-:W-:Y:S01]  /*17b0*/  @UP2 UMOV UR7, UR40 ;  /* 0x0000002800072c82 */ /* 0x000fe20008000000 */
[----:B------:R-:W-:Y:S01]  /*17c0*/  @!UP2 UMOV UR7, UR38 ;  /* 0x000000260007ac82 */ /* 0x000fe20008000000 */
[----:B------:R-:W-:Y:S01]  /*17d0*/  SHF.R.S32.HI R14, RZ, 0x1f, R15 ;  /* 0x0000001fff0e7819 */ /* 0x000fe2000001140f */
[----:B------:R-:W-:Y:S06]  /*17e0*/  @!P0 BRA `(.L_x_830) ;  /* 0x0000000000248947 */ /* 0x000fec0003800000 */
[----:B------:R-:W1:Y:S01]  /*17f0*/  S2UR UR16, SR_CTAID.Y ;  /* 0x00000000001079c3 */ /* 0x000e620000002600 */
[----:B------:R-:W-:Y:S01]  /*1800*/  ULDC UR9, c[0x0][0x2c0] ;  /* 0x0000b00000097ab9 */ /* 0x000fe20000000800 */
[----:B------:R-:W-:Y:S02]  /*1810*/  ULDC UR8, c[0x0][0x2e4] ;  /* 0x0000b90000087ab9 */ /* 0x000fe40000000800 */
[----:B------:R-:W-:-:S04]  /*1820*/  ULEA UR8, UR9, UR8, 0x7 ;  /* 0x0000000809087291 */ /* 0x000fc8000f8e383f */
[----:B------:R-:W2:Y:S01]  /*1830*/  S2UR UR15, SR_CTAID.Z ;  /* 0x00000000000f79c3 */ /* 0x000ea20000002700 */
[----:B-1----:R-:W-:-:S04]  /*1840*/  @!UP2 UIMAD UR5, UR16, UR53, URZ ;  /* 0x000000351005a2a4 */ /* 0x002fc8000f8e023f */
[----:B------:R-:W-:-:S04]  /*1850*/  ULEA UR5, UR16, UR5, 0x7 ;  /* 0x0000000510057291 */ /* 0x000fc8000f8e383f */
[----:B--2---:R-:W-:Y:S01]  /*1860*/  UIMAD UR5, UR8, UR15, UR5 ;  /* 0x0000000f080572a4 */ /* 0x004fe2000f8e0205 */
[----:B------:R-:W-:Y:S11]  /*1870*/  BRA `(.L_x_831) ;  /* 0x0000000000107947 */ /* 0x000ff60003800000 */
.L_x_830:
[----:B------:R-:W-:Y:S08]  /*1880*/  S2UR UR8, SR_CTAID.Z ;  /* 0x00000000000879c3 */ /* 0x000ff00000002700 */
[----:B------:R-:W1:Y:S02]  /*1890*/  S2UR UR5, SR_CTAID.Y ;  /* 0x00000000000579c3 */ /* 0x000e640000002600 */
[----:B-1----:R-:W-:-:S04]  /*18a0*/  UIMAD UR5, UR5, UR54, UR8 ;  /* 0x00000036050572a4 */ /* 0x002fc8000f8e0208 */
[----:B------:R-:W-:-:S12]  /*18b0*/  UIMAD UR5, UR5, UR53, URZ ;  /* 0x00000035050572a4 */ /* 0x000fd8000f8e023f */
.L_x_831:
[----:B------:R-:W1:Y:S01]  /*18c0*/  S2UR UR8, SR_CTAID.Z ;  /* 0x00000000000879c3 */ /* 0x000e620000002700 */
[----:B------:R-:W2:Y:S01]  /*18d0*/  S2R R10, SR_TID.X ;  /* 0x00000000000a7919 */ /* 0x000ea20000002100 */
[C---:B------:R-:W-:Y:S01]  /*18e0*/  IADD3 R4, P0, R218.reuse, UR7, RZ ;  /* 0x00000007da047c10 */ /* 0x040fe2000ff1e0ff */
[----:B------:R-:W-:Y:S01]  /*18f0*/  UIMAD UR7, UR55, UR54, URZ ;  /* 0x00000036370772a4 */ /* 0x000fe2000f8e023f */
[----:B------:R-:W-:Y:S01]  /*1900*/  SHF.R.S32.HI R219, RZ, 0x1f, R218 ;  /* 0x0000001fffdb7819 */ /* 0x000fe200000114da */
[----:B------:R-:W-:Y:S01]  /*1910*/  UIADD3 UR32, UR12, UR5, URZ ;  /* 0x000000050c207290 */ /* 0x000fe2000fffe03f */
[----:B------:R-:W-:Y:S01]  /*1920*/  BSSY B1, `(.L_x_827) ;  /* 0x000070e000017945 */ /* 0x000fe20003800000 */
[----:B------:R-:W-:Y:S01]  /*1930*/  UIADD3 UR21, UR30, UR13, URZ ;  /* 0x0000000d1e157290 */ /* 0x000fe2000fffe03f */
[----:B------:R-:W3:Y:S01]  /*1940*/  S2UR UR41, SR_CTAID.Z ;  /* 0x00000000002979c3 */ /* 0x000ee20000002700 */
[----:B------:R-:W-:Y:S01]  /*1950*/  ULDC UR40, c[0x0][0x398] ;  /* 0x0000e60000287ab9 */ /* 0x000fe20000000800 */
[----:B------:R-:W-:Y:S01]  /*1960*/  IADD3.X R5, R219, UR45, RZ, P0, !PT ;  /* 0x0000002ddb057c10 */ /* 0x000fe200087fe4ff */
[----:B------:R-:W-:Y:S01]  /*1970*/  UIADD3 UR39, UR12, UR24, URZ ;  /* 0x000000180c277290 */ /* 0x000fe2000fffe03f */
[----:B------:R-:W-:Y:S01]  /*1980*/  VIADD R232, R218, 0x40 ;  /* 0x00000040dae87836 */ /* 0x000fe20000000000 */
[----:B------:R-:W-:Y:S01]  /*1990*/  ULDC.64 UR56, c[0x0][0x478] ;  /* 0x00011e0000387ab9 */ /* 0x000fe20000000a00 */
[----:B------:R-:W-:Y:S01]  /*19a0*/  ULDC.64 UR16, c[0x0][0x210] ;  /* 0x0000840000107ab9 */ /* 0x000fe20000000a00 */
[----:B------:R-:W-:Y:S01]  /*19b0*/  ULDC.64 UR58, c[0x0][0x2b0] ;  /* 0x0000ac00003a7ab9 */ /* 0x000fe20000000a00 */
[----:B------:R-:W4:Y:S01]  /*19c0*/  LDC.64 R6, c[0x0][0x420] ;  /* 0x00010800ff067b82 */ /* 0x000f220000000a00 */
[----:B-1----:R-:W-:-:S03]  /*19d0*/  USHF.R.S32.HI UR53, URZ, 0x1f, UR8 ;  /* 0x0000001f3f357899 */ /* 0x002fc60008011408 */
[----:B------:R-:W-:Y:S02]  /*19e0*/  ULDC.64 UR8, c[0x0][0x428] ;  /* 0x00010a0000087ab9 */ /* 0x000fe40000000a00 */
[----:B------:R-:W-:Y:S01]  /*19f0*/  UIMAD UR5, UR53, UR8, URZ ;  /* 0x00000008350572a4 */ /* 0x000fe2000f8e023f */
[----:B------:R-:W-:Y:S01]  /*1a00*/  IMAD.U32 R24, RZ, RZ, UR8 ;  /* 0x00000008ff187e24 */ /* 0x000fe2000f8e00ff */
[----:B------:R-:W-:Y:S01]  /*1a10*/  USHF.L.U32 UR8, UR7, 0x6, URZ ;  /* 0x0000000607087899 */ /* 0x000fe2000800063f */
[----:B--2---:R-:W-:Y:S01]  /*1a20*/  SHF.R.S32.HI R9, RZ, 0x1f, R10 ;  /* 0x0000001fff097819 */ /* 0x004fe2000001140a */
[----:B---3--:R-:W-:Y:S02]  /*1a30*/  UIMAD UR31, UR41, UR9, UR5 ;  /* 0x00000009291f72a4 */ /* 0x008fe4000f8e0205 */
[----:B------:R-:W-:Y:S01]  /*1a40*/  UIADD3 UR15, UP2, UP0, UR18, UR8, UR44 ;  /* 0x00000008120f7290 */ /* 0x000fe2000f85e02c */
[CC--:B------:R-:W-:Y:S01]  /*1a50*/  LEA.HI R8, R9.reuse, R10.reuse, RZ, 0x3 ;  /* 0x0000000a09087211 */ /* 0x0c0fe200078f18ff */
[----:B------:R-:W-:Y:S01]  /*1a60*/  USHF.R.S32.HI UR8, URZ, 0x1f, UR8 ;  /* 0x0000001f3f087899 */ /* 0x000fe20008011408 */
[----:B------:R-:W-:Y:S01]  /*1a70*/  LEA.HI R16, R9, R10, RZ, 0x5 ;  /* 0x0000000a09107211 */ /* 0x000fe200078f28ff */
[C---:B----4-:R-:W-:Y:S01]  /*1a80*/  IMAD R18, R6.reuse, UR20, RZ ;  /* 0x0000001406127c24 */ /* 0x050fe2000f8e02ff */
[----:B------:R-:W-:Y:S01]  /*1a90*/  SHF.R.S32.HI R12, RZ, 0x3, R8 ;  /* 0x00000003ff0c7819 */ /* 0x000fe20000011408 */
[----:B------:R-:W-:Y:S01]  /*1aa0*/  UIADD3.X UR9, UR25, UR8, UR46, UP2, UP0 ;  /* 0x0000000819097290 */ /* 0x000fe200097e042e */
[----:B------:R-:W-:Y:S01]  /*1ab0*/  IMAD.WIDE.U32 R4, R6, UR12, R4 ;  /* 0x0000000c06047c25 */ /* 0x000fe2000f8e0004 */
[----:B------:R-:W-:Y:S01]  /*1ac0*/  UIADD3 UR8, UR21, -UR40, -UR6 ;  /* 0x8000002815087290 */ /* 0x000fe2000fffe806 */
[----:B------:R-:W-:Y:S01]  /*1ad0*/  LOP3.LUT R235, R16, 0xffffffe0, RZ, 0xc0, !PT ;  /* 0xffffffe010eb7812 */ /* 0x000fe200078ec0ff */
[----:B------:R-:W-:Y:S01]  /*1ae0*/  ULDC.64 UR18, c[0x0][0x258] ;  /* 0x0000960000127ab9 */ /* 0x000fe20000000a00 */
[----:B------:R-:W-:Y:S01]  /*1af0*/  IMAD R18, R7, UR12, R18 ;  /* 0x0000000c07127c24 */ /* 0x000fe2000f8e0212 */
[----:B------:R-:W-:Y:S01]  /*1b00*/  USHF.R.S32.HI UR38, URZ, 0x1f, UR8 ;  /* 0x0000001f3f267899 */ /* 0x000fe20008011408 */
[----:B------:R-:W-:Y:S01]  /*1b10*/  SHF.R.S32.HI R11, RZ, 0x1f, R12 ;  /* 0x0000001fff0b7819 */ /* 0x000fe2000001140c */
[----:B------:R-:W-:Y:S01]  /*1b20*/  IMAD.IADD R235, R10, 0x1, -R235 ;  /* 0x000000010aeb7824 */ /* 0x000fe200078e0aeb */
[----:B------:R-:W-:Y:S01]  /*1b30*/  IADD3 R17, P0, R12, UR12, RZ ;  /* 0x0000000c0c117c10 */ /* 0x000fe2000ff1e0ff */
[----:B------:R-:W-:Y:S01]  /*1b40*/  ULEA.HI UR38, UR38, UR8, URZ, 0x6 ;  /* 0x0000000826267291 */ /* 0x000fe2000f8f303f */
[----:B------:R-:W-:Y:S01]  /*1b50*/  IMAD.IADD R19, R5, 0x1, R18 ;  /* 0x0000000105137824 */ /* 0x000fe200078e0212 */
[----:B------:R-:W-:Y:S01]  /*1b60*/  SHF.R.S32.HI R16, RZ, 0x5, R16 ;  /* 0x00000005ff107819 */ /* 0x000fe20000011410 */
[----:B------:R-:W-:Y:S01]  /*1b70*/  IMAD.MOV.U32 R18, RZ, RZ, R4 ;  /* 0x000000ffff127224 */ /* 0x000fe200078e0004 */
[----:B------:R-:W-:Y:S01]  /*1b80*/  UIADD3 UR12, UP2, UP0, UR47, UR15, UR50 ;  /* 0x0000000f2f0c7290 */ /* 0x000fe2000f85e032 */
[----:B------:R-:W-:Y:S01]  /*1b90*/  IADD3.X R4, R11, UR20, RZ, P0, !PT ;  /* 0x000000140b047c10 */ /* 0x000fe200087fe4ff */
[----:B------:R-:W-:Y:S01]  /*1ba0*/  USHF.R.S32.HI UR38, URZ, 0x6, UR38 ;  /* 0x000000063f267899 */ /* 0x000fe20008011426 */
[----:B------:R-:W-:Y:S01]  /*1bb0*/  IMAD R5, R16, UR7, R235 ;  /* 0x0000000710057c24 */ /* 0x000fe2000f8e02eb */
[----:B------:R-:W-:Y:S01]  /*1bc0*/  UIADD3.X UR15, UR48, UR9, UR43, UP2, UP0 ;  /* 0x00000009300f7290 */ /* 0x000fe200097e042b */
[----:B------:R-:W-:Y:S01]  /*1bd0*/  IMAD.WIDE.U32 R24, R24, UR41, R18 ;  /* 0x0000002918187c25 */ /* 0x000fe2000f8e0012 */
[----:B------:R-:W-:-:S02]  /*1be0*/  UISETP.LT.AND UP0, UPT, URZ, UR38, UPT ;  /* 0x000000263f00728c */ /* 0x000fc4000bf01270 */
[----:B------:R-:W-:Y:S01]  /*1bf0*/  IADD3 R18, P0, R5, UR12, RZ ;  /* 0x0000000c05127c10 */ /* 0x000fe2000ff1e0ff */
[----:B------:R-:W-:Y:S01]  /*1c00*/  IMAD R4, R4, UR28, RZ ;  /* 0x0000001c04047c24 */ /* 0x000fe2000f8e02ff */
[----:B------:R-:W-:Y:S01]  /*1c10*/  USEL UR38, URZ, UR38, !UP0 ;  /* 0x000000263f267287 */ /* 0x000fe2000c000000 */
[----:B------:R-:W-:Y:S01]  /*1c20*/  VIADD R25, R25, UR31 ;  /* 0x0000001f19197c36 */ /* 0x000fe20008000000 */
[----:B------:R-:W-:Y:S01]  /*1c30*/  ULDC.64 UR8, c[0x0][0x400] ;  /* 0x0001000000087ab9 */ /* 0x000fe20000000a00 */
[----:B------:R-:W-:Y:S01]  /*1c40*/  IMAD R4, R17, UR29, R4 ;  /* 0x0000001d11047c24 */ /* 0x000fe2000f8e0204 */
[----:B------:R-:W-:Y:S01]  /*1c50*/  LEA.HI.X.SX32 R5, R5, UR15, 0x1, P0 ;  /* 0x0000000f05057c11 */ /* 0x000fe200080f0eff */
[----:B------:R-:W-:Y:S01]  /*1c60*/  IMAD.WIDE.U32 R16, R17, UR28, R218 ;  /* 0x0000001c11107c25 */ /* 0x000fe2000f8e00da */
[----:B------:R-:W-:Y:S01]  /*1c70*/  UISETP.GT.AND UP0, UPT, UR33, UR38, UPT ;  /* 0x000000262100728c */ /* 0x000fe2000bf04270 */
[----:B------:R-:W-:Y:S01]  /*1c80*/  LEA R242, P0, R18, UR8, 0x2 ;  /* 0x0000000812f27c11 */ /* 0x000fe2000f8010ff */
[----:B------:R-:W-:Y:S01]  /*1c90*/  UIMAD UR8, UR53, UR18, URZ ;  /* 0x00000012350872a4 */ /* 0x000fe2000f8e023f */
[----:B------:R-:W-:Y:S01]  /*1ca0*/  IMAD.U32 R20, RZ, RZ, UR18 ;  /* 0x00000012ff147e24 */ /* 0x000fe2000f8e00ff */
[----:B------:R-:W-:Y:S01]  /*1cb0*/  IADD3 R16, P2, R16, UR51, RZ ;  /* 0x0000003310107c10 */ /* 0x000fe2000ff5e0ff */
[-C--:B------:R-:W-:Y:S01]  /*1cc0*/  IMAD.WIDE.U32 R24, R12, R6.reuse, R24 ;  /* 0x000000060c187225 */ /* 0x080fe200078e0018 */
[----:B------:R-:W-:Y:S01]  /*1cd0*/  LEA.HI.X R243, R18, UR9, R5, 0x2, P0 ;  /* 0x0000000912f37c11 */ /* 0x000fe200080f1405 */
[----:B------:R-:W-:Y:S01]  /*1ce0*/  UIMAD UR8, UR41, UR19, UR8 ;  /* 0x00000013290872a4 */ /* 0x000fe2000f8e0208 */
[----:B------:R-:W-:Y:S01]  /*1cf0*/  PLOP3.LUT P0, PT, PT, PT, UP0, 0x80, 0x0 ;  /* 0x000000000000781c */ /* 0x000fe20003f0f008 */
[----:B------:R-:W-:Y:S01]  /*1d00*/  IMAD R5, R11, R6, RZ ;  /* 0x000000060b057224 */ /* 0x000fe200078e02ff */
[----:B------:R-:W-:Y:S01]  /*1d10*/  IADD3.X R17, R17, UR49, R4, P2, !PT ;  /* 0x0000003111117c10 */ /* 0x000fe200097fe404 */
[----:B------:R-:W-:-:S02]  /*1d20*/  UIMAD.WIDE UR18, UR32, 0x4, UR56 ;  /* 0x00000004201278a5 */ /* 0x000fc4000f8e0238 */
[----:B------:R-:W-:Y:S01]  /*1d30*/  IMAD R5, R12, R7, R5 ;  /* 0x000000070c057224 */ /* 0x000fe200078e0205 */
[----:B------:R-:W-:Y:S01]  /*1d40*/  ULDC.64 UR24, c[0x0][0x3e0] ;  /* 0x0000f80000187ab9 */ /* 0x000fe20000000a00 */
[----:B------:R-:W-:Y:S01]  /*1d50*/  IMAD.WIDE.U32 R20, R20, UR41, R16 ;  /* 0x0000002914147c25 */ /* 0x000fe2000f8e0010 */
[----:B------:R-:W-:Y:S01]  /*1d60*/  LEA R244, P2, R24, UR24, 0x1 ;  /* 0x0000001818f47c11 */ /* 0x000fe2000f8408ff */
[----:B------:R-:W-:Y:S02]  /*1d70*/  UIADD3 UR5, UR33, -0x1, URZ ;  /* 0xffffffff21057890 */ /* 0x000fe4000fffe03f */
[----:B------:R-:W-:Y:S01]  /*1d80*/  IMAD.IADD R16, R25, 0x1, R5 ;  /* 0x0000000119107824 */ /* 0x000fe200078e0205 */
[----:B------:R-:W-:Y:S01]  /*1d90*/  LEA R246, P3, R20, UR16, 0x1 ;  /* 0x0000001014f67c11 */ /* 0x000fe2000f8608ff */
[----:B------:R-:W-:Y:S01]  /*1da0*/  VIADD R13, R21, UR8 ;  /* 0x00000008150d7c36 */ /* 0x000fe20008000000 */
[----:B------:R-:W-:Y:S01]  /*1db0*/  UIMAD.WIDE UR8, UR39, 0x4, UR58 ;  /* 0x00000004270878a5 */ /* 0x000fe2000f8e023a */
[----:B------:R-:W-:Y:S01]  /*1dc0*/  UMOV UR20, UR18 ;  /* 0x0000001200147c82 */ /* 0x000fe20008000000 */
[----:B------:R-:W-:-:S02]  /*1dd0*/  LEA.HI.X R245, R24, UR25, R16, 0x1, P2 ;  /* 0x0000001918f57c11 */ /* 0x000fc400090f0c10 */
[----:B------:R-:W-:Y:S01]  /*1de0*/  LEA.HI.X R247, R20, UR17, R13, 0x1, P3 ;  /* 0x0000001114f77c11 */ /* 0x000fe200098f0c0d */
[----:B------:R-:W-:Y:S07]  /*1df0*/  @P0 BRA `(.L_x_832) ;  /* 0x0000000800580947 */ /* 0x000fee0003800000 */
[----:B------:R-:W-:Y:S01]  /*1e00*/  R2UR UR7, R241 ;  /* 0x00000000f10772ca */ /* 0x000fe200000e0000 */
[----:B------:R-:W-:Y:S01]  /*1e10*/  @UP1 ULDC.64 UR12, c[0x0][0x450] ;  /* 0x00011400000c1ab9 */ /* 0x000fe20000000a00 */
[----:B------:R-:W-:-:S13]  /*1e20*/  R2UR UR5, R240 ;  /* 0x00000000f00572ca */ /* 0x000fda00000e0000 */
[----:B------:R-:W-:-:S04]  /*1e30*/  @UP1 UIADD3 UR5, UR5, UR7, URZ ;  /* 0x0000000705051290 */ /* 0x000fc8000fffe03f */
[----:B------:R-:W-:Y:S02]  /*1e40*/  @UP1 UIMAD.WIDE.U32 UR8, UR5, UR12, URZ ;  /* 0x0000000c050812a5 */ /* 0x000fe4000f8e003f */
[----:B------:R-:W-:-:S04]  /*1e50*/  @UP1 UIMAD UR5, UR5, UR13, URZ ;  /* 0x0000000d050512a4 */ /* 0x000fc8000f8e023f */
[----:B------:R-:W-:Y:S01]  /*1e60*/  @UP1 UIADD3 UR20, UR9, UR5, URZ ;  /* 0x0000000509141290 */ /* 0x000fe2000fffe03f */
        /* <DEDUP_REMOVED lines=10> */
[----:B------:R-:W-:Y:S02]  /*1f10*/  UIADD3 UR9, UR9, UR5, URZ ;  /* 0x0000000509097290 */ /* 0x000fe4000fffe03f */
[----:B------:R-:W-:Y:S02]  /*1f20*/  UIMAD UR5, UR52, UR16, URZ ;  /* 0x00000010340572a4 */ /* 0x000fe4000f8e023f */
[----:B-1----:R-:W-:Y:S02]  /*1f30*/  UIMAD.WIDE.U32 UR8, UR7, UR16, UR8 ;  /* 0x00000010070872a5 */ /* 0x002fe4000f8e0008 */
[----:B------:R-:W-:-:S04]  /*1f40*/  UIMAD UR5, UR7, UR17, UR5 ;  /* 0x00000011070572a4 */ /* 0x000fc8000f8e0205 */
[----:B------:R-:W-:Y:S01]  /*1f50*/  UIADD3 UR20, UR9, UR5, URZ ;  /* 0x0000000509147290 */ /* 0x000fe2000fffe03f */
[----:B------:R-:W-:-:S11]  /*1f60*/  UMOV UR7, UR8 ;  /* 0x0000000800077c82 */ /* 0x000fd60008000000 */
.L_x_833:
[----:B------:R-:W-:Y:S02]  /*1f70*/  R2UR UR8, R241 ;  /* 0x00000000f10872ca */ /* 0x000fe400000e0000 */
[----:B------:R-:W-:-:S13]  /*1f80*/  R2UR UR5, R240 ;  /* 0x00000000f00572ca */ /* 0x000fda00000e0000 */
[----:B------:R-:W-:-:S03]  /*1f90*/  @UP1 UIADD3 UR5, UR5, UR8, URZ ;  /* 0x0000000805051290 */ /* 0x000fc6000fffe03f */
[----:B------:R-:W-:Y:S02]  /*1fa0*/  @UP1 ULDC.64 UR8, c[0x0][0x458] ;  /* 0x0001160000081ab9 */ /* 0x000fe40000000a00 */
        /* <DEDUP_REMOVED lines=19> */
.L_x_834:
[----:B------:R-:W1:Y:S01]  /*20e0*/  S2UR UR16, SR_CTAID.Z ;  /* 0x00000000001079c3 */ /* 0x000e620000002700 */
[----:B------:R-:W-:Y:S01]  /*20f0*/  UIMAD UR5, UR34, UR12, URZ ;  /* 0x0000000c220572a4 */ /* 0x000fe2000f8e023f */
[----:B------:R-:W-:Y:S01]  /*2100*/  IMAD.U32 R7, RZ, RZ, UR12 ;  /* 0x0000000cff077e24 */ /* 0x000fe2000f8e00ff */
[----:B------:R-:W-:Y:S01]  /*2110*/  UIMAD UR6, UR14, -0x40, UR6 ;  /* 0xffffffc00e0678a4 */ /* 0x000fe2000f8e0206 */
[C---:B------:R-:W-:Y:S01]  /*2120*/  VIADD R4, R12.reuse, 0x20 ;  /* 0x000000200c047836 */ /* 0x040fe20000000000 */
[----:B------:R-:W-:Y:S01]  /*2130*/  UIMAD UR5, UR30, UR13, UR5 ;  /* 0x0000000d1e0572a4 */ /* 0x000fe2000f8e0205 */
[----:B------:R-:W-:Y:S01]  /*2140*/  IMAD.WIDE.U32 R6, R7, UR30, R218 ;  /* 0x0000001e07067c25 */ /* 0x000fe2000f8e00da */
[----:B------:R-:W-:Y:S02]  /*2150*/  BSSY B0, `(.L_x_835) ;  /* 0x000001c000007945 */ /* 0x000fe40003800000 */
[----:B------:R-:W-:Y:S02]  /*2160*/  ISETP.GE.AND P3, PT, R12, UR6, PT ;  /* 0x000000060c007c0c */ /* 0x000fe4000bf66270 */
[----:B------:R-:W-:-:S02]  /*2170*/  MOV R5, UR5 ;  /* 0x0000000500057c02 */ /* 0x000fc40008000f00 */
[----:B------:R-:W-:Y:S02]  /*2180*/  IADD3 R6, P0, R6, UR7, RZ ;  /* 0x0000000706067c10 */ /* 0x000fe4000ff1e0ff */
[----:B------:R-:W-:Y:S02]  /*2190*/  ISETP.GE.AND P2, PT, R4, UR6, PT ;  /* 0x0000000604007c0c */ /* 0x000fe4000bf46270 */
[----:B------:R-:W-:Y:S01]  /*21a0*/  IADD3.X R7, R7, UR20, R5, P0, !PT ;  /* 0x0000001407077c10 */ /* 0x000fe200087fe405 */
[----:B-1----:R-:W-:-:S03]  /*21b0*/  USHF.R.S32.HI UR19, URZ, 0x1f, UR16 ;  /* 0x0000001f3f137899 */ /* 0x002fc60008011410 */
[----:B------:R-:W-:Y:S02]  /*21c0*/  ULDC.64 UR16, c[0x0][0x468] ;  /* 0x00011a0000107ab9 */ /* 0x000fe40000000a00 */
[----:B------:R-:W-:Y:S01]  /*21d0*/  UIMAD UR5, UR19, UR16, URZ ;  /* 0x00000010130572a4 */ /* 0x000fe2000f8e023f */
[----:B------:R-:W-:-:S05]  /*21e0*/  MOV R8, UR16 ;  /* 0x0000001000087c02 */ /* 0x000fca0008000f00 */
[----:B------:R-:W1:Y:S02]  /*21f0*/  S2UR UR19, SR_CTAID.Z ;  /* 0x00000000001379c3 */ /* 0x000e640000002700 */
[----:B-1----:R-:W-:Y:S01]  /*2200*/  UIMAD UR17, UR19, UR17, UR5 ;  /* 0x00000011131172a4 */ /* 0x002fe2000f8e0205 */
[----:B------:R-:W-:-:S05]  /*2210*/  IMAD.WIDE.U32 R8, R8, UR19, R6 ;  /* 0x0000001308087c25 */ /* 0x000fca000f8e0006 */
[----:B------:R-:W-:Y:S01]  /*2220*/  VIADD R5, R9, UR17 ;  /* 0x0000001109057c36 */ /* 0x000fe20008000000 */
[----:B------:R-:W-:Y:S06]  /*2230*/  @P3 BRA `(.L_x_836) ;  /* 0x0000000000343947 */ /* 0x000fec0003800000 */
[----:B------:R-:W-:Y:S01]  /*2240*/  IMAD.MOV.U32 R4, RZ, RZ, R8 ;  /* 0x000000ffff047224 */ /* 0x000fe200078e0008 */
[----:B------:R-:W-:Y:S01]  /*2250*/  ULDC UR5, c[0x0][0x2d0] ;  /* 0x0000b40000057ab9 */ /* 0x000fe20000000800 */
[----:B------:R-:W-:Y:S01]  /*2260*/  IMAD R7, R11, UR12, RZ ;  /* 0x0000000c0b077c24 */ /* 0x000fe2000f8e02ff */
[----:B------:R-:W-:Y:S01]  /*2270*/  ISETP.GE.AND P4, PT, R218, UR5, PT ;  /* 0x00000005da007c0c */ /* 0x000fe2000bf86270 */
[----:B------:R-:W-:Y:S01]  /*2280*/  IMAD.WIDE.U32 R14, R12, UR12, R4 ;  /* 0x0000000c0c0e7c25 */ /* 0x000fe2000f8e0004 */
[----:B------:R-:W-:Y:S01]  /*2290*/  ISETP.GE.AND P1, PT, R232, UR5, PT ;  /* 0x00000005e8007c0c */ /* 0x000fe2000bf26270 */
[----:B------:R-:W-:Y:S02]  /*22a0*/  ULDC.64 UR16, c[0x0][0x3f0] ;  /* 0x0000fc0000107ab9 */ /* 0x000fe40000000a00 */
[----:B------:R-:W-:Y:S01]  /*22b0*/  IMAD R4, R12, UR13, R7 ;  /* 0x0000000d0c047c24 */ /* 0x000fe2000f8e0207 */
[----:B------:R-:W-:-:S04]  /*22c0*/  LEA R6, P0, R14, UR16, 0x1 ;  /* 0x000000100e067c11 */ /* 0x000fc8000f8008ff */
[----:B------:R-:W-:-:S04]  /*22d0*/  IADD3 R4, R15, R4, RZ ;  /* 0x000000040f047210 */ /* 0x000fc80007ffe0ff */
[----:B------:R-:W-:-:S05]  /*22e0*/  LEA.HI.X R7, R14, UR17, R4, 0x1, P0 ;  /* 0x000000110e077c11 */ /* 0x000fca00080f0c04 */
[----:B------:R1:W-:Y:S04]  /*22f0*/  @!P4 STG.E.128 desc[UR10][R6.64], RZ ;  /* 0x000000ff0600c986 */ /* 0x0003e8000c101d0a */
[----:B------:R1:W-:Y:S02]  /*2300*/  @!P1 STG.E.128 desc[UR10][R6.64+0x80], RZ ;  /* 0x000080ff06009986 */ /* 0x0003e4000c101d0a */
.L_x_836:
[----:B------:R-:W-:Y:S05]  /*2310*/  BSYNC B0 ;  /* 0x0000000000007941 */ /* 0x000fea0003800000 */
.L_x_835:
[----:B------:R-:W-:Y:S04]  /*2320*/  BSSY B0, `(.L_x_837) ;  /* 0x0000011000007945 */ /* 0x000fe80003800000 */
[----:B------:R-:W-:Y:S05]  /*2330*/  @P2 BRA `(.L_x_838) ;  /* 0x00000000003c2947 */ /* 0x000fea0003800000 */
[----:B-1----:R-:W-:Y:S01]  /*2340*/  IADD3 R7, P0, R12, 0x20, RZ ;  /* 0x000000200c077810 */ /* 0x002fe20007f1e0ff */
[----:B------:R-:W-:Y:S01]  /*2350*/  ULDC UR5, c[0x0][0x2d0] ;  /* 0x0000b40000057ab9 */ /* 0x000fe20000000800 */
[----:B------:R-:W-:Y:S01]  /*2360*/  MOV R9, R5 ;  /* 0x0000000500097202 */ /* 0x000fe20000000f00 */
[----:B------:R-:W-:Y:S01]  /*2370*/  ULDC.64 UR6, c[0x0][0x3f0] ;  /* 0x0000fc0000067ab9 */ /* 0x000fe20000000a00 */
[----:B------:R-:W-:Y:S01]  /*2380*/  ISETP.GE.AND P1, PT, R218, UR5, PT ;  /* 0x00000005da007c0c */ /* 0x000fe2000bf26270 */
[----:B------:R-:W-:Y:S01]  /*2390*/  IMAD.X R4, RZ, RZ, R11, P0 ;  /* 0x000000ffff047224 */ /* 0x000fe200000e060b */
[----:B------:R-:W-:Y:S01]  /*23a0*/  ISETP.GE.AND P0, PT, R232, UR5, PT ;  /* 0x00000005e8007c0c */ /* 0x000fe2000bf06270 */
[----:B------:R-:W-:-:S04]  /*23b0*/  IMAD.WIDE.U32 R8, R7, UR12, R8 ;  /* 0x0000000c07087c25 */ /* 0x000fc8000f8e0008 */
[----:B------:R-:W-:Y:S01]  /*23c0*/  IMAD R4, R4, UR12, RZ ;  /* 0x0000000c04047c24 */ /* 0x000fe2000f8e02ff */
[----:B------:R-:W-:-:S03]  /*23d0*/  LEA R6, P4, R8, UR6, 0x1 ;  /* 0x0000000608067c11 */ /* 0x000fc6000f8808ff */
[----:B------:R-:W-:-:S04]  /*23e0*/  IMAD R4, R7, UR13, R4 ;  /* 0x0000000d07047c24 */ /* 0x000fc8000f8e0204 */
[----:B------:R-:W-:-:S05]  /*23f0*/  IMAD.IADD R5, R9, 0x1, R4 ;  /* 0x0000000109057824 */ /* 0x000fca00078e0204 */
[----:B------:R-:W-:-:S05]  /*2400*/  LEA.HI.X R7, R8, UR7, R5, 0x1, P4 ;  /* 0x0000000708077c11 */ /* 0x000fca000a0f0c05 */
[----:B------:R2:W-:Y:S04]  /*2410*/  @!P1 STG.E.128 desc[UR10][R6.64], RZ ;  /* 0x000000ff06009986 */ /* 0x0005e8000c101d0a */
[----:B------:R2:W-:Y:S02]  /*2420*/  @!P0 STG.E.128 desc[UR10][R6.64+0x80], RZ ;  /* 0x000080ff06008986 */ /* 0x0005e4000c101d0a */
.L_x_838:
[----:B------:R-:W-:Y:S05]  /*2430*/  BSYNC B0 ;  /* 0x0000000000007941 */ /* 0x000fea0003800000 */
.L_x_837:
[----:B------:R-:W3:Y:S01]  /*2440*/  S2UR UR6, SR_CTAID.Z ;  /* 0x00000000000679c3 */ /* 0x000ee20000002700 */
[----:B------:R-:W-:Y:S01]  /*2450*/  IMAD.U32 R5, RZ, RZ, UR8 ;  /* 0x00000008ff057e24 */ /* 0x000fe2000f8e00ff */
[----:B------:R-:W-:Y:S01]  /*2460*/  UIMAD UR5, UR34, UR8, URZ ;  /* 0x00000008220572a4 */ /* 0x000fe2000f8e023f */
[----:B------:R-:W-:Y:S02]  /*2470*/  BSSY B0, `(.L_x_839) ;  /* 0x000001c000007945 */ /* 0x000fe40003800000 */
[----:B------:R-:W-:Y:S01]  /*2480*/  IMAD.WIDE.U32 R4, R5, UR30, R218 ;  /* 0x0000001e05047c25 */ /* 0x000fe2000f8e00da */
[----:B------:R-:W-:Y:S02]  /*2490*/  UIMAD UR5, UR30, UR9, UR5 ;  /* 0x000000091e0572a4 */ /* 0x000fe4000f8e0205 */
[----:B------:R-:W4:Y:S01]  /*24a0*/  S2UR UR12, SR_CTAID.Z ;  /* 0x00000000000c79c3 */ /* 0x000f220000002700 */
[----:B-12---:R-:W-:-:S03]  /*24b0*/  IADD3 R6, P0, R4, UR15, RZ ;  /* 0x0000000f04067c10 */ /* 0x006fc6000ff1e0ff */
[----:B------:R-:W-:-:S05]  /*24c0*/  IMAD.U32 R4, RZ, RZ, UR5 ;  /* 0x00000005ff047e24 */ /* 0x000fca000f8e00ff */
[----:B------:R-:W-:Y:S01]  /*24d0*/  IADD3.X R7, R5, UR18, R4, P0, !PT ;  /* 0x0000001205077c10 */ /* 0x000fe200087fe404 */
[----:B---3--:R-:W-:-:S03]  /*24e0*/  USHF.R.S32.HI UR13, URZ, 0x1f, UR6 ;  /* 0x0000001f3f0d7899 */ /* 0x008fc60008011406 */
[----:B------:R-:W-:Y:S02]  /*24f0*/  ULDC.64 UR6, c[0x0][0x470] ;  /* 0x00011c0000067ab9 */ /* 0x000fe40000000a00 */
[----:B------:R-:W-:Y:S01]  /*2500*/  UIMAD UR5, UR13, UR6, URZ ;  /* 0x000000060d0572a4 */ /* 0x000fe2000f8e023f */
[----:B------:R-:W-:-:S03]  /*2510*/  MOV R8, UR6 ;  /* 0x0000000600087c02 */ /* 0x000fc60008000f00 */
[----:B----4-:R-:W-:Y:S02]  /*2520*/  UIMAD UR7, UR12, UR7, UR5 ;  /* 0x000000070c0772a4 */ /* 0x010fe4000f8e0205 */
[----:B------:R-:W-:-:S05]  /*2530*/  IMAD.WIDE.U32 R8, R8, UR12, R6 ;  /* 0x0000000c08087c25 */ /* 0x000fca000f8e0006 */
[----:B------:R-:W-:Y:S01]  /*2540*/  IADD3 R5, R9, UR7, RZ ;  /* 0x0000000709057c10 */ /* 0x000fe2000fffe0ff */
        /* <DEDUP_REMOVED lines=14> */
.L_x_840:
[----:B------:R-:W-:Y:S05]  /*2630*/  BSYNC B0 ;  /* 0x0000000000007941 */ /* 0x000fea0003800000 */
.L_x_839:
        /* <DEDUP_REMOVED lines=8> */
[----:B------:R-:W-:Y:S01]  /*26c0*/  IMAD R11, R11, UR8, RZ ;  /* 0x000000080b0b7c24 */ /* 0x000fe2000f8e02ff */
[----:B-1----:R-:W-:-:S03]  /*26d0*/  LEA R6, P1, R4, UR6, 0x1 ;  /* 0x0000000604067c11 */ /* 0x002fc6000f8208ff */
[----:B------:R-:W-:-:S04]  /*26e0*/  IMAD R11, R12, UR9, R11 ;  /* 0x000000090c0b7c24 */ /* 0x000fc8000f8e020b */
[----:B------:R-:W-:-:S05]  /*26f0*/  IMAD.IADD R11, R5, 0x1, R11 ;  /* 0x00000001050b7824 */ /* 0x000fca00078e020b */
[----:B------:R-:W-:-:S05]  /*2700*/  LEA.HI.X R7, R4, UR7, R11, 0x1, P1 ;  /* 0x0000000704077c11 */ /* 0x000fca00088f0c0b */
[----:B------:R4:W-:Y:S01]  /*2710*/  @!P0 STG.E.128 desc[UR10][R6.64], RZ ;  /* 0x000000ff06008986 */ /* 0x0009e2000c101d0a */
[----:B------:R-:W-:-:S13]  /*2720*/  ISETP.GE.AND P0, PT, R232, UR5, PT ;  /* 0x00000005e8007c0c */ /* 0x000fda000bf06270 */
[----:B------:R-:W-:Y:S05]  /*2730*/  @P0 BRA `(.L_x_841) ;  /* 0x0000006000b00947 */ /* 0x000fea0003800000 */
[----:B------:R1:W-:Y:S01]  /*2740*/  STG.E.128 desc[UR10][R6.64+0x80], RZ ;  /* 0x000080ff06007986 */ /* 0x0003e2000c101d0a */
[----:B------:R-:W-:Y:S05]  /*2750*/  BRA `(.L_x_841) ;  /* 0x0000006000a87947 */ /* 0x000fea0003800000 */
.L_x_832:
[----:B------:R-:W-:Y:S01]  /*2760*/  PLOP3.LUT P0, PT, PT, PT, UP4, 0x80, 0x0 ;  /* 0x000000000000781c */ /* 0x000fe20003f0f048 */
[----:B------:R-:W-:Y:S01]  /*2770*/  UIMAD UR15, UR14, -0x40, UR6 ;  /* 0xffffffc00e0f78a4 */ /* 0x000fe2000f8e0206 */
[----:B------:R-:W-:Y:S01]  /*2780*/  LEA R230, R216, UR4, 0x1 ;  /* 0x00000004d8e67c11 */ /* 0x000fe2000f8e08ff */
[----:B------:R-:W-:Y:S01]  /*2790*/  UIMAD UR18, UR34, UR22, URZ ;  /* 0x00000016221272a4 */ /* 0x000fe2000f8e023f */
[----:B------:R-:W-:Y:S01]  /*27a0*/  IMAD.U32 R5, RZ, RZ, UR22 ;  /* 0x00000016ff057e24 */ /* 0x000fe2000f8e00ff */
[----:B------:R-:W-:Y:S01]  /*27b0*/  UIMAD UR12, UR5, -0x40, UR13 ;  /* 0xffffffc0050c78a4 */ /* 0x000fe2000f8e020d */
[----:B------:R-:W-:-:S07]  /*27c0*/  VIADD R4, R12, 0x20 ;  /* 0x000000200c047836 */ /* 0x000fce0000000000 */
[----:B------:R-:W-:Y:S01]  /*27d0*/  @P0 BAR.SYNC.DEFER_BLOCKING 0x0 ;  /* 0x0000000000000b1d */ /* 0x000fe20000010000 */
[----:B------:R-:W-:Y:S01]  /*27e0*/  ISETP.GE.AND P1, PT, R12, UR15, PT ;  /* 0x0000000f0c007c0c */ /* 0x000fe2000bf26270 */
[----:B------:R-:W-:Y:S01]  /*27f0*/  UIMAD UR18, UR30, UR23, UR18 ;  /* 0x000000171e1272a4 */ /* 0x000fe2000f8e0212 */
[----:B------:R-:W-:Y:S01]  /*2800*/  IMAD.WIDE.U32 R18, R5, UR30, R218 ;  /* 0x0000001e05127c25 */ /* 0x000fe2000f8e00da */
[C---:B------:R-:W-:Y:S02]  /*2810*/  ISETP.GE.AND P3, PT, R4.reuse, UR15, PT ;  /* 0x0000000f04007c0c */ /* 0x040fe4000bf66270 */
[----:B------:R-:W-:Y:S01]  /*2820*/  ISETP.GE.AND P2, PT, R4, UR12, PT ;  /* 0x0000000c04007c0c */ /* 0x000fe2000bf46270 */
[----:B------:R-:W-:Y:S01]  /*2830*/  ULDC.64 UR32, c[0x0][0x268] ;  /* 0x00009a0000207ab9 */ /* 0x000fe20000000a00 */
[----:B------:R-:W-:Y:S01]  /*2840*/  IMAD.U32 R4, RZ, RZ, UR18 ;  /* 0x00000012ff047e24 */ /* 0x000fe2000f8e00ff */
[----:B------:R-:W-:Y:S01]  /*2850*/  ULEA.HI UR18, UR5, UR5, URZ, 0x1 ;  /* 0x0000000505127291 */ /* 0x000fe2000f8f083f */
[----:B------:R-:W-:Y:S01]  /*2860*/  IADD3 R22, P4, R18, UR37, RZ ;  /* 0x0000002512167c10 */ /* 0x000fe2000ff9e0ff */
[----:B------:R-:W-:Y:S02]  /*2870*/  BSSY B0, `(.L_x_842) ;  /* 0x0000027000007945 */ /* 0x000fe40003800000 */
[----:B------:R-:W-:Y:S01]  /*2880*/  ULOP3.LUT UR18, UR18, 0xfffffffe, URZ, 0xc0, !UPT ;  /* 0xfffffffe12127892 */ /* 0x000fe2000f8ec03f */
[----:B------:R-:W-:Y:S01]  /*2890*/  IADD3.X R23, R19, UR42, R4, P4, !PT ;  /* 0x0000002a13177c10 */ /* 0x000fe2000a7fe404 */
[----:B------:R-:W-:Y:S01]  /*28a0*/  IMAD R4, R14, UR32, RZ ;  /* 0x000000200e047c24 */ /* 0x000fe2000f8e02ff */
[----:B------:R-:W-:Y:S01]  /*28b0*/  ISETP.GE.AND P4, PT, R12, UR12, PT ;  /* 0x0000000c0c007c0c */ /* 0x000fe2000bf86270 */
[----:B------:R-:W-:-:S02]  /*28c0*/  UIADD3 UR18, UR5, -UR18, URZ ;  /* 0x8000001205127290 */ /* 0x000fc4000fffe03f */
[C---:B------:R-:W-:Y:S02]  /*28d0*/  IMAD R17, R15.reuse, UR33, R4 ;  /* 0x000000210f117c24 */ /* 0x040fe4000f8e0204 */
[----:B------:R-:W-:Y:S01]  /*28e0*/  IMAD.WIDE.U32 R22, R15, UR32, R22 ;  /* 0x000000200f167c25 */ /* 0x000fe2000f8e0016 */
[----:B------:R-:W-:Y:S01]  /*28f0*/  UISETP.NE.AND UP0, UPT, UR18, 0x1, UPT ;  /* 0x000000011200788c */ /* 0x000fe2000bf05270 */
[----:B------:R1:W-:Y:S02]  /*2900*/  @P1 STS.128 [R230+0x10000], RZ ;  /* 0x010000ffe6001388 */ /* 0x0003e40000000c00 */
[----:B------:R-:W-:Y:S02]  /*2910*/  IMAD.IADD R17, R23, 0x1, R17 ;  /* 0x0000000117117824 */ /* 0x000fe400078e0211 */
[----:B------:R1:W-:Y:S01]  /*2920*/  @P1 STS.128 [R230+0x12000], RZ ;  /* 0x012000ffe6001388 */ /* 0x0003e20000000c00 */
[----:B------:R-:W-:Y:S05]  /*2930*/  @P1 BRA `(.L_x_843) ;  /* 0x0000000000681947 */ /* 0x000fea0003800000 */
[----:B------:R-:W-:Y:S01]  /*2940*/  ULDC UR18, c[0x0][0x2d0] ;  /* 0x0000b40000127ab9 */ /* 0x000fe20000000800 */
[----:B------:R-:W-:Y:S01]  /*2950*/  MOV R27, R17 ;  /* 0x00000011001b7202 */ /* 0x000fe20000000f00 */
[----:B------:R-:W-:Y:S01]  /*2960*/  IMAD R19, R11, UR22, RZ ;  /* 0x000000160b137c24 */ /* 0x000fe2000f8e02ff */
[----:B------:R-:W-:Y:S01]  /*2970*/  ISETP.GE.AND P6, PT, R218, UR18, PT ;  /* 0x00000012da007c0c */ /* 0x000fe2000bfc6270 */
[----:B------:R-:W-:Y:S01]  /*2980*/  IMAD.MOV.U32 R26, RZ, RZ, R22 ;  /* 0x000000ffff1a7224 */ /* 0x000fe200078e0016 */
[----:B------:R-:W-:Y:S01]  /*2990*/  ISETP.GE.AND P5, PT, R232, UR18, PT ;  /* 0x00000012e8007c0c */ /* 0x000fe2000bfa6270 */
[C---:B------:R-:W-:Y:S02]  /*29a0*/  IMAD R18, R12.reuse, UR23, R19 ;  /* 0x000000170c127c24 */ /* 0x040fe4000f8e0213 */
[----:B------:R-:W-:-:S04]  /*29b0*/  IMAD.WIDE.U32 R26, R12, UR22, R26 ;  /* 0x000000160c1a7c25 */ /* 0x000fc8000f8e001a */
        /* <DEDUP_REMOVED lines=18> */
.L_x_843:
[----:B------:R-:W-:Y:S05]  /*2ae0*/  BSYNC B0 ;  /* 0x0000000000007941 */ /* 0x000fea0003800000 */
.L_x_842:
        /* <DEDUP_REMOVED lines=10> */
[----:B------:R-:W-:Y:S02]  /*2b90*/  IMAD R18, R18, UR22, RZ ;  /* 0x0000001612127c24 */ /* 0x000fe4000f8e02ff */
[----:B------:R-:W-:-:S04]  /*2ba0*/  IMAD.WIDE.U32 R22, R19, UR22, R22 ;  /* 0x0000001613167c25 */ /* 0x000fc8000f8e0016 */
[----:B--23--:R-:W2:Y:S01]  /*2bb0*/  @!P5 LDC.64 R4, c[0x0][0x220] ;  /* 0x00008800ff04db82 */ /* 0x00cea20000000a00 */
[----:B------:R-:W-:Y:S01]  /*2bc0*/  IMAD R18, R19, UR23, R18 ;  /* 0x0000001713127c24 */ /* 0x000fe2000f8e0212 */
        /* <DEDUP_REMOVED lines=17> */
.L_x_845:
[----:B------:R-:W-:Y:S05]  /*2ce0*/  BSYNC B0 ;  /* 0x0000000000007941 */ /* 0x000fea0003800000 */
.L_x_844:
[----:B------:R-:W0:Y:S01]  /*2cf0*/  LDGDEPBAR ;  /* 0x00000000000079af */ /* 0x000e220000000000 */
[----:B------:R-:W-:Y:S03]  /*2d00*/  BSSY B0, `(.L_x_846) ;  /* 0x0000012000007945 */ /* 0x000fe60003800000 */
        /* <DEDUP_REMOVED lines=17> */
.L_x_847:
[----:B------:R-:W-:Y:S05]  /*2e20*/  BSYNC B0 ;  /* 0x0000000000007941 */ /* 0x000fea0003800000 */
.L_x_846:
[----:B------:R1:W-:Y:S01]  /*2e30*/  @P2 STS.128 [R230+0x9000], RZ ;  /* 0x009000ffe6002388 */ /* 0x0003e20000000c00 */
[----:B------:R-:W-:Y:S01]  /*2e40*/  BSSY B0, `(.L_x_848) ;  /* 0x0000018000007945 */ /* 0x000fe20003800000 */
[----:B--23--:R-:W-:Y:S02]  /*2e50*/  IADD3 R5, R216, 0x2000, RZ ;  /* 0x00002000d8057810 */ /* 0x00cfe40007ffe0ff */
[----:B------:R1:W-:Y:S01]  /*2e60*/  @P2 STS.128 [R230+0xb000], RZ ;  /* 0x00b000ffe6002388 */ /* 0x0003e20000000c00 */
[----:B------:R-:W-:Y:S05]  /*2e70*/  @P2 BRA `(.L_x_849) ;  /* 0x0000000000502947 */ /* 0x000fea0003800000 */
        /* <DEDUP_REMOVED lines=20> */
.L_x_849:
[----:B------:R-:W-:Y:S05]  /*2fc0*/  BSYNC B0 ;  /* 0x0000000000007941 */ /* 0x000fea0003800000 */
.L_x_848:
[----:B------:R-:W-:Y:S01]  /*2fd0*/  PLOP3.LUT P0, PT, PT, PT, UP0, 0x80, 0x0 ;  /* 0x000000000000781c */ /* 0x000fe20003f0f008 */
[----:B------:R-:W-:Y:S03]  /*2fe0*/  BSSY B0, `(.L_x_850) ;  /* 0x0000021000007945 */ /* 0x000fe60003800000 */
[----:B------:R-:W-:-:S04]  /*2ff0*/  SEL R5, R5, R216, !P0 ;  /* 0x000000d805057207 */ /* 0x000fc80004000000 */
        /* <DEDUP_REMOVED lines=11> */
.L_x_851:
        /* <DEDUP_REMOVED lines=20> */
.L_x_852:
[----:B------:R-:W-:Y:S05]  /*31f0*/  BSYNC B0 ;  /* 0x0000000000007941 */ /* 0x000fea0003800000 */
.L_x_850:
        /* <DEDUP_REMOVED lines=13> */
.L_x_854:
[----:B------:R-:W-:Y:S01]  /*32d0*/  ULDC UR18, c[0x0][0x2d0] ;  /* 0x0000b40000127ab9 */ /* 0x000fe20000000800 */
[----:B---3--:R-:W-:Y:S01]  /*32e0*/  IMAD.U32 R7, RZ, RZ, UR28 ;  /* 0x0000001cff077e24 */ /* 0x008fe2000f8e00ff */
[----:B------:R-:W-:Y:S01]  /*32f0*/  ISETP.GE.AND P4, PT, R218, UR18, PT ;  /* 0x00000012da007c0c */ /* 0x000fe2000bf86270 */
[----:B------:R-:W-:Y:S01]  /*3300*/  IMAD.U32 R5, RZ, RZ, UR29 ;  /* 0x0000001dff057e24 */ /* 0x000fe2000f8e00ff */
[----:B------:R-:W-:Y:S01]  /*3310*/  ISETP.GE.AND P2, PT, R232, UR18, PT ;  /* 0x00000012e8007c0c */ /* 0x000fe2000bf46270 */
[----:B------:R-:W-:-:S10]  /*3320*/  IMAD.U32 R4, RZ, RZ, UR15 ;  /* 0x0000000fff047e24 */ /* 0x000fd4000f8e00ff */
[C---:B------:R-:W-:Y:S01]  /*3330*/  @!P4 LEA R6, P5, R7.reuse, R246, 0x6 ;  /* 0x000000f60706c211 */ /* 0x040fe200078a30ff */
        /* <DEDUP_REMOVED lines=22> */
.L_x_855:
[----:B------:R-:W-:Y:S05]  /*34a0*/  BSYNC B0 ;  /* 0x0000000000007941 */ /* 0x000fea0003800000 */
.L_x_853:
[----:B-1----:R-:W-:Y:S01]  /*34b0*/  IMAD.U32 R5, RZ, RZ, UR26 ;  /* 0x0000001aff057e24 */ /* 0x002fe2000f8e00ff */
[----:B------:R-:W-:Y:S01]  /*34c0*/  UIMAD UR15, UR34, UR26, URZ ;  /* 0x0000001a220f72a4 */ /* 0x000fe2000f8e023f */
[----:B------:R1:W-:Y:S01]  /*34d0*/  @P1 STS.128 [R230+0xc000], RZ ;  /* 0x00c000ffe6001388 */ /* 0x0003e20000000c00 */
[----:B------:R-:W-:Y:S01]  /*34e0*/  ULDC.64 UR16, c[0x0][0x260] ;  /* 0x0000980000107ab9 */ /* 0x000fe20000000a00 */
[----:B------:R-:W-:Y:S01]  /*34f0*/  IMAD.WIDE.U32 R4, R5, UR30, R218 ;  /* 0x0000001e05047c25 */ /* 0x000fe2000f8e00da */
[----:B------:R-:W-:Y:S01]  /*3500*/  UIMAD UR15, UR30, UR27, UR15 ;  /* 0x0000001b1e0f72a4 */ /* 0x000fe2000f8e020f */
[----:B------:R1:W-:Y:S01]  /*3510*/  @P1 STS.128 [R230+0xe000], RZ ;  /* 0x00e000ffe6001388 */ /* 0x0003e20000000c00 */
[----:B------:R-:W-:Y:S01]  /*3520*/  BSSY B0, `(.L_x_856) ;  /* 0x0000025000007945 */ /* 0x000fe20003800000 */
[----:B------:R-:W-:Y:S01]  /*3530*/  IMAD R14, R14, UR16, RZ ;  /* 0x000000100e0e7c24 */ /* 0x000fe2000f8e02ff */
[----:B------:R-:W-:Y:S02]  /*3540*/  IADD3 R16, P2, R4, UR35, RZ ;  /* 0x0000002304107c10 */ /* 0x000fe4000ff5e0ff */
[----:B------:R-:W-:Y:S01]  /*3550*/  IMAD.U32 R4, RZ, RZ, UR15 ;  /* 0x0000000fff047e24 */ /* 0x000fe2000f8e00ff */
[----:B------:R-:W-:Y:S01]  /*3560*/  ISETP.GE.AND P6, PT, R220, UR12, PT ;  /* 0x0000000cdc007c0c */ /* 0x000fe2000bfc6270 */
[----:B---3--:R-:W-:-:S03]  /*3570*/  IMAD R7, R15, UR17, R14 ;  /* 0x000000110f077c24 */ /* 0x008fc6000f8e020e */
[----:B------:R-:W-:Y:S02]  /*3580*/  IADD3.X R17, R5, UR36, R4, P2, !PT ;  /* 0x0000002405117c10 */ /* 0x000fe400097fe404 */
[----:B------:R-:W-:Y:S01]  /*3590*/  IADD3 R4, R220, 0x8, RZ ;  /* 0x00000008dc047810 */ /* 0x000fe20007ffe0ff */
[----:B------:R-:W-:-:S03]  /*35a0*/  IMAD.WIDE.U32 R14, R15, UR16, R16 ;  /* 0x000000100f0e7c25 */ /* 0x000fc6000f8e0010 */
[----:B------:R-:W-:Y:S02]  /*35b0*/  ISETP.GE.AND P5, PT, R4, UR12, PT ;  /* 0x0000000c04007c0c */ /* 0x000fe4000bfa6270 */
[----:B------:R-:W-:Y:S01]  /*35c0*/  IADD3 R7, R15, R7, RZ ;  /* 0x000000070f077210 */ /* 0x000fe20007ffe0ff */
[----:B------:R-:W-:Y:S10]  /*35d0*/  @P1 BRA `(.L_x_857) ;  /* 0x0000000000641947 */ /* 0x000ff40003800000 */
[----:B------:R-:W-:Y:S01]  /*35e0*/  ULDC UR12, c[0x0][0x2d0] ;  /* 0x0000b400000c7ab9 */ /* 0x000fe20000000800 */
[----:B------:R-:W-:Y:S01]  /*35f0*/  IMAD.MOV.U32 R6, RZ, RZ, R14 ;  /* 0x000000ffff067224 */ /* 0x000fe200078e000e */
[----:B------:R-:W-:Y:S01]  /*3600*/  ISETP.GE.AND P2, PT, R218, UR12, PT ;  /* 0x0000000cda007c0c */ /* 0x000fe2000bf46270 */
[----:B------:R-:W-:Y:S01]  /*3610*/  IMAD R13, R11, UR26, RZ ;  /* 0x0000001a0b0d7c24 */ /* 0x000fe2000f8e02ff */
[----:B------:R-:W-:Y:S01]  /*3620*/  ISETP.GE.AND P1, PT, R232, UR12, PT ;  /* 0x0000000ce8007c0c */ /* 0x000fe2000bf26270 */
[----:B------:R-:W-:-:S04]  /*3630*/  IMAD.WIDE.U32 R16, R12, UR26, R6 ;  /* 0x0000001a0c107c25 */ /* 0x000fc8000f8e0006 */
[----:B------:R-:W-:-:S05]  /*3640*/  IMAD R6, R12, UR27, R13 ;  /* 0x0000001b0c067c24 */ /* 0x000fca000f8e020d */
[----:B------:R-:W-:Y:S01]  /*3650*/  IADD3 R6, R17, R6, RZ ;  /* 0x0000000611067210 */ /* 0x000fe20007ffe0ff */
[----:B------:R-:W3:Y:S01]  /*3660*/  @!P2 LDC.64 R4, c[0x0][0x218] ;  /* 0x00008600ff04ab82 */ /* 0x000ee20000000a00 */
[----:B------:R1:W-:Y:S01]  /*3670*/  @P2 STS.128 [R230+0xc000], RZ ;  /* 0x00c000ffe6002388 */ /* 0x0003e20000000c00 */
[----:B---3--:R-:W-:-:S04]  /*3680*/  @!P2 LEA R4, P4, R16, R4, 0x1 ;  /* 0x000000041004a211 */ /* 0x008fc800078808ff */
        /* <DEDUP_REMOVED lines=14> */
.L_x_857:
[----:B------:R-:W-:Y:S05]  /*3770*/  BSYNC B0 ;  /* 0x0000000000007941 */ /* 0x000fea0003800000 */
.L_x_856:
        /* <DEDUP_REMOVED lines=12> */
[----:B-1-3--:R-:W1:Y:S01]  /*3840*/  @!P2 LDC.64 R4, c[0x0][0x218] ;  /* 0x00008600ff04ab82 */ /* 0x00ae620000000a00 */
[----:B------:R-:W-:Y:S01]  /*3850*/  IMAD R11, R12, UR27, R11 ;  /* 0x0000001b0c0b7c24 */ /* 0x000fe2000f8e020b */
        /* <DEDUP_REMOVED lines=17> */
.L_x_859:
[----:B------:R-:W-:Y:S05]  /*3970*/  BSYNC B0 ;  /* 0x0000000000007941 */ /* 0x000fea0003800000 */
.L_x_858:
[----:B------:R-:W0:Y:S01]  /*3980*/  LDGDEPBAR ;  /* 0x00000000000079af */ /* 0x000e220000000000 */
[----:B-1-3--:R-:W-:Y:S01]  /*3990*/  IMAD.MOV.U32 R5, RZ, RZ, 0x4 ;  /* 0x00000004ff057424 */ /* 0x00afe200078e00ff */
[----:B------:R-:W1:Y:S01]  /*39a0*/  LDC.64 R14, c[0x0][0x3b8] ;  /* 0x0000ee00ff0e7b82 */ /* 0x000e620000000a00 */
[----:B------:R-:W-:Y:S02]  /*39b0*/  IMAD.MOV.U32 R237, RZ, RZ, 0x7f800000 ;  /* 0x7f800000ffed7424 */ /* 0x000fe400078e00ff */
[----:B------:R-:W-:-:S05]  /*39c0*/  IMAD.MOV.U32 R238, RZ, RZ, 0x7f800000 ;  /* 0x7f800000ffee7424 */ /* 0x000fca00078e00ff */
[----:B------:R-:W-:Y:S01]  /*39d0*/  S2UR UR12, SR_CTAID.Y ;  /* 0x00000000000c79c3 */ /* 0x000fe20000002600 */
[----:B------:R-:W-:Y:S01]  /*39e0*/  IMAD.WIDE R16, R220, R5, UR8 ;  /* 0x00000008dc107e25 */ /* 0x000fe2000f8e0205 */
[----:B------:R-:W-:-:S06]  /*39f0*/  LEA.HI R7, R9, R10, RZ, 0x4 ;  /* 0x0000000a09077211 */ /* 0x000fcc00078f20ff */
[----:B------:R-:W3:Y:S01]  /*3a00*/  S2UR UR15, SR_CTAID.Z ;  /* 0x00000000000f79c3 */ /* 0x000ee20000002700 */
[----:B------:R1:W5:Y:S01]  /*3a10*/  @!P6 LDG.E R237, desc[UR10][R16.64] ;  /* 0x0000000a10ede981 */ /* 0x000362000c1e1900 */
[----:B------:R-:W-:Y:S02]  /*3a20*/  USHF.L.U32 UR23, UR7, 0x4, URZ ;  /* 0x0000000407177899 */ /* 0x000fe4000800063f */
[----:B------:R-:W-:Y:S01]  /*3a30*/  USHF.L.U32 UR18, UR7, 0x3, URZ ;  /* 0x0000000307127899 */ /* 0x000fe2000800063f */
[----:B------:R1:W5:Y:S01]  /*3a40*/  @!P5 LDG.E R238, desc[UR10][R16.64+0x20] ;  /* 0x0000200a10eed981 */ /* 0x000362000c1e1900 */
[----:B------:R-:W-:-:S04]  /*3a50*/  DEPBAR.LE SB0, 0x1 ;  /* 0x000080400000791a */ /* 0x000fc80000000000 */
[----:B------:R-:W-:Y:S01]  /*3a60*/  BAR.SYNC.DEFER_BLOCKING 0x0 ;  /* 0x0000000000007b1d */ /* 0x000fe20000010000 */
[----:B------:R-:W-:Y:S02]  /*3a70*/  UIMAD UR47, UR7, 0x18, URZ ;  /* 0x00000018072f78a4 */ /* 0x000fe4000f8e023f */
[----:B------:R-:W-:Y:S02]  /*3a80*/  USHF.L.U32 UR46, UR7, 0x5, URZ ;  /* 0x00000005072e7899 */ /* 0x000fe4000800063f */
[----:B------:R-:W-:Y:S02]  /*3a90*/  UIMAD UR45, UR7, 0x28, URZ ;  /* 0x00000028072d78a4 */ /* 0x000fe4000f8e023f */
[----:B------:R-:W-:Y:S02]  /*3aa0*/  UIMAD UR44, UR7, 0x30, URZ ;  /* 0x00000030072c78a4 */ /* 0x000fe4000f8e023f */
[----:B------:R-:W-:Y:S01]  /*3ab0*/  UIMAD UR43, UR7, 0x38, URZ ;  /* 0x00000038072b78a4 */ /* 0x000fe2000f8e023f */
[----:B------:R-:W-:-:S02]  /*3ac0*/  IMAD.MOV.U32 R206, RZ, RZ, 0x20 ;  /* 0x00000020ffce7424 */ /* 0x000fc400078e00ff */
[----:B------:R-:W-:Y:S01]  /*3ad0*/  IMAD.MOV.U32 R205, RZ, RZ, 0x40 ;  /* 0x00000040ffcd7424 */ /* 0x000fe200078e00ff */
[----:B------:R-:W-:Y:S01]  /*3ae0*/  UIADD3 UR50, -UR6, 0x40, UR21 ;  /* 0x0000004006327890 */ /* 0x000fe2000fffe115 */
[----:B------:R-:W-:Y:S01]  /*3af0*/  IMAD.MOV.U32 R236, RZ, RZ, R239 ;  /* 0x000000ffffec7224 */ /* 0x000fe200078e00ef */
[----:B------:R-:W-:Y:S01]  /*3b00*/  CS2R R94, SRZ ;  /* 0x00000000005e7805 */ /* 0x000fe2000001ff00 */
[----:B------:R-:W-:Y:S01]  /*3b10*/  IMAD.MOV.U32 R231, RZ, RZ, 0x4 ;  /* 0x00000004ffe77424 */ /* 0x000fe200078e00ff */
[----:B------:R-:W-:Y:S02]  /*3b20*/  CS2R R92, SRZ ;  /* 0x00000000005c7805 */ /* 0x000fe4000001ff00 */
[----:B------:R-:W-:Y:S02]  /*3b30*/  CS2R R98, SRZ ;  /* 0x0000000000627805 */ /* 0x000fe4000001ff00 */
[----:B------:R-:W-:Y:S02]  /*3b40*/  CS2R R96, SRZ ;  /* 0x0000000000607805 */ /* 0x000fe4000001ff00 */
[----:B------:R-:W-:-:S02]  /*3b50*/  CS2R R90, SRZ ;  /* 0x00000000005a7805 */ /* 0x000fc4000001ff00 */
[----:B------:R-:W-:Y:S02]  /*3b60*/  CS2R R88, SRZ ;  /* 0x0000000000587805 */ /* 0x000fe4000001ff00 */
[----:B------:R-:W-:Y:S02]  /*3b70*/  CS2R R86, SRZ ;  /* 0x0000000000567805 */ /* 0x000fe4000001ff00 */
[----:B------:R-:W-:Y:S01]  /*3b80*/  CS2R R84, SRZ ;  /* 0x0000000000547805 */ /* 0x000fe2000001ff00 */
[----:B-1----:R-:W2:Y:S01]  /*3b90*/  LDG.E.64 R4, desc[UR10][R14.64] ;  /* 0x0000000a0e047981 */ /* 0x002ea2000c1e1b00 */
[----:B------:R-:W-:Y:S02]  /*3ba0*/  CS2R R78, SRZ ;  /* 0x00000000004e7805 */ /* 0x000fe4000001ff00 */
[----:B------:R-:W-:Y:S02]  /*3bb0*/  CS2R R76, SRZ ;  /* 0x00000000004c7805 */ /* 0x000fe4000001ff00 */
[----:B------:R-:W-:Y:S01]  /*3bc0*/  CS2R R82, SRZ ;  /* 0x0000000000527805 */ /* 0x000fe2000001ff00 */
[----:B------:R-:W4:Y:S01]  /*3bd0*/  LDG.E.64 R12, desc[UR10][R14.64+0x8] ;  /* 0x0000080a0e0c7981 */ /* 0x000f22000c1e1b00 */
[----:B------:R-:W-:-:S02]  /*3be0*/  LOP3.LUT R7, R7, 0xfffffff0, RZ, 0xc0, !PT ;  /* 0xfffffff007077812 */ /* 0x000fc400078ec0ff */
[----:B------:R-:W-:Y:S02]  /*3bf0*/  CS2R R80, SRZ ;  /* 0x0000000000507805 */ /* 0x000fe4000001ff00 */
[----:B------:R-:W-:Y:S01]  /*3c00*/  CS2R R74, SRZ ;  /* 0x00000000004a7805 */ /* 0x000fe2000001ff00 */
[----:B------:R-:W1:Y:S01]  /*3c10*/  LDSM.16.M88.4 R108, [R201+0x10000] ;  /* 0x01000000c96c783b */ /* 0x000e620000000200 */
[----:B------:R-:W-:Y:S01]  /*3c20*/  CS2R R72, SRZ ;  /* 0x0000000000487805 */ /* 0x000fe2000001ff00 */
[----:B------:R-:W-:Y:S01]  /*3c30*/  IMAD.IADD R7, R10, 0x1, -R7 ;  /* 0x000000010a077824 */ /* 0x000fe200078e0a07 */
[----:B------:R-:W-:Y:S01]  /*3c40*/  CS2R R70, SRZ ;  /* 0x0000000000467805 */ /* 0x000fe2000001ff00 */
[----:B------:R-:W1:Y:S01]  /*3c50*/  LDSM.16.M88.4 R112, [R201+0x10800] ;  /* 0x01080000c970783b */ /* 0x000e620000000200 */
[----:B------:R-:W-:Y:S02]  /*3c60*/  CS2R R68, SRZ ;  /* 0x0000000000447805 */ /* 0x000fe4000001ff00 */
[----:B------:R-:W-:-:S02]  /*3c70*/  CS2R R62, SRZ ;  /* 0x00000000003e7805 */ /* 0x000fc4000001ff00 */
[----:B------:R-:W-:Y:S01]  /*3c80*/  CS2R R60, SRZ ;  /* 0x00000000003c7805 */ /* 0x000fe2000001ff00 */
[----:B------:R-:W1:Y:S01]  /*3c90*/  LDSM.16.M88.4 R116, [R200+0x10000] ;  /* 0x01000000c874783b */ /* 0x000e620000000200 */
[----:B------:R-:W-:Y:S02]  /*3ca0*/  SHF.R.S32.HI R6, RZ, 0x1f, R7 ;  /* 0x0000001fff067819 */ /* 0x000fe40000011407 */
        /* <DEDUP_REMOVED lines=19> */
[----:B------:R-:W-:Y:S01]  /*3de0*/  ULDC UR16, c[0x0][0x394] ;  /* 0x0000e50000107ab9 */ /* 0x000fe20000000800 */
[----:B------:R-:W-:Y:S02]  /*3df0*/  ULDC.U8 UR22, c[0x0][0x388] ;  /* 0x0000e20000167ab9 */ /* 0x000fe40000000000 */
[----:B------:R-:W1:Y:S04]  /*3e00*/  LDSM.16.M88.4 R152, [R200+0x12000] ;  /* 0x01200000c898783b */ /* 0x000e680000000200 */
[----:B------:R-:W1:Y:S04]  /*3e10*/  LDSM.16.M88.4 R156, [R200+0x12800] ;  /* 0x01280000c89c783b */ /* 0x000e680000000200 */
[----:B------:R-:W1:Y:S04]  /*3e20*/  LDSM.16.M88.4 R160, [R3+0x12000] ;  /* 0x0120000003a0783b */ /* 0x000e680000000200 */
[----:B------:R-:W1:Y:S01]  /*3e30*/  LDSM.16.M88.4 R164, [R3+0x12800] ;  /* 0x0128000003a4783b */ /* 0x000e620000000200 */
[----:B------:R-:W-:Y:S01]  /*3e40*/  LEA.HI R6, R6, R7, RZ, 0x3 ;  /* 0x0000000706067211 */ /* 0x000fe200078f18ff */
[----:B---3--:R-:W-:Y:S01]  /*3e50*/  UIMAD UR12, UR12, UR54, UR15 ;  /* 0x000000360c0c72a4 */ /* 0x008fe2000f8e020f */
[----:B------:R-:W-:Y:S01]  /*3e60*/  LOP3.LUT R9, R8, 0xfffffff8, RZ, 0xc0, !PT ;  /* 0xfffffff808097812 */ /* 0x000fe200078ec0ff */
[----:B------:R-:W-:Y:S01]  /*3e70*/  UIADD3 UR7, UR23, 0x20, URZ ;  /* 0x0000002017077890 */ /* 0x000fe2000fffe03f */
[----:B------:R-:W-:Y:S01]  /*3e80*/  LOP3.LUT R6, R6, 0xfffffff8, RZ, 0xc0, !PT ;  /* 0xfffffff806067812 */ /* 0x000fe200078ec0ff */
[----:B------:R-:W-:-:S02]  /*3e90*/  USHF.L.U32 UR12, UR12, 0x5, URZ ;  /* 0x000000050c0c7899 */ /* 0x000fc4000800063f */
[----:B------:R-:W-:Y:S01]  /*3ea0*/  IMAD.IADD R9, R10, 0x1, -R9 ;  /* 0x000000010a097824 */ /* 0x000fe200078e0a09 */
[----:B------:R-:W-:Y:S01]  /*3eb0*/  UIADD3 UR33, UR23, 0x40, URZ ;  /* 0x0000004017217890 */ /* 0x000fe2000fffe03f */
[----:B------:R-:W-:Y:S01]  /*3ec0*/  IMAD.IADD R6, R7, 0x1, -R6 ;  /* 0x0000000107067824 */ /* 0x000fe200078e0a06 */
[----:B------:R-:W-:Y:S01]  /*3ed0*/  SHF.R.S32.HI R7, RZ, 0x1f, R235 ;  /* 0x0000001fff077819 */ /* 0x000fe200000114eb */
[----:B------:R-:W-:Y:S01]  /*3ee0*/  UIADD3 UR31, UR23, 0x60, URZ ;  /* 0x00000060171f7890 */ /* 0x000fe2000fffe03f */
[----:B------:R-:W-:Y:S01]  /*3ef0*/  LOP3.LUT P3, RZ, R9, 0x2, RZ, 0xc0, !PT ;  /* 0x0000000209ff7812 */ /* 0x000fe2000786c0ff */
[----:B------:R-:W-:Y:S02]  /*3f00*/  UIADD3 UR7, UR18, UR7, URZ ;  /* 0x0000000712077290 */ /* 0x000fe4000fffe03f */
[----:B------:R-:W-:Y:S02]  /*3f10*/  UIADD3 UR32, UR18, UR33, URZ ;  /* 0x0000002112207290 */ /* 0x000fe4000fffe03f */
[----:B------:R-:W-:-:S02]  /*3f20*/  UIADD3 UR30, UR18, UR31, URZ ;  /* 0x0000001f121e7290 */ /* 0x000fc4000fffe03f */
[----:B------:R-:W-:Y:S02]  /*3f30*/  UIADD3 UR7, UR18, UR7, URZ ;  /* 0x0000000712077290 */ /* 0x000fe4000fffe03f */
[----:B------:R-:W-:Y:S02]  /*3f40*/  UIADD3 UR29, UR18, UR30, URZ ;  /* 0x0000001e121d7290 */ /* 0x000fe4000fffe03f */
[----:B------:R-:W-:Y:S02]  /*3f50*/  UIADD3 UR26, UR18, UR32, URZ ;  /* 0x00000020121a7290 */ /* 0x000fe4000fffe03f */
[----:B------:R-:W-:Y:S02]  /*3f60*/  UIADD3 UR37, UR18, UR7, URZ ;  /* 0x0000000712257290 */ /* 0x000fe4000fffe03f */
[----:B------:R-:W-:Y:S02]  /*3f70*/  USHF.R.S32.HI UR15, URZ, 0x1f, UR12 ;  /* 0x0000001f3f0f7899 */ /* 0x000fe4000801140c */
[----:B------:R-:W-:-:S02]  /*3f80*/  UIADD3 UR36, UR23, 0x20, URZ ;  /* 0x0000002017247890 */ /* 0x000fc4000fffe03f */
[----:B------:R-:W-:Y:S02]  /*3f90*/  UIADD3 UR28, UR18, UR29, URZ ;  /* 0x0000001d121c7290 */ /* 0x000fe4000fffe03f */
[----:B------:R-:W-:Y:S02]  /*3fa0*/  UIADD3 UR25, UR18, UR26, URZ ;  /* 0x0000001a12197290 */ /* 0x000fe4000fffe03f */
[----:B------:R-:W-:Y:S02]  /*3fb0*/  UIADD3 UR35, UR18, UR36, URZ ;  /* 0x0000002412237290 */ /* 0x000fe4000fffe03f */
[----:B------:R-:W-:Y:S02]  /*3fc0*/  UIADD3 UR34, UR18, UR37, URZ ;  /* 0x0000002512227290 */ /* 0x000fe4000fffe03f */
[----:B------:R-:W-:Y:S02]  /*3fd0*/  UIADD3 UR27, UR18, UR28, URZ ;  /* 0x0000001c121b7290 */ /* 0x000fe4000fffe03f */
[----:B------:R-:W-:-:S02]  /*3fe0*/  UIADD3 UR24, UR18, UR25, URZ ;  /* 0x0000001912187290 */ /* 0x000fc4000fffe03f */
[----:B------:R-:W-:Y:S02]  /*3ff0*/  UIADD3 UR50, UR50, -UR40, URZ ;  /* 0x8000002832327290 */ /* 0x000fe4000fffe03f */
[----:B------:R-:W-:Y:S02]  /*4000*/  UIADD3 UR42, UR18, UR35, URZ ;  /* 0x00000023122a7290 */ /* 0x000fe4000fffe03f */
[----:B------:R-:W-:Y:S02]  /*4010*/  UIADD3 UR41, UR18, UR27, URZ ;  /* 0x0000001b12297290 */ /* 0x000fe4000fffe03f */
[----:B------:R-:W-:Y:S02]  /*4020*/  UIADD3 UR40, UR18, UR24, URZ ;  /* 0x0000001812287290 */ /* 0x000fe4000fffe03f */
[----:B------:R-:W-:Y:S01]  /*4030*/  UIADD3 UR39, UR18, UR34, URZ ;  /* 0x0000002212277290 */ /* 0x000fe2000fffe03f */
[----:B------:R-:W-:Y:S01]  /*4040*/  UMOV UR17, UR16 ;  /* 0x0000001000117c82 */ /* 0x000fe20008000000 */
[----:B------:R-:W-:Y:S01]  /*4050*/  ULDC UR21, c[0x0][0x2ec] ;  /* 0x0000bb0000157ab9 */ /* 0x000fe20000000800 */
[----:B--2---:R-:W-:Y:S01]  /*4060*/  R2UR UR49, R4 ;  /* 0x00000000043172ca */ /* 0x004fe200000e0000 */
[----:B------:R-:W-:Y:S01]  /*4070*/  IMAD.MOV.U32 R4, RZ, RZ, 0x20 ;  /* 0x00000020ff047424 */ /* 0x000fe200078e00ff */
[----:B----4-:R-:W-:-:S04]  /*4080*/  IADD3 R235, P5, P4, R12, UR12, R235 ;  /* 0x0000000c0ceb7c10 */ /* 0x010fc8000fcbe0eb */
[----:B------:R-:W-:Y:S02]  /*4090*/  R2P PR, R6, 0x6 ;  /* 0x0000000606007804 */ /* 0x000fe40000000000 */
[----:B------:R-:W-:Y:S01]  /*40a0*/  SEL R4, R4, 0xffffffe0, !P3 ;  /* 0xffffffe004047807 */ /* 0x000fe20005800000 */
[----:B------:R-:W-:Y:S01]  /*40b0*/  VIADD R6, R211, 0x2000 ;  /* 0x00002000d3067836 */ /* 0x000fe20000000000 */
[----:B------:R-:W-:Y:S01]  /*40c0*/  R2UR UR48, R5 ;  /* 0x00000000053072ca */ /* 0x000fe200000e0000 */
[----:B------:R-:W-:Y:S01]  /*40d0*/  VIADD R5, R212, 0x2000 ;  /* 0x00002000d4057836 */ /* 0x000fe20000000000 */
[----:B------:R-:W-:Y:S01]  /*40e0*/  SEL R206, R206, 0xffffffe0, !P1 ;  /* 0xffffffe0cece7807 */ /* 0x000fe20004800000 */
[----:B------:R-:W-:Y:S01]  /*40f0*/  IMAD.IADD R4, R4, 0x1, R3 ;  /* 0x0000000104047824 */ /* 0x000fe200078e0203 */
[----:B------:R-:W-:Y:S01]  /*4100*/  UIADD3 UR7, UR49, -0x61c88647, URZ ;  /* 0x9e3779b931077890 */ /* 0x000fe2000fffe03f */
[----:B------:R-:W-:Y:S02]  /*4110*/  SEL R205, R205, 0xffffffc0, !P2 ;  /* 0xffffffc0cdcd7807 */ /* 0x000fe40005000000 */
[----:B------:R-:W-:Y:S01]  /*4120*/  SEL R5, R5, R212, !P0 ;  /* 0x000000d405057207 */ /* 0x000fe20004000000 */
[----:B------:R-:W-:Y:S01]  /*4130*/  IMAD.IADD R204, R209, 0x1, R206 ;  /* 0x00000001d1cc7824 */ /* 0x000fe200078e02ce */
[----:B------:R-:W-:Y:S01]  /*4140*/  SEL R6, R6, R211, !P0 ;  /* 0x000000d306067207 */ /* 0x000fe20004000000 */
[----:B------:R-:W2:Y:S01]  /*4150*/  LDSM.16.M88.4 R136, [R4+0x10000] ;  /* 0x010000000488783b */ /* 0x000ea20000000200 */
[----:B------:R-:W-:Y:S01]  /*4160*/  IADD3.X R234, R13, UR15, R7, P5, P4 ;  /* 0x0000000f0dea7c10 */ /* 0x000fe2000afe8407 */
[----:B------:R-:W-:Y:S01]  /*4170*/  IMAD.IADD R202, R209, 0x1, R205 ;  /* 0x00000001d1ca7824 */ /* 0x000fe200078e02cd */
[----:B------:R-:W-:Y:S01]  /*4180*/  LEA R208, R5, UR4, 0x1 ;  /* 0x0000000405d07c11 */ /* 0x000fe2000f8e08ff */
[----:B------:R-:W3:Y:S01]  /*4190*/  LDSM.16.M88.4 R140, [R4+0x10800] ;  /* 0x01080000048c783b */ /* 0x000ee20000000200 */
[----:B------:R-:W-:Y:S01]  /*41a0*/  LEA R207, R6, UR4, 0x1 ;  /* 0x0000000406cf7c11 */ /* 0x000fe2000f8e08ff */
[----:B------:R-:W-:-:S02]  /*41b0*/  IMAD.IADD R203, R205, 0x1, R204 ;  /* 0x00000001cdcb7824 */ /* 0x000fc400078e02cc */
[----:B------:R-:W4:Y:S04]  /*41c0*/  LDSM.16.M88.4 R168, [R4+0x12000] ;  /* 0x0120000004a8783b */ /* 0x000f280000000200 */
[----:B------:R1:W2:Y:S01]  /*41d0*/  LDSM.16.M88.4 R172, [R4+0x12800] ;  /* 0x0128000004ac783b */ /* 0x0002a20000000200 */
[----:B------:R-:W-:Y:S02]  /*41e0*/  UIADD3 UR61, UR48, -0x4498517b, URZ ;  /* 0xbb67ae85303d7890 */ /* 0x000fe4000fffe03f */
[----:B------:R-:W-:Y:S02]  /*41f0*/  UIADD3 UR60, UR49, 0x3c6ef372, URZ ;  /* 0x3c6ef372313c7890 */ /* 0x000fe4000fffe03f */
[----:B------:R-:W-:Y:S02]  /*4200*/  UIADD3 UR59, UR48, 0x76cf5d0a, URZ ;  /* 0x76cf5d0a303b7890 */ /* 0x000fe4000fffe03f */
[----:B------:R-:W-:-:S02]  /*4210*/  UIADD3 UR58, UR49, -0x255992d5, URZ ;  /* 0xdaa66d2b313a7890 */ /* 0x000fc4000fffe03f */
[----:B------:R-:W-:Y:S02]  /*4220*/  UIADD3 UR57, UR48, 0x32370b8f, URZ ;  /* 0x32370b8f30397890 */ /* 0x000fe4000fffe03f */
[----:B------:R-:W-:Y:S02]  /*4230*/  UIADD3 UR56, UR49, 0x78dde6e4, URZ ;  /* 0x78dde6e431387890 */ /* 0x000fe4000fffe03f */
[----:B------:R-:W-:Y:S02]  /*4240*/  UIADD3 UR55, UR48, -0x126145ec, URZ ;  /* 0xed9eba1430377890 */ /* 0x000fe4000fffe03f */
[----:B------:R-:W-:Y:S02]  /*4250*/  UIADD3 UR54, UR49, 0x1715609d, URZ ;  /* 0x1715609d31367890 */ /* 0x000fe4000fffe03f */
[----:B------:R-:W-:Y:S02]  /*4260*/  UIADD3 UR53, UR48, -0x56f99767, URZ ;  /* 0xa906689930357890 */ /* 0x000fe4000fffe03f */
[----:B------:R-:W-:Y:S01]  /*4270*/  UIADD3 UR52, UR49, -0x4ab325aa, URZ ;  /* 0xb54cda5631347890 */ /* 0x000fe2000fffe03f */
[----:B-1----:R-:W-:Y:S01]  /*4280*/  IMAD.U32 R4, RZ, RZ, UR7 ;  /* 0x00000007ff047e24 */ /* 0x002fe2000f8e00ff */
[----:B------:R-:W-:-:S12]  /*4290*/  UIADD3 UR51, UR48, 0x646e171e, URZ ;  /* 0x646e171e30337890 */ /* 0x000fd8000fffe03f */
.L_x_864:
[----:B------:R-:W0:Y:S01]  /*42a0*/  LDGDEPBAR ;  /* 0x00000000000079af */ /* 0x000e220000000000 */
[----:B------:R-:W-:Y:S01]  /*42b0*/  IMAD.U32 R178, RZ, RZ, UR20 ;  /* 0x00000014ffb27e24 */ /* 0x000fe2000f8e00ff */
[C---:B------:R-:W-:Y:S01]  /*42c0*/  IADD3 R126, R208.reuse, R206, RZ ;  /* 0x000000ced07e7210 */ /* 0x040fe20007ffe0ff */
[----:B------:R-:W-:Y:S01]  /*42d0*/  IMAD.U32 R179, RZ, RZ, UR19 ;  /* 0x00000013ffb37e24 */ /* 0x000fe2000f8e00ff */
[----:B------:R-:W-:Y:S01]  /*42e0*/  USHF.L.U32 UR12, UR5, 0x6, URZ ;  /* 0x00000006050c7899 */ /* 0x000fe2000800063f */
[----:B------:R-:W-:Y:S01]  /*42f0*/  IMAD.IADD R125, R208, 0x1, R205 ;  /* 0x00000001d07d7824 */ /* 0x000fe200078e02cd */
[----:B------:R-:W-:Y:S01]  /*4300*/  LEA R176, P0, R220, R178, 0x2 ;  /* 0x000000b2dcb07211 */ /* 0x000fe200078010ff */
[----:B------:R-:W-:Y:S01]  /*4310*/  ULDC UR7, c[0x0][0x394] ;  /* 0x0000e50000077ab9 */ /* 0x000fe20000000800 */
[----:B------:R-:W-:Y:S01]  /*4320*/  IADD3 R124, R126, R205, RZ ;  /* 0x000000cd7e7c7210 */ /* 0x000fe20007ffe0ff */
[----:B------:R-:W-:Y:S01]  /*4330*/  UISETP.GE.AND UP0, UPT, UR12, UR50, UPT ;  /* 0x000000320c00728c */ /* 0x000fe2000bf06270 */
[----:B------:R-:W-:Y:S05]  /*4340*/  LEA.HI.X.SX32 R177, R220, R179, 0x2, P0 ;  /* 0x000000b3dcb17211 */ /* 0x000fea00000f16ff */
        /* <DEDUP_REMOVED lines=9> */
[----:B------:R-:W2:Y:S04]  /*43e0*/  LDSM.16.M88.4 R100, [R200+0xc000] ;  /* 0x00c00000c864783b */ /* 0x000ea80000000200 */
[----:B------:R-:W1:Y:S01]  /*43f0*/  LDSM.16.M88.4 R104, [R200+0xc800] ;  /* 0x00c80000c868783b */ /* 0x000e620000000200 */
[C---:B---3--:R-:W-:Y:S06]  /*4400*/  HMMA.16816.F32.BF16 R4, R20.reuse, R24, RZ ;  /* 0x000000181404723c */ /* 0x048fec00000418ff */
[C---:B------:R-:W-:Y:S01]  /*4410*/  HMMA.16816.F32.BF16 R8, R20.reuse, R26, RZ ;  /* 0x0000001a1408723c */ /* 0x040fe200000418ff */
[----:B------:R-:W-:Y:S05]  /*4420*/  LDSM.16.M88.4 R24, [R3+0xc000] ;  /* 0x00c000000318783b */ /* 0x000fea0000000200 */
[C---:B----4-:R-:W-:Y:S06]  /*4430*/  HMMA.16816.F32.BF16 R12, R20.reuse, R28, RZ ;  /* 0x0000001c140c723c */ /* 0x050fec00000418ff */
[----:B------:R-:W-:Y:S01]  /*4440*/  HMMA.16816.F32.BF16 R16, R20, R30, RZ ;  /* 0x0000001e1410723c */ /* 0x000fe200000418ff */
[----:B------:R-:W3:Y:S04]  /*4450*/  LDSM.16.M88.4 R20, [R125] ;  /* 0x000000007d14783b */ /* 0x000ee80000000200 */
[----:B------:R-:W4:Y:S01]  /*4460*/  LDSM.16.M88.4 R28, [R3+0xc800] ;  /* 0x00c80000031c783b */ /* 0x000f220000000200 */
[C---:B--2---:R-:W-:Y:S06]  /*4470*/  HMMA.16816.F32.BF16 R4, R32.reuse, R100, R4 ;  /* 0x000000642004723c */ /* 0x044fec0000041804 */
[C---:B------:R-:W-:Y:S01]  /*4480*/  HMMA.16816.F32.BF16 R8, R32.reuse, R102, R8 ;  /* 0x000000662008723c */ /* 0x040fe20000041808 */
[----:B------:R-:W-:Y:S05]  /*4490*/  LDSM.16.M88.4 R100, [R2+0xc000] ;  /* 0x00c000000264783b */ /* 0x000fea0000000200 */
[C---:B-1----:R-:W-:Y:S06]  /*44a0*/  HMMA.16816.F32.BF16 R12, R32.reuse, R104, R12 ;  /* 0x00000068200c723c */ /* 0x042fec000004180c */
        /* <DEDUP_REMOVED lines=42> */
[----:B------:R-:W-:Y:S04]  /*4750*/  USHF.L.U32 UR7, UR14, 0x6, URZ ;  /* 0x000000060e077899 */ /* 0x000fe8000800063f */
[----:B------:R-:W-:Y:S02]  /*4760*/  UIADD3 UR15, UR7, UR13, URZ ;  /* 0x0000000d070f7290 */ /* 0x000fe4000fffe03f */
[----:B------:R-:W-:Y:S02]  /*4770*/  UIADD3 UR7, UR7, 0x40, URZ ;  /* 0x0000004007077890 */ /* 0x000fe4000fffe03f */
[----:B------:R-:W-:Y:S02]  /*4780*/  UIADD3 UR16, UR17, UR15, -UR6 ;  /* 0x0000000f11107290 */ /* 0x000fe4000fffe806 */
[----:B------:R-:W-:Y:S02]  /*4790*/  UIADD3 UR15, UR12, 0x40, URZ ;  /* 0x000000400c0f7890 */ /* 0x000fe4000fffe03f */
[----:B------:R-:W-:Y:S01]  /*47a0*/  IMAD.U32 R20, RZ, RZ, UR7 ;  /* 0x00000007ff147e24 */ /* 0x000fe2000f8e00ff */
[----:B------:R-:W-:Y:S01]  /*47b0*/  UMOV UR7, UR17 ;  /* 0x0000001100077c82 */ /* 0x000fe20008000000 */
[----:B------:R-:W-:Y:S03]  /*47c0*/  UISETP.GE.AND UP0, UPT, UR15, UR16, UPT ;  /* 0x000000100f00728c */ /* 0x000fe6000bf06270 */
[----:B------:R-:W-:Y:S03]  /*47d0*/  ISETP.LT.AND P0, PT, R20, UR6, PT ;  /* 0x0000000614007c0c */ /* 0x000fe6000bf01270 */
[----:B------:R-:W-:Y:S11]  /*47e0*/  PLOP3.LUT P1, PT, PT, PT, UP0, 0x80, 0x0 ;  /* 0x000000000000781c */ /* 0x000ff60003f2f008 */
[----:B------:R-:W-:Y:S02]  /*47f0*/  @!UPT UIADD3 URZ, URZ, URZ, URZ ;  /* 0x0000003f3f3ff290 */ /* 0x000fe4000fffe03f */
[----:B------:R-:W-:Y:S05]  /*4800*/  @!P1 BRA P0, `(.L_x_861) ;  /* 0x00000004002c9947 */ /* 0x000fea0000000000 */
.L_x_860:
[----:B------:R-:W-:Y:S01]  /*4810*/  ULDC UR15, c[0x0][0x398] ;  /* 0x0000e600000f7ab9 */ /* 0x000fe20000000800 */
[----:B------:R-:W-:Y:S02]  /*4820*/  VIADD R24, R220, UR12 ;  /* 0x0000000cdc187c36 */ /* 0x000fe40008000000 */
[----:B------:R-:W-:Y:S01]  /*4830*/  IMAD.U32 R20, RZ, RZ, UR15 ;  /* 0x0000000fff147e24 */ /* 0x000fe2000f8e00ff */
[----:B------:R-:W-:Y:S01]  /*4840*/  UIADD3 UR12, -UR7, UR6, -UR13 ;  /* 0x00000006070c7290 */ /* 0x000fe2000fffe90d */
[----:B------:R-:W-:Y:S01]  /*4850*/  VIADD R23, R24, 0x8 ;  /* 0x0000000818177836 */ /* 0x000fe20000000000 */
[----:B------:R-:W-:Y:S01]  /*4860*/  UMOV UR17, UR7 ;  /* 0x0000000700117c82 */ /* 0x000fe20008000000 */
[----:B------:R-:W-:Y:S03]  /*4870*/  IMAD.SHL.U32 R22, R214, 0x20, RZ ;  /* 0x00000020d6167824 */ /* 0x000fe600078e00ff */
[----:B------:R-:W-:Y:S02]  /*4880*/  VIADDMNMX R31, R24, UR12, RZ, !PT ;  /* 0x0000000c181f7c46 */ /* 0x000fe4000f8001ff */
[C---:B------:R-:W-:Y:S01]  /*4890*/  VIADDMNMX R21, R23.reuse, UR12, RZ, !PT ;  /* 0x0000000c17157c46 */ /* 0x040fe2000f8001ff */
[----:B------:R-:W-:Y:S06]  /*48a0*/  UIADD3 UR12, UR6, 0x1, -UR13 ;  /* 0x00000001060c7890 */ /* 0x000fec000fffe80d */
[----:B------:R-:W-:Y:S01]  /*48b0*/  IADD3 R20, R23, UR12, R20 ;  /* 0x0000000c17147c10 */ /* 0x000fe2000fffe014 */
[----:B------:R-:W-:Y:S01]  /*48c0*/  UIADD3 UR12, UR12, UR15, URZ ;  /* 0x0000000f0c0c7290 */ /* 0x000fe2000fffe03f */
[----:B------:R-:W1:Y:S02]  /*48d0*/  S2R R23, SR_TID.X ;  /* 0x0000000000177919 */ /* 0x000e640000002100 */
[----:B------:R-:W-:Y:S03]  /*48e0*/  VIMNMX R20, R20, UR6, PT ;  /* 0x0000000614147c48 */ /* 0x000fe6000bfe0100 */
[----:B------:R-:W-:Y:S05]  /*48f0*/  IMAD.U32 R29, RZ, RZ, UR12 ;  /* 0x0000000cff1d7e24 */ /* 0x000fea000f8e00ff */
[----:B------:R-:W-:Y:S01]  /*4900*/  VIADDMNMX R29, R24, R29, UR6, PT ;  /* 0x00000006181d7e46 */ /* 0x000fe2000b80011d */
[----:B-1----:R-:W-:Y:S05]  /*4910*/  IMAD.SHL.U32 R23, R23, 0x2, RZ ;  /* 0x0000000217177824 */ /* 0x002fea00078e00ff */
[----:B------:R-:W-:Y:S01]  /*4920*/  LOP3.LUT R23, R22, 0x6, R23, 0xf8, !PT ;  /* 0x0000000616177812 */ /* 0x000fe200078ef817 */
[----:B------:R-:W-:Y:S04]  /*4930*/  IMAD.U32 R22, RZ, RZ, UR14 ;  /* 0x0000000eff167e24 */ /* 0x000fe8000f8e00ff */
[----:B------:R-:W-:Y:S04]  /*4940*/  IMAD R22, R22, 0x40, R23 ;  /* 0x0000004016167824 */ /* 0x000fe800078e0217 */
[C---:B------:R-:W-:Y:S01]  /*4950*/  VIADD R28, R22.reuse, 0x1 ;  /* 0x00000001161c7836 */ /* 0x040fe20000000000 */
[C---:B------:R-:W-:Y:S01]  /*4960*/  ISETP.GE.AND P1, PT, R22.reuse, R31, PT ;  /* 0x0000001f1600720c */ /* 0x040fe20003f26270 */
[C---:B------:R-:W-:Y:S01]  /*4970*/  VIADD R27, R22.reuse, 0x8 ;  /* 0x00000008161b7836 */ /* 0x040fe20000000000 */
[C---:B------:R-:W-:Y:S01]  /*4980*/  ISETP.GE.AND P0, PT, R22.reuse, R21, PT ;  /* 0x000000151600720c */ /* 0x040fe20003f06270 */
[C---:B------:R-:W-:Y:S01]  /*4990*/  VIADD R26, R22.reuse, 0x9 ;  /* 0x00000009161a7836 */ /* 0x040fe20000000000 */
[C---:B------:R-:W-:Y:S01]  /*49a0*/  ISETP.GE.OR P1, PT, R22.reuse, R29, !P1 ;  /* 0x0000001d1600720c */ /* 0x040fe20004f26670 */
[C---:B------:R-:W-:Y:S01]  /*49b0*/  VIADD R25, R22.reuse, 0x10 ;  /* 0x0000001016197836 */ /* 0x040fe20000000000 */
[CC--:B------:R-:W-:Y:S01]  /*49c0*/  ISETP.GE.OR P0, PT, R22.reuse, R20.reuse, !P0 ;  /* 0x000000141600720c */ /* 0x0c0fe20004706670 */
[----:B------:R-:W-:Y:S01]  /*49d0*/  VIADD R24, R22, 0x11 ;  /* 0x0000001116187836 */ /* 0x000fe20000000000 */
[----:B------:R-:W-:Y:S01]  /*49e0*/  FSEL R4, R4, -INF , !P1 ;  /* 0xff80000004047808 */ /* 0x000fe20004800000 */
        /* <DEDUP_REMOVED lines=45> */
.L_x_861:
[----:B------:R-:W-:Y:S01]  /*4cc0*/  LEA R179, R212, UR4, 0x1 ;  /* 0x00000004d4b37c11 */ /* 0x000fe2000f8e08ff */
[----:B------:R-:W-:Y:S01]  /*4cd0*/  IMAD.U32 R191, RZ, RZ, UR14 ;  /* 0x0000000effbf7e24 */ /* 0x000fe2000f8e00ff */
[----:B------:R-:W-:Y:S01]  /*4ce0*/  FSETP.NEU.FTZ.AND P0, PT, R237, -INF , PT ;  /* 0xff800000ed00780b */ /* 0x000fe20003f1d000 */
[----:B------:R-:W-:Y:S01]  /*4cf0*/  IMAD.U32 R184, RZ, RZ, UR5 ;  /* 0x00000005ffb87e24 */ /* 0x000fe2000f8e00ff */
[----:B------:R-:W-:Y:S01]  /*4d00*/  UIADD3 UR7, UR49, -0x61c88647, URZ ;  /* 0x9e3779b931077890 */ /* 0x000fe2000fffe03f */
[----:B------:R-:W-:Y:S04]  /*4d10*/  IMAD.WIDE.U32 R188, R235, -0x2daee0ad, RZ ;  /* 0xd2511f53ebbc7825 */ /* 0x000fe800078e00ff */
[----:B------:R-:W-:Y:S01]  /*4d20*/  FMUL.FTZ R187, R237, 1.4426950216293334961 ;  /* 0x3fb8aa3bedbb7820 */ /* 0x000fe20000410000 */
[----:B------:R-:W-:Y:S01]  /*4d30*/  UISETP.GT.AND UP2, UPT, UR5, UR38, UPT ;  /* 0x000000260500728c */ /* 0x000fe2000bf44270 */
[----:B------:R-:W-:Y:S01]  /*4d40*/  FMUL.FTZ R185, R238, 1.4426950216293334961 ;  /* 0x3fb8aa3beeb97820 */ /* 0x000fe20000410000 */
[----:B------:R-:W-:Y:S02]  /*4d50*/  IMAD R191, R191, 0x2, R214 ;  /* 0x00000002bfbf7824 */ /* 0x000fe400078e02d6 */
[----:B------:R-:W-:Y:S01]  /*4d60*/  FSEL R187, R187, RZ, P0 ;  /* 0x000000ffbbbb7208 */ /* 0x000fe20000000000 */
[----:B------:R-:W-:Y:S01]  /*4d70*/  IMAD R184, R184, 0x4, R215 ;  /* 0x00000004b8b87824 */ /* 0x000fe200078e02d7 */
[----:B------:R-:W-:Y:S01]  /*4d80*/  FSETP.NEU.FTZ.AND P0, PT, R238, -INF , PT ;  /* 0xff800000ee00780b */ /* 0x000fe20003f1d000 */
[----:B------:R-:W-:Y:S01]  /*4d90*/  IMAD.IADD R178, R206, 0x1, R179 ;  /* 0x00000001ceb27824 */ /* 0x000fe200078e02b3 */
[----:B------:R-:W-:Y:S01]  /*4da0*/  LOP3.LUT R190, R189, UR48, R191, 0x96, !PT ;  /* 0x00000030bdbe7c12 */ /* 0x000fe2000f8e96bf */
[----:B------:R-:W-:Y:S01]  /*4db0*/  IMAD.WIDE.U32 R198, R184, -0x326172a9, RZ ;  /* 0xcd9e8d57b8c67825 */ /* 0x000fe200078e00ff */
[----:B------:R-:W-:Y:S03]  /*4dc0*/  FSEL R189, R185, RZ, P0 ;  /* 0x000000ffb9bd7208 */ /* 0x000fe60000000000 */
[----:B------:R-:W-:Y:S01]  /*4dd0*/  FFMA.FTZ R186, R4, UR21, -R187 ;  /* 0x0000001504ba7c23 */ /* 0x000fe200080108bb */
[----:B------:R-:W-:Y:S01]  /*4de0*/  IMAD.IADD R177, R205, 0x1, R179 ;  /* 0x00000001cdb17824 */ /* 0x000fe200078e02b3 */
[----:B------:R-:W-:Y:S01]  /*4df0*/  LOP3.LUT R184, R199, UR49, R234, 0x96, !PT ;  /* 0x00000031c7b87c12 */ /* 0x000fe2000f8e96ea */
[----:B------:R-:W-:Y:S04]  /*4e00*/  IMAD.WIDE.U32 R190, R190, -0x326172a9, RZ ;  /* 0xcd9e8d57bebe7825 */ /* 0x000fe800078e00ff */
[--C-:B------:R-:W-:Y:S01]  /*4e10*/  FFMA.FTZ R192, R11, UR21, -R189.reuse ;  /* 0x000000150bc07c23 */ /* 0x100fe200080108bd */
[----:B------:R-:W-:Y:S01]  /*4e20*/  MUFU.EX2 R186, R186 ;  /* 0x000000ba00ba7308 */ /* 0x000fe20000000800 */
[----:B------:R-:W-:Y:S01]  /*4e30*/  IMAD.IADD R176, R205, 0x1, R178 ;  /* 0x00000001cdb07824 */ /* 0x000fe200078e02b2 */
[----:B------:R-:W-:Y:S01]  /*4e40*/  LOP3.LUT R198, R191, UR7, R198, 0x96, !PT ;  /* 0x00000007bfc67c12 */ /* 0x000fe2000f8e96c6 */
[----:B------:R-:W-:Y:S04]  /*4e50*/  IMAD.WIDE.U32 R196, R184, -0x2daee0ad, RZ ;  /* 0xd2511f53b8c47825 */ /* 0x000fe800078e00ff */
[--C-:B------:R-:W-:Y:S01]  /*4e60*/  FFMA.FTZ R193, R6, UR21, -R189.reuse ;  /* 0x0000001506c17c23 */ /* 0x100fe200080108bd */
[--C-:B------:R-:W-:Y:S01]  /*4e70*/  FFMA.FTZ R250, R19, UR21, -R189.reuse ;  /* 0x0000001513fa7c23 */ /* 0x100fe200080108bd */
[----:B------:R-:W-:Y:S01]  /*4e80*/  IMAD.WIDE.U32 R198, R198, -0x2daee0ad, RZ ;  /* 0xd2511f53c6c67825 */ /* 0x000fe200078e00ff */
[----:B------:R-:W-:Y:S01]  /*4e90*/  LOP3.LUT R188, R197, UR61, R188, 0x96, !PT ;  /* 0x0000003dc5bc7c12 */ /* 0x000fe2000f8e96bc */
[----:B------:R1:W-:Y:S02]  /*4ea0*/  MUFU.EX2 R184, R192 ;  /* 0x000000c000b87308 */ /* 0x0003e40000000800 */
[--C-:B------:R-:W-:Y:S01]  /*4eb0*/  FFMA.FTZ R185, R7, UR21, -R189.reuse ;  /* 0x0000001507b97c23 */ /* 0x100fe200080108bd */
[----:B------:R-:W-:Y:S01]  /*4ec0*/  FFMA.FTZ R213, R18, UR21, -R189 ;  /* 0x0000001512d57c23 */ /* 0x000fe200080108bd */
[----:B------:R-:W-:Y:S01]  /*4ed0*/  LOP3.LUT R196, R199, UR59, R196, 0x96, !PT ;  /* 0x0000003bc7c47c12 */ /* 0x000fe2000f8e96c4 */
[----:B------:R-:W-:Y:S04]  /*4ee0*/  IMAD.WIDE.U32 R194, R188, -0x326172a9, RZ ;  /* 0xcd9e8d57bcc27825 */ /* 0x000fe800078e00ff */
[--C-:B------:R-:W-:Y:S01]  /*4ef0*/  FFMA.FTZ R182, R16, UR21, -R187.reuse ;  /* 0x0000001510b67c23 */ /* 0x100fe200080108bb */
[--C-:B------:R-:W-:Y:S01]  /*4f00*/  FFMA.FTZ R183, R8, UR21, -R187.reuse ;  /* 0x0000001508b77c23 */ /* 0x100fe200080108bb */
[----:B------:R-:W-:Y:S01]  /*4f10*/  MUFU.EX2 R185, R185 ;  /* 0x000000b900b97308 */ /* 0x000fe20000000800 */
[----:B------:R-:W-:Y:S01]  /*4f20*/  LOP3.LUT R188, R195, UR60, R190, 0x96, !PT ;  /* 0x0000003cc3bc7c12 */ /* 0x000fe2000f8e96be */
[----:B------:R-:W-:Y:S04]  /*4f30*/  IMAD.WIDE.U32 R196, R196, -0x326172a9, RZ ;  /* 0xcd9e8d57c4c47825 */ /* 0x000fe800078e00ff */
[--C-:B------:R-:W-:Y:S01]  /*4f40*/  FFMA.FTZ R190, R9, UR21, -R187.reuse ;  /* 0x0000001509be7c23 */ /* 0x100fe200080108bb */
[----:B------:R-:W-:Y:S01]  /*4f50*/  IMAD.WIDE.U32 R248, R188, -0x2daee0ad, RZ ;  /* 0xd2511f53bcf87825 */ /* 0x000fe200078e00ff */
[----:B------:R-:W-:Y:S02]  /*4f60*/  LOP3.LUT R194, R197, UR58, R194, 0x96, !PT ;  /* 0x0000003ac5c27c12 */ /* 0x000fe4000f8e96c2 */
[----:B------:R2:W-:Y:S01]  /*4f70*/  MUFU.EX2 R188, R193 ;  /* 0x000000c100bc7308 */ /* 0x0005e20000000800 */
[--C-:B-1----:R-:W-:Y:S01]  /*4f80*/  FFMA.FTZ R192, R5, UR21, -R187.reuse ;  /* 0x0000001505c07c23 */ /* 0x102fe200080108bb */
[--C-:B------:R-:W-:Y:S01]  /*4f90*/  FFMA.FTZ R197, R12, UR21, -R187.reuse ;  /* 0x000000150cc57c23 */ /* 0x100fe200080108bb */
[----:B------:R-:W-:Y:S01]  /*4fa0*/  LOP3.LUT R198, R249, UR57, R198, 0x96, !PT ;  /* 0x00000039f9c67c12 */ /* 0x000fe2000f8e96c6 */
[----:B------:R-:W-:Y:S04]  /*4fb0*/  IMAD.WIDE.U32 R194, R194, -0x2daee0ad, RZ ;  /* 0xd2511f53c2c27825 */ /* 0x000fe800078e00ff */
[----:B------:R-:W-:Y:S01]  /*4fc0*/  IMAD.WIDE.U32 R198, R198, -0x326172a9, RZ ;  /* 0xcd9e8d57c6c67825 */ /* 0x000fe200078e00ff */
[----:B------:R-:W-:Y:S01]  /*4fd0*/  LOP3.LUT R248, R195, UR55, R248, 0x96, !PT ;  /* 0x00000037c3f87c12 */ /* 0x000fe2000f8e96f8 */
[----:B------:R-:W-:Y:S02]  /*4fe0*/  MUFU.EX2 R182, R182 ;  /* 0x000000b600b67308 */ /* 0x000fe40000000800 */
[----:B------:R-:W-:Y:S01]  /*4ff0*/  FFMA.FTZ R195, R17, UR21, -R187 ;  /* 0x0000001511c37c23 */ /* 0x000fe200080108bb */
[----:B------:R-:W-:Y:S01]  /*5000*/  LOP3.LUT R191, R199, UR56, R196, 0x96, !PT ;  /* 0x00000038c7bf7c12 */ /* 0x000fe2000f8e96c4 */
[----:B------:R-:W-:Y:S04]  /*5010*/  IMAD.WIDE.U32 R248, R248, -0x326172a9, RZ ;  /* 0xcd9e8d57f8f87825 */ /* 0x000fe800078e00ff */
[----:B------:R-:W-:Y:S01]  /*5020*/  FFMA.FTZ R199, R10, UR21, -R189 ;  /* 0x000000150ac77c23 */ /* 0x000fe200080108bd */
[----:B------:R-:W-:Y:S01]  /*5030*/  FFMA.FTZ R196, R13, UR21, -R187 ;  /* 0x000000150dc47c23 */ /* 0x000fe200080108bb */
[----:B------:R-:W-:Y:S01]  /*5040*/  IMAD.WIDE.U32 R4, R191, -0x2daee0ad, RZ ;  /* 0xd2511f53bf047825 */ /* 0x000fe200078e00ff */
[----:B--2---:R-:W-:Y:S01]  /*5050*/  LOP3.LUT R193, R249, UR54, R198, 0x96, !PT ;  /* 0x00000036f9c17c12 */ /* 0x004fe2000f8e96c6 */
[----:B------:R1:W-:Y:S02]  /*5060*/  MUFU.EX2 R187, R192 ;  /* 0x000000c000bb7308 */ /* 0x0003e40000000800 */
[--C-:B------:R-:W-:Y:S01]  /*5070*/  FFMA.FTZ R198, R14, UR21, -R189.reuse ;  /* 0x000000150ec67c23 */ /* 0x100fe200080108bd */
[----:B------:R-:W-:Y:S01]  /*5080*/  FFMA.FTZ R191, R15, UR21, -R189 ;  /* 0x000000150fbf7c23 */ /* 0x000fe200080108bd */
[----:B------:R-:W-:Y:S01]  /*5090*/  LOP3.LUT R194, R5, UR53, R194, 0x96, !PT ;  /* 0x0000003505c27c12 */ /* 0x000fe2000f8e96c2 */
[----:B------:R-:W-:Y:S05]  /*50a0*/  IMAD.WIDE.U32 R6, R193, -0x2daee0ad, RZ ;  /* 0xd2511f53c1067825 */ /* 0x000fea00078e00ff */
[----:B------:R2:W-:Y:S01]  /*50b0*/  MUFU.EX2 R189, R250 ;  /* 0x000000fa00bd7308 */ /* 0x0005e20000000800 */
[----:B------:R-:W-:Y:S01]  /*50c0*/  IMAD.WIDE.U32 R10, R194, -0x326172a9, RZ ;  /* 0xcd9e8d57c20a7825 */ /* 0x000fe200078e00ff */
[----:B------:R-:W-:Y:S02]  /*50d0*/  LOP3.LUT R252, R6, 0xff, RZ, 0xc0, !PT ;  /* 0x000000ff06fc7812 */ /* 0x000fe400078ec0ff */
[----:B------:R-:W-:Y:S02]  /*50e0*/  SHF.R.U32.HI R251, RZ, 0x18, R6 ;  /* 0x00000018fffb7819 */ /* 0x000fe40000011606 */
[----:B------:R-:W-:Y:S02]  /*50f0*/  ISETP.LE.U32.AND P2, PT, R252, UR22, PT ;  /* 0x00000016fc007c0c */ /* 0x000fe4000bf43070 */
[----:B------:R-:W-:Y:S02]  /*5100*/  LOP3.LUT R248, R11, UR52, R248, 0x96, !PT ;  /* 0x000000340bf87c12 */ /* 0x000fe4000f8e96f8 */
[----:B------:R-:W-:Y:S01]  /*5110*/  MUFU.EX2 R183, R183 ;  /* 0x000000b700b77308 */ /* 0x000fe20000000800 */
[----:B------:R-:W-:Y:S02]  /*5120*/  LOP3.LUT R249, R7, UR51, R4, 0x96, !PT ;  /* 0x0000003307f97c12 */ /* 0x000fe4000f8e9604 */
[----:B------:R-:W-:Y:S02]  /*5130*/  ISETP.LE.U32.AND P0, PT, R251, UR22, PT ;  /* 0x00000016fb007c0c */ /* 0x000fe4000bf03070 */
[----:B------:R-:W-:Y:S02]  /*5140*/  SHF.R.U32.HI R194, RZ, 0x10, R6 ;  /* 0x00000010ffc27819 */ /* 0x000fe40000011606 */
[----:B-1----:R-:W-:Y:S03]  /*5150*/  LOP3.LUT R192, R6, 0xffff, RZ, 0xc0, !PT ;  /* 0x0000ffff06c07812 */ /* 0x002fe600078ec0ff */
[----:B------:R1:W-:Y:S01]  /*5160*/  MUFU.EX2 R193, R199 ;  /* 0x000000c700c17308 */ /* 0x0003e20000000800 */
[----:B--2---:R-:W-:Y:S02]  /*5170*/  SHF.R.U32.HI R250, RZ, 0x18, R248 ;  /* 0x00000018fffa7819 */ /* 0x004fe400000116f8 */
[----:B------:R-:W-:Y:S02]  /*5180*/  LOP3.LUT R6, R10, 0xff, RZ, 0xc0, !PT ;  /* 0x000000ff0a067812 */ /* 0x000fe400078ec0ff */
[----:B------:R-:W-:Y:S02]  /*5190*/  ISETP.LE.U32.AND P4, PT, R250, UR22, PT ;  /* 0x00000016fa007c0c */ /* 0x000fe4000bf83070 */
[----:B------:R-:W-:Y:S03]  /*51a0*/  LOP3.LUT R250, R248, 0xff, RZ, 0xc0, !PT ;  /* 0x000000fff8fa7812 */ /* 0x000fe600078ec0ff */
[----:B------:R-:W-:Y:S01]  /*51b0*/  MUFU.EX2 R190, R190 ;  /* 0x000000be00be7308 */ /* 0x000fe20000000800 */
[--C-:B------:R-:W-:Y:S02]  /*51c0*/  SHF.R.U32.HI R251, RZ, 0x18, R249.reuse ;  /* 0x00000018fffb7819 */ /* 0x100fe400000116f9 */
[----:B------:R-:W-:Y:S02]  /*51d0*/  SHF.R.U32.HI R5, RZ, 0x18, R10 ;  /* 0x00000018ff057819 */ /* 0x000fe4000001160a */
[----:B------:R-:W-:Y:S02]  /*51e0*/  ISETP.LE.U32.AND P6, PT, R6, UR22, PT ;  /* 0x0000001606007c0c */ /* 0x000fe4000bfc3070 */
[----:B------:R-:W-:Y:S03]  /*51f0*/  ISETP.LE.U32.AND P3, PT, R251, UR22, PT ;  /* 0x00000016fb007c0c */ /* 0x000fe6000bf63070 */
[----:B------:R-:W2:Y:S01]  /*5200*/  MUFU.EX2 R197, R197 ;  /* 0x000000c500c57308 */ /* 0x000ea20000000800 */
[----:B------:R-:W-:Y:S02]  /*5210*/  SHF.R.U32.HI R251, RZ, 0x10, R248 ;  /* 0x00000010fffb7819 */ /* 0x000fe400000116f8 */
[----:B------:R-:W-:Y:S02]  /*5220*/  LOP3.LUT R248, R248, 0xffff, RZ, 0xc0, !PT ;  /* 0x0000fffff8f87812 */ /* 0x000fe400078ec0ff */
[----:B------:R-:W-:Y:S02]  /*5230*/  ISETP.LE.U32.AND P1, PT, R5, UR22, PT ;  /* 0x0000001605007c0c */ /* 0x000fe4000bf23070 */
[----:B------:R-:W-:Y:S03]  /*5240*/  SHF.R.U32.HI R248, RZ, 0x8, R248 ;  /* 0x00000008fff87819 */ /* 0x000fe600000116f8 */
[----:B------:R-:W3:Y:S01]  /*5250*/  MUFU.EX2 R191, R191 ;  /* 0x000000bf00bf7308 */ /* 0x000ee20000000800 */
[----:B------:R-:W-:Y:S02]  /*5260*/  LOP3.LUT R252, R10, 0xffff, RZ, 0xc0, !PT ;  /* 0x0000ffff0afc7812 */ /* 0x000fe400078ec0ff */
[----:B------:R-:W-:Y:S02]  /*5270*/  LOP3.LUT R248, R248, 0xffff, RZ, 0xc0, !PT ;  /* 0x0000fffff8f87812 */ /* 0x000fe400078ec0ff */
[----:B------:R-:W-:Y:S02]  /*5280*/  SHF.R.U32.HI R252, RZ, 0x8, R252 ;  /* 0x00000008fffc7819 */ /* 0x000fe400000116fc */
[----:B------:R-:W-:Y:S03]  /*5290*/  LOP3.LUT R251, R251, 0xff, RZ, 0xc0, !PT ;  /* 0x000000fffbfb7812 */ /* 0x000fe600078ec0ff */
[----:B------:R-:W-:Y:S01]  /*52a0*/  MUFU.EX2 R196, R196 ;  /* 0x000000c400c47308 */ /* 0x000fe20000000800 */
[----:B------:R-:W-:Y:S02]  /*52b0*/  LOP3.LUT R194, R194, 0xff, RZ, 0xc0, !PT ;  /* 0x000000ffc2c27812 */ /* 0x000fe400078ec0ff */
[----:B------:R-:W-:Y:S02]  /*52c0*/  LOP3.LUT R252, R252, 0xffff, RZ, 0xc0, !PT ;  /* 0x0000fffffcfc7812 */ /* 0x000fe400078ec0ff */
[----:B-1----:R-:W-:Y:S02]  /*52d0*/  SHF.R.U32.HI R199, RZ, 0x10, R10 ;  /* 0x00000010ffc77819 */ /* 0x002fe4000001160a */
[----:B------:R-:W-:Y:S03]  /*52e0*/  LOP3.LUT R6, R249, 0xff, RZ, 0xc0, !PT ;  /* 0x000000fff9067812 */ /* 0x000fe600078ec0ff */
[----:B------:R-:W1:Y:S01]  /*52f0*/  MUFU.EX2 R195, R195 ;  /* 0x000000c300c37308 */ /* 0x000e620000000800 */
[----:B------:R-:W-:Y:S02]  /*5300*/  LOP3.LUT R199, R199, 0xff, RZ, 0xc0, !PT ;  /* 0x000000ffc7c77812 */ /* 0x000fe400078ec0ff */
[----:B------:R-:W-:Y:S02]  /*5310*/  SHF.R.U32.HI R192, RZ, 0x8, R192 ;  /* 0x00000008ffc07819 */ /* 0x000fe400000116c0 */
[----:B------:R-:W-:Y:S02]  /*5320*/  ISETP.LE.U32.AND P5, PT, R6, UR22, PT ;  /* 0x0000001606007c0c */ /* 0x000fe4000bfa3070 */
[----:B------:R-:W-:Y:S11]  /*5330*/  LOP3.LUT R192, R192, 0xffff, RZ, 0xc0, !PT ;  /* 0x0000ffffc0c07812 */ /* 0x000ff600078ec0ff */
[----:B--2---:R-:W-:Y:S01]  /*5340*/  @!P5 FADD.FTZ R197, -R197, -RZ ;  /* 0x800000ffc5c5d221 */ /* 0x004fe20000010100 */
[----:B------:R-:W-:Y:S01]  /*5350*/  @!P2 FADD.FTZ R182, -R182, -RZ ;  /* 0x800000ffb6b6a221 */ /* 0x000fe20000010100 */
[----:B------:R-:W-:Y:S01]  /*5360*/  ISETP.LE.U32.AND P2, PT, R250, UR22, PT ;  /* 0x00000016fa007c0c */ /* 0x000fe2000bf43070 */
[----:B------:R-:W-:Y:S01]  /*5370*/  @!P6 FADD.FTZ R183, -R183, -RZ ;  /* 0x800000ffb7b7e221 */ /* 0x000fe20000010100 */
[----:B------:R-:W-:Y:S01]  /*5380*/  ISETP.LE.U32.AND P6, PT, R251, UR22, PT ;  /* 0x00000016fb007c0c */ /* 0x000fe2000bfc3070 */
[----:B------:R-:W-:Y:S01]  /*5390*/  @!P1 FADD.FTZ R184, -R184, -RZ ;  /* 0x800000ffb8b89221 */ /* 0x000fe20000010100 */
[----:B------:R-:W-:Y:S01]  /*53a0*/  @!P4 FADD.FTZ R185, -R185, -RZ ;  /* 0x800000ffb9b9c221 */ /* 0x000fe20000010100 */
[----:B------:R-:W-:Y:S01]  /*53b0*/  ISETP.LE.U32.AND P1, PT, R194, UR22, PT ;  /* 0x00000016c2007c0c */ /* 0x000fe2000bf23070 */
[----:B---3--:R-:W-:Y:S01]  /*53c0*/  @!P3 FADD.FTZ R191, -R191, -RZ ;  /* 0x800000ffbfbfb221 */ /* 0x008fe20000010100 */
[----:B------:R-:W-:Y:S01]  /*53d0*/  ISETP.LE.U32.AND P4, PT, R252, UR22, PT ;  /* 0x00000016fc007c0c */ /* 0x000fe2000bf83070 */
[----:B------:R2:W3:Y:S01]  /*53e0*/  MUFU.EX2 R194, R198 ;  /* 0x000000c600c27308 */ /* 0x0004e20000000800 */
[----:B------:R-:W-:Y:S01]  /*53f0*/  @!P0 FADD.FTZ R189, -R189, -RZ ;  /* 0x800000ffbdbd8221 */ /* 0x000fe20000010100 */
[----:B------:R-:W-:Y:S03]  /*5400*/  FSETP.GE.FTZ.AND P0, PT, R185, RZ, PT ;  /* 0x000000ffb900720b */ /* 0x000fe60003f16000 */
[----:B------:R-:W-:Y:S01]  /*5410*/  @!P2 FADD.FTZ R186, -R186, -RZ ;  /* 0x800000ffbabaa221 */ /* 0x000fe20000010100 */
[----:B------:R-:W-:Y:S01]  /*5420*/  ISETP.LE.U32.AND P2, PT, R248, UR22, PT ;  /* 0x00000016f8007c0c */ /* 0x000fe2000bf43070 */
[----:B------:R-:W-:Y:S01]  /*5430*/  @!P6 FADD.FTZ R188, -R188, -RZ ;  /* 0x800000ffbcbce221 */ /* 0x000fe20000010100 */
[----:B------:R-:W-:Y:S02]  /*5440*/  ISETP.LE.U32.AND P6, PT, R199, UR22, PT ;  /* 0x00000016c7007c0c */ /* 0x000fe4000bfc3070 */
[----:B------:R-:W-:Y:S02]  /*5450*/  SHF.R.U32.HI R199, RZ, 0x10, R249 ;  /* 0x00000010ffc77819 */ /* 0x000fe400000116f9 */
[----:B------:R-:W-:Y:S01]  /*5460*/  @!P4 FADD.FTZ R190, -R190, -RZ ;  /* 0x800000ffbebec221 */ /* 0x000fe20000010100 */
[----:B------:R-:W-:Y:S02]  /*5470*/  F2FP.RELU.BF16.F32.PACK_AB R248, R185, R188 ;  /* 0x000000bcb9f8723e */ /* 0x000fe400000018ff */
[----:B------:R-:W-:Y:S02]  /*5480*/  LOP3.LUT R249, R249, 0xffff, RZ, 0xc0, !PT ;  /* 0x0000fffff9f97812 */ /* 0x000fe400078ec0ff */
[----:B--2---:R-:W-:Y:S01]  /*5490*/  F2FP.RELU.BF16.F32.PACK_AB R198, R190, R183 ;  /* 0x000000b7bec6723e */ /* 0x004fe200000018ff */
[----:B------:R2:W-:Y:S01]  /*54a0*/  STS [R225+0x12400], R248 ;  /* 0x012400f8e1007388 */ /* 0x0005e20000000800 */
[----:B------:R-:W-:Y:S01]  /*54b0*/  @!P2 FADD.FTZ R187, -R187, -RZ ;  /* 0x800000ffbbbba221 */ /* 0x000fe20000010100 */
[----:B------:R-:W-:Y:S01]  /*54c0*/  SHF.R.U32.HI R249, RZ, 0x8, R249 ;  /* 0x00000008fff97819 */ /* 0x000fe200000116f9 */
[----:B------:R-:W-:Y:S01]  /*54d0*/  @!P6 FADD.FTZ R193, -R193, -RZ ;  /* 0x800000ffc1c1e221 */ /* 0x000fe20000010100 */
[----:B------:R-:W-:Y:S02]  /*54e0*/  LOP3.LUT R199, R199, 0xff, RZ, 0xc0, !PT ;  /* 0x000000ffc7c77812 */ /* 0x000fe400078ec0ff */
[----:B------:R-:W-:Y:S02]  /*54f0*/  F2FP.RELU.BF16.F32.PACK_AB R250, R187, R186 ;  /* 0x000000babbfa723e */ /* 0x000fe400000018ff */
[----:B------:R-:W-:Y:S02]  /*5500*/  LOP3.LUT R249, R249, 0xffff, RZ, 0xc0, !PT ;  /* 0x0000fffff9f97812 */ /* 0x000fe400078ec0ff */
[----:B------:R-:W-:Y:S01]  /*5510*/  ISETP.LE.U32.AND P2, PT, R192, UR22, PT ;  /* 0x00000016c0007c0c */ /* 0x000fe2000bf43070 */
[----:B------:R4:W-:Y:S01]  /*5520*/  STS [R225+0x12000], R250 ;  /* 0x012000fae1007388 */ /* 0x0009e20000000800 */
[----:B------:R-:W-:Y:S01]  /*5530*/  ISETP.LE.U32.AND P4, PT, R199, UR22, PT ;  /* 0x00000016c7007c0c */ /* 0x000fe2000bf83070 */
[----:B------:R-:W2:Y:S01]  /*5540*/  MUFU.EX2 R192, R213 ;  /* 0x000000d500c07308 */ /* 0x000ea20000000800 */
[----:B------:R-:W-:Y:S01]  /*5550*/  ISETP.LE.U32.AND P6, PT, R249, UR22, PT ;  /* 0x00000016f9007c0c */ /* 0x000fe2000bfc3070 */
[----:B------:R4:W-:Y:S01]  /*5560*/  STS [R229+0x12000], R198 ;  /* 0x012000c6e5007388 */ /* 0x0009e20000000800 */
[----:B------:R-:W-:Y:S02]  /*5570*/  F2FP.RELU.BF16.F32.PACK_AB R199, R184, R193 ;  /* 0x000000c1b8c7723e */ /* 0x000fe400000018ff */
[----:B------:R-:W-:Y:S03]  /*5580*/  FSETP.GE.FTZ.AND P3, PT, R186, RZ, PT ;  /* 0x000000ffba00720b */ /* 0x000fe60003f76000 */
[----:B------:R-:W-:Y:S02]  /*5590*/  STS [R229+0x12400], R199 ;  /* 0x012400c7e5007388 */ /* 0x000fe40000000800 */
[----:B-1----:R-:W-:Y:S01]  /*55a0*/  @!P2 FADD.FTZ R195, -R195, -RZ ;  /* 0x800000ffc3c3a221 */ /* 0x002fe20000010100 */
[----:B------:R-:W-:Y:S01]  /*55b0*/  FSETP.GE.FTZ.AND P2, PT, R187, RZ, PT ;  /* 0x000000ffbb00720b */ /* 0x000fe20003f56000 */
[----:B---3--:R-:W-:Y:S02]  /*55c0*/  @!P4 FADD.FTZ R194, -R194, -RZ ;  /* 0x800000ffc2c2c221 */ /* 0x008fe40000010100 */
[----:B------:R-:W-:Y:S01]  /*55d0*/  @!P6 FADD.FTZ R196, -R196, -RZ ;  /* 0x800000ffc4c4e221 */ /* 0x000fe20000010100 */
[----:B--2---:R-:W-:Y:S01]  /*55e0*/  F2FP.RELU.BF16.F32.PACK_AB R248, R195, R182 ;  /* 0x000000b6c3f8723e */ /* 0x004fe200000018ff */
[----:B------:R-:W-:Y:S01]  /*55f0*/  @!P1 FADD.FTZ R192, -R192, -RZ ;  /* 0x800000ffc0c09221 */ /* 0x000fe20000010100 */
[----:B------:R-:W-:Y:S02]  /*5600*/  FSETP.GE.FTZ.AND P1, PT, R188, RZ, PT ;  /* 0x000000ffbc00720b */ /* 0x000fe40003f36000 */
[----:B------:R-:W-:Y:S02]  /*5610*/  F2FP.RELU.BF16.F32.PACK_AB R252, R196, R197 ;  /* 0x000000c5c4fc723e */ /* 0x000fe400000018ff */
[----:B----4-:R-:W-:Y:S03]  /*5620*/  F2FP.RELU.BF16.F32.PACK_AB R250, R191, R194 ;  /* 0x000000c2bffa723e */ /* 0x010fe600000018ff */
[----:B------:R-:W-:Y:S01]  /*5630*/  STS [R227+0x12000], R252 ;  /* 0x012000fce3007388 */ /* 0x000fe20000000800 */
[----:B------:R-:W-:Y:S03]  /*5640*/  F2FP.RELU.BF16.F32.PACK_AB R198, R189, R192 ;  /* 0x000000c0bdc6723e */ /* 0x000fe600000018ff */
        /* <DEDUP_REMOVED lines=45> */
[----:B------:R-:W-:Y:S03]  /*5920*/  FADD.FTZ R252, -R181, R21 ;  /* 0x00000015b5fc7221 */ /* 0x000fe60000010100 */
[-C--:B------:R-:W-:Y:S01]  /*5930*/  FSEL R248, R248, R181.reuse, P3 ;  /* 0x000000b5f8f87208 */ /* 0x080fe20001800000 */
[----:B------:R-:W-:Y:S01]  /*5940*/  FADD.FTZ R199, -R180, R22 ;  /* 0x00000016b4c77221 */ /* 0x000fe20000010100 */
[-C--:B------:R-:W-:Y:S01]  /*5950*/  FSEL R213, R213, R180.reuse, P0 ;  /* 0x000000b4d5d57208 */ /* 0x080fe20000000000 */
[----:B------:R-:W-:Y:S01]  /*5960*/  FADD.FTZ R250, -R181, R25 ;  /* 0x00000019b5fa7221 */ /* 0x000fe20000010100 */
[----:B------:R-:W-:Y:S01]  /*5970*/  FSEL R252, R252, R181, P2 ;  /* 0x000000b5fcfc7208 */ /* 0x000fe20001000000 */
[----:B------:R-:W-:Y:S01]  /*5980*/  FADD.FTZ R251, -R180, R27 ;  /* 0x0000001bb4fb7221 */ /* 0x000fe20000010100 */
[----:B------:R-:W-:Y:S01]  /*5990*/  FSETP.GE.FTZ.AND P2, PT, R190, RZ, PT ;  /* 0x000000ffbe00720b */ /* 0x000fe20003f56000 */
[----:B------:R-:W-:Y:S01]  /*59a0*/  FADD.FTZ R249, -R180, R26 ;  /* 0x0000001ab4f97221 */ /* 0x000fe20000010100 */
[----:B------:R-:W-:Y:S01]  /*59b0*/  FSEL R199, R199, R180, P1 ;  /* 0x000000b4c7c77208 */ /* 0x000fe20000800000 */
[----:B------:R-:W-:Y:S01]  /*59c0*/  FMUL.FTZ R248, R186, R248 ;  /* 0x000000f8baf87220 */ /* 0x000fe20000410000 */
[----:B------:R-:W-:Y:S01]  /*59d0*/  FSETP.GE.FTZ.AND P0, PT, R184, RZ, PT ;  /* 0x000000ffb800720b */ /* 0x000fe20003f16000 */
[----:B------:R-:W-:Y:S01]  /*59e0*/  FMUL.FTZ R186, R185, R213 ;  /* 0x000000d5b9ba7220 */ /* 0x000fe20000410000 */
[----:B------:R-:W-:Y:S01]  /*59f0*/  FSETP.GE.FTZ.AND P1, PT, R193, RZ, PT ;  /* 0x000000ffc100720b */ /* 0x000fe20003f36000 */
[C---:B------:R-:W-:Y:S01]  /*5a00*/  FADD.FTZ R198, -R181.reuse, R24 ;  /* 0x00000018b5c67221 */ /* 0x040fe20000010100 */
[----:B------:R-:W-:Y:S01]  /*5a10*/  FSEL R185, R250, R181, P2 ;  /* 0x000000b5fab97208 */ /* 0x000fe20001000000 */
[----:B------:R-:W-:Y:S01]  /*5a20*/  FADD.FTZ R250, -R181, R28 ;  /* 0x0000001cb5fa7221 */ /* 0x000fe20000010100 */
[----:B------:R-:W-:Y:S01]  /*5a30*/  FSETP.GE.FTZ.AND P3, PT, R183, RZ, PT ;  /* 0x000000ffb700720b */ /* 0x000fe20003f76000 */
[----:B------:R-:W-:Y:S01]  /*5a40*/  FMUL.FTZ R187, R187, R252 ;  /* 0x000000fcbbbb7220 */ /* 0x000fe20000410000 */
[-C--:B------:R-:W-:Y:S01]  /*5a50*/  FSEL R251, R251, R180.reuse, P0 ;  /* 0x000000b4fbfb7208 */ /* 0x080fe20000000000 */
[----:B------:R-:W-:Y:S01]  /*5a60*/  FMUL.FTZ R199, R188, R199 ;  /* 0x000000c7bcc77220 */ /* 0x000fe20000410000 */
[----:B------:R-:W-:Y:S01]  /*5a70*/  FSETP.GE.FTZ.AND P0, PT, R197, RZ, PT ;  /* 0x000000ffc500720b */ /* 0x000fe20003f16000 */
[----:B------:R-:W-:Y:S01]  /*5a80*/  FADD.FTZ R213, -R180, R30 ;  /* 0x0000001eb4d57221 */ /* 0x000fe20000010100 */
[----:B------:R-:W-:Y:S01]  /*5a90*/  FSEL R188, R249, R180, P1 ;  /* 0x000000b4f9bc7208 */ /* 0x000fe20000800000 */
[----:B------:R-:W-:Y:S01]  /*5aa0*/  FADD.FTZ R252, -R181, R29 ;  /* 0x0000001db5fc7221 */ /* 0x000fe20000010100 */
[----:B------:R-:W-:Y:S01]  /*5ab0*/  FSETP.GE.FTZ.AND P1, PT, R194, RZ, PT ;  /* 0x000000ffc200720b */ /* 0x000fe20003f36000 */
[----:B------:R-:W-:Y:S01]  /*5ac0*/  FADD.FTZ R249, -R180, R31 ;  /* 0x0000001fb4f97221 */ /* 0x000fe20000010100 */
[----:B------:R-:W-:Y:S01]  /*5ad0*/  FSEL R198, R198, R181, P3 ;  /* 0x000000b5c6c67208 */ /* 0x000fe20001800000 */
[----:B------:R-:W-:Y:S01]  /*5ae0*/  FMUL.FTZ R251, R184, R251 ;  /* 0x000000fbb8fb7220 */ /* 0x000fe20000410000 */
[----:B------:R-:W-:Y:S01]  /*5af0*/  FSEL R250, R250, R181, P0 ;  /* 0x000000b5fafa7208 */ /* 0x000fe20000000000 */
[----:B------:R-:W-:Y:S01]  /*5b00*/  FMUL.FTZ R185, R190, R185 ;  /* 0x000000b9beb97220 */ /* 0x000fe20000410000 */
[----:B------:R-:W-:Y:S01]  /*5b10*/  F2FP.BF16.F32.PACK_AB R248, R187, R248 ;  /* 0x000000f8bbf8723e */ /* 0x000fe200000010ff */
[----:B------:R-:W-:Y:S01]  /*5b20*/  FADD.FTZ R187, -R180, R34 ;  /* 0x00000022b4bb7221 */ /* 0x000fe20000010100 */
[----:B------:R-:W-:Y:S01]  /*5b30*/  FSETP.GE.FTZ.AND P2, PT, R196, RZ, PT ;  /* 0x000000ffc400720b */ /* 0x000fe20003f56000 */
[----:B------:R-:W-:Y:S01]  /*5b40*/  FMUL.FTZ R198, R183, R198 ;  /* 0x000000c6b7c67220 */ /* 0x000fe20000410000 */
[----:B------:R-:W-:Y:S01]  /*5b50*/  FSETP.GE.FTZ.AND P0, PT, R191, RZ, PT ;  /* 0x000000ffbf00720b */ /* 0x000fe20003f16000 */
[----:B------:R-:W-:Y:S01]  /*5b60*/  FADD.FTZ R190, -R181, R32 ;  /* 0x00000020b5be7221 */ /* 0x000fe20000010100 */
[----:B------:R-:W-:Y:S01]  /*5b70*/  FSEL R213, R213, R180, P1 ;  /* 0x000000b4d5d57208 */ /* 0x000fe20000800000 */
[----:B------:R-:W-:Y:S01]  /*5b80*/  FMUL.FTZ R188, R193, R188 ;  /* 0x000000bcc1bc7220 */ /* 0x000fe20000410000 */
[----:B------:R-:W-:Y:S01]  /*5b90*/  FSETP.GE.FTZ.AND P1, PT, R192, RZ, PT ;  /* 0x000000ffc000720b */ /* 0x000fe20003f36000 */
[----:B------:R-:W-:Y:S01]  /*5ba0*/  FMUL.FTZ R250, R197, R250 ;  /* 0x000000fac5fa7220 */ /* 0x000fe20000410000 */
[----:B------:R-:W-:Y:S01]  /*5bb0*/  FSEL R183, R252, R181, P2 ;  /* 0x000000b5fcb77208 */ /* 0x000fe20001000000 */
[----:B------:R-:W-:Y:S01]  /*5bc0*/  FMUL.FTZ R213, R194, R213 ;  /* 0x000000d5c2d57220 */ /* 0x000fe20000410000 */
[----:B------:R-:W-:Y:S02]  /*5bd0*/  FSEL R184, R249, R180, P0 ;  /* 0x000000b4f9b87208 */ /* 0x000fe40000000000 */
[----:B------:R-:W-:Y:S01]  /*5be0*/  FSETP.GE.FTZ.AND P2, PT, R195, RZ, PT ;  /* 0x000000ffc300720b */ /* 0x000fe20003f56000 */
[----:B------:R-:W-:Y:S01]  /*5bf0*/  FMUL.FTZ R183, R196, R183 ;  /* 0x000000b7c4b77220 */ /* 0x000fe20000410000 */
[----:B------:R-:W-:Y:S01]  /*5c00*/  FSETP.GE.FTZ.AND P0, PT, R189, RZ, PT ;  /* 0x000000ffbd00720b */ /* 0x000fe20003f16000 */
[----:B------:R-:W-:Y:S01]  /*5c10*/  FMUL.FTZ R184, R191, R184 ;  /* 0x000000b8bfb87220 */ /* 0x000fe20000410000 */
[----:B------:R-:W-:Y:S02]  /*5c20*/  FSEL R187, R187, R180, P1 ;  /* 0x000000b4bbbb7208 */ /* 0x000fe40000800000 */
[----:B------:R-:W-:Y:S02]  /*5c30*/  PLOP3.LUT P1, PT, PT, PT, UP2, 0x80, 0x0 ;  /* 0x000000000000781c */ /* 0x000fe40003f2f028 */
[----:B------:R-:W-:Y:S01]  /*5c40*/  FSETP.GE.FTZ.AND P3, PT, R182, RZ, PT ;  /* 0x000000ffb600720b */ /* 0x000fe20003f76000 */
[----:B------:R-:W-:Y:S01]  /*5c50*/  FMUL.FTZ R187, R192, R187 ;  /* 0x000000bbc0bb7220 */ /* 0x000fe20000410000 */
[----:B------:R-:W-:Y:S02]  /*5c60*/  F2FP.BF16.F32.PACK_AB R198, R185, R198 ;  /* 0x000000c6b9c6723e */ /* 0x000fe400000010ff */
[----:B------:R-:W-:Y:S01]  /*5c70*/  FSEL R185, R190, R181, P3 ;  /* 0x000000b5beb97208 */ /* 0x000fe20001800000 */
[----:B------:R-:W-:Y:S01]  /*5c80*/  @P2 FADD.FTZ R181, -R181, R33 ;  /* 0x00000021b5b52221 */ /* 0x000fe20000010100 */
[----:B------:R-:W-:Y:S01]  /*5c90*/  F2FP.BF16.F32.PACK_AB R186, R186, R199 ;  /* 0x000000c7baba723e */ /* 0x000fe200000010ff */
[----:B------:R-:W-:Y:S01]  /*5ca0*/  @P0 FADD.FTZ R180, -R180, R35 ;  /* 0x00000023b4b40221 */ /* 0x000fe20000010100 */
[----:B------:R-:W-:Y:S01]  /*5cb0*/  F2FP.BF16.F32.PACK_AB R188, R251, R188 ;  /* 0x000000bcfbbc723e */ /* 0x000fe200000010ff */
[----:B------:R-:W-:Y:S01]  /*5cc0*/  FMUL.FTZ R185, R182, R185 ;  /* 0x000000b9b6b97220 */ /* 0x000fe20000410000 */
[----:B------:R-:W-:Y:S01]  /*5cd0*/  F2FP.BF16.F32.PACK_AB R250, R183, R250 ;  /* 0x000000fab7fa723e */ /* 0x000fe200000010ff */
[----:B------:R-:W-:Y:S01]  /*5ce0*/  FMUL.FTZ R182, R195, R181 ;  /* 0x000000b5c3b67220 */ /* 0x000fe20000410000 */
[----:B------:R-:W-:Y:S01]  /*5cf0*/  F2FP.BF16.F32.PACK_AB R184, R184, R213 ;  /* 0x000000d5b8b8723e */ /* 0x000fe200000010ff */
[----:B------:R-:W-:Y:S01]  /*5d00*/  FMUL.FTZ R180, R189, R180 ;  /* 0x000000b4bdb47220 */ /* 0x000fe20000410000 */
[----:B------:R-:W-:Y:S06]  /*5d10*/  @!P1 BRA `(.L_x_862) ;  /* 0x0000000000e49947 */ /* 0x000fec0003800000 */
[----:B------:R-:W1:Y:S01]  /*5d20*/  LDC R5, c[0x0][0x240] ;  /* 0x00009000ff057b82 */ /* 0x000e620000000800 */
[----:B------:R-:W-:Y:S01]  /*5d30*/  UMOV UR12, 0xffffc000 ;  /* 0xffffc000000c7882 */ /* 0x000fe20000000000 */
[----:B------:R-:W-:Y:S04]  /*5d40*/  ULOP3.LUT UR7, UR5, 0x1, URZ, 0xc0, !UPT ;  /* 0x0000000105077892 */ /* 0x000fe8000f8ec03f */
[----:B------:R-:W-:Y:S02]  /*5d50*/  UISETP.NE.U32.AND UP0, UPT, UR7, 0x1, UPT ;  /* 0x000000010700788c */ /* 0x000fe4000bf05070 */
[----:B------:R-:W2:Y:S02]  /*5d60*/  LDC R4, c[0x0][0x244] ;  /* 0x00009100ff047b82 */ /* 0x000ea40000000800 */
[----:B------:R-:W-:Y:S03]  /*5d70*/  USEL UR7, UR12, 0x4000, !UP0 ;  /* 0x000040000c077887 */ /* 0x000fe6000c000000 */
[----:B------:R-:W-:Y:S02]  /*5d80*/  ULDC UR12, c[0x0][0x2d0] ;  /* 0x0000b400000c7ab9 */ /* 0x000fe40000000800 */
[----:B------:R-:W-:Y:S01]  /*5d90*/  ISETP.GE.AND P3, PT, R218, UR12, PT ;  /* 0x0000000cda007c0c */ /* 0x000fe2000bf66270 */
[----:B------:R-:W-:Y:S01]  /*5da0*/  VIADD R239, R239, UR7 ;  /* 0x00000007efef7c36 */ /* 0x000fe20008000000 */
[----:B------:R-:W-:Y:S01]  /*5db0*/  ISETP.GE.AND P2, PT, R232, UR12, PT ;  /* 0x0000000ce8007c0c */ /* 0x000fe2000bf46270 */
[----:B------:R-:W-:Y:S02]  /*5dc0*/  VIADD R236, R236, UR7 ;  /* 0x00000007ecec7c36 */ /* 0x000fe40008000000 */
[----:B------:R-:W-:Y:S08]  /*5dd0*/  VIADD R208, R208, UR7 ;  /* 0x00000007d0d07c36 */ /* 0x000ff00008000000 */
[----:B------:R3:W-:Y:S04]  /*5de0*/  @P3 STS [R239], RZ ;  /* 0x000000ffef003388 */ /* 0x0007e80000000800 */
[----:B------:R3:W-:Y:S01]  /*5df0*/  @P3 STS [R239+0x4], RZ ;  /* 0x000004ffef003388 */ /* 0x0007e20000000800 */
[----:B-1----:R-:W-:Y:S03]  /*5e00*/  IMAD.U32 R7, R5, -0x40, RZ ;  /* 0xffffffc005077824 */ /* 0x002fe600078e00ff */
[----:B------:R3:W-:Y:S02]  /*5e10*/  @P3 STS [R239+0x8], RZ ;  /* 0x000008ffef003388 */ /* 0x0007e40000000800 */
[-C--:B------:R-:W-:Y:S02]  /*5e20*/  LEA R10, P0, R7, R246.reuse, 0x1 ;  /* 0x000000f6070a7211 */ /* 0x080fe400078008ff */
[----:B------:R3:W-:Y:S01]  /*5e30*/  @P3 STS [R239+0xc], RZ ;  /* 0x00000cffef003388 */ /* 0x0007e20000000800 */
[----:B------:R-:W-:Y:S02]  /*5e40*/  LEA R9, P4, R5, R7, 0x5 ;  /* 0x0000000705097211 */ /* 0x000fe400078828ff */
[-C--:B------:R-:W-:Y:S02]  /*5e50*/  LEA.HI.X.SX32 R11, R7, R247.reuse, 0x1, P0 ;  /* 0x000000f7070b7211 */ /* 0x080fe400000f0eff */
[----:B------:R-:W-:Y:S02]  /*5e60*/  @!P2 LEA R8, P0, R9, R246, 0x1 ;  /* 0x000000f60908a211 */ /* 0x000fe400078008ff */
[----:B------:R-:W-:Y:S01]  /*5e70*/  SHF.R.S32.HI R6, RZ, 0x1f, R7 ;  /* 0x0000001fff067819 */ /* 0x000fe20000011407 */
[----:B------:R-:W-:Y:S01]  /*5e80*/  @!PT LDS RZ, [RZ] ;  /* 0x00000000fffff984 */ /* 0x000fe20000000800 */
[----:B------:R-:W-:Y:S01]  /*5e90*/  @!PT LDS RZ, [RZ] ;  /* 0x00000000fffff984 */ /* 0x000fe20000000800 */
[----:B------:R-:W-:Y:S01]  /*5ea0*/  @!PT LDS RZ, [RZ] ;  /* 0x00000000fffff984 */ /* 0x000fe20000000800 */
[----:B------:R3:W-:Y:S03]  /*5eb0*/  @!P3 LDGSTS.E.BYPASS.LTC128B.128 [R236], desc[UR10][R10.64] ;  /* 0x000000000aecbfae */ /* 0x0007e6000b901d4a */
[C---:B--2---:R-:W-:Y:S01]  /*5ec0*/  LEA.HI.X R246, R5.reuse, R6, R4, 0x5, P4 ;  /* 0x0000000605f67211 */ /* 0x044fe200020f2c04 */
[----:B------:R3:W-:Y:S01]  /*5ed0*/  @P2 STS [R239+0x2000], RZ ;  /* 0x002000ffef002388 */ /* 0x0007e20000000800 */
        /* <DEDUP_REMOVED lines=29> */
.L_x_862:
[----:B------:R-:W-:Y:S01]  /*60b0*/  STS [R225+0x10000], R248 ;  /* 0x010000f8e1007388 */ /* 0x000fe20000000800 */
[----:B------:R-:W-:Y:S01]  /*60c0*/  F2FP.BF16.F32.PACK_AB R182, R182, R185 ;  /* 0x000000b9b6b6723e */ /* 0x000fe200000010ff */
[----:B------:R-:W-:Y:S01]  /*60d0*/  ULDC UR7, c[0x0][0x2dc] ;  /* 0x0000b70000077ab9 */ /* 0x000fe20000000800 */
        /* <DEDUP_REMOVED lines=67> */
[----:B------:R-:W1:Y:S01]  /*6510*/  LDC R6, c[0x0][0x420] ;  /* 0x00010800ff067b82 */ /* 0x000e620000000800 */
[----:B------:R-:W-:Y:S02]  /*6520*/  ULDC UR7, c[0x0][0x2d0] ;  /* 0x0000b40000077ab9 */ /* 0x000fe40000000800 */
        /* <DEDUP_REMOVED lines=37> */
.L_x_863:
[----:B------:R-:W-:Y:S01]  /*6780*/  LDSM.16.M88.4 R32, [R209] ;  /* 0x00000000d120783b */ /* 0x000fe20000000200 */
[----:B------:R-:W-:Y:S02]  /*6790*/  @UP2 UIADD3 UR12, UP0, UR8, -0x100, URZ ;  /* 0xffffff00080c2890 */ /* 0x000fe4000ff1e03f */
[----:B------:R-:W-:Y:S01]  /*67a0*/  UISETP.GT.AND UP1, UPT, UR5, UR38, UPT ;  /* 0x000000260500728c */ /* 0x000fe2000bf24270 */
[----:B------:R-:W1:Y:S01]  /*67b0*/  LDSM.16.MT88.4 R16, [R213+0xc000] ;  /* 0x00c00000d510783b */ /* 0x000e620000004200 */
[----:B------:R-:W-:Y:S03]  /*67c0*/  @UP2 UIADD3.X UR7, UR9, -0x1, URZ, UP0, !UPT ;  /* 0xffffffff09072890 */ /* 0x000fe600087fe43f */
[----:B------:R-:W3:Y:S01]  /*67d0*/  LDSM.16.M88.4 R28, [R209+0x1000] ;  /* 0x00100000d11c783b */ /* 0x000ee20000000200 */
[----:B------:R-:W-:Y:S03]  /*67e0*/  @UP2 UMOV UR8, UR12 ;  /* 0x0000000c00082c82 */ /* 0x000fe60008000000 */
[----:B------:R-:W2:Y:S01]  /*67f0*/  LDSM.16.MT88.4 R100, [R213+0xe000] ;  /* 0x00e00000d564783b */ /* 0x000ea20000004200 */
[----:B------:R-:W-:Y:S01]  /*6800*/  @UP2 UMOV UR9, UR7 ;  /* 0x0000000700092c82 */ /* 0x000fe20008000000 */
[----:B------:R-:W-:Y:S02]  /*6810*/  ULOP3.LUT UR7, UR5, 0x1, URZ, 0xc0, !UPT ;  /* 0x0000000105077892 */ /* 0x000fe4000f8ec03f */
[----:B------:R-:W-:Y:S01]  /*6820*/  LDSM.16.M88.4 R104, [R204] ;  /* 0x00000000cc68783b */ /* 0x000fe20000000200 */
[----:B------:R-:W-:Y:S02]  /*6830*/  UIADD3 UR5, UR5, -0x1, URZ ;  /* 0xffffffff05057890 */ /* 0x000fe4000fffe03f */
[----:B------:R-:W-:Y:S01]  /*6840*/  UISETP.NE.U32.AND UP0, UPT, UR7, 0x1, UPT ;  /* 0x000000010700788c */ /* 0x000fe2000bf05070 */
[----:B------:R-:W4:Y:S04]  /*6850*/  LDSM.16.MT88.4 R124, [R213+0xc800] ;  /* 0x00c80000d57c783b */ /* 0x000f280000004200 */
[----:B------:R-:W4:Y:S04]  /*6860*/  LDSM.16.M88.4 R176, [R204+0x1000] ;  /* 0x00100000ccb0783b */ /* 0x000f280000000200 */
[----:B------:R-:W4:Y:S04]  /*6870*/  LDSM.16.MT88.4 R180, [R213+0xe800] ;  /* 0x00e80000d5b4783b */ /* 0x000f280000004200 */
[----:B------:R-:W-:Y:S04]  /*6880*/  LDSM.16.M88.4 R184, [R202] ;  /* 0x00000000cab8783b */ /* 0x000fe80000000200 */
[----:B------:R-:W4:Y:S04]  /*6890*/  LDSM.16.MT88.4 R188, [R213+0xd000] ;  /* 0x00d00000d5bc783b */ /* 0x000f280000004200 */
[----:B------:R-:W4:Y:S01]  /*68a0*/  LDSM.16.M88.4 R192, [R202+0x1000] ;  /* 0x00100000cac0783b */ /* 0x000f220000000200 */
[-C--:B-1----:R-:W-:Y:S03]  /*68b0*/  HMMA.16816.F32.BF16 R4, R32, R16.reuse, RZ ;  /* 0x000000102004723c */ /* 0x082fe600000418ff */
[----:B------:R-:W-:Y:S03]  /*68c0*/  LDSM.16.MT88.4 R196, [R213+0xd800] ;  /* 0x00d80000d5c4783b */ /* 0x000fe60000004200 */
        /* <DEDUP_REMOVED lines=76> */
[----:B------:R2:W-:Y:S01]  /*6d90*/  REDG.E.ADD.F32.FTZ.RN.STRONG.GPU desc[UR10][R126.64], R10 ;  /* 0x0000000a7e0079a6 */ /* 0x0005e2000c10f38a */
        /* <DEDUP_REMOVED lines=20> */
[-C--:B--2---:R-:W-:Y:S02]  /*6ee0*/  LEA R10, P0, R5, R242.reuse, 0x2 ;  /* 0x000000f2050a7211 */ /* 0x084fe400078010ff */
[-C--:B------:R-:W-:Y:S01]  /*6ef0*/  LEA.HI.X.SX32 R9, R9, R243.reuse, 0x2, P1 ;  /* 0x000000f309097211 */ /* 0x080fe200008f16ff */
[----:B---3--:R-:W-:Y:S01]  /*6f00*/  IMAD.U32 R11, RZ, RZ, UR37 ;  /* 0x00000025ff0b7e24 */ /* 0x008fe2000f8e00ff */
[----:B------:R2:W-:Y:S01]  /*6f10*/  REDG.E.ADD.F32.FTZ.RN.STRONG.GPU desc[UR10][R100.64], R12 ;  /* 0x0000000c640079a6 */ /* 0x0005e2000c10f38a */
[----:B------:R-:W-:Y:S03]  /*6f20*/  IMAD.U32 R107, RZ, RZ, UR33 ;  /* 0x00000021ff6b7e24 */ /* 0x000fe6000f8e00ff */
[-C--:B------:R-:W-:Y:S01]  /*6f30*/  LEA.HI.X.SX32 R5, R11, R243.reuse, 0x2, P2 ;  /* 0x000000f30b057211 */ /* 0x080fe200010f16ff */
[----:B----4-:R-:W-:Y:S04]  /*6f40*/  IMAD.U32 R17, RZ, RZ, UR26 ;  /* 0x0000001aff117e24 */ /* 0x010fe8000f8e00ff */
[----:B------:R3:W-:Y:S01]  /*6f50*/  REDG.E.ADD.F32.FTZ.RN.STRONG.GPU desc[UR10][R4.64], R13 ;  /* 0x0000000d040079a6 */ /* 0x0007e2000c10f38a */
[----:B------:R-:W-:Y:S01]  /*6f60*/  IMAD.U32 R7, RZ, RZ, UR39 ;  /* 0x00000027ff077e24 */ /* 0x000fe2000f8e00ff */
[-C--:B------:R-:W-:Y:S02]  /*6f70*/  LEA R18, P1, R105, R242.reuse, 0x2 ;  /* 0x000000f269127211 */ /* 0x080fe400078210ff */
[----:B------:R4:W-:Y:S01]  /*6f80*/  REDG.E.ADD.F32.FTZ.RN.STRONG.GPU desc[UR10][R8.64], R14 ;  /* 0x0000000e080079a6 */ /* 0x0009e2000c10f38a */
[----:B-1----:R-:W-:Y:S01]  /*6f90*/  IMAD.U32 R19, RZ, RZ, UR32 ;  /* 0x00000020ff137e24 */ /* 0x002fe2000f8e00ff */
[-C--:B------:R-:W-:Y:S02]  /*6fa0*/  LEA.HI.X.SX32 R11, R7, R243.reuse, 0x2, P0 ;  /* 0x000000f3070b7211 */ /* 0x080fe400000f16ff */
[----:B------:R-:W-:Y:S02]  /*6fb0*/  MOV R7, UR33 ;  /* 0x0000002100077c02 */ /* 0x000fe40008000f00 */
[-C--:B------:R-:W-:Y:S01]  /*6fc0*/  LEA.HI.X.SX32 R19, R19, R243.reuse, 0x2, P1 ;  /* 0x000000f313137211 */ /* 0x080fe200008f16ff */
[----:B------:R1:W-:Y:S01]  /*6fd0*/  REDG.E.ADD.F32.FTZ.RN.STRONG.GPU desc[UR10][R10.64], R15 ;  /* 0x0000000f0a0079a6 */ /* 0x0003e2000c10f38a */
[-C--:B------:R-:W-:Y:S01]  /*6fe0*/  LEA R16, P2, R7, R242.reuse, 0x2 ;  /* 0x000000f207107211 */ /* 0x080fe200078410ff */
[----:B------:R-:W-:Y:S02]  /*6ff0*/  IMAD.U32 R7, RZ, RZ, UR26 ;  /* 0x0000001aff077e24 */ /* 0x000fe4000f8e00ff */
[----:B------:R-:W-:Y:S01]  /*7000*/  REDG.E.ADD.F32.FTZ.RN.STRONG.GPU desc[UR10][R242.64+0x100], R20 ;  /* 0x00010014f20079a6 */ /* 0x000fe2000c10f38a */
[-C--:B--2---:R-:W-:Y:S02]  /*7010*/  LEA R100, P0, R17, R242.reuse, 0x2 ;  /* 0x000000f211647211 */ /* 0x084fe400078010ff */
[-C--:B------:R-:W-:Y:S01]  /*7020*/  LEA.HI.X.SX32 R17, R107, R243.reuse, 0x2, P2 ;  /* 0x000000f36b117211 */ /* 0x080fe200010f16ff */
[----:B------:R2:W-:Y:S01]  /*7030*/  REDG.E.ADD.F32.FTZ.RN.STRONG.GPU desc[UR10][R102.64+0x100], R21 ;  /* 0x00010015660079a6 */ /* 0x0005e2000c10f38a */
[-C--:B------:R-:W-:Y:S01]  /*7040*/  LEA.HI.X.SX32 R101, R7, R243.reuse, 0x2, P0 ;  /* 0x000000f307657211 */ /* 0x080fe200000f16ff */
[----:B------:R-:W-:Y:S02]  /*7050*/  IMAD.U32 R7, RZ, RZ, UR25 ;  /* 0x00000019ff077e24 */ /* 0x000fe4000f8e00ff */
[----:B------:R2:W-:Y:S01]  /*7060*/  REDG.E.ADD.F32.FTZ.RN.STRONG.GPU desc[UR10][R16.64], R22 ;  /* 0x00000016100079a6 */ /* 0x0005e2000c10f38a */
[----:B---3--:R-:W-:Y:S02]  /*7070*/  IMAD.U32 R13, RZ, RZ, UR24 ;  /* 0x00000018ff0d7e24 */ /* 0x008fe4000f8e00ff */
[-C--:B------:R-:W-:Y:S01]  /*7080*/  LEA R12, P2, R7, R242.reuse, 0x2 ;  /* 0x000000f2070c7211 */ /* 0x080fe200078410ff */
[----:B------:R3:W-:Y:S01]  /*7090*/  REDG.E.ADD.F32.FTZ.RN.STRONG.GPU desc[UR10][R18.64], R23 ;  /* 0x00000017120079a6 */ /* 0x0007e2000c10f38a */
[----:B------:R-:W-:Y:S02]  /*70a0*/  IMAD.U32 R5, RZ, RZ, UR31 ;  /* 0x0000001fff057e24 */ /* 0x000fe4000f8e00ff */
[----:B----4-:R-:W-:Y:S01]  /*70b0*/  IMAD.U32 R9, RZ, RZ, UR40 ;  /* 0x00000028ff097e24 */ /* 0x010fe2000f8e00ff */
[----:B------:R4:W-:Y:S01]  /*70c0*/  REDG.E.ADD.F32.FTZ.RN.STRONG.GPU desc[UR10][R100.64], R24 ;  /* 0x00000018640079a6 */ /* 0x0009e2000c10f38a */
[----:B------:R-:W-:Y:S03]  /*70d0*/  IMAD.U32 R7, RZ, RZ, UR40 ;  /* 0x00000028ff077e24 */ /* 0x000fe6000f8e00ff */
[-C--:B------:R-:W-:Y:S01]  /*70e0*/  LEA R4, P0, R9, R242.reuse, 0x2 ;  /* 0x000000f209047211 */ /* 0x080fe200078010ff */
[----:B------:R-:W-:Y:S01]  /*70f0*/  IMAD.U32 R9, RZ, RZ, UR31 ;  /* 0x0000001fff097e24 */ /* 0x000fe2000f8e00ff */
[-C--:B-1----:R-:W-:Y:S01]  /*7100*/  LEA R10, P1, R13, R242.reuse, 0x2 ;  /* 0x000000f20d0a7211 */ /* 0x082fe200078210ff */
[----:B------:R-:W-:Y:S02]  /*7110*/  IMAD.U32 R15, RZ, RZ, UR25 ;  /* 0x00000019ff0f7e24 */ /* 0x000fe4000f8e00ff */
[----:B------:R-:W-:Y:S03]  /*7120*/  IMAD.U32 R11, RZ, RZ, UR24 ;  /* 0x00000018ff0b7e24 */ /* 0x000fe6000f8e00ff */
[-C--:B------:R-:W-:Y:S01]  /*7130*/  LEA.HI.X.SX32 R13, R15, R243.reuse, 0x2, P2 ;  /* 0x000000f30f0d7211 */ /* 0x080fe200010f16ff */
[----:B------:R-:W-:Y:S01]  /*7140*/  IMAD.U32 R15, RZ, RZ, UR28 ;  /* 0x0000001cff0f7e24 */ /* 0x000fe2000f8e00ff */
[-C--:B------:R-:W-:Y:S01]  /*7150*/  LEA.HI.X.SX32 R11, R11, R243.reuse, 0x2, P1 ;  /* 0x000000f30b0b7211 */ /* 0x080fe200008f16ff */
[----:B--2---:R-:W-:Y:S01]  /*7160*/  IMAD.U32 R21, RZ, RZ, UR30 ;  /* 0x0000001eff157e24 */ /* 0x004fe2000f8e00ff */
[-C--:B------:R-:W-:Y:S01]  /*7170*/  LEA R6, P1, R5, R242.reuse, 0x2 ;  /* 0x000000f205067211 */ /* 0x080fe200078210ff */
[----:B------:R1:W-:Y:S01]  /*7180*/  REDG.E.ADD.F32.FTZ.RN.STRONG.GPU desc[UR10][R12.64], R25 ;  /* 0x000000190c0079a6 */ /* 0x0003e2000c10f38a */
[-C--:B------:R-:W-:Y:S01]  /*7190*/  LEA.HI.X.SX32 R5, R7, R243.reuse, 0x2, P0 ;  /* 0x000000f307057211 */ /* 0x080fe200000f16ff */
[----:B------:R-:W-:Y:S01]  /*71a0*/  IMAD.U32 R17, RZ, RZ, UR29 ;  /* 0x0000001dff117e24 */ /* 0x000fe2000f8e00ff */
[-C--:B------:R-:W-:Y:S01]  /*71b0*/  LEA.HI.X.SX32 R7, R9, R243.reuse, 0x2, P1 ;  /* 0x000000f309077211 */ /* 0x080fe200008f16ff */
[----:B------:R2:W-:Y:S01]  /*71c0*/  REDG.E.ADD.F32.FTZ.RN.STRONG.GPU desc[UR10][R10.64], R26 ;  /* 0x0000001a0a0079a6 */ /* 0x0005e2000c10f38a */
[----:B------:R-:W-:Y:S01]  /*71d0*/  MOV R9, UR30 ;  /* 0x0000001e00097c02 */ /* 0x000fe20008000f00 */
[----:B---3--:R-:W-:Y:S01]  /*71e0*/  IMAD.U32 R19, RZ, RZ, UR29 ;  /* 0x0000001dff137e24 */ /* 0x008fe2000f8e00ff */
[-C--:B------:R-:W-:Y:S01]  /*71f0*/  LEA R104, P2, R15, R242.reuse, 0x2 ;  /* 0x000000f20f687211 */ /* 0x080fe200078410ff */
[----:B------:R3:W-:Y:S01]  /*7200*/  REDG.E.ADD.F32.FTZ.RN.STRONG.GPU desc[UR10][R4.64], R27 ;  /* 0x0000001b040079a6 */ /* 0x0007e2000c10f38a */
[-C--:B------:R-:W-:Y:S01]  /*7210*/  LEA R18, P0, R9, R242.reuse, 0x2 ;  /* 0x000000f209127211 */ /* 0x080fe200078010ff */
[----:B------:R-:W-:Y:S01]  /*7220*/  IMAD.U32 R23, RZ, RZ, UR27 ;  /* 0x0000001bff177e24 */ /* 0x000fe2000f8e00ff */
[-C--:B----4-:R-:W-:Y:S01]  /*7230*/  LEA R100, P3, R19, R242.reuse, 0x2 ;  /* 0x000000f213647211 */ /* 0x090fe200078610ff */
[----:B------:R-:W-:Y:S01]  /*7240*/  REDG.E.ADD.F32.FTZ.RN.STRONG.GPU desc[UR10][R242.64+0x180], R32 ;  /* 0x00018020f20079a6 */ /* 0x000fe2000c10f38a */
[-C--:B------:R-:W-:Y:S01]  /*7250*/  LEA.HI.X.SX32 R19, R21, R243.reuse, 0x2, P0 ;  /* 0x000000f315137211 */ /* 0x080fe200000f16ff */
[----:B------:R-:W-:Y:S01]  /*7260*/  IMAD.U32 R9, RZ, RZ, UR41 ;  /* 0x00000029ff097e24 */ /* 0x000fe2000f8e00ff */
[-C--:B------:R-:W-:Y:S01]  /*7270*/  LEA.HI.X.SX32 R101, R17, R243.reuse, 0x2, P3 ;  /* 0x000000f311657211 */ /* 0x080fe200018f16ff */
[----:B------:R-:W-:Y:S04]  /*7280*/  REDG.E.ADD.F32.FTZ.RN.STRONG.GPU desc[UR10][R102.64+0x180], R33 ;  /* 0x00018021660079a6 */ /* 0x000fe8000c10f38a */
[----:B------:R-:W-:Y:S04]  /*7290*/  REDG.E.ADD.F32.FTZ.RN.STRONG.GPU desc[UR10][R6.64], R34 ;  /* 0x00000022060079a6 */ /* 0x000fe8000c10f38a */
[----:B------:R-:W-:Y:S01]  /*72a0*/  REDG.E.ADD.F32.FTZ.RN.STRONG.GPU desc[UR10][R18.64], R35 ;  /* 0x00000023120079a6 */ /* 0x000fe2000c10f38a */
[----:B-1----:R-:W-:Y:S03]  /*72b0*/  IMAD.U32 R13, RZ, RZ, UR27 ;  /* 0x0000001bff0d7e24 */ /* 0x002fe6000f8e00ff */
[----:B------:R-:W-:Y:S01]  /*72c0*/  REDG.E.ADD.F32.FTZ.RN.STRONG.GPU desc[UR10][R100.64], R28 ;  /* 0x0000001c640079a6 */ /* 0x000fe2000c10f38a */
[----:B--2---:R-:W-:Y:S01]  /*72d0*/  IMAD.U32 R11, RZ, RZ, UR41 ;  /* 0x00000029ff0b7e24 */ /* 0x004fe2000f8e00ff */
[-C--:B------:R-:W-:Y:S02]  /*72e0*/  LEA R106, P1, R13, R242.reuse, 0x2 ;  /* 0x000000f20d6a7211 */ /* 0x080fe400078210ff */
[----:B------:R-:W-:Y:S01]  /*72f0*/  LDSM.16.MT88.4 R16, [R207+0x2000] ;  /* 0x00200000cf10783b */ /* 0x000fe20000004200 */
[----:B---3--:R-:W-:Y:S01]  /*7300*/  IMAD.U32 R5, RZ, RZ, UR28 ;  /* 0x0000001cff057e24 */ /* 0x008fe2000f8e00ff */
[----:B------:R-:W-:Y:S02]  /*7310*/  LEA R124, P0, R11, R242, 0x2 ;  /* 0x000000f20b7c7211 */ /* 0x000fe400078010ff */
[----:B------:R-:W-:Y:S01]  /*7320*/  LDSM.16.MT88.4 R12, [R0+0x10000] ;  /* 0x01000000000c783b */ /* 0x000fe20000004200 */
[-C--:B------:R-:W-:Y:S02]  /*7330*/  LEA.HI.X.SX32 R107, R23, R243.reuse, 0x2, P1 ;  /* 0x000000f3176b7211 */ /* 0x080fe400008f16ff */
[-C--:B------:R-:W-:Y:S01]  /*7340*/  LEA.HI.X.SX32 R105, R5, R243.reuse, 0x2, P2 ;  /* 0x000000f305697211 */ /* 0x080fe200010f16ff */
[----:B------:R-:W-:Y:S01]  /*7350*/  LDSM.16.MT88.4 R20, [R210+0x10800] ;  /* 0x01080000d214783b */ /* 0x000fe20000004200 */
[----:B------:R-:W-:Y:S02]  /*7360*/  LEA.HI.X.SX32 R125, R9, R243, 0x2, P0 ;  /* 0x000000f3097d7211 */ /* 0x000fe400000f16ff */
[----:B------:R-:W-:Y:S01]  /*7370*/  PLOP3.LUT P1, PT, PT, PT, UP0, 0x80, 0x0 ;  /* 0x000000000000781c */ /* 0x000fe20003f2f008 */
        /* <DEDUP_REMOVED lines=58> */
[----:B------:R-:W-:Y:S02]  /*7720*/  R2UR UR9, R241 ;  /* 0x00000000f10972ca */ /* 0x000fe400000e0000 */
[----:B------:R-:W-:-:S03]  /*7730*/  R2UR UR8, R240 ;  /* 0x00000000f00872ca */ /* 0x000fc600000e0000 */
        /* <DEDUP_REMOVED lines=99> */
[----:B------:R-:W-:Y:S01]  /*7d70*/  UISETP.NE.AND UP0, UPT, UR9, -0x1, UPT ;  /* 0xffffffff0900788c */ /* 0x000fe2000bf05270 */
        /* <DEDUP_REMOVED lines=18> */
[----:B------:R-:W-:Y:S01]  /*7ea0*/  PLOP3.LUT P0, PT, PT, PT, UP0, 0x80, 0x0 ;  /* 0x000000000000781c */ /* 0x000fe20003f0f008 */
[----:B------:R1:W-:Y:S01]  /*7eb0*/  STS [R226+0x4000], R37 ;  /* 0x00400025e2007388 */ /* 0x0003e20000000800 */
[----:B------:R-:W-:-:S03]  /*7ec0*/  @UP0 UIMAD UR5, UR5, UR9, URZ ;  /* 0x00000009050502a4 */ /* 0x000fc6000f8e023f */
[----:B------:R1:W-:Y:S01]  /*7ed0*/  STS [R226+0x4400], R39 ;  /* 0x00440027e2007388 */ /* 0x0003e20000000800 */
[----:B------:R-:W-:Y:S01]  /*7ee0*/  @UP0 UIADD3 UR21, UR13, UR5, URZ ;  /* 0x000000050d150290 */ /* 0x000fe2000fffe03f */
[----:B------:R-:W-:Y:S02]  /*7ef0*/  @UP0 UMOV UR20, UR12 ;  /* 0x0000000c00140c82 */ /* 0x000fe40008000000 */
        /* <DEDUP_REMOVED lines=12> */
[----:B------:R-:W2:Y:S03]  /*7fc0*/  S2R R4, SR_TID.X ;  /* 0x0000000000047919 */ /* 0x000ea60000002100 */
[----:B------:R1:W-:Y:S04]  /*7fd0*/  STS [R228+0x7000], R61 ;  /* 0x0070003de4007388 */ /* 0x0003e80000000800 */
[----:B------:R1:W-:Y:S01]  /*7fe0*/  STS [R228+0x7400], R63 ;  /* 0x0074003fe4007388 */ /* 0x0003e20000000800 */
[----:B------:R-:W-:Y:S05]  /*7ff0*/  @P0 BRA `(.L_x_865) ;  /* 0x0000000000400947 */ /* 0x000fea0003800000 */
[----:B------:R-:W3:Y:S01]  /*8000*/  S2UR UR7, SR_CTAID.Y ;  /* 0x00000000000779c3 */ /* 0x000ee20000002600 */
[----:B------:R-:W-:Y:S01]  /*8010*/  R2UR UR15, R240 ;  /* 0x00000000f00f72ca */ /* 0x000fe200000e0000 */
[----:B------:R-:W-:Y:S01]  /*8020*/  ULDC.64 UR8, c[0x0][0x450] ;  /* 0x0001140000087ab9 */ /* 0x000fe20000000a00 */
[----:B------:R-:W-:-:S11]  /*8030*/  ULDC.64 UR16, c[0x0][0x438] ;  /* 0x00010e0000107ab9 */ /* 0x000fd60000000a00 */
[----:B------:R-:W-:Y:S02]  /*8040*/  USHF.R.S32.HI UR5, URZ, 0x1f, UR15 ;  /* 0x0000001f3f057899 */ /* 0x000fe4000801140f */
[----:B------:R-:W-:Y:S02]  /*8050*/  UIMAD.WIDE.U32 UR12, UR15, UR8, URZ ;  /* 0x000000080f0c72a5 */ /* 0x000fe4000f8e003f */
[----:B------:R-:W-:-:S04]  /*8060*/  UIMAD UR5, UR5, UR8, URZ ;  /* 0x00000008050572a4 */ /* 0x000fc8000f8e023f */
[----:B------:R-:W-:Y:S02]  /*8070*/  UIMAD UR5, UR15, UR9, UR5 ;  /* 0x000000090f0572a4 */ /* 0x000fe4000f8e0205 */
[----:B---3--:R-:W-:Y:S01]  /*8080*/  USHF.R.S32.HI UR15, URZ, 0x1f, UR7 ;  /* 0x0000001f3f0f7899 */ /* 0x008fe20008011407 */
[----:B------:R-:W3:Y:S01]  /*8090*/  S2UR UR7, SR_CTAID.Y ;  /* 0x00000000000779c3 */ /* 0x000ee20000002600 */
[----:B------:R-:W-:Y:S02]  /*80a0*/  UIADD3 UR13, UR13, UR5, URZ ;  /* 0x000000050d0d7290 */ /* 0x000fe4000fffe03f */
[----:B------:R-:W-:Y:S02]  /*80b0*/  UIMAD UR5, UR15, UR16, URZ ;  /* 0x000000100f0572a4 */ /* 0x000fe4000f8e023f */
[----:B---3--:R-:W-:Y:S02]  /*80c0*/  UIMAD.WIDE.U32 UR12, UR7, UR16, UR12 ;  /* 0x00000010070c72a5 */ /* 0x008fe4000f8e000c */
[----:B------:R-:W-:-:S04]  /*80d0*/  UIMAD UR5, UR7, UR17, UR5 ;  /* 0x00000011070572a4 */ /* 0x000fc8000f8e0205 */
[----:B------:R-:W-:Y:S01]  /*80e0*/  UIADD3 UR21, UR13, UR5, URZ ;  /* 0x000000050d157290 */ /* 0x000fe2000fffe03f */
[----:B------:R-:W-:-:S11]  /*80f0*/  UMOV UR20, UR12 ;  /* 0x0000000c00147c82 */ /* 0x000fd60008000000 */
.L_x_865:
[----:B------:R-:W-:Y:S01]  /*8100*/  R2UR UR7, R241 ;  /* 0x00000000f10772ca */ /* 0x000fe200000e0000 */
[----:B------:R-:W-:Y:S01]  /*8110*/  @UP0 ULDC.64 UR12, c[0x0][0x458] ;  /* 0x00011600000c0ab9 */ /* 0x000fe20000000a00 */
[----:B------:R-:W-:Y:S02]  /*8120*/  R2UR UR5, R240 ;  /* 0x00000000f00572ca */ /* 0x000fe400000e0000 */
[----:B------:R-:W-:-:S11]  /*8130*/  LEA R31, R216, UR4, 0x1 ;  /* 0x00000004d81f7c11 */ /* 0x000fd6000f8e08ff */
[----:B------:R-:W-:Y:S02]  /*8140*/  @UP0 UIADD3 UR7, UR5, UR7, URZ ;  /* 0x0000000705070290 */ /* 0x000fe4000fffe03f */
[----:B------:R-:W-:Y:S02]  /*8150*/  USHF.L.U32 UR5, UR14, 0x6, URZ ;  /* 0x000000060e057899 */ /* 0x000fe4000800063f */
[----:B------:R-:W-:Y:S02]  /*8160*/  @UP0 UIMAD.WIDE.U32 UR16, UR7, UR12, URZ ;  /* 0x0000000c071002a5 */ /* 0x000fe4000f8e003f */
[----:B------:R-:W-:-:S04]  /*8170*/  @UP0 UIMAD UR7, UR7, UR13, URZ ;  /* 0x0000000d070702a4 */ /* 0x000fc8000f8e023f */
[----:B------:R-:W-:Y:S01]  /*8180*/  @UP0 UIADD3 UR17, UR17, UR7, URZ ;  /* 0x0000000711110290 */ /* 0x000fe2000fffe03f */
[----:B------:R-:W-:Y:S11]  /*8190*/  @P0 BRA `(.L_x_866) ;  /* 0x00000000003c0947 */ /* 0x000ff60003800000 */
[----:B------:R-:W3:Y:S01]  /*81a0*/  S2UR UR15, SR_CTAID.Y ;  /* 0x00000000000f79c3 */ /* 0x000ee20000002600 */
[----:B------:R-:W-:Y:S01]  /*81b0*/  R2UR UR18, R240 ;  /* 0x00000000f01272ca */ /* 0x000fe200000e0000 */
[----:B------:R-:W-:-:S12]  /*81c0*/  ULDC.64 UR12, c[0x0][0x458] ;  /* 0x00011600000c7ab9 */ /* 0x000fd80000000a00 */
[----:B------:R-:W-:Y:S02]  /*81d0*/  USHF.R.S32.HI UR7, URZ, 0x1f, UR18 ;  /* 0x0000001f3f077899 */ /* 0x000fe40008011412 */
[----:B------:R-:W-:Y:S02]  /*81e0*/  UIMAD.WIDE.U32 UR16, UR18, UR12, URZ ;  /* 0x0000000c121072a5 */ /* 0x000fe4000f8e003f */
[----:B------:R-:W-:-:S04]  /*81f0*/  UIMAD UR7, UR7, UR12, URZ ;  /* 0x0000000c070772a4 */ /* 0x000fc8000f8e023f */
[----:B------:R-:W-:Y:S02]  /*8200*/  UIMAD UR7, UR18, UR13, UR7 ;  /* 0x0000000d120772a4 */ /* 0x000fe4000f8e0207 */
[----:B---3--:R-:W-:Y:S01]  /*8210*/  USHF.R.S32.HI UR22, URZ, 0x1f, UR15 ;  /* 0x0000001f3f167899 */ /* 0x008fe2000801140f */
[----:B------:R-:W3:Y:S01]  /*8220*/  S2UR UR15, SR_CTAID.Y ;  /* 0x00000000000f79c3 */ /* 0x000ee20000002600 */
[----:B------:R-:W-:Y:S01]  /*8230*/  ULDC.64 UR18, c[0x0][0x440] ;  /* 0x0001100000127ab9 */ /* 0x000fe20000000a00 */
[----:B------:R-:W-:Y:S02]  /*8240*/  UIADD3 UR17, UR17, UR7, URZ ;  /* 0x0000000711117290 */ /* 0x000fe4000fffe03f */
[----:B------:R-:W-:-:S04]  /*8250*/  UIMAD UR7, UR22, UR18, URZ ;  /* 0x00000012160772a4 */ /* 0x000fc8000f8e023f */
[----:B---3--:R-:W-:Y:S02]  /*8260*/  UIMAD UR7, UR15, UR19, UR7 ;  /* 0x000000130f0772a4 */ /* 0x008fe4000f8e0207 */
[----:B------:R-:W-:-:S04]  /*8270*/  UIMAD.WIDE.U32 UR16, UR15, UR18, UR16 ;  /* 0x000000120f1072a5 */ /* 0x000fc8000f8e0010 */
[----:B------:R-:W-:-:S12]  /*8280*/  UIADD3 UR17, UR17, UR7, URZ ;  /* 0x0000000711117290 */ /* 0x000fd8000fffe03f */
.L_x_866:
[----:B------:R-:W3:Y:S08]  /*8290*/  S2UR UR18, SR_CTAID.Z ;  /* 0x00000000001279c3 */ /* 0x000ef00000002700 */
[----:B------:R-:W-:Y:S01]  /*82a0*/  BAR.SYNC.DEFER_BLOCKING 0x0 ;  /* 0x0000000000007b1d */ /* 0x000fe20000010000 */
[----:B------:R-:W-:Y:S01]  /*82b0*/  USHF.R.S32.HI UR7, URZ, 0x1f, UR5 ;  /* 0x0000001f3f077899 */ /* 0x000fe20008011405 */
[----:B-1----:R-:W-:Y:S01]  /*82c0*/  SHF.R.S32.HI R37, RZ, 0x1f, R218 ;  /* 0x0000001fff257819 */ /* 0x002fe200000114da */
[----:B------:R-:W-:Y:S01]  /*82d0*/  IMAD.U32 R5, RZ, RZ, UR8 ;  /* 0x00000008ff057e24 */ /* 0x000fe2000f8e00ff */
[----:B--2---:R-:W-:Y:S01]  /*82e0*/  SHF.R.S32.HI R7, RZ, 0x1f, R4 ;  /* 0x0000001fff077819 */ /* 0x004fe20000011404 */
[----:B------:R-:W-:Y:S01]  /*82f0*/  UIMAD UR15, UR7, UR8, URZ ;  /* 0x00000008070f72a4 */ /* 0x000fe2000f8e023f */
[----:B------:R-:W-:Y:S01]  /*8300*/  IMAD.MOV.U32 R36, RZ, RZ, R218 ;  /* 0x000000ffff247224 */ /* 0x000fe200078e00da */
[----:B------:R-:W-:Y:S01]  /*8310*/  UIMAD UR6, UR14, -0x40, UR6 ;  /* 0xffffffc00e0678a4 */ /* 0x000fe2000f8e0206 */
[----:B------:R-:W-:Y:S01]  /*8320*/  LEA.HI R7, R7, R4, RZ, 0x3 ;  /* 0x0000000407077211 */ /* 0x000fe200078f18ff */
[----:B------:R-:W-:Y:S01]  /*8330*/  UIMAD UR15, UR5, UR9, UR15 ;  /* 0x00000009050f72a4 */ /* 0x000fe2000f8e020f */
[----:B------:R-:W-:Y:S01]  /*8340*/  IMAD.WIDE.U32 R8, R5, UR5, R36 ;  /* 0x0000000505087c25 */ /* 0x000fe2000f8e0024 */
[----:B------:R-:W-:Y:S01]  /*8350*/  BSSY B0, `(.L_x_867) ;  /* 0x0000026000007945 */ /* 0x000fe20003800000 */
[----:B------:R-:W-:-:S02]  /*8360*/  SHF.R.S32.HI R30, RZ, 0x3, R7 ;  /* 0x00000003ff1e7819 */ /* 0x000fc40000011407 */
[----:B------:R-:W-:Y:S01]  /*8370*/  VIADD R28, R218, 0x40 ;  /* 0x00000040da1c7836 */ /* 0x000fe20000000000 */
[----:B------:R-:W-:Y:S01]  /*8380*/  IADD3 R6, P0, R8, UR20, RZ ;  /* 0x0000001408067c10 */ /* 0x000fe2000ff1e0ff */
[----:B------:R-:W-:Y:S01]  /*8390*/  IMAD.U32 R5, RZ, RZ, UR15 ;  /* 0x0000000fff057e24 */ /* 0x000fe2000f8e00ff */
[C---:B------:R-:W-:Y:S01]  /*83a0*/  ISETP.GE.AND P3, PT, R30.reuse, UR6, PT ;  /* 0x000000061e007c0c */ /* 0x040fe2000bf66270 */
[----:B------:R-:W-:Y:S01]  /*83b0*/  VIADD R4, R30, 0x20 ;  /* 0x000000201e047836 */ /* 0x000fe20000000000 */
[----:B------:R-:W-:Y:S02]  /*83c0*/  SHF.R.S32.HI R29, RZ, 0x1f, R30 ;  /* 0x0000001fff1d7819 */ /* 0x000fe4000001141e */
[----:B------:R-:W-:Y:S01]  /*83d0*/  IADD3.X R7, R9, UR21, R5, P0, !PT ;  /* 0x0000001509077c10 */ /* 0x000fe200087fe405 */
[----:B---3--:R-:W-:Y:S01]  /*83e0*/  USHF.R.S32.HI UR22, URZ, 0x1f, UR18 ;  /* 0x0000001f3f167899 */ /* 0x008fe20008011412 */
[----:B------:R1:W2:Y:S01]  /*83f0*/  LDS.128 R24, [R31+0xd000] ;  /* 0x00d000001f187984 */ /* 0x0002a20000000c00 */
[----:B------:R-:W-:Y:S01]  /*8400*/  ISETP.GE.AND P2, PT, R4, UR6, PT ;  /* 0x0000000604007c0c */ /* 0x000fe2000bf46270 */
[----:B------:R-:W-:-:S02]  /*8410*/  ULDC.64 UR18, c[0x0][0x468] ;  /* 0x00011a0000127ab9 */ /* 0x000fc40000000a00 */
[----:B------:R1:W3:Y:S01]  /*8420*/  LDS.128 R20, [R31+0xf000] ;  /* 0x00f000001f147984 */ /* 0x0002e20000000c00 */
[----:B------:R-:W-:Y:S01]  /*8430*/  UIMAD UR15, UR22, UR18, URZ ;  /* 0x00000012160f72a4 */ /* 0x000fe2000f8e023f */
[----:B------:R-:W-:Y:S02]  /*8440*/  IMAD.U32 R38, RZ, RZ, UR18 ;  /* 0x00000012ff267e24 */ /* 0x000fe4000f8e00ff */
[----:B------:R1:W4:Y:S02]  /*8450*/  LDS.128 R16, [R31+0x11000] ;  /* 0x011000001f107984 */ /* 0x0003240000000c00 */
[----:B------:R-:W1:Y:S02]  /*8460*/  S2UR UR22, SR_CTAID.Z ;  /* 0x00000000001679c3 */ /* 0x000e640000002700 */
[----:B------:R2:W2:Y:S01]  /*8470*/  LDS.128 R12, [R31+0x13000] ;  /* 0x013000001f0c7984 */ /* 0x0004a20000000c00 */
[----:B-1----:R-:W-:Y:S01]  /*8480*/  UIMAD UR19, UR22, UR19, UR15 ;  /* 0x00000013161372a4 */ /* 0x002fe2000f8e020f */
[----:B------:R-:W-:-:S05]  /*8490*/  IMAD.WIDE.U32 R38, R38, UR22, R6 ;  /* 0x0000001626267c25 */ /* 0x000fca000f8e0006 */
[----:B------:R-:W-:Y:S01]  /*84a0*/  VIADD R33, R39, UR19 ;  /* 0x0000001327217c36 */ /* 0x000fe20008000000 */
[----:B------:R-:W-:Y:S06]  /*84b0*/  @P3 BRA `(.L_x_868) ;  /* 0x00000000003c3947 */ /* 0x000fec0003800000 */
[----:B------:R-:W-:Y:S01]  /*84c0*/  ULDC UR15, c[0x0][0x2d0] ;  /* 0x0000b400000f7ab9 */ /* 0x000fe20000000800 */
[----:B------:R-:W1:Y:S01]  /*84d0*/  LDS.128 R8, [R31+0xe000] ;  /* 0x00e000001f087984 */ /* 0x000e620000000c00 */
[----:B------:R-:W-:Y:S01]  /*84e0*/  ISETP.GE.AND P1, PT, R218, UR15, PT ;  /* 0x0000000fda007c0c */ /* 0x000fe2000bf26270 */
[----:B------:R-:W-:Y:S01]  /*84f0*/  IMAD.MOV.U32 R32, RZ, RZ, R38 ;  /* 0x000000ffff207224 */ /* 0x000fe200078e0026 */
[----:B------:R-:W-:Y:S01]  /*8500*/  ISETP.GE.AND P0, PT, R28, UR15, PT ;  /* 0x0000000f1c007c0c */ /* 0x000fe2000bf06270 */
[----:B------:R-:W-:Y:S01]  /*8510*/  IMAD R35, R29, UR8, RZ ;  /* 0x000000081d237c24 */ /* 0x000fe2000f8e02ff */
[----:B------:R-:W-:Y:S01]  /*8520*/  ULDC.64 UR18, c[0x0][0x3f0] ;  /* 0x0000fc0000127ab9 */ /* 0x000fe20000000a00 */
[----:B------:R-:W-:-:S04]  /*8530*/  IMAD.WIDE.U32 R40, R30, UR8, R32 ;  /* 0x000000081e287c25 */ /* 0x000fc8000f8e0020 */
[----:B------:R-:W-:Y:S01]  /*8540*/  IMAD R32, R30, UR9, R35 ;  /* 0x000000091e207c24 */ /* 0x000fe2000f8e0223 */
[----:B------:R-:W-:-:S03]  /*8550*/  LEA R34, P4, R40, UR18, 0x1 ;  /* 0x0000001228227c11 */ /* 0x000fc6000f8808ff */
[----:B------:R-:W3:Y:S01]  /*8560*/  @!P1 LDS.128 R4, [R31+0xc000] ;  /* 0x00c000001f049984 */ /* 0x000ee20000000c00 */
[----:B------:R-:W-:-:S04]  /*8570*/  IADD3 R32, R32, R41, RZ ;  /* 0x0000002920207210 */ /* 0x000fc80007ffe0ff */
[----:B------:R-:W-:-:S05]  /*8580*/  LEA.HI.X R35, R40, UR19, R32, 0x1, P4 ;  /* 0x0000001328237c11 */ /* 0x000fca000a0f0c20 */
[----:B-1----:R1:W-:Y:S04]  /*8590*/  @!P0 STG.E.128 desc[UR10][R34.64+0x80], R8 ;  /* 0x0000800822008986 */ /* 0x0023e8000c101d0a */
[----:B---3--:R1:W-:Y:S02]  /*85a0*/  @!P1 STG.E.128 desc[UR10][R34.64], R4 ;  /* 0x0000000422009986 */ /* 0x0083e4000c101d0a */
.L_x_868:
[----:B------:R-:W-:Y:S05]  /*85b0*/  BSYNC B0 ;  /* 0x0000000000007941 */ /* 0x000fea0003800000 */
.L_x_867:
        /* <DEDUP_REMOVED lines=15> */
[----:B--2---:R1:W-:Y:S04]  /*86b0*/  @!P1 STG.E.128 desc[UR10][R8.64], R24 ;  /* 0x0000001808009986 */ /* 0x0043e8000c101d0a */
[----:B---3--:R1:W-:Y:S02]  /*86c0*/  @!P0 STG.E.128 desc[UR10][R8.64+0x80], R20 ;  /* 0x0000801408008986 */ /* 0x0083e4000c101d0a */
.L_x_870:
[----:B------:R-:W-:Y:S05]  /*86d0*/  BSYNC B0 ;  /* 0x0000000000007941 */ /* 0x000fea0003800000 */
.L_x_869:
[----:B------:R-:W4:Y:S01]  /*86e0*/  S2UR UR6, SR_CTAID.Z ;  /* 0x00000000000679c3 */ /* 0x000f220000002700 */
[----:B-1----:R1:W1:Y:S01]  /*86f0*/  LDS.128 R8, [R31+0x10000] ;  /* 0x010000001f087984 */ /* 0x0022620000000c00 */
[----:B---3--:R-:W-:Y:S01]  /*8700*/  IMAD.U32 R21, RZ, RZ, UR12 ;  /* 0x0000000cff157e24 */ /* 0x008fe2000f8e00ff */
[----:B------:R-:W-:Y:S01]  /*8710*/  UIMAD UR7, UR7, UR12, URZ ;  /* 0x0000000c070772a4 */ /* 0x000fe2000f8e023f */
[----:B------:R-:W-:Y:S01]  /*8720*/  BSSY B0, `(.L_x_871) ;  /* 0x000001d000007945 */ /* 0x000fe20003800000 */
[----:B------:R3:W1:Y:S01]  /*8730*/  LDS.128 R4, [R31+0x12000] ;  /* 0x012000001f047984 */ /* 0x0006620000000c00 */
[----:B------:R-:W-:Y:S01]  /*8740*/  IMAD.WIDE.U32 R20, R21, UR5, R36 ;  /* 0x0000000515147c25 */ /* 0x000fe2000f8e0024 */
[----:B------:R-:W-:Y:S01]  /*8750*/  UIMAD UR5, UR5, UR13, UR7 ;  /* 0x0000000d050572a4 */ /* 0x000fe2000f8e0207 */
[----:B------:R-:W3:Y:S01]  /*8760*/  S2UR UR8, SR_CTAID.Z ;  /* 0x00000000000879c3 */ /* 0x000ee20000002700 */
[----:B--2---:R-:W-:-:S04]  /*8770*/  IADD3 R24, P0, R20, UR16, RZ ;  /* 0x0000001014187c10 */ /* 0x004fc8000ff1e0ff */
[----:B------:R-:W-:-:S05]  /*8780*/  IMAD.U32 R20, RZ, RZ, UR5 ;  /* 0x00000005ff147e24 */ /* 0x000fca000f8e00ff */
[----:B------:R-:W-:Y:S01]  /*8790*/  IADD3.X R25, R21, UR17, R20, P0, !PT ;  /* 0x0000001115197c10 */ /* 0x000fe200087fe414 */
[----:B----4-:R-:W-:-:S03]  /*87a0*/  USHF.R.S32.HI UR9, URZ, 0x1f, UR6 ;  /* 0x0000001f3f097899 */ /* 0x010fc60008011406 */
[----:B------:R-:W-:Y:S02]  /*87b0*/  ULDC.64 UR6, c[0x0][0x470] ;  /* 0x00011c0000067ab9 */ /* 0x000fe40000000a00 */
[----:B------:R-:W-:Y:S01]  /*87c0*/  UIMAD UR5, UR9, UR6, URZ ;  /* 0x00000006090572a4 */ /* 0x000fe2000f8e023f */
[----:B------:R-:W-:-:S03]  /*87d0*/  MOV R20, UR6 ;  /* 0x0000000600147c02 */ /* 0x000fc60008000f00 */
[----:B---3--:R-:W-:Y:S02]  /*87e0*/  UIMAD UR7, UR8, UR7, UR5 ;  /* 0x00000007080772a4 */ /* 0x008fe4000f8e0205 */
        /* <DEDUP_REMOVED lines=14> */
[----:B-1----:R2:W-:Y:S04]  /*88d0*/  @!P1 STG.E.128 desc[UR10][R22.64], R8 ;  /* 0x0000000816009986 */ /* 0x0025e8000c101d0a */
[----:B------:R2:W-:Y:S02]  /*88e0*/  @!P0 STG.E.128 desc[UR10][R22.64+0x80], R4 ;  /* 0x0000800416008986 */ /* 0x0005e4000c101d0a */
.L_x_872:
[----:B------:R-:W-:Y:S05]  /*88f0*/  BSYNC B0 ;  /* 0x0000000000007941 */ /* 0x000fea0003800000 */
.L_x_871:
[----:B------:R-:W-:Y:S05]  /*8900*/  @P2 BRA `(.L_x_841) ;  /* 0x00000000003c2947 */ /* 0x000fea0003800000 */
[----:B------:R-:W-:Y:S01]  /*8910*/  IADD3 R30, P0, R30, 0x20, RZ ;  /* 0x000000201e1e7810 */ /* 0x000fe20007f1e0ff */
[----:B------:R-:W-:Y:S01]  /*8920*/  ULDC UR5, c[0x0][0x2d0] ;  /* 0x0000b40000057ab9 */ /* 0x000fe20000000800 */
[----:B------:R-:W-:Y:S01]  /*8930*/  MOV R20, R24 ;  /* 0x0000001800147202 */ /* 0x000fe20000000f00 */
[----:B------:R-:W-:Y:S01]  /*8940*/  ULDC.64 UR6, c[0x0][0x3f8] ;  /* 0x0000fe0000067ab9 */ /* 0x000fe20000000a00 */
[----:B------:R-:W-:Y:S01]  /*8950*/  ISETP.GE.AND P1, PT, R218, UR5, PT ;  /* 0x00000005da007c0c */ /* 0x000fe2000bf26270 */
[----:B-12---:R-:W-:Y:S01]  /*8960*/  IMAD.X R5, RZ, RZ, R29, P0 ;  /* 0x000000ffff057224 */ /* 0x006fe200000e061d */
[----:B------:R-:W-:Y:S01]  /*8970*/  ISETP.GE.AND P0, PT, R28, UR5, PT ;  /* 0x000000051c007c0c */ /* 0x000fe2000bf06270 */
[----:B------:R-:W-:-:S04]  /*8980*/  IMAD.WIDE.U32 R6, R30, UR12, R20 ;  /* 0x0000000c1e067c25 */ /* 0x000fc8000f8e0014 */
[----:B------:R-:W-:Y:S01]  /*8990*/  IMAD R5, R5, UR12, RZ ;  /* 0x0000000c05057c24 */ /* 0x000fe2000f8e02ff */
[----:B------:R-:W-:-:S03]  /*89a0*/  LEA R4, P2, R6, UR6, 0x1 ;  /* 0x0000000606047c11 */ /* 0x000fc6000f8408ff */
[----:B------:R-:W-:-:S04]  /*89b0*/  IMAD R5, R30, UR13, R5 ;  /* 0x0000000d1e057c24 */ /* 0x000fc8000f8e0205 */
[----:B------:R-:W-:-:S05]  /*89c0*/  IMAD.IADD R5, R5, 0x1, R7 ;  /* 0x0000000105057824 */ /* 0x000fca00078e0207 */
[----:B------:R-:W-:-:S05]  /*89d0*/  LEA.HI.X R5, R6, UR7, R5, 0x1, P2 ;  /* 0x0000000706057c11 */ /* 0x000fca00090f0c05 */
[----:B------:R3:W-:Y:S04]  /*89e0*/  @!P1 STG.E.128 desc[UR10][R4.64], R16 ;  /* 0x0000001004009986 */ /* 0x0007e8000c101d0a */
[----:B------:R3:W-:Y:S02]  /*89f0*/  @!P0 STG.E.128 desc[UR10][R4.64+0x80], R12 ;  /* 0x0000800c04008986 */ /* 0x0007e4000c101d0a */
.L_x_841:
[----:B------:R-:W-:Y:S05]  /*8a00*/  BSYNC B1 ;  /* 0x0000000000017941 */ /* 0x000fea0003800000 */
.L_x_827:
[----:B------:R-:W-:Y:S01]  /*8a10*/  R2UR UR6, R217 ;  /* 0x00000000d90672ca */ /* 0x000fe200000e0000 */
[----:B------:R-:W-:Y:S02]  /*8a20*/  ULDC UR5, c[0x0][0xc] ;  /* 0x0000030000057ab9 */ /* 0x000fe40000000800 */
[----:B------:R-:W-:-:S10]  /*8a30*/  UIADD3 UR14, UR5, UR14, URZ ;  /* 0x0000000e050e7290 */ /* 0x000fd4000fffe03f */
[----:B------:R-:W-:-:S06]  /*8a40*/  UISETP.GE.AND UP0, UPT, UR14, UR6, UPT ;  /* 0x000000060e00728c */ /* 0x000fcc000bf06270 */
[----:B------:R-:W-:-:S13]  /*8a50*/  PLOP3.LUT P0, PT, PT, PT, UP0, 0x80, 0x0 ;  /* 0x000000000000781c */ /* 0x000fda0003f0f008 */
[----:B------:R-:W-:Y:S05]  /*8a60*/  @P0 BRA `(.L_x_873) ;  /* 0x0000000000040947 */ /* 0x000fea0003800000 */
[----:B------:R-:W-:Y:S05]  /*8a70*/  BRA `(.L_x_874) ;  /* 0xffffff7c00a87947 */ /* 0x000fea000383ffff */
.L_x_873:
[----:B------:R-:W-:Y:S05]  /*8a80*/  EXIT ;  /* 0x000000000000794d */ /* 0x000fea0003800000 */
.L_x_875:
        /* <DEDUP_REMOVED lines=15> */
.L_x_2069:


//--------------------- .text._ZN5flash44flash_bwd_dq_dk_dv_loop_seqk_parallel_kernelI23Flash_bwd_kernel_traitsILi128ELi64ELi64ELi8ELi4ELi2ELi2ELb1ELb0EN7cutlass10bfloat16_tE19Flash_kernel_traitsILi128ELi64ELi64ELi8ES3_EELb0ELb0ELb1ELb0ELb0ELb0ELb1EEEvNS_16Flash_bwd_paramsE --------------------------
	.section	.text._ZN5flash44flash_bwd_dq_dk_dv_loop_seqk_parallel_kernelI23Flash_bwd_kernel_traitsILi128ELi64ELi64ELi8ELi4ELi2ELi2ELb1ELb0EN7cutlass10bfloat16_tE19Flash_kernel_traitsILi128ELi64ELi64ELi8ES3_EELb0ELb0ELb1ELb0ELb0ELb0ELb1EEEvNS_16Flash_bwd_paramsE,"ax",@progbits
	.align	128
        .global         _ZN5flash44flash_bwd_dq_dk_dv_loop_seqk_parallel_kernelI23Flash_bwd_kernel_traitsILi128ELi64ELi64ELi8ELi4ELi2ELi2ELb1ELb0EN7cutlass10bfloat16_tE19Flash_kernel_traitsILi128ELi64ELi64ELi8ES3_EELb0ELb0ELb1ELb0ELb0ELb0ELb1EEEvNS_16Flash_bwd_paramsE
        .type           _ZN5flash44flash_bwd_dq_dk_dv_loop_seqk_parallel_kernelI23Flash_bwd_kernel_traitsILi128ELi64ELi64ELi8ELi4ELi2ELi2ELb1ELb0EN7cutlass10bfloat16_tE19Flash_kernel_traitsILi128ELi64ELi64ELi8ES3_EELb0ELb0ELb1ELb0ELb0ELb0ELb1EEEvNS_16Flash_bwd_paramsE,@function
        .size           _ZN5flash44flash_bwd_dq_dk_dv_loop_seqk_parallel_kernelI23Flash_bwd_kernel_traitsILi128ELi64ELi64ELi8ELi4ELi2ELi2ELb1ELb0EN7cutlass10bfloat16_tE19Flash_kernel_traitsILi128ELi64ELi64ELi8ES3_EELb0ELb0ELb1ELb0ELb0ELb0ELb1EEEvNS_16Flash_bwd_paramsE,(.L_x_2070 - _ZN5flash44flash_bwd_dq_dk_dv_loop_seqk_parallel_kernelI23Flash_bwd_kernel_traitsILi128ELi64ELi64ELi8ELi4ELi2ELi2ELb1ELb0EN7cutlass10bfloat16_tE19Flash_kernel_traitsILi128ELi64ELi64ELi8ES3_EELb0ELb0ELb1ELb0ELb0ELb0ELb1EEEvNS_16Flash_bwd_paramsE)
        .other          _ZN5flash44flash_bwd_dq_dk_dv_loop_seqk_parallel_kernelI23Flash_bwd_kernel_traitsILi128ELi64ELi64ELi8ELi4ELi2ELi2ELb1ELb0EN7cutlass10bfloat16_tE19Flash_kernel_traitsILi128ELi64ELi64ELi8ES3_EELb0ELb0ELb1ELb0ELb0ELb0ELb1EEEvNS_16Flash_bwd_paramsE,@"STO_CUDA_ENTRY STV_DEFAULT"
_ZN5flash44flash_bwd_dq_dk_dv_loop_seqk_parallel_kernelI23Flash_bwd_kernel_traitsILi128ELi64ELi64ELi8ELi4ELi2ELi2ELb1ELb0EN7cutlass10bfloat16_tE19Flash_kernel_traitsILi128ELi64ELi64ELi8ES3_EELb0ELb0ELb1ELb0ELb0ELb0ELb1EEEvNS_16Flash_bwd_paramsE:
.text._ZN5flash44flash_bwd_dq_dk_dv_loop_seqk_parallel_kernelI23Flash_bwd_kernel_traitsILi128ELi64ELi64ELi8ELi4ELi2ELi2ELb1ELb0EN7cutlass10bfloat16_tE19Flash_kernel_traitsILi128ELi64ELi64ELi8ES3_EELb0ELb0ELb1ELb0ELb0ELb0ELb1EEEvNS_16Flash_bwd_paramsE:
        /* <DEDUP_REMOVED lines=38> */
[----:B------:R-:W-:Y:S01]  /*0260*/  LEA.HI R16, R15, R14, RZ, 0x3 ;  /* 0x0000000e0f107211 */ /* 0x000fe200078f18ff */
[----:B------:R-:W-:Y:S01]  /*0270*/  IMAD.IADD R11, R7, 0x1, -R3 ;  /* 0x00000001070b7824 */ /* 0x000fe200078e0a03 */
[----:B------:R-:W-:Y:S02]  /*0280*/  LOP3.LUT R2, R4, 0xffffffe0, RZ, 0xc0, !PT ;  /* 0xffffffe004027812 */ /* 0x000fe400078ec0ff */
[----:B------:R-:W-:Y:S02]  /*0290*/  LOP3.LUT R0, R0, 0xfffffff8, RZ, 0xc0, !PT ;  /* 0xfffffff800007812 */ /* 0x000fe400078ec0ff */
[----:B------:R-:W-:Y:S01]  /*02a0*/  SHF.R.S32.HI R3, RZ, 0x3, R16 ;  /* 0x00000003ff037819 */ /* 0x000fe20000011410 */
[----:B------:R-:W-:Y:S01]  /*02b0*/  IMAD.IADD R4, R14, 0x1, -R2 ;  /* 0x000000010e047824 */ /* 0x000fe200078e0a02 */
[----:B------:R-:W-:Y:S01]  /*02c0*/  LOP3.LUT R5, R16, 0xfffffff8, RZ, 0xc0, !PT ;  /* 0xfffffff810057812 */ /* 0x000fe200078ec0ff */
[----:B------:R-:W-:-:S02]  /*02d0*/  IMAD.IADD R9, R9, 0x1, -R0 ;  /* 0x0000000109097824 */ /* 0x000fc400078e0a00 */
[----:B------:R-:W-:Y:S01]  /*02e0*/  IMAD.SHL.U32 R2, R3, 0x40, RZ ;  /* 0x0000004003027824 */ /* 0x000fe200078e00ff */
[----:B------:R-:W-:Y:S01]  /*02f0*/  SHF.R.S32.HI R6, RZ, 0x1f, R4 ;  /* 0x0000001fff067819 */ /* 0x000fe20000011404 */
[----:B------:R-:W-:Y:S01]  /*0300*/  IMAD.IADD R0, R14, 0x1, -R5 ;  /* 0x000000010e007824 */ /* 0x000fe200078e0a05 */
[----:B------:R-:W-:Y:S02]  /*0310*/  LOP3.LUT R5, R10, 0xfffffff0, RZ, 0xc0, !PT ;  /* 0xfffffff00a057812 */ /* 0x000fe400078ec0ff */
[----:B------:R-:W-:Y:S01]  /*0320*/  LOP3.LUT R3, R2, 0x1c0, RZ, 0xc0, !PT ;  /* 0x000001c002037812 */ /* 0x000fe200078ec0ff */
[----:B------:R-:W-:Y:S01]  /*0330*/  IMAD.SHL.U32 R214, R0, 0x8, RZ ;  /* 0x0000000800d67824 */ /* 0x000fe200078e00ff */
[----:B------:R-:W-:Y:S01]  /*0340*/  LEA.HI R17, R6, R4, RZ, 0x2 ;  /* 0x0000000406117211 */ /* 0x000fe200078f10ff */
[----:B------:R-:W-:Y:S01]  /*0350*/  IMAD.IADD R2, R14, 0x1, -R5 ;  /* 0x000000010e027824 */ /* 0x000fe200078e0a05 */
[----:B------:R-:W-:Y:S01]  /*0360*/  LOP3.LUT P4, RZ, R0, 0x2, RZ, 0xc0, !PT ;  /* 0x0000000200ff7812 */ /* 0x000fe2000788c0ff */
[----:B------:R-:W-:Y:S01]  /*0370*/  VIADD R229, R214, 0x40 ;  /* 0x00000040d6e57836 */ /* 0x000fe20000000000 */
[----:B------:R-:W-:-:S02]  /*0380*/  LOP3.LUT R4, R3, 0x38, R214, 0xf8, !PT ;  /* 0x0000003803047812 */ /* 0x000fc400078ef8d6 */
[----:B------:R-:W-:Y:S02]  /*0390*/  SHF.R.U32.HI R3, RZ, 0x3, R3 ;  /* 0x00000003ff037819 */ /* 0x000fe40000011603 */
[C---:B------:R-:W-:Y:S01]  /*03a0*/  LOP3.LUT P3, RZ, R0.reuse, 0x4, RZ, 0xc0, !PT ;  /* 0x0000000400ff7812 */ /* 0x040fe2000786c0ff */
[----:B------:R-:W-:Y:S01]  /*03b0*/  IMAD.SHL.U32 R0, R0, 0x40, RZ ;  /* 0x0000004000007824 */ /* 0x000fe200078e00ff */
[----:B------:R-:W-:Y:S02]  /*03c0*/  SHF.R.S32.HI R5, RZ, 0x1f, R2 ;  /* 0x0000001fff057819 */ /* 0x000fe40000011402 */
[----:B------:R-:W-:Y:S01]  /*03d0*/  LOP3.LUT R10, R4, R3, RZ, 0x3c, !PT ;  /* 0x00000003040a7212 */ /* 0x000fe200078e3cff */
[----:B------:R-:W-:Y:S01]  /*03e0*/  IMAD.SHL.U32 R3, R194, 0x10, RZ ;  /* 0x00000010c2037824 */ /* 0x000fe200078e00ff */
[----:B------:R-:W-:Y:S02]  /*03f0*/  LEA.HI R12, R5, R2, RZ, 0x3 ;  /* 0x00000002050c7211 */ /* 0x000fe400078f18ff */
[----:B------:R-:W-:-:S02]  /*0400*/  LEA.HI R4, R15, R14, RZ, 0x7 ;  /* 0x0000000e0f047211 */ /* 0x000fc400078f38ff */
        /* <DEDUP_REMOVED lines=28> */
[----:B------:R-:W-:Y:S01]  /*05d0*/  LEA R186, R186, UR5, 0x1 ;  /* 0x00000005baba7c11 */ /* 0x000fe2000f8e08ff */
[----:B------:R-:W-:Y:S01]  /*05e0*/  IMAD.SHL.U32 R7, R3, 0x2, RZ ;  /* 0x0000000203077824 */ /* 0x000fe200078e00ff */
[----:B------:R-:W-:Y:S01]  /*05f0*/  LOP3.LUT R4, R4, 0x18, RZ, 0xc0, !PT ;  /* 0x0000001804047812 */ /* 0x000fe200078ec0ff */
[----:B------:R-:W-:Y:S01]  /*0600*/  IMAD.SHL.U32 R3, R11, 0x20, RZ ;  /* 0x000000200b037824 */ /* 0x000fe200078e00ff */
[----:B------:R-:W-:-:S04]  /*0610*/  LOP3.LUT R0, R0, 0x1c0, RZ, 0xc0, !PT ;  /* 0x000001c000007812 */ /* 0x000fc800078ec0ff */
[----:B------:R-:W-:Y:S02]  /*0620*/  LOP3.LUT R9, R4, 0x20, R3, 0xf8, !PT ;  /* 0x0000002004097812 */ /* 0x000fe400078ef803 */
[----:B------:R-:W-:Y:S02]  /*0630*/  LOP3.LUT R3, R6, 0x1c0, RZ, 0xc0, !PT ;  /* 0x000001c006037812 */ /* 0x000fe400078ec0ff */
[----:B------:R-:W-:-:S05]  /*0640*/  SHF.R.S32.HI R6, RZ, 0x2, R17 ;  /* 0x00000002ff067819 */ /* 0x000fca0000011411 */
[C---:B------:R-:W-:Y:S02]  /*0650*/  IMAD R6, R13.reuse, 0x10, R6 ;  /* 0x000000100d067824 */ /* 0x040fe400078e0206 */
[----:B-1----:R-:W-:Y:S02]  /*0660*/  IMAD.SHL.U32 R2, R8, 0x20, RZ ;  /* 0x0000002008027824 */ /* 0x002fe400078e00ff */
[----:B------:R-:W-:-:S03]  /*0670*/  IMAD R8, R13, 0x400, R7 ;  /* 0x000004000d087824 */ /* 0x000fc600078e0207 */
[----:B------:R-:W-:-:S05]  /*0680*/  LOP3.LUT R5, R2, 0x6, R14, 0xf8, !PT ;  /* 0x0000000602057812 */ /* 0x000fca00078ef80e */
[----:B------:R1:W-:Y:S04]  /*0690*/  STL [R1+0x14], R5 ;  /* 0x0000140501007387 */ /* 0x0003e80000100800 */
[----:B------:R2:W-:Y:S01]  /*06a0*/  STL [R1+0x8], R6 ;  /* 0x0000080601007387 */ /* 0x0005e20000100800 */
        /* <DEDUP_REMOVED lines=33> */
[C---:B------:R-:W-:Y:S02]  /*08c0*/  IMAD.IADD R191, R185.reuse, 0x1, R191 ;  /* 0x00000001b9bf7824 */ /* 0x040fe400078e02bf */
[----:B------:R-:W-:Y:S01]  /*08d0*/  IMAD.IADD R226, R224, 0x1, R225 ;  /* 0x00000001e0e27824 */ /* 0x000fe200078e02e1 */
[----:B------:R2:W-:Y:S01]  /*08e0*/  STL [R1+0x10], R2 ;  /* 0x0000100201007387 */ /* 0x0005e20000100800 */
[----:B------:R-:W-:Y:S02]  /*08f0*/  IMAD.IADD R185, R185, 0x1, R186 ;  /* 0x00000001b9b97824 */ /* 0x000fe400078e02ba */
[----:B------:R-:W-:-:S07]  /*0900*/  IMAD.IADD R225, R225, 0x1, R223 ;  /* 0x00000001e1e17824 */ /* 0x000fce00078e02df */
.L_x_924:
[----:B-12---:R-:W1:Y:S01]  /*0910*/  S2R R49, SR_CTAID.Y ;  /* 0x0000000000317919 */ /* 0x006e620000002600 */
[----:B--2---:R-:W2:Y:S01]  /*0920*/  LDC.64 R2, c[0x0][0x2f0] ;  /* 0x0000bc00ff027b82 */ /* 0x004ea20000000a00 */
[----:B------:R-:W-:Y:S01]  /*0930*/  ISETP.NE.U32.AND P3, PT, RZ, UR12, PT ;  /* 0x0000000cff007c0c */ /* 0x000fe2000bf65070 */
[----:B------:R-:W-:-:S03]  /*0940*/  IMAD.MOV.U32 R0, RZ, RZ, -0x1 ;  /* 0xffffffffff007424 */ /* 0x000fc600078e00ff */
[----:B------:R-:W-:-:S03]  /*0950*/  ISETP.NE.AND.EX P3, PT, RZ, UR13, PT, P3 ;  /* 0x0000000dff007c0c */ /* 0x000fc6000bf65330 */
[----:B---3--:R-:W3:Y:S08]  /*0960*/  LDC.64 R8, c[0x0][0x308] ;  /* 0x0000c200ff087b82 */ /* 0x008ef00000000a00 */
[----:B----4-:R-:W4:Y:S08]  /*0970*/  LDC.U8 R13, c[0x0][0x3c2] ;  /* 0x0000f080ff0d7b82 */ /* 0x010f300000000000 */
[----:B------:R-:W5:Y:S01]  /*0980*/  LDC.64 R4, c[0x0][0x2f8] ;  /* 0x0000be00ff047b82 */ /* 0x000f620000000a00 */
        /* <DEDUP_REMOVED lines=41> */
.L_x_876:
        /* <DEDUP_REMOVED lines=60> */
[-C--:B------:R-:W-:Y:S01]  /*0fe0*/  IMAD.WIDE.U32 R8, R49, R41.reuse, RZ ;  /* 0x0000002931087225 */ /* 0x080fe200078e00ff */
        /* <DEDUP_REMOVED lines=21> */
[----:B------:R-:W-:Y:S01]  /*1140*/  SHF.L.U32 R7, R49, 0x7, RZ ;  /* 0x0000000731077819 */ /* 0x000fe200000006ff */
[----:B------:R-:W-:Y:S01]  /*1150*/  IMAD.IADD R26, R5, 0x1, R9 ;  /* 0x00000001051a7824 */ /* 0x000fe200078e0209 */
[----:B------:R-:W-:Y:S01]  /*1160*/  @P1 MOV R28, R6 ;  /* 0x00000006001c1202 */ /* 0x000fe20000000f00 */
[----:B------:R-:W-:Y:S01]  /*1170*/  @P2 IMAD.IADD R26, R3, 0x1, R8 ;  /* 0x00000001031a2824 */ /* 0x000fe200078e0208 */
[----:B------:R-:W-:Y:S01]  /*1180*/  SHF.L.U64.HI R3, R49, 0x7, R40 ;  /* 0x0000000731037819 */ /* 0x000fe20000010228 */
        /* <DEDUP_REMOVED lines=12> */
[----:B------:R-:W-:Y:S01]  /*1250*/  @P3 SEL R8, R8, R0, !P2 ;  /* 0x0000000008083207 */ /* 0x000fe20005000000 */
[----:B------:R-:W-:-:S02]  /*1260*/  @!P2 IMAD R9, R49, R13, R2 ;  /* 0x0000000d3109a224 */ /* 0x000fc400078e0202 */
[----:B------:R-:W-:Y:S01]  /*1270*/  IMAD.X R5, R20, 0x1, R3, P0 ;  /* 0x0000000114057824 */ /* 0x000fe200000e0603 */
[----:B-1----:R-:W-:Y:S01]  /*1280*/  ISETP.NE.AND P0, PT, R35, RZ, PT ;  /* 0x000000ff2300720c */ /* 0x002fe20003f05270 */
[----:B------:R-:W-:Y:S02]  /*1290*/  IMAD R14, R17, R7, RZ ;  /* 0x00000007110e7224 */ /* 0x000fe400078e02ff */
[----:B------:R-:W-:-:S04]  /*12a0*/  @!P2 IMAD.WIDE.U32 R2, R49, R12, RZ ;  /* 0x0000000c3102a225 */ /* 0x000fc800078e00ff */
[----:B------:R-:W-:-:S04]  /*12b0*/  IMAD.WIDE.U32 R12, R16, R7, RZ ;  /* 0x00000007100c7225 */ /* 0x000fc800078e00ff */
[----:B------:R-:W-:Y:S01]  /*12c0*/  IMAD R16, R16, R5, R14 ;  /* 0x0000000510107224 */ /* 0x000fe200078e020e */
[----:B------:R-:W-:Y:S01]  /*12d0*/  @P2 MOV R14, R4 ;  /* 0x00000004000e2202 */ /* 0x000fe20000000f00 */
[----:B------:R-:W-:Y:S01]  /*12e0*/  @!P2 IMAD.IADD R15, R3, 0x1, R9 ;  /* 0x00000001030fa824 */ /* 0x000fe200078e0209 */
[----:B------:R-:W-:Y:S01]  /*12f0*/  @!P2 MOV R14, R2 ;  /* 0x00000002000ea202 */ /* 0x000fe20000000f00 */
[----:B-----5:R-:W-:-:S04]  /*1300*/  IMAD.WIDE.U32 R2, R34, R10, RZ ;  /* 0x0000000a22027225 */ /* 0x020fc800078e00ff */
[----:B------:R-:W-:Y:S01]  /*1310*/  @!P3 IMAD R5, R49, R244, R48 ;  /* 0x000000f43105b224 */ /* 0x000fe200078e0230 */
[----:B------:R-:W-:Y:S01]  /*1320*/  SEL R10, R2, RZ, P0 ;  /* 0x000000ff020a7207 */ /* 0x000fe20000000000 */
[----:B------:R-:W-:Y:S02]  /*1330*/  @P1 IMAD.IADD R4, R252, 0x1, R50 ;  /* 0x00000001fc041824 */ /* 0x000fe400078e0232 */
[----:B------:R-:W-:Y:S02]  /*1340*/  @P3 IMAD R9, R48, R27, R8 ;  /* 0x0000001b30093224 */ /* 0x000fe400078e0208 */
[----:B------:R-:W-:Y:S02]  /*1350*/  IMAD R7, R34, R11, R3 ;  /* 0x0000000b22077224 */ /* 0x000fe400078e0203 */
[----:B------:R-:W-:Y:S01]  /*1360*/  @!P3 IMAD R9, R5, R29, RZ ;  /* 0x0000001d0509b224 */ /* 0x000fe200078e02ff */
[----:B------:R-:W-:Y:S01]  /*1370*/  SHF.R.S32.HI R29, RZ, 0x1f, R23 ;  /* 0x0000001fff1d7819 */ /* 0x000fe20000011417 */
[----:B------:R-:W-:Y:S01]  /*1380*/  @P1 IMAD R3, R4, R25, RZ ;  /* 0x0000001904031224 */ /* 0x000fe200078e02ff */
[----:B------:R-:W-:Y:S01]  /*1390*/  SEL R27, R7, RZ, P0 ;  /* 0x000000ff071b7207 */ /* 0x000fe20000000000 */
[----:B------:R-:W-:-:S02]  /*13a0*/  IMAD R11, R48, R39, RZ ;  /* 0x00000027300b7224 */ /* 0x000fc400078e02ff */
        /* <DEDUP_REMOVED lines=17> */
.L_x_878:
        /* <DEDUP_REMOVED lines=13> */
.L_x_879:
        /* <DEDUP_REMOVED lines=10> */
.L_x_880:
[----:B------:R-:W-:-:S04]  /*1630*/  IMAD R3, R49, R244, R48 ;  /* 0x000000f431037224 */ /* 0x000fc800078e0230 */
[----:B------:R-:W-:-:S07]  /*1640*/  IMAD R3, R3, R41, RZ ;  /* 0x0000002903037224 */ /* 0x000fce00078e02ff */
.L_x_881:
[----:B------:R-:W1:Y:S01]  /*1650*/  S2R R41, SR_TID.X ;  /* 0x0000000000297919 */ /* 0x000e620000002100 */
[----:B------:R-:W2:Y:S01]  /*1660*/  LDC.64 R16, c[0x0][0x420] ;  /* 0x00010800ff107b82 */ /* 0x000ea20000000a00 */
[----:B------:R-:W-:Y:S01]  /*1670*/  IMAD R244, R39, R244, RZ ;  /* 0x000000f427f47224 */ /* 0x000fe200078e02ff */
[----:B------:R-:W-:Y:S01]  /*1680*/  IADD3 R0, -R203, R220, R23 ;  /* 0x000000dccb007210 */ /* 0x000fe20007ffe117 */
[----:B------:R-:W-:Y:S01]  /*1690*/  ULDC UR4, c[0x0][0x398] ;  /* 0x0000e60000047ab9 */ /* 0x000fe20000000800 */
[----:B------:R-:W-:Y:S01]  /*16a0*/  SHF.R.S32.HI R215, RZ, 0x1f, R214 ;  /* 0x0000001fffd77819 */ /* 0x000fe200000114d6 */
[----:B------:R-:W-:Y:S01]  /*16b0*/  IMAD.SHL.U32 R243, R244, 0x40, RZ ;  /* 0x00000040f4f37824 */ /* 0x000fe200078e00ff */
[----:B------:R-:W-:Y:S01]  /*16c0*/  ULDC.64 UR6, c[0x0][0x428] ;  /* 0x00010a0000067ab9 */ /* 0x000fe20000000a00 */
[----:B------:R-:W-:Y:S01]  /*16d0*/  VIADD R0, R0, -UR4 ;  /* 0x8000000400007c36 */ /* 0x000fe20008000000 */
[----:B------:R-:W3:Y:S01]  /*16e0*/  LDC.64 R46, c[0x0][0x2b0] ;  /* 0x0000ac00ff2e7b82 */ /* 0x000ee20000000a00 */
[----:B------:R-:W-:Y:S01]  /*16f0*/  ULDC.64 UR8, c[0x0][0x258] ;  /* 0x0000960000087ab9 */ /* 0x000fe20000000a00 */
[----:B------:R-:W-:Y:S01]  /*1700*/  IADD3 R2, P3, P2, R12, R243, R11 ;  /* 0x000000f30c027210 */ /* 0x000fe20007a7e00b */
[C---:B------:R-:W-:Y:S01]  /*1710*/  IMAD.IADD R12, R6.reuse, 0x1, R3 ;  /* 0x00000001060c7824 */ /* 0x040fe200078e0203 */
[----:B------:R-:W-:Y:S01]  /*1720*/  SHF.R.S32.HI R4, RZ, 0x1f, R243 ;  /* 0x0000001fff047819 */ /* 0x000fe200000114f3 */
[----:B------:R-:W-:Y:S01]  /*1730*/  IMAD.IADD R11, R6, 0x1, R9 ;  /* 0x00000001060b7824 */ /* 0x000fe200078e0209 */
[----:B------:R-:W-:Y:S01]  /*1740*/  SHF.R.S32.HI R5, RZ, 0x1f, R0 ;  /* 0x0000001fff057819 */ /* 0x000fe20000011400 */
[----:B------:R-:W-:Y:S01]  /*1750*/  ULDC.64 UR10, c[0x0][0x210] ;  /* 0x00008400000a7ab9 */ /* 0x000fe20000000a00 */
[----:B------:R-:W-:Y:S01]  /*1760*/  IADD3.X R8, R7, R4, R37, P3, P2 ;  /* 0x0000000407087210 */ /* 0x000fe20001fe4425 */
[----:B------:R-:W4:Y:S01]  /*1770*/  LDC.64 R44, c[0x0][0x478] ;  /* 0x00011e00ff2c7b82 */ /* 0x000f220000000a00 */
[----:B------:R-:W-:Y:S01]  /*1780*/  IADD3 R10, P3, P2, R10, R2, R21 ;  /* 0x000000020a0a7210 */ /* 0x000fe20007a7e015 */
[----:B------:R-:W-:Y:S01]  /*1790*/  BSSY B1, `(.L_x_877) ;  /* 0x000064f000017945 */ /* 0x000fe20003800000 */
[----:B------:R-:W-:-:S02]  /*17a0*/  IADD3 R2, P4, R214, R14, RZ ;  /* 0x0000000ed6027210 */ /* 0x000fc40007f9e0ff */
[----:B------:R-:W-:Y:S02]  /*17b0*/  LEA.HI R21, R5, R0, RZ, 0x6 ;  /* 0x0000000005157211 */ /* 0x000fe400078f30ff */
[----:B------:R-:W-:Y:S01]  /*17c0*/  IADD3.X R3, R215, R15, RZ, P4, !PT ;  /* 0x0000000fd7037210 */ /* 0x000fe200027fe4ff */
[----:B--2---:R-:W-:Y:S01]  /*17d0*/  IMAD R0, R20, R16, RZ ;  /* 0x0000001014007224 */ /* 0x004fe200078e02ff */
[----:B------:R-:W-:-:S03]  /*17e0*/  IADD3.X R8, R27, R8, R26, P3, P2 ;  /* 0x000000081b087210 */ /* 0x000fc60001fe441a */
[C---:B------:R-:W-:Y:S01]  /*17f0*/  IMAD R7, R6.reuse, R17, R0 ;  /* 0x0000001106077224 */ /* 0x040fe200078e0200 */
[----:B-1----:R-:W-:Y:S01]  /*1800*/  SHF.R.S32.HI R43, RZ, 0x1f, R41 ;  /* 0x0000001fff2b7819 */ /* 0x002fe20000011429 */
[----:B------:R-:W-:-:S03]  /*1810*/  IMAD.WIDE.U32 R2, R6, R16, R2 ;  /* 0x0000001006027225 */ /* 0x000fc600078e0002 */
[-C--:B------:R-:W-:Y:S01]  /*1820*/  LEA.HI R37, R43, R41.reuse, RZ, 0x3 ;  /* 0x000000292b257211 */ /* 0x080fe200078f18ff */
[----:B------:R-:W-:Y:S01]  /*1830*/  IMAD.IADD R3, R3, 0x1, R7 ;  /* 0x0000000103037824 */ /* 0x000fe200078e0207 */
[----:B------:R-:W-:Y:S02]  /*1840*/  LEA.HI R4, R43, R41, RZ, 0x5 ;  /* 0x000000292b047211 */ /* 0x000fe400078f28ff */
[----:B------:R-:W-:Y:S01]  /*1850*/  SHF.R.S32.HI R14, RZ, 0x3, R37 ;  /* 0x00000003ff0e7819 */ /* 0x000fe20000011425 */
[----:B------:R-:W-:Y:S01]  /*1860*/  IMAD.WIDE.U32 R2, R48, UR6, R2 ;  /* 0x0000000630027c25 */ /* 0x000fe2000f8e0002 */
[----:B------:R-:W-:Y:S02]  /*1870*/  LOP3.LUT R0, R4, 0xffffffe0, RZ, 0xc0, !PT ;  /* 0xffffffe004007812 */ /* 0x000fe400078ec0ff */
[----:B------:R-:W-:Y:S01]  /*1880*/  IADD3 R6, P4, R14, R6, RZ ;  /* 0x000000060e067210 */ /* 0x000fe20007f9e0ff */
[----:B----4-:R-:W-:Y:S01]  /*1890*/  IMAD.WIDE R12, R12, 0x4, R44 ;  /* 0x000000040c0c7825 */ /* 0x010fe200078e022c */
[----:B------:R-:W-:-:S02]  /*18a0*/  SHF.R.S32.HI R39, RZ, 0x1f, R14 ;  /* 0x0000001fff277819 */ /* 0x000fc4000001140e */
[----:B------:R-:W-:Y:S01]  /*18b0*/  SHF.R.S32.HI R4, RZ, 0x5, R4 ;  /* 0x00000005ff047819 */ /* 0x000fe20000011404 */
[----:B------:R-:W-:Y:S01]  /*18c0*/  IMAD.IADD R0, R41, 0x1, -R0 ;  /* 0x0000000129007824 */ /* 0x000fe200078e0a00 */
[----:B------:R-:W-:Y:S01]  /*18d0*/  MOV R227, R13 ;  /* 0x0000000d00e37202 */ /* 0x000fe20000000f00 */
[----:B------:R-:W-:Y:S02]  /*18e0*/  IMAD.X R5, R39, 0x1, R20, P4 ;  /* 0x0000000127057824 */ /* 0x000fe400020e0614 */
[----:B------:R-:W-:Y:S02]  /*18f0*/  IMAD R4, R4, R244, R0 ;  /* 0x000000f404047224 */ /* 0x000fe400078e0200 */
[----:B------:R-:W-:Y:S02]  /*1900*/  IMAD R5, R5, R30, RZ ;  /* 0x0000001e05057224 */ /* 0x000fe400078e02ff */
[----:B------:R-:W-:Y:S02]  /*1910*/  IMAD R0, R42, UR6, RZ ;  /* 0x000000062a007c24 */ /* 0x000fe4000f8e02ff */
[----:B------:R-:W-:-:S02]  /*1920*/  IMAD R9, R6, R31, R5 ;  /* 0x0000001f06097224 */ /* 0x000fc400078e0205 */
[----:B------:R-:W-:Y:S01]  /*1930*/  IMAD R5, R48, UR7, R0 ;  /* 0x0000000730057c24 */ /* 0x000fe2000f8e0200 */
[----:B------:R-:W-:Y:S01]  /*1940*/  IADD3 R0, P2, R4, R10, RZ ;  /* 0x0000000a04007210 */ /* 0x000fe20007f5e0ff */
[----:B------:R-:W-:Y:S01]  /*1950*/  ULDC.64 UR6, c[0x0][0x400] ;  /* 0x0001000000067ab9 */ /* 0x000fe20000000a00 */
[----:B------:R-:W-:Y:S02]  /*1960*/  IMAD.WIDE.U32 R6, R6, R30, R214 ;  /* 0x0000001e06067225 */ /* 0x000fe400078e00d6 */
[----:B------:R-:W-:Y:S02]  /*1970*/  LEA.HI.X.SX32 R4, R4, R8, 0x1, P2 ;  /* 0x0000000804047211 */ /* 0x000fe400010f0eff */
[----:B------:R-:W-:Y:S01]  /*1980*/  LEA R181, P2, R0, UR6, 0x2 ;  /* 0x0000000600b57c11 */ /* 0x000fe2000f8410ff */
[----:B------:R-:W-:Y:S01]  /*1990*/  IMAD.MOV.U32 R228, RZ, RZ, R12 ;  /* 0x000000ffffe47224 */ /* 0x000fe200078e000c */
[----:B------:R-:W-:Y:S02]  /*19a0*/  IADD3 R6, P3, R38, R6, RZ ;  /* 0x0000000626067210 */ /* 0x000fe40007f7e0ff */
[----:B------:R-:W-:Y:S01]  /*19b0*/  LEA.HI.X R180, R0, UR7, R4, 0x2, P2 ;  /* 0x0000000700b47c11 */ /* 0x000fe200090f1404 */
[----:B------:R-:W-:Y:S01]  /*19c0*/  IMAD.MOV.U32 R4, RZ, RZ, R2 ;  /* 0x000000ffff047224 */ /* 0x000fe200078e0002 */
[----:B------:R-:W-:Y:S01]  /*19d0*/  SHF.R.S32.HI R2, RZ, 0x6, R21 ;  /* 0x00000006ff027819 */ /* 0x000fe20000011415 */
[----:B------:R-:W-:Y:S01]  /*19e0*/  IMAD R0, R39, R16, RZ ;  /* 0x0000001027007224 */ /* 0x000fe200078e02ff */
[----:B------:R-:W-:Y:S01]  /*19f0*/  IADD3 R5, R3, R5, RZ ;  /* 0x0000000503057210 */ /* 0x000fe20007ffe0ff */
[----:B------:R-:W-:Y:S01]  /*1a00*/  IMAD R3, R42, UR8, RZ ;  /* 0x000000082a037c24 */ /* 0x000fe2000f8e02ff */
[----:B------:R-:W-:Y:S01]  /*1a10*/  VIMNMX R251, RZ, R2, !PT ;  /* 0x00000002fffb7248 */ /* 0x000fe20007fe0100 */
[----:B------:R-:W-:Y:S01]  /*1a20*/  IMAD R0, R14, R17, R0 ;  /* 0x000000110e007224 */ /* 0x000fe200078e0200 */
[----:B------:R-:W-:Y:S01]  /*1a30*/  IADD3.X R7, R32, R7, R9, P3, !PT ;  /* 0x0000000720077210 */ /* 0x000fe20001ffe409 */
[----:B---3--:R-:W-:Y:S01]  /*1a40*/  IMAD.WIDE R8, R11, 0x4, R46 ;  /* 0x000000040b087825 */ /* 0x008fe200078e022e */
[----:B------:R-:W-:-:S03]  /*1a50*/  ISETP.GT.AND P4, PT, R201, R251, PT ;  /* 0x000000fbc900720c */ /* 0x000fc60003f84270 */
[C---:B------:R-:W-:Y:S02]  /*1a60*/  IMAD R3, R48.reuse, UR9, R3 ;  /* 0x0000000930037c24 */ /* 0x040fe4000f8e0203 */
[----:B------:R-:W-:Y:S01]  /*1a70*/  IMAD.WIDE.U32 R10, R48, UR8, R6 ;  /* 0x00000008300a7c25 */ /* 0x000fe2000f8e0006 */
[----:B------:R-:W-:-:S03]  /*1a80*/  ULDC.64 UR8, c[0x0][0x3e0] ;  /* 0x0000f80000087ab9 */ /* 0x000fc60000000a00 */
[----:B------:R-:W-:Y:S01]  /*1a90*/  IMAD.WIDE.U32 R4, R14, R16, R4 ;  /* 0x000000100e047225 */ /* 0x000fe200078e0004 */
[----:B------:R-:W-:Y:S02]  /*1aa0*/  IADD3 R27, R11, R3, RZ ;  /* 0x000000030b1b7210 */ /* 0x000fe40007ffe0ff */
[----:B------:R-:W-:Y:S01]  /*1ab0*/  LEA R204, P3, R10, UR10, 0x1 ;  /* 0x0000000a0acc7c11 */ /* 0x000fe2000f8608ff */
[----:B------:R-:W-:Y:S01]  /*1ac0*/  IMAD.IADD R26, R5, 0x1, R0 ;  /* 0x00000001051a7824 */ /* 0x000fe200078e0200 */
[----:B------:R-:W-:Y:S01]  /*1ad0*/  LEA R206, P2, R4, UR8, 0x1 ;  /* 0x0000000804ce7c11 */ /* 0x000fe2000f8408ff */
[----:B------:R-:W-:Y:S01]  /*1ae0*/  IMAD.MOV.U32 R222, RZ, RZ, R8 ;  /* 0x000000ffffde7224 */ /* 0x000fe200078e0008 */
[----:B------:R-:W-:Y:S01]  /*1af0*/  LEA.HI.X R205, R10, UR11, R27, 0x1, P3 ;  /* 0x0000000b0acd7c11 */ /* 0x000fe200098f0c1b */
[----:B------:R-:W-:Y:S01]  /*1b00*/  IMAD.MOV.U32 R221, RZ, RZ, R9 ;  /* 0x000000ffffdd7224 */ /* 0x000fe200078e0009 */
[----:B------:R-:W-:Y:S01]  /*1b10*/  LEA.HI.X R207, R4, UR9, R26, 0x1, P2 ;  /* 0x0000000904cf7c11 */ /* 0x000fe200090f0c1a */
[----:B------:R-:W-:Y:S01]  /*1b20*/  VIADD R201, R201, 0xffffffff ;  /* 0xffffffffc9c97836 */ /* 0x000fe20000000000 */
[----:B------:R-:W-:Y:S07]  /*1b30*/  @P4 BRA `(.L_x_882) ;  /* 0x0000000800184947 */ /* 0x000fee0003800000 */
        /* <DEDUP_REMOVED lines=25> */
.L_x_883:
        /* <DEDUP_REMOVED lines=13> */
.L_x_884:
        /* <DEDUP_REMOVED lines=11> */
[C---:B------:R-:W-:Y:S01]  /*1e50*/  IMAD R10, R48.reuse, UR7, R10 ;  /* 0x00000007300a7c24 */ /* 0x040fe2000f8e020a */
        /* <DEDUP_REMOVED lines=18> */
.L_x_886:
[----:B------:R-:W-:Y:S05]  /*1f80*/  BSYNC B0 ;  /* 0x0000000000007941 */ /* 0x000fea0003800000 */
.L_x_885:
        /* <DEDUP_REMOVED lines=18> */
.L_x_888:
[----:B------:R-:W-:Y:S05]  /*20b0*/  BSYNC B0 ;  /* 0x0000000000007941 */ /* 0x000fea0003800000 */
.L_x_887:
        /* <DEDUP_REMOVED lines=26> */
.L_x_890:
[----:B------:R-:W-:Y:S05]  /*2260*/  BSYNC B0 ;  /* 0x0000000000007941 */ /* 0x000fea0003800000 */
.L_x_889:
        /* <DEDUP_REMOVED lines=19> */
.L_x_882:
[----:B------:R-:W2:Y:S01]  /*23a0*/  LDL R32, [R1+0x4] ;  /* 0x0000040001207983 */ /* 0x000ea20000100800 */
[----:B------:R-:W-:Y:S01]  /*23b0*/  IMAD R0, R239, -0x40, R203 ;  /* 0xffffffc0ef007824 */ /* 0x000fe200078e02cb */
[----:B------:R-:W-:Y:S01]  /*23c0*/  ULDC.64 UR6, c[0x0][0x268] ;  /* 0x00009a0000067ab9 */ /* 0x000fe20000000a00 */
[C---:B------:R-:W-:Y:S01]  /*23d0*/  VIADD R8, R14.reuse, 0x20 ;  /* 0x000000200e087836 */ /* 0x040fe20000000000 */
[----:B------:R-:W-:Y:S01]  /*23e0*/  BSSY B0, `(.L_x_892) ;  /* 0x0000030000007945 */ /* 0x000fe20003800000 */
[----:B------:R-:W-:Y:S01]  /*23f0*/  IMAD.WIDE.U32 R2, R23, R18, R214 ;  /* 0x0000001217027225 */ /* 0x000fe200078e00d6 */
[----:B------:R-:W-:Y:S01]  /*2400*/  @P0 BAR.SYNC.DEFER_BLOCKING 0x0 ;  /* 0x0000000000000b1d */ /* 0x000fe20000010000 */
[-C--:B------:R-:W-:Y:S02]  /*2410*/  ISETP.GE.AND P6, PT, R14, R0.reuse, PT ;  /* 0x000000000e00720c */ /* 0x080fe40003fc6270 */
[----:B------:R-:W-:Y:S01]  /*2420*/  ISETP.GE.AND P5, PT, R8, R0, PT ;  /* 0x000000000800720c */ /* 0x000fe20003fa6270 */
[----:B------:R-:W-:Y:S01]  /*2430*/  IMAD R7, R29, R18, RZ ;  /* 0x000000121d077224 */ /* 0x000fe200078e02ff */
[----:B------:R-:W-:Y:S01]  /*2440*/  IADD3 R6, P1, R28, R2, RZ ;  /* 0x000000021c067210 */ /* 0x000fe20007f3e0ff */
[----:B------:R-:W-:-:S02]  /*2450*/  IMAD R15, R201, -0x40, R220 ;  /* 0xffffffc0c90f7824 */ /* 0x000fc400078e02dc */
[----:B------:R-:W-:-:S03]  /*2460*/  IMAD R2, R23, R19, R7 ;  /* 0x0000001317027224 */ /* 0x000fc600078e0207 */
[----:B------:R-:W-:Y:S02]  /*2470*/  ISETP.GE.AND P3, PT, R8, R15, PT ;  /* 0x0000000f0800720c */ /* 0x000fe40003f66270 */
[----:B------:R-:W-:Y:S01]  /*2480*/  IADD3.X R7, R33, R3, R2, P1, !PT ;  /* 0x0000000321077210 */ /* 0x000fe20000ffe402 */
[----:B------:R-:W-:Y:S01]  /*2490*/  IMAD R2, R34, UR6, RZ ;  /* 0x0000000622027c24 */ /* 0x000fe2000f8e02ff */
[----:B------:R-:W-:Y:S02]  /*24a0*/  LEA.HI R3, R201, R201, RZ, 0x1 ;  /* 0x000000c9c9037211 */ /* 0x000fe400078f08ff */
[----:B------:R-:W-:Y:S01]  /*24b0*/  ISETP.GE.AND P4, PT, R14, R15, PT ;  /* 0x0000000f0e00720c */ /* 0x000fe20003f86270 */
[C---:B------:R-:W-:Y:S01]  /*24c0*/  IMAD R2, R22.reuse, UR7, R2 ;  /* 0x0000000716027c24 */ /* 0x040fe2000f8e0202 */
[----:B------:R-:W-:Y:S01]  /*24d0*/  LOP3.LUT R28, R3, 0xfffffffe, RZ, 0xc0, !PT ;  /* 0xfffffffe031c7812 */ /* 0x000fe200078ec0ff */
[----:B------:R-:W-:-:S05]  /*24e0*/  IMAD.WIDE.U32 R6, R22, UR6, R6 ;  /* 0x0000000616067c25 */ /* 0x000fca000f8e0006 */
        /* <DEDUP_REMOVED lines=31> */
.L_x_893:
[----:B------:R-:W-:Y:S05]  /*26e0*/  BSYNC B0 ;  /* 0x0000000000007941 */ /* 0x000fea0003800000 */
.L_x_892:
        /* <DEDUP_REMOVED lines=12> */
[----:B------:R-:W5:Y:S01]  /*27b0*/  @!P1 LDC.64 R20, c[0x0][0x220] ;  /* 0x00008800ff149b82 */ /* 0x000f620000000a00 */
[----:B--23--:R-:W-:Y:S01]  /*27c0*/  IMAD R8, R2, R19, R3 ;  /* 0x0000001302087224 */ /* 0x00cfe200078e0203 */
[----:B------:R2:W-:Y:S03]  /*27d0*/  @P1 STS.128 [R0+0x11000], RZ ;  /* 0x011000ff00001388 */ /* 0x0005e60000000c00 */
[----:B------:R-:W-:Y:S01]  /*27e0*/  IMAD.IADD R8, R7, 0x1, R8 ;  /* 0x0000000107087824 */ /* 0x000fe200078e0208 */
[----:B-----5:R-:W-:-:S04]  /*27f0*/  @!P1 LEA R2, P2, R6, R20, 0x1 ;  /* 0x0000001406029211 */ /* 0x020fc800078408ff */
        /* <DEDUP_REMOVED lines=14> */
.L_x_895:
[----:B------:R-:W-:Y:S05]  /*28e0*/  BSYNC B0 ;  /* 0x0000000000007941 */ /* 0x000fea0003800000 */
.L_x_894:
[----:B------:R-:W0:Y:S01]  /*28f0*/  LDGDEPBAR ;  /* 0x00000000000079af */ /* 0x000e220000000000 */
[----:B------:R-:W-:Y:S01]  /*2900*/  BSSY B0, `(.L_x_896) ;  /* 0x0000013000007945 */ /* 0x000fe20003800000 */
[----:B--2---:R-:W-:Y:S02]  /*2910*/  IADD3 R2, R201, -R28, RZ ;  /* 0x8000001cc9027210 */ /* 0x004fe40007ffe0ff */
        /* <DEDUP_REMOVED lines=17> */
.L_x_897:
[----:B------:R-:W-:Y:S05]  /*2a30*/  BSYNC B0 ;  /* 0x0000000000007941 */ /* 0x000fea0003800000 */
.L_x_896:
[----:B------:R1:W-:Y:S01]  /*2a40*/  @P3 STS.128 [R0+0x9000], RZ ;  /* 0x009000ff00003388 */ /* 0x0003e20000000c00 */
[----:B------:R-:W-:Y:S01]  /*2a50*/  ISETP.NE.AND P0, PT, R2, 0x1, PT ;  /* 0x000000010200780c */ /* 0x000fe20003f05270 */
[----:B------:R-:W-:Y:S01]  /*2a60*/  VIADD R2, R32, 0x2000 ;  /* 0x0000200020027836 */ /* 0x000fe20000000000 */
[----:B------:R-:W-:Y:S01]  /*2a70*/  BSSY B0, `(.L_x_898) ;  /* 0x0000018000007945 */ /* 0x000fe20003800000 */
[----:B------:R1:W-:Y:S03]  /*2a80*/  @P3 STS.128 [R0+0xb000], RZ ;  /* 0x00b000ff00003388 */ /* 0x0003e60000000c00 */
[----:B------:R-:W-:Y:S01]  /*2a90*/  SEL R200, R2, R32, !P0 ;  /* 0x0000002002c87207 */ /* 0x000fe20004000000 */
[----:B------:R-:W-:Y:S06]  /*2aa0*/  @P3 BRA `(.L_x_899) ;  /* 0x0000000000503947 */ /* 0x000fec0003800000 */
[----:B------:R-:W-:Y:S02]  /*2ab0*/  ULDC UR6, c[0x0][0x2d0] ;  /* 0x0000b40000067ab9 */ /* 0x000fe40000000800 */
[----:B------:R-:W-:-:S13]  /*2ac0*/  ISETP.GE.AND P2, PT, R214, UR6, PT ;  /* 0x00000006d6007c0c */ /* 0x000fda000bf46270 */
[C---:B------:R-:W-:Y:S01]  /*2ad0*/  @!P2 LEA R2, P1, R16.reuse, R206, 0x6 ;  /* 0x000000ce1002a211 */ /* 0x040fe200078230ff */
        /* <DEDUP_REMOVED lines=10> */
[----:B-1----:R-:W-:Y:S02]  /*2b80*/  LEA.HI.X R3, R16, R26, R17, 0x5, P1 ;  /* 0x0000001a10037211 */ /* 0x002fe400008f2c11 */
[----:B------:R-:W-:-:S04]  /*2b90*/  LEA R2, P1, R4, UR8, 0x1 ;  /* 0x0000000804027c11 */ /* 0x000fc8000f8208ff */
[----:B------:R-:W-:-:S05]  /*2ba0*/  LEA.HI.X R3, R4, UR9, R3, 0x1, P1 ;  /* 0x0000000904037c11 */ /* 0x000fca00088f0c03 */
[----:B------:R-:W-:Y:S01]  /*2bb0*/  @!PT LDS RZ, [RZ] ;  /* 0x00000000fffff984 */ /* 0x000fe20000000800 */
[----:B------:R-:W-:Y:S01]  /*2bc0*/  @!PT LDS RZ, [RZ] ;  /* 0x00000000fffff984 */ /* 0x000fe20000000800 */
[----:B------:R-:W-:Y:S01]  /*2bd0*/  @!PT LDS RZ, [RZ] ;  /* 0x00000000fffff984 */ /* 0x000fe20000000800 */
[----:B------:R1:W-:Y:S04]  /*2be0*/  LDGSTS.E.BYPASS.LTC128B.128 [R0+0xb000], desc[UR16][R2.64+0x80] ;  /* 0x0b00008002007fae */ /* 0x0003e8000b901d50 */
.L_x_899:
[----:B------:R-:W-:Y:S05]  /*2bf0*/  BSYNC B0 ;  /* 0x0000000000007941 */ /* 0x000fea0003800000 */
.L_x_898:
        /* <DEDUP_REMOVED lines=12> */
.L_x_901:
        /* <DEDUP_REMOVED lines=20> */
.L_x_902:
[----:B------:R-:W-:Y:S05]  /*2e00*/  BSYNC B0 ;  /* 0x0000000000007941 */ /* 0x000fea0003800000 */
.L_x_900:
        /* <DEDUP_REMOVED lines=13> */
.L_x_904:
[----:B------:R-:W-:Y:S02]  /*2ee0*/  ULDC UR6, c[0x0][0x2d0] ;  /* 0x0000b40000067ab9 */ /* 0x000fe40000000800 */
[----:B------:R-:W-:Y:S02]  /*2ef0*/  ISETP.GE.AND P2, PT, R214, UR6, PT ;  /* 0x00000006d6007c0c */ /* 0x000fe4000bf46270 */
[----:B------:R-:W-:-:S11]  /*2f00*/  ISETP.GE.AND P1, PT, R229, UR6, PT ;  /* 0x00000006e5007c0c */ /* 0x000fd6000bf26270 */
[C---:B-1----:R-:W-:Y:S01]  /*2f10*/  @!P2 LEA R2, P3, R30.reuse, R204, 0x6 ;  /* 0x000000cc1e02a211 */ /* 0x042fe200078630ff */
        /* <DEDUP_REMOVED lines=13> */
[----:B-----5:R-:W-:-:S04]  /*2ff0*/  IADD3 R3, P2, R10, R4, RZ ;  /* 0x000000040a037210 */ /* 0x020fc80007f5e0ff */
[----:B------:R-:W-:Y:S01]  /*3000*/  IADD3.X R4, R27, R5, R6, P2, !PT ;  /* 0x000000051b047210 */ /* 0x000fe200017fe406 */
[----:B------:R-:W-:Y:S08]  /*3010*/  @P1 BRA `(.L_x_905) ;  /* 0x0000000000181947 */ /* 0x000ff00003800000 */
[----:B------:R-:W-:-:S04]  /*3020*/  LEA R2, P1, R3, UR10, 0x1 ;  /* 0x0000000a03027c11 */ /* 0x000fc8000f8208ff */
[----:B------:R-:W-:-:S05]  /*3030*/  LEA.HI.X R3, R3, UR11, R4, 0x1, P1 ;  /* 0x0000000b03037c11 */ /* 0x000fca00088f0c04 */
[----:B------:R-:W-:Y:S01]  /*3040*/  @!PT LDS RZ, [RZ] ;  /* 0x00000000fffff984 */ /* 0x000fe20000000800 */
[----:B------:R-:W-:Y:S01]  /*3050*/  @!PT LDS RZ, [RZ] ;  /* 0x00000000fffff984 */ /* 0x000fe20000000800 */
[----:B------:R-:W-:Y:S01]  /*3060*/  @!PT LDS RZ, [RZ] ;  /* 0x00000000fffff984 */ /* 0x000fe20000000800 */
[----:B------:R1:W-:Y:S04]  /*3070*/  LDGSTS.E.BYPASS.LTC128B.128 [R200+0x3000], desc[UR16][R2.64+0x80] ;  /* 0x0300008002c87fae */ /* 0x0003e8000b901d50 */
.L_x_905:
[----:B------:R-:W-:Y:S05]  /*3080*/  BSYNC B0 ;  /* 0x0000000000007941 */ /* 0x000fea0003800000 */
.L_x_903:
[----:B------:R-:W5:Y:S01]  /*3090*/  LDL R7, [R1+0x8] ;  /* 0x0000080001077983 */ /* 0x000f620000100800 */
[-C--:B-1----:R-:W-:Y:S01]  /*30a0*/  IMAD.WIDE.U32 R2, R23, R24.reuse, R214 ;  /* 0x0000001817027225 */ /* 0x082fe200078e00d6 */
[----:B------:R-:W-:Y:S01]  /*30b0*/  ULDC.64 UR6, c[0x0][0x260] ;  /* 0x0000980000067ab9 */ /* 0x000fe20000000a00 */
[----:B------:R-:W-:Y:S01]  /*30c0*/  BSSY B0, `(.L_x_906) ;  /* 0x0000030000007945 */ /* 0x000fe20003800000 */
[----:B------:R1:W-:Y:S01]  /*30d0*/  @P6 STS.128 [R0+0xc000], RZ ;  /* 0x00c000ff00006388 */ /* 0x0003e20000000c00 */
[----:B------:R-:W-:Y:S01]  /*30e0*/  IMAD R4, R29, R24, RZ ;  /* 0x000000181d047224 */ /* 0x000fe200078e02ff */
[----:B------:R-:W-:Y:S01]  /*30f0*/  MOV R216, 0x7f800000 ;  /* 0x7f80000000d87802 */ /* 0x000fe20000000f00 */
[----:B------:R-:W-:Y:S01]  /*3100*/  IMAD.MOV.U32 R217, RZ, RZ, 0x7f800000 ;  /* 0x7f800000ffd97424 */ /* 0x000fe200078e00ff */
[----:B------:R1:W-:Y:S01]  /*3110*/  @P6 STS.128 [R0+0xe000], RZ ;  /* 0x00e000ff00006388 */ /* 0x0003e20000000c00 */
[----:B------:R-:W-:Y:S01]  /*3120*/  IMAD R5, R23, R25, R4 ;  /* 0x0000001917057224 */ /* 0x000fe200078e0204 */
[----:B------:R-:W-:Y:S01]  /*3130*/  IADD3 R4, P1, R35, R2, RZ ;  /* 0x0000000223047210 */ /* 0x000fe20007f3e0ff */
[----:B------:R-:W-:-:S03]  /*3140*/  IMAD R2, R34, UR6, RZ ;  /* 0x0000000622027c24 */ /* 0x000fc6000f8e02ff */
[----:B------:R-:W-:Y:S01]  /*3150*/  IADD3.X R5, R36, R3, R5, P1, !PT ;  /* 0x0000000324057210 */ /* 0x000fe20000ffe405 */
[C---:B------:R-:W-:Y:S02]  /*3160*/  IMAD R2, R22.reuse, UR7, R2 ;  /* 0x0000000716027c24 */ /* 0x040fe4000f8e0202 */
[----:B------:R-:W-:-:S05]  /*3170*/  IMAD.WIDE.U32 R4, R22, UR6, R4 ;  /* 0x0000000616047c25 */ /* 0x000fca000f8e0004 */
[----:B------:R-:W-:Y:S01]  /*3180*/  IADD3 R11, R5, R2, RZ ;  /* 0x00000002050b7210 */ /* 0x000fe20007ffe0ff */
[C---:B-----5:R-:W-:Y:S01]  /*3190*/  VIADD R6, R7.reuse, 0x8 ;  /* 0x0000000807067836 */ /* 0x060fe20000000000 */
[----:B------:R-:W-:Y:S01]  /*31a0*/  SHF.R.S32.HI R3, RZ, 0x1f, R7 ;  /* 0x0000001fff037819 */ /* 0x000fe20000011407 */
[C---:B------:R-:W-:Y:S01]  /*31b0*/  IMAD.SHL.U32 R250, R7.reuse, 0x4, RZ ;  /* 0x0000000407fa7824 */ /* 0x040fe200078e00ff */
[CC--:B------:R-:W-:Y:S02]  /*31c0*/  ISETP.GE.AND P2, PT, R7.reuse, R15.reuse, PT ;  /* 0x0000000f0700720c */ /* 0x0c0fe40003f46270 */
[----:B------:R-:W-:Y:S02]  /*31d0*/  ISETP.GE.AND P1, PT, R6, R15, PT ;  /* 0x0000000f0600720c */ /* 0x000fe40003f26270 */
[----:B------:R-:W-:Y:S02]  /*31e0*/  SHF.L.U64.HI R249, R7, 0x2, R3 ;  /* 0x0000000207f97819 */ /* 0x000fe40000010203 */
[----:B------:R-:W-:-:S04]  /*31f0*/  IADD3 R6, P3, R250, R222, RZ ;  /* 0x000000defa067210 */ /* 0x000fc80007f7e0ff */
[----:B------:R-:W-:Y:S01]  /*3200*/  IADD3.X R7, R249, R221, RZ, P3, !PT ;  /* 0x000000ddf9077210 */ /* 0x000fe20001ffe4ff */
[----:B-1----:R-:W-:Y:S08]  /*3210*/  @P6 BRA `(.L_x_907) ;  /* 0x0000000000686947 */ /* 0x002ff00003800000 */
        /* <DEDUP_REMOVED lines=9> */
[----:B---3--:R-:W1:Y:S01]  /*32b0*/  @!P4 LDC.64 R8, c[0x0][0x218] ;  /* 0x00008600ff08cb82 */ /* 0x008e620000000a00 */
        /* <DEDUP_REMOVED lines=16> */
.L_x_907:
[----:B------:R-:W-:Y:S05]  /*33c0*/  BSYNC B0 ;  /* 0x0000000000007941 */ /* 0x000fea0003800000 */
.L_x_906:
        /* <DEDUP_REMOVED lines=12> */
[----:B-1-3--:R-:W1:Y:S01]  /*3490*/  @!P4 LDC.64 R8, c[0x0][0x218] ;  /* 0x00008600ff08cb82 */ /* 0x00ae620000000a00 */
        /* <DEDUP_REMOVED lines=18> */
.L_x_909:
[----:B------:R-:W-:Y:S05]  /*35c0*/  BSYNC B0 ;  /* 0x0000000000007941 */ /* 0x000fea0003800000 */
.L_x_908:
[----:B-1234-:R-:W-:Y:S01]  /*35d0*/  LEA.HI R0, R43, R41, RZ, 0x4 ;  /* 0x000000292b007211 */ /* 0x01efe200078f20ff */
[----:B------:R-:W0:Y:S01]  /*35e0*/  LDGDEPBAR ;  /* 0x00000000000079af */ /* 0x000e220000000000 */
[----:B------:R-:W-:-:S03]  /*35f0*/  LOP3.LUT R3, R37, 0xfffffff8, RZ, 0xc0, !PT ;  /* 0xfffffff825037812 */ /* 0x000fc600078ec0ff */
[----:B------:R1:W5:Y:S01]  /*3600*/  @!P2 LDG.E R216, desc[UR16][R6.64] ;  /* 0x0000001006d8a981 */ /* 0x000362000c1e1900 */
[----:B------:R-:W-:-:S03]  /*3610*/  LOP3.LUT R0, R0, 0xfffffff0, RZ, 0xc0, !PT ;  /* 0xfffffff000007812 */ /* 0x000fc600078ec0ff */
[----:B------:R1:W5:Y:S01]  /*3620*/  @!P1 LDG.E R217, desc[UR16][R6.64+0x20] ;  /* 0x0000201006d99981 */ /* 0x000362000c1e1900 */
[----:B------:R-:W-:Y:S01]  /*3630*/  IMAD.IADD R3, R41, 0x1, -R3 ;  /* 0x0000000129037824 */ /* 0x000fe200078e0a03 */
[----:B------:R-:W-:Y:S01]  /*3640*/  LEA R144, R199, UR5, 0x1 ;  /* 0x00000005c7907c11 */ /* 0x000fe2000f8e08ff */
[----:B------:R-:W-:Y:S01]  /*3650*/  IMAD.IADD R0, R41, 0x1, -R0 ;  /* 0x0000000129007824 */ /* 0x000fe200078e0a00 */
[----:B------:R-:W2:Y:S01]  /*3660*/  LDC R218, c[0x0][0x394] ;  /* 0x0000e500ffda7b82 */ /* 0x000ea20000000800 */
[----:B------:R-:W-:Y:S01]  /*3670*/  IMAD.MOV.U32 R168, RZ, RZ, 0x20 ;  /* 0x00000020ffa87424 */ /* 0x000fe200078e00ff */
[----:B------:R-:W-:Y:S01]  /*3680*/  LOP3.LUT P3, RZ, R3, 0x2, RZ, 0xc0, !PT ;  /* 0x0000000203ff7812 */ /* 0x000fe2000786c0ff */
[C---:B------:R-:W-:Y:S01]  /*3690*/  IMAD.SHL.U32 R219, R244.reuse, 0x10, RZ ;  /* 0x00000010f4db7824 */ /* 0x040fe200078e00ff */
[----:B------:R-:W-:Y:S01]  /*36a0*/  SHF.R.S32.HI R2, RZ, 0x1f, R0 ;  /* 0x0000001fff027819 */ /* 0x000fe20000011400 */
[----:B------:R-:W-:Y:S01]  /*36b0*/  IMAD.SHL.U32 R211, R244, 0x8, RZ ;  /* 0x00000008f4d37824 */ /* 0x000fe200078e00ff */
[----:B------:R-:W-:Y:S01]  /*36c0*/  SEL R168, R168, 0xffffffe0, !P3 ;  /* 0xffffffe0a8a87807 */ /* 0x000fe20005800000 */
[C---:B------:R-:W-:Y:S01]  /*36d0*/  VIADD R5, R219.reuse, 0x40 ;  /* 0x00000040db057836 */ /* 0x040fe20000000000 */
[----:B------:R-:W-:Y:S01]  /*36e0*/  LEA.HI R2, R2, R0, RZ, 0x3 ;  /* 0x0000000002027211 */ /* 0x000fe200078f18ff */
[----:B------:R-:W-:Y:S01]  /*36f0*/  VIADD R4, R219, 0x60 ;  /* 0x00000060db047836 */ /* 0x000fe20000000000 */
[----:B------:R-:W-:Y:S01]  /*3700*/  CS2R R94, SRZ ;  /* 0x00000000005e7805 */ /* 0x000fe2000001ff00 */
[----:B------:R-:W-:Y:S01]  /*3710*/  IMAD.IADD R168, R168, 0x1, R188 ;  /* 0x00000001a8a87824 */ /* 0x000fe200078e02bc */
[----:B------:R-:W-:-:S04]  /*3720*/  DEPBAR.LE SB0, 0x1 ;  /* 0x000080400000791a */ /* 0x000fc80000000000 */
[----:B------:R-:W-:Y:S01]  /*3730*/  BAR.SYNC.DEFER_BLOCKING 0x0 ;  /* 0x0000000000007b1d */ /* 0x000fe20000010000 */
[----:B------:R-:W-:Y:S01]  /*3740*/  LOP3.LUT R2, R2, 0xfffffff8, RZ, 0xc0, !PT ;  /* 0xfffffff802027812 */ /* 0x000fe200078ec0ff */
[----:B------:R-:W-:Y:S01]  /*3750*/  VIADD R8, R219, 0x20 ;  /* 0x00000020db087836 */ /* 0x000fe20000000000 */
[----:B------:R-:W-:Y:S01]  /*3760*/  CS2R R92, SRZ ;  /* 0x00000000005c7805 */ /* 0x000fe2000001ff00 */
[C---:B------:R-:W-:Y:S01]  /*3770*/  IMAD.IADD R5, R211.reuse, 0x1, R5 ;  /* 0x00000001d3057824 */ /* 0x040fe200078e0205 */
[----:B------:R-:W-:Y:S01]  /*3780*/  CS2R R98, SRZ ;  /* 0x0000000000627805 */ /* 0x000fe2000001ff00 */
[----:B------:R-:W-:Y:S01]  /*3790*/  IMAD.IADD R0, R0, 0x1, -R2 ;  /* 0x0000000100007824 */ /* 0x000fe200078e0a02 */
[----:B------:R-:W-:Y:S01]  /*37a0*/  CS2R R96, SRZ ;  /* 0x0000000000607805 */ /* 0x000fe2000001ff00 */
[C---:B------:R-:W-:Y:S01]  /*37b0*/  IMAD.IADD R4, R211.reuse, 0x1, R4 ;  /* 0x00000001d3047824 */ /* 0x040fe200078e0204 */
[----:B------:R-:W-:Y:S01]  /*37c0*/  CS2R R90, SRZ ;  /* 0x00000000005a7805 */ /* 0x000fe2000001ff00 */
[----:B------:R-:W-:Y:S01]  /*37d0*/  IMAD.IADD R3, R211, 0x1, R8 ;  /* 0x00000001d3037824 */ /* 0x000fe200078e0208 */
[----:B------:R-:W-:Y:S01]  /*37e0*/  R2P PR, R0, 0x6 ;  /* 0x0000000600007804 */ /* 0x000fe20000000000 */
[----:B------:R-:W-:Y:S01]  /*37f0*/  IMAD.IADD R0, R23, 0x1, R220 ;  /* 0x0000000117007824 */ /* 0x000fe200078e02dc */
[----:B------:R-:W-:Y:S01]  /*3800*/  CS2R R88, SRZ ;  /* 0x0000000000587805 */ /* 0x000fe2000001ff00 */
[----:B------:R-:W-:Y:S01]  /*3810*/  IMAD.MOV.U32 R192, RZ, RZ, 0x20 ;  /* 0x00000020ffc07424 */ /* 0x000fe200078e00ff */
[----:B------:R-:W-:Y:S01]  /*3820*/  CS2R R86, SRZ ;  /* 0x0000000000567805 */ /* 0x000fe2000001ff00 */
[----:B------:R-:W-:Y:S01]  /*3830*/  IMAD.IADD R236, R211, 0x1, R5 ;  /* 0x00000001d3ec7824 */ /* 0x000fe200078e0205 */
[----:B------:R-:W-:Y:S01]  /*3840*/  IADD3 R0, -R203, 0x40, R0 ;  /* 0x00000040cb007810 */ /* 0x000fe20007ffe100 */
[C---:B------:R-:W-:Y:S01]  /*3850*/  IMAD.IADD R233, R211.reuse, 0x1, R4 ;  /* 0x00000001d3e97824 */ /* 0x040fe200078e0204 */
[----:B------:R-:W-:Y:S01]  /*3860*/  SEL R192, R192, 0xffffffe0, !P1 ;  /* 0xffffffe0c0c07807 */ /* 0x000fe20004800000 */
[----:B------:R-:W-:Y:S01]  /*3870*/  IMAD.IADD R238, R211, 0x1, R3 ;  /* 0x00000001d3ee7824 */ /* 0x000fe200078e0203 */
[----:B------:R-:W-:Y:S01]  /*3880*/  CS2R R84, SRZ ;  /* 0x0000000000547805 */ /* 0x000fe2000001ff00 */
[----:B------:R-:W-:Y:S01]  /*3890*/  VIADD R0, R0, -UR4 ;  /* 0x8000000400007c36 */ /* 0x000fe20008000000 */
[----:B------:R-:W-:Y:S01]  /*38a0*/  CS2R R78, SRZ ;  /* 0x00000000004e7805 */ /* 0x000fe2000001ff00 */
[----:B------:R1:W3:Y:S01]  /*38b0*/  LDSM.16.M88.4 R108, [R144+0x10000] ;  /* 0x01000000906c783b */ /* 0x0002e20000000200 */
[----:B------:R-:W-:Y:S01]  /*38c0*/  IMAD.MOV.U32 R189, RZ, RZ, 0x40 ;  /* 0x00000040ffbd7424 */ /* 0x000fe200078e00ff */
[----:B------:R-:W-:Y:S01]  /*38d0*/  CS2R R76, SRZ ;  /* 0x00000000004c7805 */ /* 0x000fe2000001ff00 */
[----:B------:R-:W-:Y:S01]  /*38e0*/  VIADD R187, R197, 0x2000 ;  /* 0x00002000c5bb7836 */ /* 0x000fe20000000000 */
[----:B------:R1:W4:Y:S01]  /*38f0*/  LDSM.16.M88.4 R112, [R144+0x10800] ;  /* 0x010800009070783b */ /* 0x0003220000000200 */
[----:B------:R-:W-:Y:S01]  /*3900*/  VIADD R2, R198, 0x2000 ;  /* 0x00002000c6027836 */ /* 0x000fe20000000000 */
[----:B------:R-:W-:Y:S01]  /*3910*/  SEL R189, R189, 0xffffffc0, !P2 ;  /* 0xffffffc0bdbd7807 */ /* 0x000fe20005000000 */
[C---:B------:R-:W-:Y:S01]  /*3920*/  IMAD.IADD R235, R211.reuse, 0x1, R236 ;  /* 0x00000001d3eb7824 */ /* 0x040fe200078e02ec */
[----:B------:R1:W1:Y:S01]  /*3930*/  LDSM.16.M88.4 R140, [R144+0x12000] ;  /* 0x01200000908c783b */ /* 0x0002620000000200 */
[----:B------:R-:W-:Y:S01]  /*3940*/  IMAD.IADD R232, R211, 0x1, R233 ;  /* 0x00000001d3e87824 */ /* 0x000fe200078e02e9 */
[----:B------:R-:W-:Y:S01]  /*3950*/  SEL R187, R187, R197, !P0 ;  /* 0x000000c5bbbb7207 */ /* 0x000fe20004000000 */
[C---:B------:R-:W-:Y:S01]  /*3960*/  IMAD.IADD R237, R211.reuse, 0x1, R238 ;  /* 0x00000001d3ed7824 */ /* 0x040fe200078e02ee */
[----:B------:R1:W1:Y:S01]  /*3970*/  LDSM.16.M88.4 R132, [R168] ;  /* 0x00000000a884783b */ /* 0x0002620000000200 */
        /* <DEDUP_REMOVED lines=11> */
[----:B------:R-:W1:Y:S01]  /*3a30*/  LDSM.16.M88.4 R144, [R144+0x12800] ;  /* 0x012800009090783b */ /* 0x000e620000000200 */
[C---:B------:R-:W-:Y:S01]  /*3a40*/  IMAD.SHL.U32 R247, R244.reuse, 0x20, RZ ;  /* 0x00000020f4f77824 */ /* 0x040fe200078e00ff */
[----:B------:R-:W-:Y:S01]  /*3a50*/  CS2R R72, SRZ ;  /* 0x0000000000487805 */ /* 0x000fe2000001ff00 */
[C---:B------:R-:W-:Y:S01]  /*3a60*/  IMAD R246, R244.reuse, 0x28, RZ ;  /* 0x00000028f4f67824 */ /* 0x040fe200078e02ff */
[----:B------:R-:W1:Y:S01]  /*3a70*/  LDSM.16.M88.4 R168, [R168+0x2800] ;  /* 0x00280000a8a8783b */ /* 0x000e620000000200 */
[C---:B------:R-:W-:Y:S01]  /*3a80*/  IMAD R245, R244.reuse, 0x30, RZ ;  /* 0x00000030f4f57824 */ /* 0x040fe200078e02ff */
[----:B------:R-:W-:Y:S01]  /*3a90*/  CS2R R70, SRZ ;  /* 0x0000000000467805 */ /* 0x000fe2000001ff00 */
[----:B------:R-:W-:Y:S01]  /*3aa0*/  IMAD.MOV R243, RZ, RZ, -R243 ;  /* 0x000000fffff37224 */ /* 0x000fe200078e0af3 */
[----:B------:R1:W1:Y:S01]  /*3ab0*/  LDSM.16.M88.4 R116, [R190] ;  /* 0x00000000be74783b */ /* 0x0002620000000200 */
[----:B------:R-:W-:Y:S01]  /*3ac0*/  IMAD R244, R244, 0x38, RZ ;  /* 0x00000038f4f47824 */ /* 0x000fe200078e02ff */
[----:B------:R-:W-:Y:S01]  /*3ad0*/  CS2R R68, SRZ ;  /* 0x0000000000447805 */ /* 0x000fe2000001ff00 */
[----:B------:R-:W-:Y:S01]  /*3ae0*/  IMAD.MOV.U32 R202, RZ, RZ, R200 ;  /* 0x000000ffffca7224 */ /* 0x000fe200078e00c8 */
[----:B------:R1:W1:Y:S01]  /*3af0*/  LDSM.16.M88.4 R120, [R190+0x800] ;  /* 0x00080000be78783b */ /* 0x0002620000000200 */
[----:B------:R-:W-:-:S02]  /*3b00*/  CS2R R46, SRZ ;  /* 0x00000000002e7805 */ /* 0x000fc4000001ff00 */
[----:B------:R-:W-:Y:S02]  /*3b10*/  CS2R R44, SRZ ;  /* 0x00000000002c7805 */ /* 0x000fe4000001ff00 */
[----:B------:R-:W-:Y:S01]  /*3b20*/  CS2R R50, SRZ ;  /* 0x0000000000327805 */ /* 0x000fe2000001ff00 */
[----:B------:R1:W1:Y:S01]  /*3b30*/  LDSM.16.M88.4 R124, [R188] ;  /* 0x00000000bc7c783b */ /* 0x0002620000000200 */
        /* <DEDUP_REMOVED lines=17> */
[----:B------:R-:W-:Y:S01]  /*3c50*/  LEA R187, R187, UR5, 0x1 ;  /* 0x00000005bbbb7c11 */ /* 0x000fe2000f8e08ff */
[C---:B------:R-:W-:Y:S01]  /*3c60*/  IMAD.IADD R242, R211.reuse, 0x1, R234 ;  /* 0x00000001d3f27824 */ /* 0x040fe200078e02ea */
[----:B------:R1:W1:Y:S01]  /*3c70*/  LDSM.16.M88.4 R160, [R188+0x2800] ;  /* 0x00280000bca0783b */ /* 0x0002620000000200 */
[----:B------:R-:W-:Y:S01]  /*3c80*/  LEA R184, R2, UR5, 0x1 ;  /* 0x0000000502b87c11 */ /* 0x000fe2000f8e08ff */
[C---:B------:R-:W-:Y:S01]  /*3c90*/  IMAD.IADD R241, R211.reuse, 0x1, R231 ;  /* 0x00000001d3f17824 */ /* 0x040fe200078e02e7 */
[----:B------:R-:W-:Y:S01]  /*3ca0*/  ULDC UR6, c[0x0][0x2d0] ;  /* 0x0000b40000067ab9 */ /* 0x000fe20000000800 */
[----:B------:R1:W-:Y:S01]  /*3cb0*/  STL [R1], R0 ;  /* 0x0000000001007387 */ /* 0x0003e20000100800 */
[----:B------:R-:W-:Y:S01]  /*3cc0*/  IMAD.IADD R240, R211, 0x1, R230 ;  /* 0x00000001d3f07824 */ /* 0x000fe200078e02e6 */
[----:B------:R-:W-:Y:S01]  /*3cd0*/  ULDC UR7, c[0x0][0x398] ;  /* 0x0000e60000077ab9 */ /* 0x000fe20000000800 */
[----:B------:R-:W-:Y:S01]  /*3ce0*/  IMAD.IADD R195, R194, 0x1, R189 ;  /* 0x00000001c2c37824 */ /* 0x000fe200078e02bd */
[----:B------:R-:W-:Y:S01]  /*3cf0*/  ULDC UR8, c[0x0][0x39c] ;  /* 0x0000e70000087ab9 */ /* 0x000fe20000000800 */
[----:B------:R-:W-:Y:S01]  /*3d00*/  IMAD.IADD R196, R189, 0x1, R193 ;  /* 0x00000001bdc47824 */ /* 0x000fe200078e02c1 */
[----:B--234-:R-:W-:-:S06]  /*3d10*/  ULDC UR4, c[0x0][0x2ec] ;  /* 0x0000bb0000047ab9 */ /* 0x01cfcc0000000800 */
.L_x_914:
[----:B------:R-:W0:Y:S01]  /*3d20*/  LDGDEPBAR ;  /* 0x00000000000079af */ /* 0x000e220000000000 */
[----:B-1----:R-:W-:Y:S02]  /*3d30*/  LEA R0, R199, UR5, 0x1 ;  /* 0x00000005c7007c11 */ /* 0x002fe4000f8e08ff */
[C---:B------:R-:W-:Y:S02]  /*3d40*/  IADD3 R2, R187.reuse, R192, RZ ;  /* 0x000000c0bb027210 */ /* 0x040fe40007ffe0ff */
[----:B------:R-:W2:Y:S01]  /*3d50*/  LDL R175, [R1] ;  /* 0x0000000001af7983 */ /* 0x000ea20000100800 */
[-C--:B------:R-:W-:Y:S02]  /*3d60*/  IADD3 R172, R187, R189.reuse, RZ ;  /* 0x000000bdbbac7210 */ /* 0x080fe40007ffe0ff */
[----:B------:R-:W-:Y:S02]  /*3d70*/  IADD3 R3, R2, R189, RZ ;  /* 0x000000bd02037210 */ /* 0x000fe40007ffe0ff */
[----:B------:R-:W-:Y:S02]  /*3d80*/  MOV R208, R181 ;  /* 0x000000b500d07202 */ /* 0x000fe40000000f00 */
[----:B------:R-:W-:Y:S01]  /*3d90*/  MOV R209, R180 ;  /* 0x000000b400d17202 */ /* 0x000fe20000000f00 */
[----:B------:R-:W-:Y:S04]  /*3da0*/  DEPBAR.LE SB0, 0x0 ;  /* 0x000080000000791a */ /* 0x000fe80000000000 */
[----:B------:R-:W-:Y:S06]  /*3db0*/  BAR.SYNC.DEFER_BLOCKING 0x0 ;  /* 0x0000000000007b1d */ /* 0x000fec0000010000 */
[----:B------:R-:W-:Y:S05]  /*3dc0*/  LDSM.16.M88.4 R16, [R187] ;  /* 0x00000000bb10783b */ /* 0x000fea0000000200 */
[----:B------:R-:W1:Y:S05]  /*3dd0*/  LDSM.16.M88.4 R8, [R0+0xc000] ;  /* 0x00c000000008783b */ /* 0x000e6a0000000200 */
[----:B------:R-:W3:Y:S05]  /*3de0*/  LDSM.16.M88.4 R52, [R0+0xc800] ;  /* 0x00c800000034783b */ /* 0x000eea0000000200 */
[----:B------:R-:W-:Y:S05]  /*3df0*/  LDSM.16.M88.4 R56, [R2] ;  /* 0x000000000238783b */ /* 0x000fea0000000200 */
[----:B------:R-:W4:Y:S05]  /*3e00*/  LDSM.16.M88.4 R60, [R190+-0x4000] ;  /* 0xffc00000be3c783b */ /* 0x000f2a0000000200 */
[----:B------:R-:W4:Y:S05]  /*3e10*/  LDSM.16.M88.4 R64, [R190+-0x3800] ;  /* 0xffc80000be40783b */ /* 0x000f2a0000000200 */
[----:B------:R-:W-:Y:S05]  /*3e20*/  LDSM.16.M88.4 R100, [R172] ;  /* 0x00000000ac64783b */ /* 0x000fea0000000200 */
[----:B------:R-:W4:Y:S01]  /*3e30*/  LDSM.16.M88.4 R104, [R188+-0x4000] ;  /* 0xffc00000bc68783b */ /* 0x000f220000000200 */
[C---:B-1----:R-:W-:Y:S06]  /*3e40*/  HMMA.16816.F32.BF16 R4, R16.reuse, R8, RZ ;  /* 0x000000081004723c */ /* 0x042fec00000418ff */
[C---:B------:R-:W-:Y:S06]  /*3e50*/  HMMA.16816.F32.BF16 R8, R16.reuse, R10, RZ ;  /* 0x0000000a1008723c */ /* 0x040fec00000418ff */
[C---:B---3--:R-:W-:Y:S06]  /*3e60*/  HMMA.16816.F32.BF16 R12, R16.reuse, R52, RZ ;  /* 0x00000034100c723c */ /* 0x048fec00000418ff */
[----:B------:R-:W-:Y:S01]  /*3e70*/  HMMA.16816.F32.BF16 R16, R16, R54, RZ ;  /* 0x000000361010723c */ /* 0x000fe200000418ff */
[----:B------:R-:W1:Y:S05]  /*3e80*/  LDSM.16.M88.4 R52, [R188+-0x3800] ;  /* 0xffc80000bc34783b */ /* 0x000e6a0000000200 */
[C---:B----4-:R-:W-:Y:S06]  /*3e90*/  HMMA.16816.F32.BF16 R4, R56.reuse, R60, R4 ;  /* 0x0000003c3804723c */ /* 0x050fec0000041804 */
[C---:B------:R-:W-:Y:S05]  /*3ea0*/  HMMA.16816.F32.BF16 R8, R56.reuse, R62, R8 ;  /* 0x0000003e3808723c */ /* 0x040fea0000041808 */
[----:B------:R-:W-:Y:S01]  /*3eb0*/  IADD3 R60, P0, R250, R228, RZ ;  /* 0x000000e4fa3c7210 */ /* 0x000fe20007f1e0ff */
[C---:B------:R-:W-:Y:S05]  /*3ec0*/  HMMA.16816.F32.BF16 R12, R56.reuse, R64, R12 ;  /* 0x00000040380c723c */ /* 0x040fea000004180c */
[----:B------:R-:W-:Y:S01]  /*3ed0*/  IADD3.X R61, R249, R227, RZ, P0, !PT ;  /* 0x000000e3f93d7210 */ /* 0x000fe200007fe4ff */
[----:B------:R-:W-:Y:S01]  /*3ee0*/  HMMA.16816.F32.BF16 R16, R56, R66, R16 ;  /* 0x000000423810723c */ /* 0x000fe20000041810 */
[----:B------:R-:W-:Y:S05]  /*3ef0*/  LDSM.16.M88.4 R56, [R3] ;  /* 0x000000000338783b */ /* 0x000fea0000000200 */
[C---:B------:R-:W-:Y:S01]  /*3f00*/  HMMA.16816.F32.BF16 R4, R100.reuse, R104, R4 ;  /* 0x000000686404723c */ /* 0x040fe20000041804 */
[----:B-----5:R-:W5:Y:S05]  /*3f10*/  LDG.E R174, desc[UR16][R60.64] ;  /* 0x000000103cae7981 */ /* 0x020f6a000c1e1900 */
[----:B------:R3:W5:Y:S01]  /*3f20*/  LDG.E R173, desc[UR16][R60.64+0x20] ;  /* 0x000020103cad7981 */ /* 0x000762000c1e1900 */
[C---:B------:R-:W-:Y:S04]  /*3f30*/  HMMA.16816.F32.BF16 R8, R100.reuse, R106, R8 ;  /* 0x0000006a6408723c */ /* 0x040fe80000041808 */
[----:B------:R-:W-:Y:S02]  /*3f40*/  LDSM.16.M88.4 R64, [R191+0x800] ;  /* 0x00080000bf40783b */ /* 0x000fe40000000200 */
[C---:B-1----:R-:W-:Y:S06]  /*3f50*/  HMMA.16816.F32.BF16 R12, R100.reuse, R52, R12 ;  /* 0x00000034640c723c */ /* 0x042fec000004180c */
[----:B------:R-:W-:Y:S01]  /*3f60*/  HMMA.16816.F32.BF16 R16, R100, R54, R16 ;  /* 0x000000366410723c */ /* 0x000fe20000041810 */
[----:B------:R-:W-:Y:S05]  /*3f70*/  LDSM.16.M88.4 R52, [R187+0x2000] ;  /* 0x00200000bb34783b */ /* 0x000fea0000000200 */
[----:B------:R-:W-:Y:S05]  /*3f80*/  LDSM.16.M88.4 R100, [R0+0xe000] ;  /* 0x00e000000064783b */ /* 0x000fea0000000200 */
[----:B---3--:R-:W1:Y:S02]  /*3f90*/  LDSM.16.M88.4 R60, [R191] ;  /* 0x00000000bf3c783b */ /* 0x008e640000000200 */
[C---:B-1----:R-:W-:Y:S06]  /*3fa0*/  HMMA.16816.F32.BF16 R4, R56.reuse, R60, R4 ;  /* 0x0000003c3804723c */ /* 0x042fec0000041804 */
[C---:B------:R-:W-:Y:S01]  /*3fb0*/  HMMA.16816.F32.BF16 R8, R56.reuse, R62, R8 ;  /* 0x0000003e3808723c */ /* 0x040fe20000041808 */
[----:B------:R1:W3:Y:S05]  /*3fc0*/  LDSM.16.M88.4 R60, [R0+0xe800] ;  /* 0x00e80000003c783b */ /* 0x0002ea0000000200 */
[C---:B------:R-:W-:Y:S06]  /*3fd0*/  HMMA.16816.F32.BF16 R12, R56.reuse, R64, R12 ;  /* 0x00000040380c723c */ /* 0x040fec000004180c */
[----:B------:R-:W-:Y:S01]  /*3fe0*/  HMMA.16816.F32.BF16 R16, R56, R66, R16 ;  /* 0x000000423810723c */ /* 0x000fe20000041810 */
[----:B------:R-:W-:Y:S05]  /*3ff0*/  LDSM.16.M88.4 R56, [R2+0x2000] ;  /* 0x002000000238783b */ /* 0x000fea0000000200 */
[----:B------:R-:W4:Y:S01]  /*4000*/  LDSM.16.M88.4 R64, [R190+-0x2000] ;  /* 0xffe00000be40783b */ /* 0x000f220000000200 */
[C---:B------:R-:W-:Y:S05]  /*4010*/  HMMA.16816.F32.BF16 R4, R52.reuse, R100, R4 ;  /* 0x000000643404723c */ /* 0x040fea0000041804 */
[----:B-1----:R-:W-:Y:S01]  /*4020*/  SHF.L.U32 R0, R201, 0x6, RZ ;  /* 0x00000006c9007819 */ /* 0x002fe200000006ff */
[C---:B------:R-:W-:Y:S01]  /*4030*/  HMMA.16816.F32.BF16 R8, R52.reuse, R102, R8 ;  /* 0x000000663408723c */ /* 0x040fe20000041808 */
[----:B------:R-:W1:Y:S05]  /*4040*/  LDSM.16.M88.4 R100, [R190+-0x1800] ;  /* 0xffe80000be64783b */ /* 0x000e6a0000000200 */
[C---:B---3--:R-:W-:Y:S06]  /*4050*/  HMMA.16816.F32.BF16 R12, R52.reuse, R60, R12 ;  /* 0x0000003c340c723c */ /* 0x048fec000004180c */
[----:B------:R-:W-:Y:S01]  /*4060*/  HMMA.16816.F32.BF16 R16, R52, R62, R16 ;  /* 0x0000003e3410723c */ /* 0x000fe20000041810 */
[----:B------:R-:W-:Y:S05]  /*4070*/  LDSM.16.M88.4 R52, [R172+0x2000] ;  /* 0x00200000ac34783b */ /* 0x000fea0000000200 */
[----:B------:R-:W3:Y:S01]  /*4080*/  LDSM.16.M88.4 R60, [R188+-0x2000] ;  /* 0xffe00000bc3c783b */ /* 0x000ee20000000200 */
[C---:B----4-:R-:W-:Y:S06]  /*4090*/  HMMA.16816.F32.BF16 R4, R56.reuse, R64, R4 ;  /* 0x000000403804723c */ /* 0x050fec0000041804 */
[C---:B------:R-:W-:Y:S01]  /*40a0*/  HMMA.16816.F32.BF16 R8, R56.reuse, R66, R8 ;  /* 0x000000423808723c */ /* 0x040fe20000041808 */
[----:B------:R-:W-:Y:S05]  /*40b0*/  LDSM.16.M88.4 R64, [R3+0x2000] ;  /* 0x002000000340783b */ /* 0x000fea0000000200 */
[C---:B-1----:R-:W-:Y:S06]  /*40c0*/  HMMA.16816.F32.BF16 R12, R56.reuse, R100, R12 ;  /* 0x00000064380c723c */ /* 0x042fec000004180c */
[----:B------:R-:W-:Y:S01]  /*40d0*/  HMMA.16816.F32.BF16 R16, R56, R102, R16 ;  /* 0x000000663810723c */ /* 0x000fe20000041810 */
[----:B------:R-:W1:Y:S05]  /*40e0*/  LDSM.16.M88.4 R56, [R188+-0x1800] ;  /* 0xffe80000bc38783b */ /* 0x000e6a0000000200 */
[----:B------:R-:W4:Y:S01]  /*40f0*/  LDSM.16.M88.4 R100, [R191+0x2000] ;  /* 0x00200000bf64783b */ /* 0x000f220000000200 */
[----:B--2---:R-:W-:Y:S01]  /*4100*/  ISETP.GE.AND P0, PT, R0, R175, PT ;  /* 0x000000af0000720c */ /* 0x004fe20003f06270 */
[C---:B---3--:R-:W-:Y:S06]  /*4110*/  HMMA.16816.F32.BF16 R4, R52.reuse, R60, R4 ;  /* 0x0000003c3404723c */ /* 0x048fec0000041804 */
[C---:B------:R-:W-:Y:S06]  /*4120*/  HMMA.16816.F32.BF16 R8, R52.reuse, R62, R8 ;  /* 0x0000003e3408723c */ /* 0x040fec0000041808 */
[C---:B-1----:R-:W-:Y:S06]  /*4130*/  HMMA.16816.F32.BF16 R12, R52.reuse, R56, R12 ;  /* 0x00000038340c723c */ /* 0x042fec000004180c */
[----:B------:R-:W-:Y:S01]  /*4140*/  HMMA.16816.F32.BF16 R16, R52, R58, R16 ;  /* 0x0000003a3410723c */ /* 0x000fe20000041810 */
[----:B------:R-:W1:Y:S05]  /*4150*/  LDSM.16.M88.4 R52, [R191+0x2800] ;  /* 0x00280000bf34783b */ /* 0x000e6a0000000200 */
[C---:B----4-:R-:W-:Y:S06]  /*4160*/  HMMA.16816.F32.BF16 R4, R64.reuse, R100, R4 ;  /* 0x000000644004723c */ /* 0x050fec0000041804 */
        /* <DEDUP_REMOVED lines=12> */
[----:B------:R-:W1:Y:S02]  /*4230*/  MUFU.TANH R101, R5 ;  /* 0x0000000500657308 */ /* 0x000e640000002400 */
[----:B------:R-:W-:Y:S08]  /*4240*/  HMMA.16816.F32.BF16 R16, R64, R54, R16 ;  /* 0x000000364010723c */ /* 0x000ff00000041810 */
[----:B------:R-:W3:Y:S10]  /*4250*/  MUFU.TANH R100, R6 ;  /* 0x0000000600647308 */ /* 0x000ef40000002400 */
[----:B------:R-:W4:Y:S01]  /*4260*/  MUFU.TANH R62, R7 ;  /* 0x00000007003e7308 */ /* 0x000f220000002400 */
[----:B------:R-:W-:Y:S09]  /*4270*/  FMUL.FTZ R12, R12, UR8 ;  /* 0x000000080c0c7c20 */ /* 0x000ff20008410000 */
[----:B------:R-:W1:Y:S01]  /*4280*/  MUFU.TANH R105, R8 ;  /* 0x0000000800697308 */ /* 0x000e620000002400 */
[----:B------:R-:W-:Y:S01]  /*4290*/  FMUL.FTZ R13, R13, UR8 ;  /* 0x000000080d0d7c20 */ /* 0x000fe20008410000 */
[----:B------:R-:W-:Y:S01]  /*42a0*/  FMUL.FTZ R14, R14, UR8 ;  /* 0x000000080e0e7c20 */ /* 0x000fe20008410000 */
[----:B------:R-:W-:Y:S01]  /*42b0*/  FMUL.FTZ R15, R15, UR8 ;  /* 0x000000080f0f7c20 */ /* 0x000fe20008410000 */
[----:B------:R-:W-:Y:S01]  /*42c0*/  FMUL.FTZ R16, R16, UR8 ;  /* 0x0000000810107c20 */ /* 0x000fe20008410000 */
[----:B------:R-:W-:Y:S01]  /*42d0*/  FMUL.FTZ R17, R17, UR8 ;  /* 0x0000000811117c20 */ /* 0x000fe20008410000 */
[----:B------:R-:W-:Y:S04]  /*42e0*/  FMUL.FTZ R18, R18, UR8 ;  /* 0x0000000812127c20 */ /* 0x000fe80008410000 */
[----:B------:R2:W1:Y:S01]  /*42f0*/  MUFU.TANH R61, R12 ;  /* 0x0000000c003d7308 */ /* 0x0004620000002400 */
[----:B------:R-:W-:Y:S09]  /*4300*/  FMUL.FTZ R19, R19, UR8 ;  /* 0x0000000813137c20 */ /* 0x000ff20008410000 */
[----:B------:R1:W1:Y:S10]  /*4310*/  MUFU.TANH R104, R9 ;  /* 0x0000000900687308 */ /* 0x0002740000002400 */
[----:B------:R1:W1:Y:S01]  /*4320*/  MUFU.TANH R103, R10 ;  /* 0x0000000a00677308 */ /* 0x0002620000002400 */
[----:B--2---:R-:W2:Y:S09]  /*4330*/  LDC R12, c[0x0][0x394] ;  /* 0x0000e500ff0c7b82 */ /* 0x004eb20000000800 */
[----:B------:R1:W1:Y:S10]  /*4340*/  MUFU.TANH R57, R11 ;  /* 0x0000000b00397308 */ /* 0x0002740000002400 */
[----:B------:R1:W1:Y:S10]  /*4350*/  MUFU.TANH R60, R13 ;  /* 0x0000000d003c7308 */ /* 0x0002740000002400 */
[----:B------:R1:W1:Y:S10]  /*4360*/  MUFU.TANH R59, R14 ;  /* 0x0000000e003b7308 */ /* 0x0002740000002400 */
[----:B------:R1:W1:Y:S10]  /*4370*/  MUFU.TANH R58, R15 ;  /* 0x0000000f003a7308 */ /* 0x0002740000002400 */
[----:B------:R1:W1:Y:S10]  /*4380*/  MUFU.TANH R63, R16 ;  /* 0x00000010003f7308 */ /* 0x0002740000002400 */
[----:B------:R1:W1:Y:S10]  /*4390*/  MUFU.TANH R66, R17 ;  /* 0x0000001100427308 */ /* 0x0002740000002400 */
[----:B------:R1:W1:Y:S10]  /*43a0*/  MUFU.TANH R65, R18 ;  /* 0x0000001200417308 */ /* 0x0002740000002400 */
[----:B------:R1:W1:Y:S01]  /*43b0*/  MUFU.TANH R64, R19 ;  /* 0x0000001300407308 */ /* 0x0002620000002400 */
[----:B--234-:R-:W-:Y:S05]  /*43c0*/  @!P0 BRA `(.L_x_910) ;  /* 0x0000000000648947 */ /* 0x01cfea0003800000 */
[----:B------:R-:W-:Y:S01]  /*43d0*/  MOV R12, R218 ;  /* 0x000000da000c7202 */ /* 0x000fe20000000f00 */
[----:B------:R-:W-:Y:S01]  /*43e0*/  IMAD.SHL.U32 R2, R239, 0x40, RZ ;  /* 0x00000040ef027824 */ /* 0x000fe200078e00ff */
[----:B-1----:R-:W-:Y:S01]  /*43f0*/  MOV R8, R65 ;  /* 0x0000004100087202 */ /* 0x002fe20000000f00 */
[----:B------:R-:W-:Y:S01]  /*4400*/  VIADD R4, R0, 0x40 ;  /* 0x0000004000047836 */ /* 0x000fe20000000000 */
[----:B------:R-:W-:Y:S01]  /*4410*/  MOV R18, R63 ;  /* 0x0000003f00127202 */ /* 0x000fe20000000f00 */
[C---:B------:R-:W-:Y:S01]  /*4420*/  IMAD.IADD R3, R2.reuse, 0x1, R220 ;  /* 0x0000000102037824 */ /* 0x040fe200078e02dc */
[----:B------:R-:W-:Y:S01]  /*4430*/  IADD3 R2, R2, 0x40, RZ ;  /* 0x0000004002027810 */ /* 0x000fe20007ffe0ff */
[----:B------:R-:W-:Y:S01]  /*4440*/  IMAD.MOV.U32 R9, RZ, RZ, R64 ;  /* 0x000000ffff097224 */ /* 0x000fe200078e0040 */
[----:B------:R-:W-:Y:S01]  /*4450*/  MOV R6, R59 ;  /* 0x0000003b00067202 */ /* 0x000fe20000000f00 */
[----:B------:R-:W-:Y:S01]  /*4460*/  IMAD.MOV.U32 R19, RZ, RZ, R66 ;  /* 0x000000ffff137224 */ /* 0x000fe200078e0042 */
[----:B------:R-:W-:Y:S01]  /*4470*/  IADD3 R3, R218, R3, -R203 ;  /* 0x00000003da037210 */ /* 0x000fe20007ffe8cb */
[----:B------:R-:W-:Y:S01]  /*4480*/  IMAD.MOV.U32 R7, RZ, RZ, R58 ;  /* 0x000000ffff077224 */ /* 0x000fe200078e003a */
[----:B------:R-:W-:Y:S01]  /*4490*/  ISETP.LT.AND P0, PT, R2, R203, PT ;  /* 0x000000cb0200720c */ /* 0x000fe20003f01270 */
[----:B------:R-:W-:Y:S01]  /*44a0*/  IMAD.MOV.U32 R17, RZ, RZ, R60 ;  /* 0x000000ffff117224 */ /* 0x000fe200078e003c */
[----:B------:R-:W-:Y:S01]  /*44b0*/  ISETP.GE.AND P1, PT, R4, R3, PT ;  /* 0x000000030400720c */ /* 0x000fe20003f26270 */
[----:B------:R-:W-:Y:S01]  /*44c0*/  IMAD.MOV.U32 R5, RZ, RZ, R57 ;  /* 0x000000ffff057224 */ /* 0x000fe200078e0039 */
[----:B------:R-:W-:Y:S01]  /*44d0*/  MOV R16, R61 ;  /* 0x0000003d00107202 */ /* 0x000fe20000000f00 */
[----:B------:R-:W-:Y:S01]  /*44e0*/  IMAD.MOV.U32 R15, RZ, RZ, R104 ;  /* 0x000000ffff0f7224 */ /* 0x000fe200078e0068 */
[----:B------:R-:W-:Y:S01]  /*44f0*/  MOV R4, R103 ;  /* 0x0000006700047202 */ /* 0x000fe20000000f00 */
[----:B------:R-:W-:Y:S01]  /*4500*/  IMAD.MOV.U32 R3, RZ, RZ, R62 ;  /* 0x000000ffff037224 */ /* 0x000fe200078e003e */
[----:B------:R-:W-:Y:S01]  /*4510*/  MOV R14, R105 ;  /* 0x00000069000e7202 */ /* 0x000fe20000000f00 */
[----:B------:R-:W-:Y:S01]  /*4520*/  IMAD.MOV.U32 R53, RZ, RZ, R101 ;  /* 0x000000ffff357224 */ /* 0x000fe200078e0065 */
[----:B------:R-:W-:Y:S02]  /*4530*/  MOV R13, R100 ;  /* 0x00000064000d7202 */ /* 0x000fe40000000f00 */
[----:B------:R-:W-:Y:S03]  /*4540*/  MOV R52, R102 ;  /* 0x0000006600347202 */ /* 0x000fe60000000f00 */
[----:B------:R-:W-:Y:S05]  /*4550*/  @!P1 BRA P0, `(.L_x_911) ;  /* 0x0000000400149947 */ /* 0x000fea0000000000 */
.L_x_910:
[--C-:B------:R-:W-:Y:S01]  /*4560*/  IADD3 R6, R203, 0x1, -R220.reuse ;  /* 0x00000001cb067810 */ /* 0x100fe20007ffe8dc */
[----:B------:R-:W2:Y:S01]  /*4570*/  LDL R2, [R1+0x8] ;  /* 0x0000080001027983 */ /* 0x000ea20000100800 */
[----:B------:R-:W-:Y:S01]  /*4580*/  IADD3 R5, -R12, R203, -R220 ;  /* 0x000000cb0c057210 */ /* 0x000fe20007ffe9dc */
[----:B------:R-:W-:Y:S02]  /*4590*/  IMAD.MOV.U32 R218, RZ, RZ, R12 ;  /* 0x000000ffffda7224 */ /* 0x000fe400078e000c */
[----:B-1----:R-:W3:Y:S01]  /*45a0*/  LDL R10, [R1+0x14] ;  /* 0x00001400010a7983 */ /* 0x002ee20000100800 */
[----:B------:R-:W-:Y:S02]  /*45b0*/  VIADD R4, R6, UR7 ;  /* 0x0000000706047c36 */ /* 0x000fe40008000000 */
[----:B--2---:R-:W-:Y:S02]  /*45c0*/  IMAD.IADD R2, R2, 0x1, R0 ;  /* 0x0000000102027824 */ /* 0x004fe400078e0200 */
[----:B---3--:R-:W-:Y:S03]  /*45d0*/  IMAD R0, R239, 0x40, R10 ;  /* 0x00000040ef007824 */ /* 0x008fe600078e020a */
[-C--:B------:R-:W-:Y:S01]  /*45e0*/  VIADDMNMX R4, R4, R2.reuse, R203, PT ;  /* 0x0000000204047246 */ /* 0x080fe200038001cb */
[----:B------:R-:W-:Y:S01]  /*45f0*/  VIADD R3, R2, 0x8 ;  /* 0x0000000802037836 */ /* 0x000fe20000000000 */
[----:B------:R-:W-:Y:S01]  /*4600*/  VIADDMNMX R2, R5, R2, RZ, !PT ;  /* 0x0000000205027246 */ /* 0x000fe200078001ff */
[C---:B------:R-:W-:Y:S02]  /*4610*/  VIADD R11, R0.reuse, 0x1 ;  /* 0x00000001000b7836 */ /* 0x040fe40000000000 */
[C---:B------:R-:W-:Y:S01]  /*4620*/  VIADD R10, R0.reuse, 0x8 ;  /* 0x00000008000a7836 */ /* 0x040fe20000000000 */
[CC--:B------:R-:W-:Y:S01]  /*4630*/  ISETP.GE.AND P1, PT, R0.reuse, R2.reuse, PT ;  /* 0x000000020000720c */ /* 0x0c0fe20003f26270 */
[C---:B------:R-:W-:Y:S01]  /*4640*/  VIADD R9, R0.reuse, 0x9 ;  /* 0x0000000900097836 */ /* 0x040fe20000000000 */
[----:B------:R-:W-:Y:S01]  /*4650*/  ISETP.GE.AND P0, PT, R11, R2, PT ;  /* 0x000000020b00720c */ /* 0x000fe20003f06270 */
[C---:B------:R-:W-:Y:S01]  /*4660*/  VIADD R8, R0.reuse, 0x10 ;  /* 0x0000001000087836 */ /* 0x040fe20000000000 */
[----:B------:R-:W-:Y:S01]  /*4670*/  IADD3 R13, R3, UR7, R6 ;  /* 0x00000007030d7c10 */ /* 0x000fe2000fffe006 */
[C---:B------:R-:W-:Y:S01]  /*4680*/  VIADD R7, R0.reuse, 0x11 ;  /* 0x0000001100077836 */ /* 0x040fe20000000000 */
[----:B------:R-:W-:Y:S01]  /*4690*/  VIADDMNMX R3, R5, R3, RZ, !PT ;  /* 0x0000000305037246 */ /* 0x000fe200078001ff */
[C---:B------:R-:W-:Y:S01]  /*46a0*/  VIADD R6, R0.reuse, 0x18 ;  /* 0x0000001800067836 */ /* 0x040fe20000000000 */
[CC--:B------:R-:W-:Y:S01]  /*46b0*/  ISETP.GE.OR P1, PT, R0.reuse, R4.reuse, !P1 ;  /* 0x000000040000720c */ /* 0x0c0fe20004f26670 */
[----:B------:R-:W-:Y:S01]  /*46c0*/  VIADD R5, R0, 0x19 ;  /* 0x0000001900057836 */ /* 0x000fe20000000000 */
        /* <DEDUP_REMOVED lines=46> */
.L_x_911:
[C---:B------:R-:W-:Y:S01]  /*49b0*/  FMUL.FTZ R2, R216.reuse, 1.4426950216293334961 ;  /* 0x3fb8aa3bd8027820 */ /* 0x040fe20000410000 */
[----:B------:R-:W-:Y:S01]  /*49c0*/  FSETP.NEU.FTZ.AND P0, PT, R216, -INF , PT ;  /* 0xff800000d800780b */ /* 0x000fe20003f1d000 */
[----:B------:R-:W-:Y:S01]  /*49d0*/  FMUL.FTZ R10, R217, 1.4426950216293334961 ;  /* 0x3fb8aa3bd90a7820 */ /* 0x000fe20000410000 */
[----:B------:R-:W-:Y:S02]  /*49e0*/  ISETP.GT.AND P6, PT, R201, R251, PT ;  /* 0x000000fbc900720c */ /* 0x000fe40003fc4270 */
[----:B------:R-:W-:Y:S02]  /*49f0*/  FSEL R2, R2, RZ, P0 ;  /* 0x000000ff02027208 */ /* 0x000fe40000000000 */
[----:B------:R-:W-:Y:S03]  /*4a00*/  FSETP.NEU.FTZ.AND P0, PT, R217, -INF , PT ;  /* 0xff800000d900780b */ /* 0x000fe60003f1d000 */
[--C-:B------:R-:W-:Y:S04]  /*4a10*/  FFMA.FTZ R0, R52, UR4, -R2.reuse ;  /* 0x0000000434007c23 */ /* 0x100fe80008010802 */
[----:B------:R1:W-:Y:S02]  /*4a20*/  MUFU.EX2 R175, R0 ;  /* 0x0000000000af7308 */ /* 0x0003e40000000800 */
[----:B-1----:R-:W-:Y:S01]  /*4a30*/  FSEL R0, R10, RZ, P0 ;  /* 0x000000ff0a007208 */ /* 0x002fe20000000000 */
[----:B------:R-:W-:Y:S04]  /*4a40*/  FFMA.FTZ R10, R53, UR4, -R2 ;  /* 0x00000004350a7c23 */ /* 0x000fe80008010802 */
[--C-:B------:R-:W-:Y:S03]  /*4a50*/  FFMA.FTZ R3, R3, UR4, -R0.reuse ;  /* 0x0000000403037c23 */ /* 0x100fe60008010800 */
[----:B------:R1:W2:Y:S10]  /*4a60*/  MUFU.EX2 R107, R10 ;  /* 0x0000000a006b7308 */ /* 0x0002b40000000800 */
[----:B------:R3:W-:Y:S01]  /*4a70*/  MUFU.EX2 R67, R3 ;  /* 0x0000000300437308 */ /* 0x0007e20000000800 */
[----:B-1----:R-:W-:Y:S09]  /*4a80*/  FFMA.FTZ R10, R13, UR4, -R0 ;  /* 0x000000040d0a7c23 */ /* 0x002ff20008010800 */
[----:B------:R-:W-:Y:S01]  /*4a90*/  MUFU.EX2 R106, R10 ;  /* 0x0000000a006a7308 */ /* 0x000fe20000000800 */
[--C-:B---3--:R-:W-:Y:S09]  /*4aa0*/  FFMA.FTZ R3, R14, UR4, -R2.reuse ;  /* 0x000000040e037c23 */ /* 0x108ff20008010802 */
[----:B------:R1:W-:Y:S02]  /*4ab0*/  MUFU.EX2 R178, R3 ;  /* 0x0000000300b27308 */ /* 0x0003e40000000800 */
[----:B-1----:R-:W-:Y:S08]  /*4ac0*/  FFMA.FTZ R3, R15, UR4, -R2 ;  /* 0x000000040f037c23 */ /* 0x002ff00008010802 */
[----:B------:R1:W-:Y:S02]  /*4ad0*/  MUFU.EX2 R177, R3 ;  /* 0x0000000300b17308 */ /* 0x0003e40000000800 */
[--C-:B-1----:R-:W-:Y:S01]  /*4ae0*/  FFMA.FTZ R3, R4, UR4, -R0.reuse ;  /* 0x0000000404037c23 */ /* 0x102fe20008010800 */
[----:B--2---:R-:W-:Y:S07]  /*4af0*/  F2FP.BF16.F32.PACK_AB R4, R107, R175 ;  /* 0x000000af6b04723e */ /* 0x004fee00000010ff */
[----:B------:R1:W-:Y:S01]  /*4b00*/  MUFU.EX2 R176, R3 ;  /* 0x0000000300b07308 */ /* 0x0003e20000000800 */
[----:B------:R2:W-:Y:S01]  /*4b10*/  STS [R224+0x12000], R4 ;  /* 0x01200004e0007388 */ /* 0x0005e20000000800 */
[----:B-1----:R-:W-:Y:S08]  /*4b20*/  FFMA.FTZ R3, R5, UR4, -R0 ;  /* 0x0000000405037c23 */ /* 0x002ff00008010800 */
[----:B------:R1:W-:Y:S02]  /*4b30*/  MUFU.EX2 R172, R3 ;  /* 0x0000000300ac7308 */ /* 0x0003e40000000800 */
[--C-:B-1----:R-:W-:Y:S08]  /*4b40*/  FFMA.FTZ R3, R16, UR4, -R2.reuse ;  /* 0x0000000410037c23 */ /* 0x102ff00008010802 */
[----:B------:R1:W-:Y:S02]  /*4b50*/  MUFU.EX2 R182, R3 ;  /* 0x0000000300b67308 */ /* 0x0003e40000000800 */
[----:B-1----:R-:W-:Y:S08]  /*4b60*/  FFMA.FTZ R3, R17, UR4, -R2 ;  /* 0x0000000411037c23 */ /* 0x002ff00008010802 */
[----:B------:R1:W3:Y:S02]  /*4b70*/  MUFU.EX2 R181, R3 ;  /* 0x0000000300b57308 */ /* 0x0002e40000000800 */
[--C-:B-1----:R-:W-:Y:S01]  /*4b80*/  FFMA.FTZ R3, R6, UR4, -R0.reuse ;  /* 0x0000000406037c23 */ /* 0x102fe20008010800 */
[----:B---3--:R-:W-:Y:S07]  /*4b90*/  F2FP.BF16.F32.PACK_AB R5, R181, R182 ;  /* 0x000000b6b505723e */ /* 0x008fee00000010ff */
[----:B------:R1:W-:Y:S02]  /*4ba0*/  MUFU.EX2 R180, R3 ;  /* 0x0000000300b47308 */ /* 0x0003e40000000800 */
[----:B-1----:R-:W-:Y:S08]  /*4bb0*/  FFMA.FTZ R3, R7, UR4, -R0 ;  /* 0x0000000407037c23 */ /* 0x002ff00008010800 */
[----:B------:R1:W2:Y:S02]  /*4bc0*/  MUFU.EX2 R179, R3 ;  /* 0x0000000300b37308 */ /* 0x0002a40000000800 */
[--C-:B-1----:R-:W-:Y:S01]  /*4bd0*/  FFMA.FTZ R3, R18, UR4, -R2.reuse ;  /* 0x0000000412037c23 */ /* 0x102fe20008010802 */
[----:B------:R-:W-:Y:S01]  /*4be0*/  FFMA.FTZ R2, R19, UR4, -R2 ;  /* 0x0000000413027c23 */ /* 0x000fe20008010802 */
[----:B--2---:R-:W-:Y:S06]  /*4bf0*/  F2FP.BF16.F32.PACK_AB R4, R179, R180 ;  /* 0x000000b4b304723e */ /* 0x004fec00000010ff */
[----:B------:R1:W-:Y:S10]  /*4c00*/  MUFU.EX2 R213, R3 ;  /* 0x0000000300d57308 */ /* 0x0003f40000000800 */
[----:B------:R2:W3:Y:S01]  /*4c10*/  MUFU.EX2 R212, R2 ;  /* 0x0000000200d47308 */ /* 0x0004e20000000800 */
[----:B-1----:R-:W-:Y:S05]  /*4c20*/  F2FP.BF16.F32.PACK_AB R3, R67, R106 ;  /* 0x0000006a4303723e */ /* 0x002fea00000010ff */
[----:B------:R3:W-:Y:S01]  /*4c30*/  STS [R224+0x12400], R3 ;  /* 0x01240003e0007388 */ /* 0x0007e20000000800 */
[--C-:B--2---:R-:W-:Y:S01]  /*4c40*/  FFMA.FTZ R2, R8, UR4, -R0.reuse ;  /* 0x0000000408027c23 */ /* 0x104fe20008010800 */
[----:B------:R-:W-:Y:S03]  /*4c50*/  FFMA.FTZ R0, R9, UR4, -R0 ;  /* 0x0000000409007c23 */ /* 0x000fe60008010800 */
[----:B------:R1:W-:Y:S10]  /*4c60*/  MUFU.EX2 R210, R2 ;  /* 0x0000000200d27308 */ /* 0x0003f40000000800 */
[----:B------:R2:W4:Y:S01]  /*4c70*/  MUFU.EX2 R183, R0 ;  /* 0x0000000000b77308 */ /* 0x0005220000000800 */
[----:B-1----:R-:W-:Y:S02]  /*4c80*/  F2FP.BF16.F32.PACK_AB R2, R177, R178 ;  /* 0x000000b2b102723e */ /* 0x002fe400000010ff */
[----:B---3--:R-:W-:Y:S03]  /*4c90*/  F2FP.BF16.F32.PACK_AB R3, R212, R213 ;  /* 0x000000d5d403723e */ /* 0x008fe600000010ff */
[----:B------:R4:W-:Y:S01]  /*4ca0*/  STS [R226+0x12000], R2 ;  /* 0x01200002e2007388 */ /* 0x0009e20000000800 */
[----:B--2---:R-:W-:Y:S05]  /*4cb0*/  F2FP.BF16.F32.PACK_AB R0, R172, R176 ;  /* 0x000000b0ac00723e */ /* 0x004fea00000010ff */
[----:B------:R1:W-:Y:S04]  /*4cc0*/  STS [R226+0x12400], R0 ;  /* 0x01240000e2007388 */ /* 0x0003e80000000800 */
[----:B------:R-:W-:Y:S04]  /*4cd0*/  STS [R223+0x12000], R5 ;  /* 0x01200005df007388 */ /* 0x000fe80000000800 */
[----:B------:R-:W-:Y:S04]  /*4ce0*/  STS [R223+0x12400], R4 ;  /* 0x01240004df007388 */ /* 0x000fe80000000800 */
[----:B------:R-:W-:Y:S01]  /*4cf0*/  STS [R225+0x12000], R3 ;  /* 0x01200003e1007388 */ /* 0x000fe20000000800 */
[----:B----4-:R-:W-:Y:S05]  /*4d00*/  F2FP.BF16.F32.PACK_AB R2, R183, R210 ;  /* 0x000000d2b702723e */ /* 0x010fea00000010ff */
[----:B------:R2:W-:Y:S01]  /*4d10*/  STS [R225+0x12400], R2 ;  /* 0x01240002e1007388 */ /* 0x0005e20000000800 */
[----:B-1----:R-:W-:Y:S04]  /*4d20*/  LEA R0, R197, UR5, 0x1 ;  /* 0x00000005c5007c11 */ /* 0x002fe8000f8e08ff */
[CC--:B------:R-:W-:Y:S01]  /*4d30*/  IADD3 R56, R189.reuse, R0.reuse, RZ ;  /* 0x00000000bd387210 */ /* 0x0c0fe20007ffe0ff */
[----:B------:R-:W1:Y:S01]  /*4d40*/  LDSM.16.M88.4 R16, [R0+0x8000] ;  /* 0x008000000010783b */ /* 0x000e620000000200 */
[----:B--2---:R-:W-:Y:S04]  /*4d50*/  IADD3 R2, R192, R0, RZ ;  /* 0x00000000c0027210 */ /* 0x004fe80007ffe0ff */
[----:B------:R-:W-:Y:S03]  /*4d60*/  IADD3 R3, R189, R2, RZ ;  /* 0x00000002bd037210 */ /* 0x000fe60007ffe0ff */
        /* <DEDUP_REMOVED lines=19> */
[----:B------:R1:W2:Y:S04]  /*4ea0*/  LDSM.16.M88.4 R52, [R0+0xa000] ;  /* 0x00a000000034783b */ /* 0x0002a80000000200 */
[----:B-1----:R-:W-:Y:S06]  /*4eb0*/  FFMA.FTZ R0, -R62, R62, 1 ;  /* 0x3f8000003e007423 */ /* 0x002fec000001013e */
[----:B------:R-:W-:Y:S01]  /*4ec0*/  FMUL.FTZ R0, R0, UR8 ;  /* 0x0000000800007c20 */ /* 0x000fe20008410000 */
[C---:B--2---:R-:W-:Y:S06]  /*4ed0*/  HMMA.16816.F32.BF16 R4, R52.reuse, R140, R4 ;  /* 0x0000008c3404723c */ /* 0x044fec0000041804 */
        /* <DEDUP_REMOVED lines=21> */
[----:B------:R-:W-:Y:S06]  /*5030*/  HMMA.16816.F32.BF16 R16, R52, R170, R16 ;  /* 0x000000aa3410723c */ /* 0x000fec0000041810 */
[----:B-----5:R-:W-:Y:S01]  /*5040*/  FADD.FTZ R7, -R173, R7 ;  /* 0x00000007ad077221 */ /* 0x020fe20000010100 */
[C---:B------:R-:W-:Y:S01]  /*5050*/  FADD.FTZ R4, -R174.reuse, R4 ;  /* 0x00000004ae047221 */ /* 0x040fe20000010100 */
[C---:B------:R-:W-:Y:S03]  /*5060*/  FADD.FTZ R5, -R174.reuse, R5 ;  /* 0x00000005ae057221 */ /* 0x040fe60000010100 */
[----:B------:R-:W-:Y:S01]  /*5070*/  FMUL.FTZ R7, R67, R7 ;  /* 0x0000000743077220 */ /* 0x000fe20000410000 */
[----:B------:R-:W-:Y:S01]  /*5080*/  FADD.FTZ R9, -R174, R9 ;  /* 0x00000009ae097221 */ /* 0x000fe20000010100 */
[----:B------:R-:W-:Y:S01]  /*5090*/  FADD.FTZ R6, -R173, R6 ;  /* 0x00000006ad067221 */ /* 0x000fe20000010100 */
[----:B------:R-:W-:Y:S01]  /*50a0*/  FMUL.FTZ R56, R175, R4 ;  /* 0x00000004af387220 */ /* 0x000fe20000410000 */
[----:B------:R-:W-:Y:S01]  /*50b0*/  FADD.FTZ R10, -R173, R10 ;  /* 0x0000000aad0a7221 */ /* 0x000fe20000010100 */
[----:B------:R-:W-:Y:S01]  /*50c0*/  FMUL.FTZ R67, R177, R9 ;  /* 0x00000009b1437220 */ /* 0x000fe20000410000 */
[----:B------:R-:W-:Y:S01]  /*50d0*/  FFMA.FTZ R4, -R102, R102, 1 ;  /* 0x3f80000066047423 */ /* 0x000fe20000010166 */
[----:B------:R-:W-:Y:S01]  /*50e0*/  FMUL.FTZ R9, R7, R0 ;  /* 0x0000000007097220 */ /* 0x000fe20000410000 */
[----:B------:R-:W-:Y:S01]  /*50f0*/  FADD.FTZ R11, -R173, R11 ;  /* 0x0000000bad0b7221 */ /* 0x000fe20000010100 */
[----:B------:R-:W-:Y:S01]  /*5100*/  FFMA.FTZ R0, -R57, R57, 1 ;  /* 0x3f80000039007423 */ /* 0x000fe20000010139 */
[----:B------:R-:W-:Y:S01]  /*5110*/  FMUL.FTZ R5, R107, R5 ;  /* 0x000000056b057220 */ /* 0x000fe20000410000 */
[----:B------:R-:W-:Y:S01]  /*5120*/  FMUL.FTZ R6, R106, R6 ;  /* 0x000000066a067220 */ /* 0x000fe20000410000 */
[----:B------:R-:W-:Y:S01]  /*5130*/  FADD.FTZ R8, -R174, R8 ;  /* 0x00000008ae087221 */ /* 0x000fe20000010100 */
[----:B------:R-:W-:Y:S01]  /*5140*/  FMUL.FTZ R55, R176, R10 ;  /* 0x0000000ab0377220 */ /* 0x000fe20000410000 */
[----:B------:R-:W-:Y:S01]  /*5150*/  FMUL.FTZ R4, R4, UR8 ;  /* 0x0000000804047c20 */ /* 0x000fe20008410000 */
[----:B------:R-:W-:Y:S01]  /*5160*/  FMUL.FTZ R10, R172, R11 ;  /* 0x0000000bac0a7220 */ /* 0x000fe20000410000 */
[----:B------:R-:W-:Y:S01]  /*5170*/  FMUL.FTZ R0, R0, UR8 ;  /* 0x0000000800007c20 */ /* 0x000fe20008410000 */
[----:B------:R-:W-:Y:S01]  /*5180*/  FMUL.FTZ R5, R5, R3 ;  /* 0x0000000305057220 */ /* 0x000fe20000410000 */
[----:B------:R-:W-:Y:S01]  /*5190*/  FMUL.FTZ R52, R6, R2 ;  /* 0x0000000206347220 */ /* 0x000fe20000410000 */
[----:B------:R-:W-:Y:S01]  /*51a0*/  FMUL.FTZ R106, R178, R8 ;  /* 0x00000008b26a7220 */ /* 0x000fe20000410000 */
[----:B------:R-:W-:Y:S01]  /*51b0*/  FFMA.FTZ R3, -R104, R104, 1 ;  /* 0x3f80000068037423 */ /* 0x000fe20000010168 */
[----:B------:R-:W-:Y:S01]  /*51c0*/  FFMA.FTZ R2, -R103, R103, 1 ;  /* 0x3f80000067027423 */ /* 0x000fe20000010167 */
[----:B------:R-:W-:Y:S01]  /*51d0*/  FMUL.FTZ R8, R56, R4 ;  /* 0x0000000438087220 */ /* 0x000fe20000410000 */
[----:B------:R-:W-:Y:S01]  /*51e0*/  FADD.FTZ R13, -R174, R13 ;  /* 0x0000000dae0d7221 */ /* 0x000fe20000010100 */
[----:B------:R-:W-:Y:S01]  /*51f0*/  FMUL.FTZ R10, R10, R0 ;  /* 0x000000000a0a7220 */ /* 0x000fe20000410000 */
[----:B------:R-:W-:Y:S01]  /*5200*/  FFMA.FTZ R4, -R105, R105, 1 ;  /* 0x3f80000069047423 */ /* 0x000fe20000010169 */
[----:B------:R-:W-:Y:S01]  /*5210*/  FFMA.FTZ R0, -R61, R61, 1 ;  /* 0x3f8000003d007423 */ /* 0x000fe2000001013d */
[----:B------:R-:W-:Y:S01]  /*5220*/  FMUL.FTZ R3, R3, UR8 ;  /* 0x0000000803037c20 */ /* 0x000fe20008410000 */
[----:B------:R-:W-:Y:S01]  /*5230*/  FMUL.FTZ R2, R2, UR8 ;  /* 0x0000000802027c20 */ /* 0x000fe20008410000 */
[----:B------:R-:W-:Y:S01]  /*5240*/  FMUL.FTZ R54, R181, R13 ;  /* 0x0000000db5367220 */ /* 0x000fe20000410000 */
[----:B------:R-:W-:Y:S01]  /*5250*/  F2FP.BF16.F32.PACK_AB R13, R5, R8 ;  /* 0x00000008050d723e */ /* 0x000fe200000010ff */
[----:B------:R-:W-:Y:S01]  /*5260*/  FMUL.FTZ R4, R4, UR8 ;  /* 0x0000000804047c20 */ /* 0x000fe20008410000 */
[----:B------:R-:W-:Y:S01]  /*5270*/  FMUL.FTZ R5, R0, UR8 ;  /* 0x0000000800057c20 */ /* 0x000fe20008410000 */
[----:B------:R-:W-:Y:S01]  /*5280*/  FMUL.FTZ R11, R67, R3 ;  /* 0x00000003430b7220 */ /* 0x000fe20000410000 */
[----:B------:R-:W-:Y:S01]  /*5290*/  FMUL.FTZ R7, R55, R2 ;  /* 0x0000000237077220 */ /* 0x000fe20000410000 */
[----:B------:R-:W-:Y:S01]  /*52a0*/  FFMA.FTZ R0, -R58, R58, 1 ;  /* 0x3f8000003a007423 */ /* 0x000fe2000001013a */
[----:B------:R-:W-:Y:S01]  /*52b0*/  FADD.FTZ R14, -R173, R14 ;  /* 0x0000000ead0e7221 */ /* 0x000fe20000010100 */
[----:B------:R-:W-:Y:S01]  /*52c0*/  FFMA.FTZ R3, -R60, R60, 1 ;  /* 0x3f8000003c037423 */ /* 0x000fe2000001013c */
[----:B------:R-:W-:Y:S01]  /*52d0*/  FFMA.FTZ R2, -R59, R59, 1 ;  /* 0x3f8000003b027423 */ /* 0x000fe2000001013b */
[----:B------:R-:W-:Y:S01]  /*52e0*/  FADD.FTZ R12, -R174, R12 ;  /* 0x0000000cae0c7221 */ /* 0x000fe20000010100 */
[----:B------:R-:W-:Y:S01]  /*52f0*/  FMUL.FTZ R6, R106, R4 ;  /* 0x000000046a067220 */ /* 0x000fe20000410000 */
[----:B------:R-:W-:Y:S01]  /*5300*/  FMUL.FTZ R8, R0, UR8 ;  /* 0x0000000800087c20 */ /* 0x000fe20008410000 */
[----:B------:R-:W-:Y:S01]  /*5310*/  FADD.FTZ R15, -R173, R15 ;  /* 0x0000000fad0f7221 */ /* 0x000fe20000010100 */
[----:B------:R-:W-:Y:S01]  /*5320*/  FMUL.FTZ R14, R180, R14 ;  /* 0x0000000eb40e7220 */ /* 0x000fe20000410000 */
[----:B------:R-:W-:Y:S01]  /*5330*/  FMUL.FTZ R3, R3, UR8 ;  /* 0x0000000803037c20 */ /* 0x000fe20008410000 */
[----:B------:R-:W-:Y:S01]  /*5340*/  FMUL.FTZ R2, R2, UR8 ;  /* 0x0000000802027c20 */ /* 0x000fe20008410000 */
[----:B------:R-:W-:Y:S01]  /*5350*/  FFMA.FTZ R0, -R63, R63, 1 ;  /* 0x3f8000003f007423 */ /* 0x000fe2000001013f */
[----:B------:R-:W-:Y:S01]  /*5360*/  FMUL.FTZ R53, R182, R12 ;  /* 0x0000000cb6357220 */ /* 0x000fe20000410000 */
[----:B------:R-:W-:Y:S01]  /*5370*/  F2FP.BF16.F32.PACK_AB R12, R9, R52 ;  /* 0x00000034090c723e */ /* 0x000fe200000010ff */
[----:B------:R-:W-:Y:S01]  /*5380*/  FMUL.FTZ R15, R179, R15 ;  /* 0x0000000fb30f7220 */ /* 0x000fe20000410000 */
[----:B------:R-:W-:Y:S01]  /*5390*/  F2FP.BF16.F32.PACK_AB R11, R11, R6 ;  /* 0x000000060b0b723e */ /* 0x000fe200000010ff */
[----:B------:R-:W-:Y:S01]  /*53a0*/  FMUL.FTZ R9, R54, R3 ;  /* 0x0000000336097220 */ /* 0x000fe20000410000 */
[----:B------:R-:W-:Y:S01]  /*53b0*/  FMUL.FTZ R4, R14, R2 ;  /* 0x000000020e047220 */ /* 0x000fe20000410000 */
[----:B------:R-:W-:Y:S01]  /*53c0*/  FMUL.FTZ R6, R0, UR8 ;  /* 0x0000000800067c20 */ /* 0x000fe20008410000 */
[C---:B------:R-:W-:Y:S01]  /*53d0*/  FADD.FTZ R16, -R174.reuse, R16 ;  /* 0x00000010ae107221 */ /* 0x040fe20000010100 */
[----:B------:R-:W-:Y:S01]  /*53e0*/  FADD.FTZ R17, -R174, R17 ;  /* 0x00000011ae117221 */ /* 0x000fe20000010100 */
[C---:B------:R-:W-:Y:S01]  /*53f0*/  FADD.FTZ R18, -R173.reuse, R18 ;  /* 0x00000012ad127221 */ /* 0x040fe20000010100 */
[----:B------:R-:W-:Y:S01]  /*5400*/  FADD.FTZ R19, -R173, R19 ;  /* 0x00000013ad137221 */ /* 0x000fe20000010100 */
[----:B------:R-:W-:Y:S01]  /*5410*/  FFMA.FTZ R3, -R66, R66, 1 ;  /* 0x3f80000042037423 */ /* 0x000fe20000010142 */
[----:B------:R-:W-:Y:S01]  /*5420*/  FFMA.FTZ R2, -R65, R65, 1 ;  /* 0x3f80000041027423 */ /* 0x000fe20000010141 */
[----:B------:R-:W-:Y:S01]  /*5430*/  FFMA.FTZ R0, -R64, R64, 1 ;  /* 0x3f80000040007423 */ /* 0x000fe20000010140 */
[----:B------:R-:W-:Y:S01]  /*5440*/  FMUL.FTZ R8, R15, R8 ;  /* 0x000000080f087220 */ /* 0x000fe20000410000 */
[----:B------:R-:W-:Y:S01]  /*5450*/  FMUL.FTZ R16, R213, R16 ;  /* 0x00000010d5107220 */ /* 0x000fe20000410000 */
[----:B------:R-:W-:Y:S01]  /*5460*/  FMUL.FTZ R17, R212, R17 ;  /* 0x00000011d4117220 */ /* 0x000fe20000410000 */
[----:B------:R-:W-:Y:S01]  /*5470*/  FMUL.FTZ R18, R210, R18 ;  /* 0x00000012d2127220 */ /* 0x000fe20000410000 */
[----:B------:R-:W-:Y:S01]  /*5480*/  F2FP.BF16.F32.PACK_AB R10, R10, R7 ;  /* 0x000000070a0a723e */ /* 0x000fe200000010ff */
[----:B------:R-:W-:Y:S01]  /*5490*/  FMUL.FTZ R19, R183, R19 ;  /* 0x00000013b7137220 */ /* 0x000fe20000410000 */
[----:B------:R-:W-:Y:S01]  /*54a0*/  FMUL.FTZ R15, R3, UR8 ;  /* 0x00000008030f7c20 */ /* 0x000fe20008410000 */
[----:B------:R-:W-:Y:S01]  /*54b0*/  F2FP.BF16.F32.PACK_AB R8, R8, R4 ;  /* 0x000000040808723e */ /* 0x000fe200000010ff */
[----:B------:R-:W-:Y:S01]  /*54c0*/  FMUL.FTZ R2, R2, UR8 ;  /* 0x0000000802027c20 */ /* 0x000fe20008410000 */
[----:B------:R-:W-:Y:S01]  /*54d0*/  FMUL.FTZ R14, R0, UR8 ;  /* 0x00000008000e7c20 */ /* 0x000fe20008410000 */
[----:B------:R-:W-:Y:S01]  /*54e0*/  FMUL.FTZ R5, R53, R5 ;  /* 0x0000000535057220 */ /* 0x000fe20000410000 */
[----:B------:R-:W-:Y:S01]  /*54f0*/  FMUL.FTZ R3, R16, R6 ;  /* 0x0000000610037220 */ /* 0x000fe20000410000 */
[----:B------:R-:W-:Y:S01]  /*5500*/  FMUL.FTZ R15, R17, R15 ;  /* 0x0000000f110f7220 */ /* 0x000fe20000410000 */
[----:B------:R-:W-:Y:S01]  /*5510*/  FMUL.FTZ R0, R18, R2 ;  /* 0x0000000212007220 */ /* 0x000fe20000410000 */
[----:B------:R-:W-:Y:S01]  /*5520*/  FMUL.FTZ R14, R19, R14 ;  /* 0x0000000e130e7220 */ /* 0x000fe20000410000 */
[----:B------:R-:W-:Y:S02]  /*5530*/  F2FP.BF16.F32.PACK_AB R9, R9, R5 ;  /* 0x000000050909723e */ /* 0x000fe400000010ff */
[----:B------:R-:W-:Y:S02]  /*5540*/  F2FP.BF16.F32.PACK_AB R15, R15, R3 ;  /* 0x000000030f0f723e */ /* 0x000fe400000010ff */
        /* <DEDUP_REMOVED lines=58> */
.L_x_912:
[----:B------:R1:W5:Y:S01]  /*58f0*/  LDL R210, [R1+0x4] ;  /* 0x0000040001d27983 */ /* 0x0003620000100800 */
[----:B------:R-:W-:Y:S03]  /*5900*/  LEA R0, R198, UR5, 0x1 ;  /* 0x00000005c6007c11 */ /* 0x000fe6000f8e08ff */
        /* <DEDUP_REMOVED lines=10> */
[----:B------:R-:W2:Y:S04]  /*59b0*/  LDSM.16.MT88.4 R8, [R0+0x8000] ;  /* 0x008000000008783b */ /* 0x000ea80000004200 */
[----:B------:R-:W3:Y:S04]  /*59c0*/  LDSM.16.MT88.4 R12, [R185+0x12000] ;  /* 0x01200000b90c783b */ /* 0x000ee80000004200 */
[----:B------:R-:W4:Y:S04]  /*59d0*/  LDSM.16.MT88.4 R16, [R0+0xa000] ;  /* 0x00a000000010783b */ /* 0x000f280000004200 */
[----:B------:R-:W-:Y:S04]  /*59e0*/  LDSM.16.MT88.4 R52, [R186+0x12800] ;  /* 0x01280000ba34783b */ /* 0x000fe80000004200 */
[----:B------:R-:W1:Y:S04]  /*59f0*/  LDSM.16.MT88.4 R56, [R0+0x8800] ;  /* 0x008800000038783b */ /* 0x000e680000004200 */
        /* <DEDUP_REMOVED lines=25> */
[----:B------:R-:W4:Y:S01]  /*5b90*/  LDSM.16.MT88.4 R64, [R0+0xb800] ;  /* 0x00b800000040783b */ /* 0x000f220000004200 */
[-C--:B--2---:R-:W-:Y:S01]  /*5ba0*/  HMMA.16816.F32.BF16 R20, R4, R8.reuse, R20 ;  /* 0x000000080414723c */ /* 0x084fe20000041814 */
[----:B------:R-:W-:Y:S05]  /*5bb0*/  BAR.SYNC.DEFER_BLOCKING 0x0 ;  /* 0x0000000000007b1d */ /* 0x000fea0000010000 */
[C---:B------:R-:W-:Y:S06]  /*5bc0*/  HMMA.16816.F32.BF16 R24, R12.reuse, R8, R24 ;  /* 0x000000080c18723c */ /* 0x040fec0000041818 */
[-C--:B------:R-:W-:Y:S06]  /*5bd0*/  HMMA.16816.F32.BF16 R28, R12, R10.reuse, R28 ;  /* 0x0000000a0c1c723c */ /* 0x080fec000004181c */
[C---:B------:R-:W-:Y:S06]  /*5be0*/  HMMA.16816.F32.BF16 R32, R4.reuse, R10, R32 ;  /* 0x0000000a0420723c */ /* 0x040fec0000041820 */
[-C--:B---3--:R-:W-:Y:S06]  /*5bf0*/  HMMA.16816.F32.BF16 R36, R4, R16.reuse, R36 ;  /* 0x000000100424723c */ /* 0x088fec0000041824 */
[C---:B------:R-:W-:Y:S06]  /*5c00*/  HMMA.16816.F32.BF16 R40, R12.reuse, R16, R40 ;  /* 0x000000100c28723c */ /* 0x040fec0000041828 */
[-C--:B------:R-:W-:Y:S06]  /*5c10*/  HMMA.16816.F32.BF16 R44, R12, R18.reuse, R44 ;  /* 0x000000120c2c723c */ /* 0x080fec000004182c */
[----:B------:R-:W-:Y:S06]  /*5c20*/  HMMA.16816.F32.BF16 R48, R4, R18, R48 ;  /* 0x000000120430723c */ /* 0x000fec0000041830 */
[-C--:B-1----:R-:W-:Y:S06]  /*5c30*/  HMMA.16816.F32.BF16 R20, R52, R56.reuse, R20 ;  /* 0x000000383414723c */ /* 0x082fec0000041814 */
        /* <DEDUP_REMOVED lines=18> */
[C---:B------:R-:W-:Y:S02]  /*5d60*/  LEA R2, P0, R3.reuse, R206, 0x1 ;  /* 0x000000ce03027211 */ /* 0x040fe400078008ff */
[----:B--2---:R-:W-:Y:S02]  /*5d70*/  @!P1 LEA.HI.X R7, R10, R4, R7, 0x5, P3 ;  /* 0x000000040a079211 */ /* 0x004fe400018f2c07 */
[----:B-----5:R-:W-:Y:S02]  /*5d80*/  LEA R4, R210, UR5, 0x1 ;  /* 0x00000005d2047c11 */ /* 0x020fe4000f8e08ff */
        /* <DEDUP_REMOVED lines=28> */
.L_x_913:
[----:B------:R-:W-:Y:S01]  /*5f50*/  LDSM.16.M88.4 R64, [R194] ;  /* 0x00000000c240783b */ /* 0x000fe20000000200 */
[C---:B------:R-:W-:Y:S02]  /*5f60*/  VIADD R213, R219.reuse, 0x20 ;  /* 0x00000020dbd57836 */ /* 0x040fe40000000000 */
[----:B------:R-:W-:Y:S01]  /*5f70*/  VIADD R212, R219, 0x20 ;  /* 0x00000020dbd47836 */ /* 0x000fe20000000000 */
[----:B------:R-:W1:Y:S03]  /*5f80*/  LDSM.16.MT88.4 R16, [R0+0xc000] ;  /* 0x00c000000010783b */ /* 0x000e660000004200 */
[----:B------:R-:W-:Y:S01]  /*5f90*/  IMAD.IADD R212, R211, 0x1, R212 ;  /* 0x00000001d3d47824 */ /* 0x000fe200078e02d4 */
        /* <DEDUP_REMOVED lines=39> */
[----:B------:R-:W-:Y:S05]  /*6210*/  @P6 IMAD.X R105, R249, 0x1, R221, P1 ;  /* 0x00000001f9696824 */ /* 0x000fea00008e06dd */
[----:B------:R-:W5:Y:S04]  /*6220*/  @P6 LDG.E R216, desc[UR16][R104.64+-0x100] ;  /* 0xffff001068d86981 */ /* 0x000f68000c1e1900 */
[----:B------:R4:W5:Y:S01]  /*6230*/  @P6 LDG.E R217, desc[UR16][R104.64+-0xe0] ;  /* 0xffff201068d96981 */ /* 0x000962000c1e1900 */
[-C--:B-1----:R-:W-:Y:S05]  /*6240*/  HMMA.16816.F32.BF16 R4, R172, R180.reuse, R4 ;  /* 0x000000b4ac04723c */ /* 0x082fea0000041804 */
[----:B---3--:R-:W-:Y:S06]  /*6250*/  VIADD R0, R219, 0x60 ;  /* 0x00000060db007836 */ /* 0x008fec0000000000 */
[----:B------:R-:W-:Y:S01]  /*6260*/  IMAD.IADD R0, R211, 0x1, R0 ;  /* 0x00000001d3007824 */ /* 0x000fe200078e0200 */
[C---:B--2---:R-:W-:Y:S06]  /*6270*/  HMMA.16816.F32.BF16 R8, R176.reuse, R180, R8 ;  /* 0x000000b4b008723c */ /* 0x044fec0000041808 */
[-C--:B------:R-:W-:Y:S05]  /*6280*/  HMMA.16816.F32.BF16 R12, R176, R182.reuse, R12 ;  /* 0x000000b6b00c723c */ /* 0x080fea000004180c */
[C---:B------:R-:W-:Y:S01]  /*6290*/  LEA R181, P0, R243.reuse, R208, 0x2 ;  /* 0x000000d0f3b57211 */ /* 0x040fe200078010ff */
[C---:B------:R-:W-:Y:S05]  /*62a0*/  HMMA.16816.F32.BF16 R16, R172.reuse, R182, R16 ;  /* 0x000000b6ac10723c */ /* 0x040fea0000041810 */
[----:B------:R-:W-:Y:S01]  /*62b0*/  IMAD.MOV.U32 R2, RZ, RZ, R181 ;  /* 0x000000ffff027224 */ /* 0x000fe200078e00b5 */
[-C--:B----4-:R-:W-:Y:S05]  /*62c0*/  HMMA.16816.F32.BF16 R52, R172, R100.reuse, R52 ;  /* 0x00000064ac34723c */ /* 0x090fea0000041834 */
[----:B------:R-:W-:Y:S01]  /*62d0*/  LEA.HI.X.SX32 R180, R243, R209, 0x2, P0 ;  /* 0x000000d1f3b47211 */ /* 0x000fe200000f16ff */
[C---:B------:R-:W-:Y:S05]  /*62e0*/  HMMA.16816.F32.BF16 R56, R176.reuse, R100, R56 ;  /* 0x00000064b038723c */ /* 0x040fea0000041838 */
[----:B------:R-:W-:Y:S01]  /*62f0*/  IMAD.MOV.U32 R3, RZ, RZ, R180 ;  /* 0x000000ffff037224 */ /* 0x000fe200078e00b4 */
[-C--:B------:R-:W-:Y:S04]  /*6300*/  HMMA.16816.F32.BF16 R60, R176, R102.reuse, R60 ;  /* 0x00000066b03c723c */ /* 0x080fe8000004183c */
[----:B------:R1:W-:Y:S01]  /*6310*/  REDG.E.ADD.F32.FTZ.RN.STRONG.GPU desc[UR16][R2.64], R4 ;  /* 0x00000004020079a6 */ /* 0x0003e2000c10f390 */
[CC--:B------:R-:W-:Y:S01]  /*6320*/  LEA R100, P1, R211.reuse, R2.reuse, 0x2 ;  /* 0x00000002d3647211 */ /* 0x0c0fe200078210ff */
[----:B------:R-:W-:Y:S05]  /*6330*/  HMMA.16816.F32.BF16 R64, R172, R102, R64 ;  /* 0x00000066ac40723c */ /* 0x000fea0000041840 */
[-C--:B------:R-:W-:Y:S02]  /*6340*/  LEA.HI.X.SX32 R101, R211, R3.reuse, 0x2, P1 ;  /* 0x00000003d3657211 */ /* 0x080fe400008f16ff */
[CC--:B------:R-:W-:Y:S03]  /*6350*/  LEA R176, P0, R219.reuse, R2.reuse, 0x2 ;  /* 0x00000002dbb07211 */ /* 0x0c0fe600078010ff */
[----:B------:R2:W-:Y:S01]  /*6360*/  REDG.E.ADD.F32.FTZ.RN.STRONG.GPU desc[UR16][R100.64], R5 ;  /* 0x00000005640079a6 */ /* 0x0005e2000c10f390 */
[CC--:B------:R-:W-:Y:S02]  /*6370*/  LEA R106, P1, R248.reuse, R2.reuse, 0x2 ;  /* 0x00000002f86a7211 */ /* 0x0c0fe400078210ff */
[-C--:B------:R-:W-:Y:S02]  /*6380*/  LEA.HI.X.SX32 R177, R219, R3.reuse, 0x2, P0 ;  /* 0x00000003dbb17211 */ /* 0x080fe400000f16ff */
[CC--:B------:R-:W-:Y:S02]  /*6390*/  LEA R104, P0, R247.reuse, R2.reuse, 0x2 ;  /* 0x00000002f7687211 */ /* 0x0c0fe400078010ff */
[-C--:B------:R-:W-:Y:S01]  /*63a0*/  LEA.HI.X.SX32 R107, R248, R3.reuse, 0x2, P1 ;  /* 0x00000003f86b7211 */ /* 0x080fe200008f16ff */
[----:B------:R3:W-:Y:S01]  /*63b0*/  REDG.E.ADD.F32.FTZ.RN.STRONG.GPU desc[UR16][R176.64], R6 ;  /* 0x00000006b00079a6 */ /* 0x0007e2000c10f390 */
[CC--:B------:R-:W-:Y:S02]  /*63c0*/  LEA R102, P2, R246.reuse, R2.reuse, 0x2 ;  /* 0x00000002f6667211 */ /* 0x0c0fe400078410ff */
[-C--:B------:R-:W-:Y:S01]  /*63d0*/  LEA.HI.X.SX32 R105, R247, R3.reuse, 0x2, P0 ;  /* 0x00000003f7697211 */ /* 0x080fe200000f16ff */
[----:B------:R4:W-:Y:S01]  /*63e0*/  REDG.E.ADD.F32.FTZ.RN.STRONG.GPU desc[UR16][R106.64], R7 ;  /* 0x000000076a0079a6 */ /* 0x0009e2000c10f390 */
[-C--:B------:R-:W-:Y:S02]  /*63f0*/  LEA.HI.X.SX32 R103, R246, R3.reuse, 0x2, P2 ;  /* 0x00000003f6677211 */ /* 0x080fe400010f16ff */
[CC--:B-1----:R-:W-:Y:S01]  /*6400*/  LEA R4, P1, R245.reuse, R2.reuse, 0x2 ;  /* 0x00000002f5047211 */ /* 0x0c2fe200078210ff */
[----:B------:R1:W-:Y:S04]  /*6410*/  REDG.E.ADD.F32.FTZ.RN.STRONG.GPU desc[UR16][R104.64], R8 ;  /* 0x00000008680079a6 */ /* 0x0003e8000c10f390 */
[----:B------:R1:W-:Y:S01]  /*6420*/  REDG.E.ADD.F32.FTZ.RN.STRONG.GPU desc[UR16][R102.64], R9 ;  /* 0x00000009660079a6 */ /* 0x0003e2000c10f390 */
[-C--:B--2---:R-:W-:Y:S05]  /*6430*/  LEA.HI.X.SX32 R5, R245, R3.reuse, 0x2, P1 ;  /* 0x00000003f5057211 */ /* 0x084fea00008f16ff */
[----:B------:R2:W-:Y:S01]  /*6440*/  REDG.E.ADD.F32.FTZ.RN.STRONG.GPU desc[UR16][R4.64], R10 ;  /* 0x0000000a040079a6 */ /* 0x0005e2000c10f390 */
[CC--:B---3--:R-:W-:Y:S04]  /*6450*/  LEA R6, P0, R244.reuse, R2.reuse, 0x2 ;  /* 0x00000002f4067211 */ /* 0x0c8fe800078010ff */
[-C--:B----4-:R-:W-:Y:S02]  /*6460*/  LEA.HI.X.SX32 R7, R244, R3.reuse, 0x2, P0 ;  /* 0x00000003f4077211 */ /* 0x090fe400000f16ff */
[CC--:B-1----:R-:W-:Y:S03]  /*6470*/  LEA R8, P2, R237.reuse, R2.reuse, 0x2 ;  /* 0x00000002ed087211 */ /* 0x0c2fe600078410ff */
[----:B------:R1:W-:Y:S01]  /*6480*/  REDG.E.ADD.F32.FTZ.RN.STRONG.GPU desc[UR16][R6.64], R11 ;  /* 0x0000000b060079a6 */ /* 0x0003e2000c10f390 */
[-C--:B------:R-:W-:Y:S03]  /*6490*/  LEA.HI.X.SX32 R9, R237, R3.reuse, 0x2, P2 ;  /* 0x00000003ed097211 */ /* 0x080fe600010f16ff */
[----:B------:R3:W-:Y:S04]  /*64a0*/  REDG.E.ADD.F32.FTZ.RN.STRONG.GPU desc[UR16][R2.64+0x80], R16 ;  /* 0x00008010020079a6 */ /* 0x0007e8000c10f390 */
[----:B------:R-:W-:Y:S01]  /*64b0*/  REDG.E.ADD.F32.FTZ.RN.STRONG.GPU desc[UR16][R100.64+0x80], R17 ;  /* 0x00008011640079a6 */ /* 0x000fe2000c10f390 */
[CC--:B--2---:R-:W-:Y:S04]  /*64c0*/  LEA R4, P0, R213.reuse, R2.reuse, 0x2 ;  /* 0x00000002d5047211 */ /* 0x0c4fe800078010ff */
[-C--:B------:R-:W-:Y:S01]  /*64d0*/  LEA.HI.X.SX32 R5, R213, R3.reuse, 0x2, P0 ;  /* 0x00000003d5057211 */ /* 0x080fe200000f16ff */
[C---:B------:R-:W-:Y:S01]  /*64e0*/  VIADD R213, R219.reuse, 0x40 ;  /* 0x00000040dbd57836 */ /* 0x040fe20000000000 */
[-C--:B------:R-:W-:Y:S03]  /*64f0*/  LEA R10, P0, R238, R2.reuse, 0x2 ;  /* 0x00000002ee0a7211 */ /* 0x080fe600078010ff */
[----:B------:R2:W-:Y:S01]  /*6500*/  REDG.E.ADD.F32.FTZ.RN.STRONG.GPU desc[UR16][R4.64], R18 ;  /* 0x00000012040079a6 */ /* 0x0005e2000c10f390 */
[-C--:B-1----:R-:W-:Y:S02]  /*6510*/  LEA R6, P1, R212, R2.reuse, 0x2 ;  /* 0x00000002d4067211 */ /* 0x082fe400078210ff */
[-C--:B------:R-:W-:Y:S02]  /*6520*/  LEA.HI.X.SX32 R11, R238, R3.reuse, 0x2, P0 ;  /* 0x00000003ee0b7211 */ /* 0x080fe400000f16ff */
[-C--:B------:R-:W-:Y:S01]  /*6530*/  LEA.HI.X.SX32 R7, R212, R3.reuse, 0x2, P1 ;  /* 0x00000003d4077211 */ /* 0x080fe200008f16ff */
[C---:B------:R-:W-:Y:S02]  /*6540*/  VIADD R212, R219.reuse, 0x40 ;  /* 0x00000040dbd47836 */ /* 0x040fe40000000000 */
[----:B---3--:R-:W-:Y:S02]  /*6550*/  VIADD R16, R219, 0x60 ;  /* 0x00000060db107836 */ /* 0x008fe40000000000 */
[----:B------:R1:W-:Y:S01]  /*6560*/  REDG.E.ADD.F32.FTZ.RN.STRONG.GPU desc[UR16][R6.64], R19 ;  /* 0x00000013060079a6 */ /* 0x0003e2000c10f390 */
[----:B------:R-:W-:Y:S03]  /*6570*/  IMAD.IADD R212, R211, 0x1, R212 ;  /* 0x00000001d3d47824 */ /* 0x000fe600078e02d4 */
[----:B------:R3:W-:Y:S04]  /*6580*/  REDG.E.ADD.F32.FTZ.RN.STRONG.GPU desc[UR16][R10.64], R12 ;  /* 0x0000000c0a0079a6 */ /* 0x0007e8000c10f390 */
[----:B------:R4:W-:Y:S01]  /*6590*/  REDG.E.ADD.F32.FTZ.RN.STRONG.GPU desc[UR16][R8.64], R13 ;  /* 0x0000000d080079a6 */ /* 0x0009e2000c10f390 */
[CC--:B--2---:R-:W-:Y:S04]  /*65a0*/  LEA R4, P1, R230.reuse, R2.reuse, 0x2 ;  /* 0x00000002e6047211 */ /* 0x0c4fe800078210ff */
[-C--:B------:R-:W-:Y:S05]  /*65b0*/  LEA.HI.X.SX32 R5, R230, R3.reuse, 0x2, P1 ;  /* 0x00000003e6057211 */ /* 0x080fea00008f16ff */
[----:B------:R2:W-:Y:S01]  /*65c0*/  REDG.E.ADD.F32.FTZ.RN.STRONG.GPU desc[UR16][R4.64], R14 ;  /* 0x0000000e040079a6 */ /* 0x0005e2000c10f390 */
[CC--:B-1----:R-:W-:Y:S04]  /*65d0*/  LEA R6, P0, R240.reuse, R2.reuse, 0x2 ;  /* 0x00000002f0067211 */ /* 0x0c2fe800078010ff */
[-C--:B------:R-:W-:Y:S02]  /*65e0*/  LEA.HI.X.SX32 R7, R240, R3.reuse, 0x2, P0 ;  /* 0x00000003f0077211 */ /* 0x080fe400000f16ff */
[CC--:B---3--:R-:W-:Y:S02]  /*65f0*/  LEA R12, P1, R212.reuse, R2.reuse, 0x2 ;  /* 0x00000002d40c7211 */ /* 0x0c8fe400078210ff */
[CC--:B----4-:R-:W-:Y:S01]  /*6600*/  LEA R8, P2, R235.reuse, R2.reuse, 0x2 ;  /* 0x00000002eb087211 */ /* 0x0d0fe200078410ff */
[----:B------:R1:W-:Y:S01]  /*6610*/  REDG.E.ADD.F32.FTZ.RN.STRONG.GPU desc[UR16][R6.64], R15 ;  /* 0x0000000f060079a6 */ /* 0x0003e2000c10f390 */
[-C--:B------:R-:W-:Y:S02]  /*6620*/  LEA.HI.X.SX32 R13, R212, R3.reuse, 0x2, P1 ;  /* 0x00000003d40d7211 */ /* 0x080fe400008f16ff */
[-C--:B------:R-:W-:Y:S01]  /*6630*/  LEA.HI.X.SX32 R9, R235, R3.reuse, 0x2, P2 ;  /* 0x00000003eb097211 */ /* 0x080fe200010f16ff */
[----:B------:R-:W-:Y:S04]  /*6640*/  REDG.E.ADD.F32.FTZ.RN.STRONG.GPU desc[UR16][R2.64+0x100], R52 ;  /* 0x00010034020079a6 */ /* 0x000fe8000c10f390 */
[----:B------:R-:W-:Y:S01]  /*6650*/  REDG.E.ADD.F32.FTZ.RN.STRONG.GPU desc[UR16][R100.64+0x100], R53 ;  /* 0x00010035640079a6 */ /* 0x000fe2000c10f390 */
[CC--:B--2---:R-:W-:Y:S02]  /*6660*/  LEA R4, P0, R213.reuse, R2.reuse, 0x2 ;  /* 0x00000002d5047211 */ /* 0x0c4fe400078010ff */
[-C--:B------:R-:W-:Y:S02]  /*6670*/  LEA R14, P5, R16, R2.reuse, 0x2 ;  /* 0x00000002100e7211 */ /* 0x080fe400078a10ff */
[-C--:B------:R-:W-:Y:S02]  /*6680*/  LEA.HI.X.SX32 R5, R213, R3.reuse, 0x2, P0 ;  /* 0x00000003d5057211 */ /* 0x080fe400000f16ff */
[CC--:B------:R-:W-:Y:S03]  /*6690*/  LEA R10, P0, R236.reuse, R2.reuse, 0x2 ;  /* 0x00000002ec0a7211 */ /* 0x0c0fe600078010ff */
[----:B------:R2:W-:Y:S01]  /*66a0*/  REDG.E.ADD.F32.FTZ.RN.STRONG.GPU desc[UR16][R4.64], R54 ;  /* 0x00000036040079a6 */ /* 0x0005e2000c10f390 */
[-C--:B------:R-:W-:Y:S02]  /*66b0*/  LEA.HI.X.SX32 R11, R236, R3.reuse, 0x2, P0 ;  /* 0x00000003ec0b7211 */ /* 0x080fe400000f16ff */
[-C--:B-1----:R-:W-:Y:S01]  /*66c0*/  LEA R6, P1, R234, R2.reuse, 0x2 ;  /* 0x00000002ea067211 */ /* 0x082fe200078210ff */
[----:B------:R1:W-:Y:S01]  /*66d0*/  REDG.E.ADD.F32.FTZ.RN.STRONG.GPU desc[UR16][R12.64], R55 ;  /* 0x000000370c0079a6 */ /* 0x0003e2000c10f390 */
[-C--:B------:R-:W-:Y:S02]  /*66e0*/  LEA.HI.X.SX32 R15, R16, R3.reuse, 0x2, P5 ;  /* 0x00000003100f7211 */ /* 0x080fe400028f16ff */
[-C--:B------:R-:W-:Y:S01]  /*66f0*/  LEA.HI.X.SX32 R7, R234, R3.reuse, 0x2, P1 ;  /* 0x00000003ea077211 */ /* 0x080fe200008f16ff */
[----:B------:R3:W-:Y:S04]  /*6700*/  REDG.E.ADD.F32.FTZ.RN.STRONG.GPU desc[UR16][R10.64], R56 ;  /* 0x000000380a0079a6 */ /* 0x0007e8000c10f390 */
[----:B------:R4:W-:Y:S04]  /*6710*/  REDG.E.ADD.F32.FTZ.RN.STRONG.GPU desc[UR16][R8.64], R57 ;  /* 0x00000039080079a6 */ /* 0x0009e8000c10f390 */
[----:B------:R4:W-:Y:S04]  /*6720*/  REDG.E.ADD.F32.FTZ.RN.STRONG.GPU desc[UR16][R6.64], R58 ;  /* 0x0000003a060079a6 */ /* 0x0009e8000c10f390 */
[----:B------:R-:W-:Y:S04]  /*6730*/  LDSM.16.MT88.4 R16, [R184+0x2000] ;  /* 0x00200000b810783b */ /* 0x000fe80000004200 */
[----:B------:R-:W-:Y:S01]  /*6740*/  LDSM.16.MT88.4 R52, [R186+0x10800] ;  /* 0x01080000ba34783b */ /* 0x000fe20000004200 */
[CC--:B--2---:R-:W-:Y:S04]  /*6750*/  LEA R4, P0, R242.reuse, R2.reuse, 0x2 ;  /* 0x00000002f2047211 */ /* 0x0c4fe800078010ff */
[-C--:B------:R-:W-:Y:S02]  /*6760*/  LEA.HI.X.SX32 R5, R242, R3.reuse, 0x2, P0 ;  /* 0x00000003f2057211 */ /* 0x080fe400000f16ff */
[CC--:B-1----:R-:W-:Y:S02]  /*6770*/  LEA R12, P4, R0.reuse, R2.reuse, 0x2 ;  /* 0x00000002000c7211 */ /* 0x0c2fe400078810ff */
[CC--:B---3--:R-:W-:Y:S01]  /*6780*/  LEA R10, P3, R233.reuse, R2.reuse, 0x2 ;  /* 0x00000002e90a7211 */ /* 0x0c8fe200078610ff */
[----:B------:R1:W-:Y:S01]  /*6790*/  REDG.E.ADD.F32.FTZ.RN.STRONG.GPU desc[UR16][R4.64], R59 ;  /* 0x0000003b040079a6 */ /* 0x0003e2000c10f390 */
[-C--:B------:R-:W-:Y:S02]  /*67a0*/  LEA.HI.X.SX32 R13, R0, R3.reuse, 0x2, P4 ;  /* 0x00000003000d7211 */ /* 0x080fe400020f16ff */
[CC--:B----4-:R-:W-:Y:S01]  /*67b0*/  LEA R8, P2, R232.reuse, R2.reuse, 0x2 ;  /* 0x00000002e8087211 */ /* 0x0d0fe200078410ff */
[----:B------:R2:W-:Y:S01]  /*67c0*/  REDG.E.ADD.F32.FTZ.RN.STRONG.GPU desc[UR16][R2.64+0x180], R64 ;  /* 0x00018040020079a6 */ /* 0x0005e2000c10f390 */
[-C--:B------:R-:W-:Y:S02]  /*67d0*/  LEA.HI.X.SX32 R11, R233, R3.reuse, 0x2, P3 ;  /* 0x00000003e90b7211 */ /* 0x080fe400018f16ff */
[CC--:B------:R-:W-:Y:S01]  /*67e0*/  LEA R6, P1, R231.reuse, R2.reuse, 0x2 ;  /* 0x00000002e7067211 */ /* 0x0c0fe200078210ff */
[----:B------:R-:W-:Y:S01]  /*67f0*/  REDG.E.ADD.F32.FTZ.RN.STRONG.GPU desc[UR16][R100.64+0x180], R65 ;  /* 0x00018041640079a6 */ /* 0x000fe2000c10f390 */
[-C--:B------:R-:W-:Y:S02]  /*6800*/  LEA.HI.X.SX32 R9, R232, R3.reuse, 0x2, P2 ;  /* 0x00000003e8097211 */ /* 0x080fe400010f16ff */
[-C--:B------:R-:W-:Y:S01]  /*6810*/  LEA.HI.X.SX32 R7, R231, R3.reuse, 0x2, P1 ;  /* 0x00000003e7077211 */ /* 0x080fe200008f16ff */
[----:B------:R-:W-:Y:S01]  /*6820*/  REDG.E.ADD.F32.FTZ.RN.STRONG.GPU desc[UR16][R14.64], R66 ;  /* 0x000000420e0079a6 */ /* 0x000fe2000c10f390 */
[----:B------:R-:W-:Y:S02]  /*6830*/  LOP3.LUT R0, R201, 0x1, RZ, 0xc0, !PT ;  /* 0x00000001c9007812 */ /* 0x000fe400078ec0ff */
[----:B------:R-:W-:Y:S01]  /*6840*/  @P6 IADD3 R228, P1, R228, -0x100, RZ ;  /* 0xffffff00e4e46810 */ /* 0x000fe20007f3e0ff */
[----:B------:R-:W-:Y:S03]  /*6850*/  REDG.E.ADD.F32.FTZ.RN.STRONG.GPU desc[UR16][R12.64], R67 ;  /* 0x000000430c0079a6 */ /* 0x000fe6000c10f390 */
[----:B------:R-:W-:Y:S01]  /*6860*/  @P6 IADD3.X R227, R227, -0x1, RZ, P1, !PT ;  /* 0xffffffffe3e36810 */ /* 0x000fe20000ffe4ff */
[----:B------:R-:W-:Y:S04]  /*6870*/  REDG.E.ADD.F32.FTZ.RN.STRONG.GPU desc[UR16][R10.64], R60 ;  /* 0x0000003c0a0079a6 */ /* 0x000fe8000c10f390 */
[----:B------:R-:W-:Y:S01]  /*6880*/  REDG.E.ADD.F32.FTZ.RN.STRONG.GPU desc[UR16][R8.64], R61 ;  /* 0x0000003d080079a6 */ /* 0x000fe2000c10f390 */
[C---:B-1----:R-:W-:Y:S03]  /*6890*/  LEA R4, P0, R241.reuse, R2, 0x2 ;  /* 0x00000002f1047211 */ /* 0x042fe600078010ff */
[----:B------:R-:W-:Y:S01]  /*68a0*/  REDG.E.ADD.F32.FTZ.RN.STRONG.GPU desc[UR16][R6.64], R62 ;  /* 0x0000003e060079a6 */ /* 0x000fe2000c10f390 */
[----:B------:R-:W-:Y:S03]  /*68b0*/  LEA.HI.X.SX32 R5, R241, R3, 0x2, P0 ;  /* 0x00000003f1057211 */ /* 0x000fe600000f16ff */
[----:B------:R-:W-:Y:S01]  /*68c0*/  LDSM.16.MT88.4 R8, [R184] ;  /* 0x00000000b808783b */ /* 0x000fe20000004200 */
[----:B------:R-:W-:Y:S01]  /*68d0*/  ISETP.NE.U32.AND P0, PT, R0, 0x1, PT ;  /* 0x000000010000780c */ /* 0x000fe20003f05070 */
[----:B--2---:R-:W-:Y:S01]  /*68e0*/  VIADD R3, R201, 0xffffffff ;  /* 0xffffffffc9037836 */ /* 0x004fe20000000000 */
[----:B------:R-:W-:Y:S01]  /*68f0*/  @P6 IADD3 R0, P2, R222, -0x100, RZ ;  /* 0xffffff00de006810 */ /* 0x000fe20007f5e0ff */
[----:B------:R-:W-:Y:S03]  /*6900*/  REDG.E.ADD.F32.FTZ.RN.STRONG.GPU desc[UR16][R4.64], R63 ;  /* 0x0000003f040079a6 */ /* 0x000fe6000c10f390 */
[----:B------:R-:W-:Y:S01]  /*6910*/  @P6 IADD3.X R2, R221, -0x1, RZ, P2, !PT ;  /* 0xffffffffdd026810 */ /* 0x000fe200017fe4ff */
[----:B------:R-:W1:Y:S01]  /*6920*/  LDSM.16.MT88.4 R4, [R186+0x10000] ;  /* 0x01000000ba04783b */ /* 0x000e620000004200 */
[----:B------:R-:W-:Y:S01]  /*6930*/  ISETP.GT.AND P2, PT, R201, R251, PT ;  /* 0x000000fbc900720c */ /* 0x000fe20003f44270 */
[----:B------:R-:W-:Y:S02]  /*6940*/  @P6 IMAD.MOV.U32 R222, RZ, RZ, R0 ;  /* 0x000000ffffde6224 */ /* 0x000fe400078e0000 */
[----:B------:R-:W2:Y:S01]  /*6950*/  LDSM.16.MT88.4 R12, [R185+0x10000] ;  /* 0x01000000b90c783b */ /* 0x000ea20000004200 */
[C---:B------:R-:W-:Y:S02]  /*6960*/  VIADD R0, R184.reuse, 0xffffc000 ;  /* 0xffffc000b8007836 */ /* 0x040fe40000000000 */
[----:B------:R-:W-:Y:S01]  /*6970*/  @P0 VIADD R0, R184, 0x4000 ;  /* 0x00004000b8000836 */ /* 0x000fe20000000000 */
[----:B------:R-:W3:Y:S01]  /*6980*/  LDSM.16.MT88.4 R56, [R184+0x800] ;  /* 0x00080000b838783b */ /* 0x000ee20000004200 */
[----:B------:R-:W-:Y:S02]  /*6990*/  @P6 IMAD.MOV.U32 R221, RZ, RZ, R2 ;  /* 0x000000ffffdd6224 */ /* 0x000fe400078e0002 */
[----:B------:R-:W-:Y:S01]  /*69a0*/  IMAD.MOV.U32 R201, RZ, RZ, R3 ;  /* 0x000000ffffc97224 */ /* 0x000fe200078e0003 */
[----:B------:R-:W4:Y:S04]  /*69b0*/  LDSM.16.MT88.4 R64, [R185+0x10800] ;  /* 0x01080000b940783b */ /* 0x000f280000004200 */
        /* <DEDUP_REMOVED lines=48> */
[----:B------:R-:W4:Y:S01]  /*6cc0*/  LDL.LU R104, [R1+0x18] ;  /* 0x0000180001687983 */ /* 0x000f220000300800 */
        /* <DEDUP_REMOVED lines=106> */
[----:B--2---:R-:W-:Y:S01]  /*7370*/  @P0 IADD3 R32, R5, R0, RZ ;  /* 0x0000000005200210 */ /* 0x004fe20007ffe0ff */
[----:B------:R-:W-:Y:S01]  /*7380*/  @P0 IMAD.MOV.U32 R11, RZ, RZ, R6 ;  /* 0x000000ffff0b0224 */ /* 0x000fe200078e0006 */
[----:B------:R3:W-:Y:S01]  /*7390*/  STS [R106+0x7400], R42 ;  /* 0x0074002a6a007388 */ /* 0x0007e20000000800 */
[----:B-----5:R-:W-:-:S02]  /*73a0*/  LEA R4, R210, UR5, 0x1 ;  /* 0x00000005d2047c11 */ /* 0x020fc4000f8e08ff */
        /* <DEDUP_REMOVED lines=17> */
.L_x_915:
        /* <DEDUP_REMOVED lines=13> */
.L_x_916:
[----:B------:R-:W-:Y:S01]  /*7590*/  BAR.SYNC.DEFER_BLOCKING 0x0 ;  /* 0x0000000000007b1d */ /* 0x000fe20000010000 */
[----:B------:R-:W-:Y:S01]  /*75a0*/  IMAD.SHL.U32 R5, R239, 0x40, RZ ;  /* 0x00000040ef057824 */ /* 0x000fe200078e00ff */
[--C-:B------:R-:W-:Y:S01]  /*75b0*/  SHF.R.S32.HI R7, RZ, 0x1f, R214.reuse ;  /* 0x0000001fff077819 */ /* 0x100fe200000114d6 */
[----:B------:R-:W-:Y:S01]  /*75c0*/  IMAD.MOV.U32 R6, RZ, RZ, R214 ;  /* 0x000000ffff067224 */ /* 0x000fe200078e00d6 */
[----:B-1----:R-:W-:Y:S02]  /*75d0*/  SHF.R.S32.HI R10, RZ, 0x1f, R13 ;  /* 0x0000001fff0a7819 */ /* 0x002fe4000001140d */
[----:B------:R-:W-:Y:S01]  /*75e0*/  SHF.R.S32.HI R18, RZ, 0x1f, R5 ;  /* 0x0000001fff127819 */ /* 0x000fe20000011405 */
[-C--:B------:R-:W-:Y:S01]  /*75f0*/  IMAD.WIDE.U32 R8, R5, R2.reuse, R6 ;  /* 0x0000000205087225 */ /* 0x080fe200078e0006 */
[----:B------:R-:W1:Y:S01]  /*7600*/  S2R R35, SR_CTAID.Z ;  /* 0x0000000000237919 */ /* 0x000e620000002700 */
        /* <DEDUP_REMOVED lines=11> */
[----:B------:R2:W4:Y:S02]  /*76c0*/  LDS.128 R28, [R4+0xd000] ;  /* 0x00d00000041c7984 */ /* 0x0005240000000c00 */
[-C--:B------:R-:W-:Y:S02]  /*76d0*/  ISETP.GE.AND P3, PT, R0, R10.reuse, PT ;  /* 0x0000000a0000720c */ /* 0x080fe40003f66270 */
[----:B---3--:R2:W3:Y:S01]  /*76e0*/  LDS.128 R40, [R4+0x10000] ;  /* 0x0100000004287984 */ /* 0x0084e20000000c00 */
[----:B------:R-:W-:-:S03]  /*76f0*/  ISETP.GE.AND P2, PT, R12, R10, PT ;  /* 0x0000000a0c00720c */ /* 0x000fc60003f46270 */
        /* <DEDUP_REMOVED lines=19> */
[----:B------:R-:W5:Y:S01]  /*7830*/  @!P1 LDS.128 R20, [R4+0xc000] ;  /* 0x00c0000004149984 */ /* 0x000f620000000c00 */
[----:B------:R-:W-:Y:S01]  /*7840*/  IMAD.IADD R11, R10, 0x1, R13 ;  /* 0x000000010a0b7824 */ /* 0x000fe200078e020d */
[----:B------:R-:W-:-:S04]  /*7850*/  LEA R10, P4, R12, UR6, 0x1 ;  /* 0x000000060c0a7c11 */ /* 0x000fc8000f8808ff */
[----:B------:R-:W-:-:S05]  /*7860*/  LEA.HI.X R11, R12, UR7, R11, 0x1, P4 ;  /* 0x000000070c0b7c11 */ /* 0x000fca000a0f0c0b */
[----:B-1----:R1:W-:Y:S04]  /*7870*/  @!P0 STG.E.128 desc[UR16][R10.64+0x80], R24 ;  /* 0x000080180a008986 */ /* 0x0023e8000c101d10 */
[----:B-----5:R1:W-:Y:S02]  /*7880*/  @!P1 STG.E.128 desc[UR16][R10.64], R20 ;  /* 0x000000140a009986 */ /* 0x0203e4000c101d10 */
.L_x_918:
[----:B------:R-:W-:Y:S05]  /*7890*/  BSYNC B0 ;  /* 0x0000000000007941 */ /* 0x000fea0003800000 */
.L_x_917:
        /* <DEDUP_REMOVED lines=16> */
[----:B----4-:R1:W-:Y:S04]  /*79a0*/  @!P1 STG.E.128 desc[UR16][R2.64], R28 ;  /* 0x0000001c02009986 */ /* 0x0103e8000c101d10 */
[----:B------:R1:W-:Y:S02]  /*79b0*/  @!P0 STG.E.128 desc[UR16][R2.64+0x80], R20 ;  /* 0x0000801402008986 */ /* 0x0003e4000c101d10 */
.L_x_920:
[----:B------:R-:W-:Y:S05]  /*79c0*/  BSYNC B0 ;  /* 0x0000000000007941 */ /* 0x000fea0003800000 */
.L_x_919:
        /* <DEDUP_REMOVED lines=24> */
[----:B---3--:R1:W-:Y:S04]  /*7b50*/  @!P1 STG.E.128 desc[UR16][R4.64], R40 ;  /* 0x0000002804009986 */ /* 0x0083e8000c101d10 */
[----:B------:R1:W-:Y:S02]  /*7b60*/  @!P0 STG.E.128 desc[UR16][R4.64+0x80], R36 ;  /* 0x0000802404008986 */ /* 0x0003e4000c101d10 */
.L_x_922:
[----:B------:R-:W-:Y:S05]  /*7b70*/  BSYNC B0 ;  /* 0x0000000000007941 */ /* 0x000fea0003800000 */
.L_x_921:
        /* <DEDUP_REMOVED lines=16> */
.L_x_891:
[----:B------:R-:W-:Y:S05]  /*7c80*/  BSYNC B1 ;  /* 0x0000000000017941 */ /* 0x000fea0003800000 */
.L_x_877:
[----:B------:R-:W5:Y:S02]  /*7c90*/  LDC R0, c[0x0][0xc] ;  /* 0x00000300ff007b82 */ /* 0x000f640000000800 */
[----:B-----5:R-:W-:-:S04]  /*7ca0*/  IADD3 R239, R0, R239, RZ ;  /* 0x000000ef00ef7210 */ /* 0x020fc80007ffe0ff */
[----:B------:R-:W-:-:S13]  /*7cb0*/  ISETP.GE.AND P0, PT, R239, UR14, PT ;  /* 0x0000000eef007c0c */ /* 0x000fda000bf06270 */
[----:B------:R-:W-:Y:S05]  /*7cc0*/  @P0 BRA `(.L_x_923) ;  /* 0x0000000000040947 */ /* 0x000fea0003800000 */
[----:B------:R-:W-:Y:S05]  /*7cd0*/  BRA `(.L_x_924) ;  /* 0xffffff8c000c7947 */ /* 0x000fea000383ffff */
.L_x_923:
[----:B------:R-:W-:Y:S05]  /*7ce0*/  EXIT ;  /* 0x000000000000794d */ /* 0x000fea0003800000 */
.L_x_925:
        /* <DEDUP_REMOVED lines=9> */
.L_x_2070:


//--------------------- .text._ZN5flash44flash_bwd_dq_dk_dv_loop_seqk_parallel_kernelI23Flash_bwd_kernel_traitsILi128ELi64ELi64ELi8ELi4ELi2ELi2ELb1ELb0EN7cutlass10bfloat16_tE19Flash_kernel_traitsILi128ELi64ELi64ELi8ES3_EELb1ELb0ELb0ELb0ELb1ELb1ELb0EEEvNS_16Flash_bwd_paramsE --------------------------
	.section	.text._ZN5flash44flash_bwd_dq_dk_dv_loop_seqk_parallel_kernelI23Flash_bwd_kernel_traitsILi128ELi64ELi64ELi8ELi4ELi2ELi2ELb1ELb0EN7cutlass10bfloat16_tE19Flash_kernel_traitsILi128ELi64ELi64ELi8ES3_EELb1ELb0ELb0ELb0ELb1ELb1ELb0EEEvNS_16Flash_bwd_paramsE,"ax",@progbits
	.align	128
        .global         _ZN5flash44flash_bwd_dq_dk_dv_loop_seqk_parallel_kernelI23Flash_bwd_kernel_traitsILi128ELi64ELi64ELi8ELi4ELi2ELi2ELb1ELb0EN7cutlass10bfloat16_tE19Flash_kernel_traitsILi128ELi64ELi64ELi8ES3_EELb1ELb0ELb0ELb0ELb1ELb1ELb0EEEvNS_16Flash_bwd_paramsE
        .type           _ZN5flash44flash_bwd_dq_dk_dv_loop_seqk_parallel_kernelI23Flash_bwd_kernel_traitsILi128ELi64ELi64ELi8ELi4ELi2ELi2ELb1ELb0EN7cutlass10bfloat16_tE19Flash_kernel_traitsILi128ELi64ELi64ELi8ES3_EELb1ELb0ELb0ELb0ELb1ELb1ELb0EEEvNS_16Flash_bwd_paramsE,@function
        .size           _ZN5flash44flash_bwd_dq_dk_dv_loop_seqk_parallel_kernelI23Flash_bwd_kernel_traitsILi128ELi64ELi64ELi8ELi4ELi2ELi2ELb1ELb0EN7cutlass10bfloat16_tE19Flash_kernel_traitsILi128ELi64ELi64ELi8ES3_EELb1ELb0ELb0ELb0ELb1ELb1ELb0EEEvNS_16Flash_bwd_paramsE,(.L_x_2071 - _ZN5flash44flash_bwd_dq_dk_dv_loop_seqk_parallel_kernelI23Flash_bwd_kernel_traitsILi128ELi64ELi64ELi8ELi4ELi2ELi2ELb1ELb0EN7cutlass10bfloat16_tE19Flash_kernel_traitsILi128ELi64ELi64ELi8ES3_EELb1ELb0ELb0ELb0ELb1ELb1ELb0EEEvNS_16Flash_bwd_paramsE)
        .other          _ZN5flash44flash_bwd_dq_dk_dv_loop_seqk_parallel_kernelI23Flash_bwd_kernel_traitsILi128ELi64ELi64ELi8ELi4ELi2ELi2ELb1ELb0EN7cutlass10bfloat16_tE19Flash_kernel_traitsILi128ELi64ELi64ELi8ES3_EELb1ELb0ELb0ELb0ELb1ELb1ELb0EEEvNS_16Flash_bwd_paramsE,@"STO_CUDA_ENTRY STV_DEFAULT"
_ZN5flash44flash_bwd_dq_dk_dv_loop_seqk_parallel_kernelI23Flash_bwd_kernel_traitsILi128ELi64ELi64ELi8ELi4ELi2ELi2ELb1ELb0EN7cutlass10bfloat16_tE19Flash_kernel_traitsILi128ELi64ELi64ELi8ES3_EELb1ELb0ELb0ELb0ELb1ELb1ELb0EEEvNS_16Flash_bwd_paramsE:
.text._ZN5flash44flash_bwd_dq_dk_dv_loop_seqk_parallel_kernelI23Flash_bwd_kernel_traitsILi128ELi64ELi64ELi8ELi4ELi2ELi2ELb1ELb0EN7cutlass10bfloat16_tE19Flash_kernel_traitsILi128ELi64ELi64ELi8ES3_EELb1ELb0ELb0ELb0ELb1ELb1ELb0EEEvNS_16Flash_bwd_paramsE:
        /* <DEDUP_REMOVED lines=18> */
[----:B------:R-:W-:Y:S01]  /*0120*/  ULDC.64 UR10, c[0x0][0x308] ;  /* 0x0000c200000a7ab9 */ /* 0x000fe20000000a00 */
[----:B------:R-:W3:Y:S08]  /*0130*/  S2UR UR16, SR_CTAID.Y ;  /* 0x00000000001079c3 */ /* 0x000ef00000002600 */
[----:B------:R-:W4:Y:S08]  /*0140*/  S2UR UR15, SR_CTAID.Z ;  /* 0x00000000000f79c3 */ /* 0x000f300000002700 */
[----:B------:R-:W5:Y:S01]  /*0150*/  S2UR UR14, SR_CTAID.Y ;  /* 0x00000000000e79c3 */ /* 0x000f620000002600 */
[----:B--2---:R-:W-:-:S04]  /*0160*/  ULEA UR5, UR5, UR4, 0x18 ;  /* 0x0000000405057291 */ /* 0x004fc8000f8ec03f */
[----:B------:R-:W-:Y:S01]  /*0170*/  UIADD3 UR6, UR5, 0xc000, URZ ;  /* 0x0000c00005067890 */ /* 0x000fe2000fffe03f */
[----:B-1----:R-:W-:Y:S01]  /*0180*/  SHF.R.S32.HI R7, RZ, 0x1f, R8 ;  /* 0x0000001fff077819 */ /* 0x002fe20000011408 */
[----:B------:R-:W-:Y:S02]  /*0190*/  UIADD3 UR4, UR5, 0x10000, URZ ;  /* 0x0001000005047890 */ /* 0x000fe4000fffe03f */
[----:B---3--:R-:W-:Y:S01]  /*01a0*/  USHF.R.S32.HI UR22, URZ, 0x1f, UR16 ;  /* 0x0000001f3f167899 */ /* 0x008fe20008011410 */
[CC--:B------:R-:W-:Y:S01]  /*01b0*/  LEA.HI R3, R7.reuse, R8.reuse, RZ, 0x4 ;  /* 0x0000000807037211 */ /* 0x0c0fe200078f20ff */
[----:B------:R-:W-:Y:S01]  /*01c0*/  UIMAD.WIDE UR24, UR16, 0x80, URZ ;  /* 0x00000080101878a5 */ /* 0x000fe2000f8e023f */
[CC--:B------:R-:W-:Y:S02]  /*01d0*/  LEA.HI R10, R7.reuse, R8.reuse, RZ, 0x3 ;  /* 0x00000008070a7211 */ /* 0x0c0fe400078f18ff */
[----:B------:R-:W-:Y:S01]  /*01e0*/  LEA.HI R2, R7, R8, RZ, 0x2 ;  /* 0x0000000807027211 */ /* 0x000fe200078f10ff */
[----:B----4-:R-:W-:Y:S01]  /*01f0*/  USHF.R.S32.HI UR21, URZ, 0x1f, UR15 ;  /* 0x0000001f3f157899 */ /* 0x010fe2000801140f */
[----:B------:R-:W-:-:S02]  /*0200*/  LOP3.LUT R6, R3, 0xfffffff0, RZ, 0xc0, !PT ;  /* 0xfffffff003067812 */ /* 0x000fc400078ec0ff */
[----:B------:R-:W-:Y:S02]  /*0210*/  LOP3.LUT R5, R10, 0xfffffff8, RZ, 0xc0, !PT ;  /* 0xfffffff80a057812 */ /* 0x000fe400078ec0ff */
[----:B------:R-:W-:Y:S01]  /*0220*/  LOP3.LUT R4, R2, 0x7ffffffc, RZ, 0xc0, !PT ;  /* 0x7ffffffc02047812 */ /* 0x000fe200078ec0ff */
[C---:B------:R-:W-:Y:S01]  /*0230*/  IMAD.IADD R246, R8.reuse, 0x1, -R6 ;  /* 0x0000000108f67824 */ /* 0x040fe200078e0a06 */
[CC--:B------:R-:W-:Y:S01]  /*0240*/  LEA.HI R0, R7.reuse, R8.reuse, RZ, 0x5 ;  /* 0x0000000807007211 */ /* 0x0c0fe200078f28ff */
[C---:B------:R-:W-:Y:S01]  /*0250*/  IMAD.IADD R5, R8.reuse, 0x1, -R5 ;  /* 0x0000000108057824 */ /* 0x040fe200078e0a05 */
[----:B------:R-:W-:Y:S01]  /*0260*/  SHF.R.S32.HI R6, RZ, 0x4, R3 ;  /* 0x00000004ff067819 */ /* 0x000fe20000011403 */
[----:B------:R-:W-:Y:S01]  /*0270*/  IMAD.IADD R14, R8, 0x1, -R4 ;  /* 0x00000001080e7824 */ /* 0x000fe200078e0a04 */
[-C--:B------:R-:W-:Y:S01]  /*0280*/  LEA.HI R12, R7, R8.reuse, RZ, 0x7 ;  /* 0x00000008070c7211 */ /* 0x080fe200078f38ff */
[----:B------:R-:W-:Y:S01]  /*0290*/  IMAD.SHL.U32 R248, R5, 0x8, RZ ;  /* 0x0000000805f87824 */ /* 0x000fe200078e00ff */
[----:B------:R-:W-:Y:S01]  /*02a0*/  LEA.HI R13, R7, R8, RZ, 0x6 ;  /* 0x00000008070d7211 */ /* 0x000fe200078f30ff */
[----:B-----5:R-:W-:Y:S01]  /*02b0*/  USHF.R.S32.HI UR20, URZ, 0x1f, UR14 ;  /* 0x0000001f3f147899 */ /* 0x020fe2000801140e */
[----:B------:R-:W-:-:S02]  /*02c0*/  SHF.R.S32.HI R4, RZ, 0x5, R0 ;  /* 0x00000005ff047819 */ /* 0x000fc40000011400 */
[--C-:B------:R-:W-:Y:S02]  /*02d0*/  SHF.R.S32.HI R8, RZ, 0x2, R2.reuse ;  /* 0x00000002ff087819 */ /* 0x100fe40000011402 */
[----:B------:R-:W-:Y:S02]  /*02e0*/  SHF.R.S32.HI R9, RZ, 0x1f, R2 ;  /* 0x0000001fff097819 */ /* 0x000fe40000011402 */
[----:B------:R-:W-:Y:S02]  /*02f0*/  LEA.HI R2, R3, R6, RZ, 0x1 ;  /* 0x0000000603027211 */ /* 0x000fe400078f08ff */
[----:B------:R-:W-:Y:S02]  /*0300*/  SHF.R.S32.HI R7, RZ, 0x1f, R0 ;  /* 0x0000001fff077819 */ /* 0x000fe40000011400 */
[----:B------:R-:W-:Y:S02]  /*0310*/  LEA.HI R0, R0, R4, RZ, 0x1 ;  /* 0x0000000400007211 */ /* 0x000fe400078f08ff */
[----:B------:R-:W-:-:S02]  /*0320*/  SHF.R.S32.HI R247, RZ, 0x3, R10 ;  /* 0x00000003fff77819 */ /* 0x000fc4000001140a */
[----:B------:R-:W-:Y:S02]  /*0330*/  LOP3.LUT R2, R2, 0xfffffffe, RZ, 0xc0, !PT ;  /* 0xfffffffe02027812 */ /* 0x000fe400078ec0ff */
[----:B------:R-:W-:Y:S01]  /*0340*/  LEA.HI R7, R7, R4, RZ, 0x2 ;  /* 0x0000000407077211 */ /* 0x000fe200078f10ff */
[----:B------:R-:W-:Y:S01]  /*0350*/  IMAD.SHL.U32 R3, R247, 0x40, RZ ;  /* 0x00000040f7037824 */ /* 0x000fe200078e00ff */
[----:B------:R-:W-:Y:S01]  /*0360*/  LOP3.LUT R0, R0, 0xfffffffe, RZ, 0xc0, !PT ;  /* 0xfffffffe00007812 */ /* 0x000fe200078ec0ff */
[----:B------:R-:W-:Y:S01]  /*0370*/  IMAD.IADD R11, R6, 0x1, -R2 ;  /* 0x00000001060b7824 */ /* 0x000fe200078e0a02 */
[----:B------:R-:W-:Y:S02]  /*0380*/  LEA.HI R2, R9, R8, RZ, 0x3 ;  /* 0x0000000809027211 */ /* 0x000fe400078f18ff */
[----:B------:R-:W-:Y:S01]  /*0390*/  LOP3.LUT R7, R7, 0xfffffffc, RZ, 0xc0, !PT ;  /* 0xfffffffc07077812 */ /* 0x000fe200078ec0ff */
[----:B------:R-:W-:Y:S01]  /*03a0*/  IMAD.IADD R190, R4, 0x1, -R0 ;  /* 0x0000000104be7824 */ /* 0x000fe200078e0a00 */
[----:B------:R-:W-:-:S02]  /*03b0*/  LOP3.LUT R0, R3, 0x1c0, RZ, 0xc0, !PT ;  /* 0x000001c003007812 */ /* 0x000fc400078ec0ff */
[----:B------:R-:W-:Y:S01]  /*03c0*/  LOP3.LUT R3, R2, 0xfffffff8, RZ, 0xc0, !PT ;  /* 0xfffffff802037812 */ /* 0x000fe200078ec0ff */
[----:B------:R-:W-:Y:S01]  /*03d0*/  IMAD.IADD R243, R4, 0x1, -R7 ;  /* 0x0000000104f37824 */ /* 0x000fe200078e0a07 */
[----:B------:R-:W-:Y:S02]  /*03e0*/  SHF.R.U32.HI R4, RZ, 0x3, R0 ;  /* 0x00000003ff047819 */ /* 0x000fe40000011600 */
[----:B------:R-:W-:Y:S01]  /*03f0*/  LOP3.LUT R2, R0, 0x38, R248, 0xf8, !PT ;  /* 0x0000003800027812 */ /* 0x000fe200078ef8f8 */
[C---:B------:R-:W-:Y:S01]  /*0400*/  IMAD.SHL.U32 R0, R5.reuse, 0x40, RZ ;  /* 0x0000004005007824 */ /* 0x040fe200078e00ff */
[C---:B------:R-:W-:Y:S02]  /*0410*/  LOP3.LUT P4, RZ, R5.reuse, 0x2, RZ, 0xc0, !PT ;  /* 0x0000000205ff7812 */ /* 0x040fe4000788c0ff */
[----:B------:R-:W-:Y:S01]  /*0420*/  LOP3.LUT P3, RZ, R5, 0x4, RZ, 0xc0, !PT ;  /* 0x0000000405ff7812 */ /* 0x000fe2000786c0ff */
[----:B------:R-:W-:Y:S01]  /*0430*/  IMAD.IADD R5, R8, 0x1, -R3 ;  /* 0x0000000108057824 */ /* 0x000fe200078e0a03 */
[----:B------:R-:W-:-:S02]  /*0440*/  SHF.R.S32.HI R3, RZ, 0x1f, R246 ;  /* 0x0000001fff037819 */ /* 0x000fc400000114f6 */
[----:B------:R-:W-:Y:S01]  /*0450*/  LOP3.LUT R8, R2, R4, RZ, 0x3c, !PT ;  /* 0x0000000402087212 */ /* 0x000fe200078e3cff */
[----:B------:R-:W-:Y:S01]  /*0460*/  IMAD.SHL.U32 R2, R190, 0x10, RZ ;  /* 0x00000010be027824 */ /* 0x000fe200078e00ff */
[----:B------:R-:W-:Y:S02]  /*0470*/  LOP3.LUT R0, R0, 0x1c0, RZ, 0xc0, !PT ;  /* 0x000001c000007812 */ /* 0x000fe400078ec0ff */
[----:B------:R-:W-:Y:S02]  /*0480*/  LEA.HI R9, R3, R246, RZ, 0x3 ;  /* 0x000000f603097211 */ /* 0x000fe400078f18ff */
[----:B------:R-:W-:Y:S02]  /*0490*/  SHF.R.S32.HI R7, RZ, 0x7, R12 ;  /* 0x00000007ff077819 */ /* 0x000fe4000001140c */
[C---:B------:R-:W-:Y:S02]  /*04a0*/  LOP3.LUT R187, R0.reuse, 0x8, R10, 0xf8, !PT ;  /* 0x0000000800bb7812 */ /* 0x040fe400078ef80a */
[----:B------:R-:W-:Y:S01]  /*04b0*/  LOP3.LUT R4, R0, 0x10, R2, 0xf8, !PT ;  /* 0x0000001000047812 */ /* 0x000fe200078ef802 */
[----:B------:R-:W-:Y:S01]  /*04c0*/  IMAD.SHL.U32 R2, R11, 0x200, RZ ;  /* 0x000002000b027824 */ /* 0x000fe200078e00ff */
[----:B------:R-:W-:-:S02]  /*04d0*/  SHF.R.U32.HI R182, RZ, 0x3, R0 ;  /* 0x00000003ffb67819 */ /* 0x000fc40000011600 */
[----:B------:R-:W-:Y:S01]  /*04e0*/  LOP3.LUT R3, R9, 0xfffffff8, RZ, 0xc0, !PT ;  /* 0xfffffff809037812 */ /* 0x000fe200078ec0ff */
[----:B------:R-:W-:Y:S01]  /*04f0*/  IMAD R0, R7, 0x800, R2 ;  /* 0x0000080007007824 */ /* 0x000fe200078e0202 */
[----:B------:R-:W-:Y:S02]  /*0500*/  LOP3.LUT R187, R187, R182, RZ, 0x3c, !PT ;  /* 0x000000b6bbbb7212 */ /* 0x000fe400078e3cff */
[----:B------:R-:W-:Y:S01]  /*0510*/  LOP3.LUT R6, R5, 0x1, RZ, 0xc0, !PT ;  /* 0x0000000105067812 */ /* 0x000fe200078ec0ff */
[----:B------:R-:W-:Y:S01]  /*0520*/  IMAD.IADD R246, R246, 0x1, -R3 ;  /* 0x00000001f6f67824 */ /* 0x000fe200078e0a03 */
[----:B------:R-:W-:Y:S01]  /*0530*/  LOP3.LUT R3, R4, 0x8, R10, 0xf8, !PT ;  /* 0x0000000804037812 */ /* 0x000fe200078ef80a */
[----:B------:R-:W-:Y:S01]  /*0540*/  IMAD.IADD R187, R0, 0x1, R187 ;  /* 0x0000000100bb7824 */ /* 0x000fe200078e02bb */
[----:B------:R-:W-:Y:S01]  /*0550*/  SHF.R.S32.HI R0, RZ, 0x6, R13 ;  /* 0x00000006ff007819 */ /* 0x000fe2000001140d */
[----:B------:R-:W-:Y:S01]  /*0560*/  IMAD.SHL.U32 R4, R11, 0x20, RZ ;  /* 0x000000200b047824 */ /* 0x000fe200078e00ff */
[----:B------:R-:W-:Y:S01]  /*0570*/  LOP3.LUT R182, R2, R3, R182, 0xf6, !PT ;  /* 0x0000000302b67212 */ /* 0x000fe200078ef6b6 */
[----:B------:R-:W-:Y:S01]  /*0580*/  IMAD.SHL.U32 R3, R5, 0x40, RZ ;  /* 0x0000004005037824 */ /* 0x000fe200078e00ff */
[----:B------:R-:W-:Y:S01]  /*0590*/  ISETP.NE.U32.AND P0, PT, R6, 0x1, PT ;  /* 0x000000010600780c */ /* 0x000fe20003f05070 */
[C---:B------:R-:W-:Y:S01]  /*05a0*/  IMAD R250, R0.reuse, 0x200, R8 ;  /* 0x0000020000fa7824 */ /* 0x040fe200078e0208 */
[----:B------:R-:W-:Y:S01]  /*05b0*/  SEL R189, R189, 0xffffffe0, !P4 ;  /* 0xffffffe0bdbd7807 */ /* 0x000fe20006000000 */
[----:B------:R-:W-:Y:S01]  /*05c0*/  IMAD.SHL.U32 R2, R0, 0x8, RZ ;  /* 0x0000000800027824 */ /* 0x000fe200078e00ff */
[----:B------:R-:W-:-:S02]  /*05d0*/  LOP3.LUT R0, R3, 0x1c0, RZ, 0xc0, !PT ;  /* 0x000001c003007812 */ /* 0x000fc400078ec0ff */
[----:B------:R-:W-:Y:S01]  /*05e0*/  R2P PR, R5, 0x6 ;  /* 0x0000000605007804 */ /* 0x000fe20000000000 */
[----:B------:R-:W-:Y:S01]  /*05f0*/  IMAD.SHL.U32 R5, R7, 0x20, RZ ;  /* 0x0000002007057824 */ /* 0x000fe200078e00ff */
[----:B------:R-:W-:Y:S02]  /*0600*/  LOP3.LUT R2, R2, 0x18, RZ, 0xc0, !PT ;  /* 0x0000001802027812 */ /* 0x000fe400078ec0ff */
[----:B------:R-:W-:Y:S02]  /*0610*/  SHF.R.U32.HI R3, RZ, 0x3, R0 ;  /* 0x00000003ff037819 */ /* 0x000fe40000011600 */
[----:B------:R-:W-:Y:S02]  /*0620*/  LOP3.LUT R5, R0, 0x20, R5, 0xf8, !PT ;  /* 0x0000002000057812 */ /* 0x000fe400078ef805 */
[----:B------:R-:W-:Y:S01]  /*0630*/  LOP3.LUT R7, R3, R0, R2, 0x1e, !PT ;  /* 0x0000000003077212 */ /* 0x000fe200078e1e02 */
[----:B------:R-:W-:Y:S01]  /*0640*/  IMAD.SHL.U32 R0, R14, 0x2, RZ ;  /* 0x000000020e007824 */ /* 0x000fe200078e00ff */
[----:B------:R-:W-:Y:S01]  /*0650*/  LOP3.LUT R6, R5, R3, RZ, 0x3c, !PT ;  /* 0x0000000305067212 */ /* 0x000fe200078e3cff */
[----:B------:R-:W-:Y:S01]  /*0660*/  IMAD.SHL.U32 R3, R246, 0x40, RZ ;  /* 0x00000040f6037824 */ /* 0x000fe200078e00ff */
[----:B------:R-:W-:Y:S01]  /*0670*/  LOP3.LUT R8, R2, 0x20, R4, 0xf8, !PT ;  /* 0x0000002002087812 */ /* 0x000fe200078ef804 */
[--C-:B------:R-:W-:Y:S01]  /*0680*/  IMAD R5, R243, 0x400, R0.reuse ;  /* 0x00000400f3057824 */ /* 0x100fe200078e0200 */
[----:B------:R-:W-:Y:S01]  /*0690*/  LEA R187, R187, UR5, 0x1 ;  /* 0x00000005bbbb7c11 */ /* 0x000fe2000f8e08ff */
[----:B------:R-:W-:Y:S01]  /*06a0*/  IMAD R0, R190, 0x400, R0 ;  /* 0x00000400be007824 */ /* 0x000fe200078e0200 */
[----:B------:R-:W-:Y:S01]  /*06b0*/  LOP3.LUT R3, R3, 0x1c0, RZ, 0xc0, !PT ;  /* 0x000001c003037812 */ /* 0x000fe200078ec0ff */
[----:B------:R-:W-:Y:S01]  /*06c0*/  IMAD.SHL.U32 R4, R11, 0x8, RZ ;  /* 0x000000080b047824 */ /* 0x000fe200078e00ff */
[----:B------:R-:W-:Y:S01]  /*06d0*/  SEL R183, R183, 0xffffffc0, !P3 ;  /* 0xffffffc0b7b77807 */ /* 0x000fe20005800000 */
[----:B------:R-:W-:Y:S01]  /*06e0*/  IMAD.IADD R7, R0, 0x1, R7 ;  /* 0x0000000100077824 */ /* 0x000fe200078e0207 */
[--C-:B------:R-:W-:Y:S01]  /*06f0*/  SHF.R.U32.HI R2, RZ, 0x3, R3.reuse ;  /* 0x00000003ff027819 */ /* 0x100fe20000011603 */
[----:B------:R-:W-:Y:S01]  /*0700*/  IMAD.SHL.U32 R0, R9, 0x40, RZ ;  /* 0x0000004009007824 */ /* 0x000fe200078e00ff */
[----:B------:R-:W-:Y:S01]  /*0710*/  LOP3.LUT R4, R3, 0x8, R4, 0xf8, !PT ;  /* 0x0000000803047812 */ /* 0x000fe200078ef804 */
[----:B------:R-:W-:Y:S01]  /*0720*/  IMAD.IADD R5, R5, 0x1, R6 ;  /* 0x0000000105057824 */ /* 0x000fe200078e0206 */
[----:B------:R-:W-:Y:S01]  /*0730*/  LOP3.LUT R3, R2, R8, R3, 0x1e, !PT ;  /* 0x0000000802037212 */ /* 0x000fe200078e1e03 */
[--C-:B------:R-:W-:Y:S01]  /*0740*/  IMAD.IADD R188, R189, 0x1, R187.reuse ;  /* 0x00000001bdbc7824 */ /* 0x100fe200078e02bb */
[----:B------:R-:W-:Y:S01]  /*0750*/  LOP3.LUT R0, R0, 0xfffffe00, RZ, 0xc0, !PT ;  /* 0xfffffe0000007812 */ /* 0x000fe200078ec0ff */
[----:B------:R-:W-:Y:S01]  /*0760*/  IMAD.IADD R186, R183, 0x1, R187 ;  /* 0x00000001b7ba7824 */ /* 0x000fe200078e02bb */
[----:B------:R-:W-:-:S02]  /*0770*/  LOP3.LUT R2, R4, R2, RZ, 0x3c, !PT ;  /* 0x0000000204027212 */ /* 0x000fc400078e3cff */
[----:B------:R-:W-:Y:S01]  /*0780*/  LEA R205, R5, UR5, 0x1 ;  /* 0x0000000505cd7c11 */ /* 0x000fe2000f8e08ff */
[--C-:B------:R-:W-:Y:S01]  /*0790*/  IMAD R190, R190, 0x400, R0.reuse ;  /* 0x00000400bebe7824 */ /* 0x100fe200078e0200 */
[----:B------:R-:W-:Y:S01]  /*07a0*/  SEL R207, R207, 0x10, !P0 ;  /* 0x00000010cfcf7807 */ /* 0x000fe20004000000 */
[----:B------:R-:W-:Y:S01]  /*07b0*/  IMAD R4, R243, 0x400, R0 ;  /* 0x00000400f3047824 */ /* 0x000fe200078e0200 */
[----:B------:R-:W-:Y:S01]  /*07c0*/  LEA R244, R7, UR6, 0x1 ;  /* 0x0000000607f47c11 */ /* 0x000fe2000f8e08ff */
[----:B------:R-:W-:Y:S01]  /*07d0*/  IMAD.IADD R190, R2, 0x1, R190 ;  /* 0x0000000102be7824 */ /* 0x000fe200078e02be */
[----:B------:R-:W-:Y:S01]  /*07e0*/  LEA R182, R182, UR5, 0x1 ;  /* 0x00000005b6b67c11 */ /* 0x000fe2000f8e08ff */
[----:B------:R-:W-:Y:S01]  /*07f0*/  VIADD R206, R205, 0x20 ;  /* 0x00000020cdce7836 */ /* 0x000fe20000000000 */
[----:B------:R-:W-:Y:S01]  /*0800*/  IADD3 R189, R183, R187, R189 ;  /* 0x000000bbb7bd7210 */ /* 0x000fe20007ffe0bd */
[----:B------:R-:W-:Y:S01]  /*0810*/  @P1 VIADD R206, R205, 0xffffffe0 ;  /* 0xffffffe0cdce1836 */ /* 0x000fe20000000000 */
[----:B------:R-:W-:Y:S01]  /*0820*/  LOP3.LUT R192, R3, R0, RZ, 0xfc, !PT ;  /* 0x0000000003c07212 */ /* 0x000fe200078efcff */
[----:B------:R-:W-:Y:S01]  /*0830*/  VIADD R245, R244, 0x40 ;  /* 0x00000040f4f57836 */ /* 0x000fe20000000000 */
[----:B------:R-:W-:Y:S01]  /*0840*/  LEA R190, R190, UR4, 0x1 ;  /* 0x00000004bebe7c11 */ /* 0x000fe2000f8e08ff */
[----:B------:R-:W-:-:S02]  /*0850*/  IMAD.IADD R208, R205, 0x1, R207 ;  /* 0x00000001cdd07824 */ /* 0x000fc400078e02cf */
[----:B------:R-:W-:Y:S02]  /*0860*/  IMAD.IADD R191, R4, 0x1, R2 ;  /* 0x0000000104bf7824 */ /* 0x000fe400078e0202 */
[----:B------:R-:W-:Y:S02]  /*0870*/  IMAD.IADD R183, R183, 0x1, R182 ;  /* 0x00000001b7b77824 */ /* 0x000fe400078e02b6 */
[----:B------:R-:W-:Y:S02]  /*0880*/  @P2 VIADD R245, R244, 0xffffffc0 ;  /* 0xffffffc0f4f52836 */ /* 0x000fe40000000000 */
[----:B------:R-:W-:-:S07]  /*0890*/  IMAD.IADD R207, R207, 0x1, R206 ;  /* 0x00000001cfcf7824 */ /* 0x000fce00078e02ce */
.L_x_934:
        /* <DEDUP_REMOVED lines=30> */
[----:B------:R-:W-:Y:S01]  /*0a80*/  ULDC.U8 UR4, c[0x0][0x480] ;  /* 0x0001200000047ab9 */ /* 0x000fe20000000000 */
[----:B------:R-:W-:Y:S01]  /*0a90*/  USHF.R.S32.HI UR8, URZ, 0x1f, UR9 ;  /* 0x0000001f3f087899 */ /* 0x000fe20008011409 */
[----:B------:R-:W4:Y:S01]  /*0aa0*/  LDC R37, c[0x0][0x2c4] ;  /* 0x0000b100ff257b82 */ /* 0x000f220000000800 */
[----:B------:R-:W-:-:S04]  /*0ab0*/  UISETP.NE.AND.EX UP0, UPT, UR7, URZ, UPT, UP0 ;  /* 0x0000003f0700728c */ /* 0x000fc8000bf05300 */
[----:B------:R-:W-:Y:S02]  /*0ac0*/  USEL UR28, UR24, URZ, UP0 ;  /* 0x0000003f181c7287 */ /* 0x000fe40008000000 */
[----:B------:R-:W-:Y:S01]  /*0ad0*/  USEL UR27, UR25, URZ, UP0 ;  /* 0x0000003f191b7287 */ /* 0x000fe20008000000 */
[----:B------:R-:W5:Y:S01]  /*0ae0*/  LDC R52, c[0x0][0x270] ;  /* 0x00009c00ff347b82 */ /* 0x000f620000000800 */
[----:B-1----:R-:W-:-:S04]  /*0af0*/  IABS R6, R7 ;  /* 0x0000000700067213 */ /* 0x002fc80000000000 */
[----:B------:R-:W1:Y:S01]  /*0b00*/  I2F.RP R2, R6 ;  /* 0x0000000600027306 */ /* 0x000e620000209400 */
[----:B--2---:R-:W-:Y:S01]  /*0b10*/  IABS R4, R53 ;  /* 0x0000003500047213 */ /* 0x004fe20000000000 */
[----:B------:R-:W-:Y:S01]  /*0b20*/  IMAD R34, R53, UR26, RZ ;  /* 0x0000001a35227c24 */ /* 0x000fe2000f8e02ff */
[----:B------:R-:W-:-:S04]  /*0b30*/  SHF.R.S32.HI R36, RZ, 0x1f, R53 ;  /* 0x0000001fff247819 */ /* 0x000fc80000011435 */
[----:B------:R-:W-:Y:S02]  /*0b40*/  SHF.R.S32.HI R35, RZ, 0x1f, R34 ;  /* 0x0000001fff237819 */ /* 0x000fe40000011422 */
[----:B-----5:R-:W-:Y:S01]  /*0b50*/  SHF.R.S32.HI R39, RZ, 0x1f, R52 ;  /* 0x0000001fff277819 */ /* 0x020fe20000011434 */
[----:B-1----:R-:W1:Y:S02]  /*0b60*/  MUFU.RCP R2, R2 ;  /* 0x0000000200027308 */ /* 0x002e640000001000 */
[----:B-1----:R-:W-:-:S06]  /*0b70*/  VIADD R2, R2, 0xffffffe ;  /* 0x0ffffffe02027836 */ /* 0x002fcc0000000000 */
[----:B------:R-:W1:Y:S02]  /*0b80*/  F2I.FTZ.U32.TRUNC.NTZ R3, R2 ;  /* 0x0000000200037305 */ /* 0x000e64000021f000 */
[----:B-1----:R-:W-:Y:S02]  /*0b90*/  IMAD.MOV R0, RZ, RZ, -R3 ;  /* 0x000000ffff007224 */ /* 0x002fe400078e0a03 */
[----:B------:R-:W-:Y:S02]  /*0ba0*/  IMAD.MOV.U32 R2, RZ, RZ, RZ ;  /* 0x000000ffff027224 */ /* 0x000fe400078e00ff */
[----:B------:R-:W-:-:S04]  /*0bb0*/  IMAD R0, R0, R6, RZ ;  /* 0x0000000600007224 */ /* 0x000fc800078e02ff */
[----:B------:R-:W-:-:S04]  /*0bc0*/  IMAD.HI.U32 R0, R3, R0, R2 ;  /* 0x0000000003007227 */ /* 0x000fc800078e0002 */
[----:B------:R-:W-:Y:S02]  /*0bd0*/  IMAD.MOV.U32 R3, RZ, RZ, R4 ;  /* 0x000000ffff037224 */ /* 0x000fe400078e0004 */
[----:B------:R-:W1:Y:S02]  /*0be0*/  LDC.U8 R4, c[0x0][0x3d8] ;  /* 0x0000f600ff047b82 */ /* 0x000e640000000000 */
[----:B------:R-:W-:-:S05]  /*0bf0*/  IMAD.HI.U32 R0, R0, R3, RZ ;  /* 0x0000000300007227 */ /* 0x000fca00078e00ff */
[----:B------:R-:W-:-:S05]  /*0c00*/  IADD3 R2, -R0, RZ, RZ ;  /* 0x000000ff00027210 */ /* 0x000fca0007ffe1ff */
[----:B------:R-:W-:-:S05]  /*0c10*/  IMAD R2, R6, R2, R3 ;  /* 0x0000000206027224 */ /* 0x000fca00078e0203 */
[----:B------:R-:W-:Y:S02]  /*0c20*/  ISETP.GT.U32.AND P2, PT, R6, R2, PT ;  /* 0x000000020600720c */ /* 0x000fe40003f44070 */
[----:B-1----:R-:W-:Y:S02]  /*0c30*/  ISETP.NE.AND P0, PT, R4, RZ, PT ;  /* 0x000000ff0400720c */ /* 0x002fe40003f05270 */
[----:B------:R-:W3:Y:S09]  /*0c40*/  LDC.64 R4, c[0x0][0x488] ;  /* 0x00012200ff047b82 */ /* 0x000ef20000000a00 */
[----:B------:R-:W-:-:S02]  /*0c50*/  @!P2 IMAD.IADD R2, R2, 0x1, -R6 ;  /* 0x000000010202a824 */ /* 0x000fc400078e0a06 */
[----:B------:R-:W-:Y:S01]  /*0c60*/  @!P2 VIADD R0, R0, 0x1 ;  /* 0x000000010000a836 */ /* 0x000fe20000000000 */
[----:B------:R-:W-:Y:S02]  /*0c70*/  ISETP.NE.AND P2, PT, R7, RZ, PT ;  /* 0x000000ff0700720c */ /* 0x000fe40003f45270 */
[----:B------:R-:W-:Y:S02]  /*0c80*/  ISETP.GE.U32.AND P3, PT, R2, R6, PT ;  /* 0x000000060200720c */ /* 0x000fe40003f66070 */
[----:B------:R-:W1:Y:S01]  /*0c90*/  @P0 LDC R6, c[0x0][0x2e4] ;  /* 0x0000b900ff060b82 */ /* 0x000e620000000800 */
[----:B------:R-:W-:-:S04]  /*0ca0*/  LOP3.LUT R2, R53, R7, RZ, 0x3c, !PT ;  /* 0x0000000735027212 */ /* 0x000fc800078e3cff */
[----:B------:R-:W-:-:S06]  /*0cb0*/  ISETP.GE.AND P1, PT, R2, RZ, PT ;  /* 0x000000ff0200720c */ /* 0x000fcc0003f26270 */
[----:B------:R-:W-:Y:S01]  /*0cc0*/  @P3 IADD3 R0, R0, 0x1, RZ ;  /* 0x0000000100003810 */ /* 0x000fe20007ffe0ff */
[----:B---3--:R-:W-:Y:S01]  /*0cd0*/  IMAD.WIDE.U32 R2, R8, R4, RZ ;  /* 0x0000000408027225 */ /* 0x008fe200078e00ff */
[----:B------:R-:W-:Y:S01]  /*0ce0*/  ISETP.NE.AND P3, PT, RZ, UR4, PT ;  /* 0x00000004ff007c0c */ /* 0x000fe2000bf65270 */
[----:B------:R-:W-:Y:S02]  /*0cf0*/  USHF.R.S32.HI UR4, URZ, 0x1f, UR23 ;  /* 0x0000001f3f047899 */ /* 0x000fe40008011417 */
[----:B------:R-:W-:Y:S01]  /*0d00*/  IMAD.MOV.U32 R14, RZ, RZ, R0 ;  /* 0x000000ffff0e7224 */ /* 0x000fe200078e0000 */
[----:B------:R-:W-:Y:S01]  /*0d10*/  SEL R31, R2, RZ, P3 ;  /* 0x000000ff021f7207 */ /* 0x000fe20001800000 */
[----:B----4-:R-:W-:Y:S02]  /*0d20*/  @P0 IMAD R0, R37, UR16, RZ ;  /* 0x0000001025000c24 */ /* 0x010fe4000f8e02ff */
[----:B------:R-:W-:Y:S02]  /*0d30*/  IMAD R5, R8, R5, R3 ;  /* 0x0000000508057224 */ /* 0x000fe400078e0203 */
[----:B------:R-:W-:Y:S01]  /*0d40*/  @!P1 IMAD.MOV R14, RZ, RZ, -R14 ;  /* 0x000000ffff0e9224 */ /* 0x000fe200078e0a0e */
[----:B------:R-:W-:Y:S01]  /*0d50*/  @!P2 LOP3.LUT R14, RZ, R7, RZ, 0x33, !PT ;  /* 0x00000007ff0ea212 */ /* 0x000fe200078e33ff */
[----:B-1----:R-:W-:Y:S01]  /*0d60*/  @P0 IMAD R29, R53, R6, R0 ;  /* 0x00000006351d0224 */ /* 0x002fe200078e0200 */
[----:B------:R-:W-:Y:S01]  /*0d70*/  IADD3 R6, R37, 0x3f, RZ ;  /* 0x0000003f25067810 */ /* 0x000fe20007ffe0ff */
[----:B------:R-:W-:Y:S01]  /*0d80*/  @!P0 IMAD R0, R52, UR16, R53 ;  /* 0x0000001034008c24 */ /* 0x000fe2000f8e0235 */
[----:B------:R-:W-:-:S02]  /*0d90*/  SEL R32, R5, RZ, P3 ;  /* 0x000000ff05207207 */ /* 0x000fc40001800000 */
[----:B------:R-:W-:Y:S01]  /*0da0*/  SHF.R.S32.HI R3, RZ, 0x1f, R6 ;  /* 0x0000001fff037819 */ /* 0x000fe20000011406 */
[----:B------:R-:W-:Y:S01]  /*0db0*/  @!P0 IMAD R29, R0, R37, RZ ;  /* 0x00000025001d8224 */ /* 0x000fe200078e02ff */
[----:B------:R-:W-:Y:S02]  /*0dc0*/  SHF.R.S32.HI R28, RZ, 0x1f, R14 ;  /* 0x0000001fff1c7819 */ /* 0x000fe4000001140e */
[----:B------:R-:W-:-:S04]  /*0dd0*/  LEA.HI R6, R3, R6, RZ, 0x6 ;  /* 0x0000000603067211 */ /* 0x000fc800078f30ff */
[----:B------:R-:W-:-:S05]  /*0de0*/  LOP3.LUT R0, R6, 0xffffffc0, RZ, 0xc0, !PT ;  /* 0xffffffc006007812 */ /* 0x000fca00078ec0ff */
[----:B------:R-:W-:-:S05]  /*0df0*/  VIADD R12, R0, 0xffffffc0 ;  /* 0xffffffc0000c7836 */ /* 0x000fca0000000000 */
[----:B------:R-:W-:Y:S01]  /*0e00*/  SHF.R.S32.HI R13, RZ, 0x1f, R12 ;  /* 0x0000001fff0d7819 */ /* 0x000fe2000001140c */
[----:B------:R-:W-:Y:S06]  /*0e10*/  @!P0 BRA `(.L_x_927) ;  /* 0x0000000000208947 */ /* 0x000fec0003800000 */
[----:B------:R-:W1:Y:S01]  /*0e20*/  LDC R38, c[0x0][0x2d4] ;  /* 0x0000b500ff267b82 */ /* 0x000e620000000800 */
[----:B------:R-:W-:Y:S01]  /*0e30*/  ULDC UR7, c[0x0][0x2c0] ;  /* 0x0000b00000077ab9 */ /* 0x000fe20000000800 */
[----:B------:R-:W-:Y:S02]  /*0e40*/  ULDC UR6, c[0x0][0x2e4] ;  /* 0x0000b90000067ab9 */ /* 0x000fe40000000800 */
[----:B------:R-:W-:Y:S01]  /*0e50*/  ULEA UR6, UR7, UR6, 0x7 ;  /* 0x0000000607067291 */ /* 0x000fe2000f8e383f */
[----:B-1----:R-:W-:-:S05]  /*0e60*/  IADD3 R0, R38, 0x80, RZ ;  /* 0x0000008026007810 */ /* 0x002fca0007ffe0ff */
[----:B------:R-:W-:-:S04]  /*0e70*/  IMAD R0, R0, UR16, RZ ;  /* 0x0000001000007c24 */ /* 0x000fc8000f8e02ff */
[----:B------:R-:W-:Y:S01]  /*0e80*/  IMAD R30, R53, UR6, R0 ;  /* 0x00000006351e7c24 */ /* 0x000fe2000f8e0200 */
[----:B------:R-:W-:Y:S06]  /*0e90*/  BRA `(.L_x_928) ;  /* 0x00000000000c7947 */ /* 0x000fec0003800000 */
.L_x_927:
[----:B------:R-:W1:Y:S01]  /*0ea0*/  LDC R38, c[0x0][0x2d4] ;  /* 0x0000b500ff267b82 */ /* 0x000e620000000800 */
[----:B------:R-:W-:-:S04]  /*0eb0*/  IMAD R0, R52, UR16, R53 ;  /* 0x0000001034007c24 */ /* 0x000fc8000f8e0235 */
[----:B-1----:R-:W-:-:S07]  /*0ec0*/  IMAD R30, R0, R38, RZ ;  /* 0x00000026001e7224 */ /* 0x002fce00078e02ff */
.L_x_928:
[----:B------:R-:W1:Y:S01]  /*0ed0*/  LDC.64 R22, c[0x0][0x240] ;  /* 0x00009000ff167b82 */ /* 0x000e620000000a00 */
[----:B------:R-:W-:Y:S01]  /*0ee0*/  SHF.R.S32.HI R33, RZ, 0x1f, R247 ;  /* 0x0000001fff217819 */ /* 0x000fe200000114f7 */
[----:B------:R-:W-:Y:S01]  /*0ef0*/  UIADD3 UR23, UP0, UR23, UR9, URZ ;  /* 0x0000000917177290 */ /* 0x000fe2000ff1e03f */
[----:B------:R-:W-:Y:S01]  /*0f00*/  IADD3 R0, P0, R247, R12, RZ ;  /* 0x0000000cf7007210 */ /* 0x000fe20007f1e0ff */
[----:B------:R-:W-:Y:S01]  /*0f10*/  ULDC.64 UR6, c[0x0][0x258] ;  /* 0x0000960000067ab9 */ /* 0x000fe20000000a00 */
[----:B------:R-:W-:Y:S01]  /*0f20*/  SHF.R.S32.HI R249, RZ, 0x1f, R248 ;  /* 0x0000001ffff97819 */ /* 0x000fe200000114f8 */
[----:B------:R-:W-:Y:S01]  /*0f30*/  UIADD3.X UR4, UR8, UR4, URZ, UP0, !UPT ;  /* 0x0000000408047290 */ /* 0x000fe200087fe43f */
[----:B------:R-:W-:Y:S01]  /*0f40*/  LEA.HI.SX32 R195, R6, 0xffffffff, 0x1a ;  /* 0xffffffff06c37811 */ /* 0x000fe200078fd2ff */
[----:B------:R-:W2:Y:S01]  /*0f50*/  LDC.64 R4, c[0x0][0x228] ;  /* 0x00008a00ff047b82 */ /* 0x000ea20000000a00 */
[----:B------:R-:W-:Y:S01]  /*0f60*/  IMAD.X R24, R33, 0x1, R13, P0 ;  /* 0x0000000121187824 */ /* 0x000fe200000e060d */
[----:B------:R-:W3:Y:S01]  /*0f70*/  S2R R54, SR_TID.X ;  /* 0x0000000000367919 */ /* 0x000ee20000002100 */
[----:B------:R-:W-:Y:S01]  /*0f80*/  IMAD R15, R36, UR6, RZ ;  /* 0x00000006240f7c24 */ /* 0x000fe2000f8e02ff */
[----:B------:R-:W-:Y:S01]  /*0f90*/  ULDC.64 UR8, c[0x0][0x3e0] ;  /* 0x0000f80000087ab9 */ /* 0x000fe20000000a00 */
[----:B------:R-:W-:-:S03]  /*0fa0*/  LEA R204, R250, UR5, 0x1 ;  /* 0x00000005facc7c11 */ /* 0x000fc6000f8e08ff */
[----:B------:R-:W-:Y:S01]  /*0fb0*/  @P3 BAR.SYNC.DEFER_BLOCKING 0x0 ;  /* 0x0000000000003b1d */ /* 0x000fe20000010000 */
[----:B------:R-:W-:-:S07]  /*0fc0*/  IMAD R15, R53, UR7, R15 ;  /* 0x00000007350f7c24 */ /* 0x000fce000f8e020f */
[----:B------:R-:W4:Y:S01]  /*0fd0*/  LDC.64 R8, c[0x0][0x418] ;  /* 0x00010600ff087b82 */ /* 0x000f220000000a00 */
[-C--:B-1----:R-:W-:Y:S02]  /*0fe0*/  IMAD R7, R24, R22.reuse, RZ ;  /* 0x0000001618077224 */ /* 0x082fe400078e02ff */
[----:B------:R-:W-:-:S05]  /*0ff0*/  IMAD.WIDE.U32 R2, R0, R22, R248 ;  /* 0x0000001600027225 */ /* 0x000fca00078e00f8 */
[----:B------:R-:W1:Y:S01]  /*1000*/  LDC.64 R20, c[0x0][0x250] ;  /* 0x00009400ff147b82 */ /* 0x000e620000000a00 */
[----:B------:R-:W-:-:S04]  /*1010*/  IMAD R7, R0, R23, R7 ;  /* 0x0000001700077224 */ /* 0x000fc800078e0207 */
[----:B------:R-:W-:-:S03]  /*1020*/  IMAD.IADD R3, R3, 0x1, R7 ;  /* 0x0000000103037824 */ /* 0x000fc600078e0207 */
[----:B------:R-:W1:Y:S01]  /*1030*/  LDC.64 R16, c[0x0][0x238] ;  /* 0x00008e00ff107b82 */ /* 0x000e620000000a00 */
[C---:B--2---:R-:W-:Y:S02]  /*1040*/  IMAD R7, R4.reuse, UR22, RZ ;  /* 0x0000001604077c24 */ /* 0x044fe4000f8e02ff */
[----:B------:R-:W-:Y:S01]  /*1050*/  IMAD.WIDE.U32 R2, R4, UR16, R2 ;  /* 0x0000001004027c25 */ /* 0x000fe2000f8e0002 */
[----:B------:R-:W-:Y:S02]  /*1060*/  LEA.HI R4, R195, R195, RZ, 0x1 ;  /* 0x000000c3c3047211 */ /* 0x000fe400078f08ff */
[----:B---3--:R-:W-:Y:S01]  /*1070*/  SHF.R.S32.HI R55, RZ, 0x1f, R54 ;  /* 0x0000001fff377819 */ /* 0x008fe20000011436 */
[----:B------:R-:W-:Y:S01]  /*1080*/  IMAD R5, R5, UR16, R7 ;  /* 0x0000001005057c24 */ /* 0x000fe2000f8e0207 */
[----:B------:R-:W2:Y:S01]  /*1090*/  LDC.64 R26, c[0x0][0x420] ;  /* 0x00010800ff1a7b82 */ /* 0x000ea20000000a00 */
[----:B----4-:R-:W-:Y:S01]  /*10a0*/  IMAD R18, R8, UR22, RZ ;  /* 0x0000001608127c24 */ /* 0x010fe2000f8e02ff */
[----:B------:R-:W-:Y:S01]  /*10b0*/  LOP3.LUT R11, R4, 0xfffffffe, RZ, 0xc0, !PT ;  /* 0xfffffffe040b7812 */ /* 0x000fe200078ec0ff */
[----:B------:R-:W-:-:S02]  /*10c0*/  IMAD.IADD R3, R3, 0x1, R5 ;  /* 0x0000000103037824 */ /* 0x000fc400078e0205 */
[----:B------:R-:W-:Y:S02]  /*10d0*/  IMAD R18, R9, UR16, R18 ;  /* 0x0000001009127c24 */ /* 0x000fe4000f8e0212 */
[----:B------:R-:W-:-:S04]  /*10e0*/  IMAD.WIDE.U32 R8, R8, UR16, R248 ;  /* 0x0000001008087c25 */ /* 0x000fc8000f8e00f8 */
[C---:B-1----:R-:W-:Y:S02]  /*10f0*/  IMAD R6, R20.reuse, UR4, RZ ;  /* 0x0000000414067c24 */ /* 0x042fe4000f8e02ff */
[----:B------:R-:W-:-:S04]  /*1100*/  IMAD.WIDE.U32 R4, R20, UR23, R248 ;  /* 0x0000001714047c25 */ /* 0x000fc8000f8e00f8 */
[----:B------:R-:W-:Y:S02]  /*1110*/  IMAD R10, R21, UR23, R6 ;  /* 0x00000017150a7c24 */ /* 0x000fe4000f8e0206 */
[----:B------:R-:W-:Y:S01]  /*1120*/  IMAD.WIDE.U32 R6, R53, UR6, R2 ;  /* 0x0000000635067c25 */ /* 0x000fe2000f8e0002 */
[----:B------:R-:W-:-:S03]  /*1130*/  ULDC.64 UR6, c[0x0][0x210] ;  /* 0x0000840000067ab9 */ /* 0x000fc60000000a00 */
[----:B------:R-:W-:Y:S01]  /*1140*/  IMAD.IADD R3, R5, 0x1, R10 ;  /* 0x0000000105037824 */ /* 0x000fe200078e020a */
[----:B------:R-:W-:Y:S01]  /*1150*/  LEA R200, P1, R6, UR6, 0x1 ;  /* 0x0000000606c87c11 */ /* 0x000fe2000f8208ff */
[----:B------:R-:W-:Y:S02]  /*1160*/  IMAD.IADD R5, R9, 0x1, R18 ;  /* 0x0000000109057824 */ /* 0x000fe400078e0212 */
[----:B------:R-:W-:Y:S01]  /*1170*/  IMAD.IADD R2, R7, 0x1, R15 ;  /* 0x0000000107027824 */ /* 0x000fe200078e020f */
[----:B------:R-:W1:Y:S01]  /*1180*/  LDC.64 R18, c[0x0][0x248] ;  /* 0x00009200ff127b82 */ /* 0x000e620000000a00 */
[----:B------:R-:W-:Y:S02]  /*1190*/  IMAD R7, R16, UR22, RZ ;  /* 0x0000001610077c24 */ /* 0x000fe4000f8e02ff */
[----:B------:R-:W-:Y:S01]  /*11a0*/  IMAD.IADD R11, R195, 0x1, -R11 ;  /* 0x00000001c30b7824 */ /* 0x000fe200078e0a0b */
[----:B------:R-:W-:Y:S01]  /*11b0*/  LEA.HI.X R201, R6, UR7, R2, 0x1, P1 ;  /* 0x0000000706c97c11 */ /* 0x000fe200088f0c02 */
[----:B------:R-:W-:Y:S01]  /*11c0*/  IMAD.MOV.U32 R2, RZ, RZ, R4 ;  /* 0x000000ffff027224 */ /* 0x000fe200078e0004 */
[----:B------:R-:W-:Y:S01]  /*11d0*/  MOV R4, R8 ;  /* 0x0000000800047202 */ /* 0x000fe20000000f00 */
[----:B------:R-:W-:Y:S01]  /*11e0*/  IMAD R7, R17, UR16, R7 ;  /* 0x0000001011077c24 */ /* 0x000fe2000f8e0207 */
[----:B------:R-:W-:Y:S01]  /*11f0*/  ULDC.64 UR6, c[0x0][0x268] ;  /* 0x00009a0000067ab9 */ /* 0x000fe20000000a00 */
[----:B------:R-:W-:Y:S01]  /*1200*/  IMAD.WIDE.U32 R2, R16, UR16, R2 ;  /* 0x0000001010027c25 */ /* 0x000fe2000f8e0002 */
[----:B------:R-:W-:-:S02]  /*1210*/  ISETP.NE.AND P0, PT, R11, 0x1, PT ;  /* 0x000000010b00780c */ /* 0x000fc40003f05270 */
[----:B------:R-:W-:Y:S01]  /*1220*/  LEA R16, P1, R22, R200, 0x6 ;  /* 0x000000c816107211 */ /* 0x000fe200078230ff */
[----:B--2---:R-:W-:Y:S02]  /*1230*/  IMAD R6, R24, R26, RZ ;  /* 0x0000001a18067224 */ /* 0x004fe400078e02ff */
[----:B------:R-:W2:Y:S01]  /*1240*/  LDC.64 R24, c[0x0][0x230] ;  /* 0x00008c00ff187b82 */ /* 0x000ea20000000a00 */
[----:B------:R-:W-:Y:S01]  /*1250*/  IMAD.IADD R3, R3, 0x1, R7 ;  /* 0x0000000103037824 */ /* 0x000fe200078e0207 */
[----:B------:R-:W-:Y:S01]  /*1260*/  LEA.HI.X R17, R22, R201, R23, 0x6, P1 ;  /* 0x000000c916117211 */ /* 0x000fe200008f3417 */
[----:B------:R-:W-:Y:S01]  /*1270*/  IMAD R7, R28, UR6, RZ ;  /* 0x000000061c077c24 */ /* 0x000fe2000f8e02ff */
[----:B------:R-:W-:Y:S01]  /*1280*/  LEA.HI R22, R55, R54, RZ, 0x5 ;  /* 0x0000003637167211 */ /* 0x000fe200078f28ff */
[C---:B------:R-:W-:Y:S02]  /*1290*/  IMAD R6, R0.reuse, R27, R6 ;  /* 0x0000001b00067224 */ /* 0x040fe400078e0206 */
[----:B------:R-:W-:Y:S01]  /*12a0*/  IMAD.WIDE.U32 R4, R0, R26, R4 ;  /* 0x0000001a00047225 */ /* 0x000fe200078e0004 */
[----:B------:R-:W-:-:S03]  /*12b0*/  LOP3.LUT R15, R22, 0xffffffe0, RZ, 0xc0, !PT ;  /* 0xffffffe0160f7812 */ /* 0x000fc600078ec0ff */
[C---:B------:R-:W-:Y:S01]  /*12c0*/  IMAD R0, R14.reuse, UR7, R7 ;  /* 0x000000070e007c24 */ /* 0x040fe2000f8e0207 */
[----:B------:R-:W-:Y:S01]  /*12d0*/  IADD3 R15, -R15, R54, RZ ;  /* 0x000000360f0f7210 */ /* 0x000fe20007ffe1ff */
[----:B------:R-:W-:Y:S01]  /*12e0*/  IMAD.WIDE.U32 R2, R14, UR6, R2 ;  /* 0x000000060e027c25 */ /* 0x000fe2000f8e0002 */
[----:B------:R-:W-:-:S03]  /*12f0*/  ULDC.64 UR6, c[0x0][0x428] ;  /* 0x00010a0000067ab9 */ /* 0x000fc60000000a00 */
[----:B------:R-:W-:Y:S02]  /*1300*/  IMAD.IADD R5, R5, 0x1, R6 ;  /* 0x0000000105057824 */ /* 0x000fe400078e0206 */
[----:B------:R-:W-:Y:S02]  /*1310*/  IMAD.IADD R3, R3, 0x1, R0 ;  /* 0x0000000103037824 */ /* 0x000fe400078e0200 */
[----:B-1----:R-:W-:Y:S02]  /*1320*/  IMAD R0, R18, UR4, RZ ;  /* 0x0000000412007c24 */ /* 0x002fe4000f8e02ff */
[----:B------:R-:W-:Y:S02]  /*1330*/  IMAD R11, R33, R20, RZ ;  /* 0x00000014210b7224 */ /* 0x000fe400078e02ff */
[----:B------:R-:W-:Y:S02]  /*1340*/  IMAD R10, R36, UR6, RZ ;  /* 0x00000006240a7c24 */ /* 0x000fe4000f8e02ff */
[----:B------:R-:W-:-:S04]  /*1350*/  IMAD.WIDE.U32 R8, R53, UR6, R4 ;  /* 0x0000000635087c25 */ /* 0x000fc8000f8e0004 */
[----:B------:R-:W-:Y:S01]  /*1360*/  IMAD.WIDE.U32 R4, R18, UR23, R248 ;  /* 0x0000001712047c25 */ /* 0x000fe2000f8e00f8 */
[----:B------:R-:W-:-:S03]  /*1370*/  LEA R198, P2, R8, UR8, 0x1 ;  /* 0x0000000808c67c11 */ /* 0x000fc6000f8408ff */
[----:B------:R-:W-:Y:S02]  /*1380*/  IMAD R0, R19, UR23, R0 ;  /* 0x0000001713007c24 */ /* 0x000fe4000f8e0200 */
[C---:B------:R-:W-:Y:S02]  /*1390*/  IMAD R11, R247.reuse, R21, R11 ;  /* 0x00000015f70b7224 */ /* 0x040fe400078e020b */
[----:B------:R-:W-:-:S04]  /*13a0*/  IMAD.WIDE.U32 R6, R247, R20, R2 ;  /* 0x00000014f7067225 */ /* 0x000fc800078e0002 */
[----:B------:R-:W-:Y:S01]  /*13b0*/  IMAD R10, R53, UR7, R10 ;  /* 0x00000007350a7c24 */ /* 0x000fe2000f8e020a */
[----:B------:R-:W-:Y:S01]  /*13c0*/  ULDC.64 UR6, c[0x0][0x220] ;  /* 0x0000880000067ab9 */ /* 0x000fe20000000a00 */
[----:B------:R-:W-:Y:S01]  /*13d0*/  IMAD.IADD R5, R5, 0x1, R0 ;  /* 0x0000000105057824 */ /* 0x000fe200078e0200 */
[----:B------:R-:W-:Y:S01]  /*13e0*/  LEA R2, P1, R6, UR6, 0x1 ;  /* 0x0000000606027c11 */ /* 0x000fe2000f8208ff */
[----:B------:R-:W-:Y:S02]  /*13f0*/  IMAD.IADD R0, R7, 0x1, R11 ;  /* 0x0000000107007824 */ /* 0x000fe400078e020b */
[C---:B--2---:R-:W-:Y:S02]  /*1400*/  IMAD R7, R24.reuse, UR22, RZ ;  /* 0x0000001618077c24 */ /* 0x044fe4000f8e02ff */
[----:B------:R-:W-:Y:S01]  /*1410*/  IMAD.WIDE.U32 R4, R24, UR16, R4 ;  /* 0x0000001018047c25 */ /* 0x000fe2000f8e0004 */
[----:B------:R-:W-:Y:S01]  /*1420*/  LEA.HI.X R3, R6, UR7, R0, 0x1, P1 ;  /* 0x0000000706037c11 */ /* 0x000fe200088f0c00 */
[----:B------:R-:W-:-:S02]  /*1430*/  ULDC.64 UR6, c[0x0][0x260] ;  /* 0x0000980000067ab9 */ /* 0x000fc40000000a00 */
[----:B------:R-:W-:Y:S01]  /*1440*/  IMAD R0, R25, UR16, R7 ;  /* 0x0000001019007c24 */ /* 0x000fe2000f8e0207 */
[----:B------:R-:W-:Y:S01]  /*1450*/  SHF.R.S32.HI R7, RZ, 0x1f, R15 ;  /* 0x0000001fff077819 */ /* 0x000fe2000001140f */
[----:B------:R-:W1:Y:S01]  /*1460*/  LDC.64 R24, c[0x0][0x2b0] ;  /* 0x0000ac00ff187b82 */ /* 0x000e620000000a00 */
[----:B------:R-:W-:Y:S01]  /*1470*/  IMAD.IADD R10, R9, 0x1, R10 ;  /* 0x00000001090a7824 */ /* 0x000fe200078e020a */
[----:B------:R-:W-:Y:S01]  /*1480*/  @!PT LDS RZ, [RZ] ;  /* 0x00000000fffff984 */ /* 0x000fe20000000800 */
[----:B------:R-:W-:Y:S01]  /*1490*/  @!PT LDS RZ, [RZ] ;  /* 0x00000000fffff984 */ /* 0x000fe20000000800 */
[----:B------:R-:W-:Y:S01]  /*14a0*/  @!PT LDS RZ, [RZ] ;  /* 0x00000000fffff984 */ /* 0x000fe20000000800 */
[----:B------:R-:W-:Y:S01]  /*14b0*/  LDGSTS.E.BYPASS.LTC128B.128 [R204+0x10000], desc[UR18][R2.64] ;  /* 0x1000000002cc7fae */ /* 0x000fe2000b901d52 */
[----:B------:R-:W-:Y:S02]  /*14c0*/  IMAD.IADD R5, R5, 0x1, R0 ;  /* 0x0000000105057824 */ /* 0x000fe400078e0200 */
[----:B------:R-:W-:Y:S01]  /*14d0*/  IMAD R0, R28, UR6, RZ ;  /* 0x000000061c007c24 */ /* 0x000fe2000f8e02ff */
[----:B------:R-:W-:Y:S01]  /*14e0*/  LEA.HI.X R199, R8, UR9, R10, 0x1, P2 ;  /* 0x0000000908c77c11 */ /* 0x000fe200090f0c0a */
[----:B------:R-:W-:Y:S01]  /*14f0*/  IMAD.WIDE.U32 R4, R14, UR6, R4 ;  /* 0x000000060e047c25 */ /* 0x000fe2000f8e0004 */
[----:B------:R-:W-:Y:S01]  /*1500*/  LEA R8, P2, R20, R2, 0x6 ;  /* 0x0000000214087211 */ /* 0x000fe200078430ff */
[----:B------:R2:W-:Y:S01]  /*1510*/  LDGSTS.E.BYPASS.LTC128B.128 [R204+0x12000], desc[UR18][R2.64+0x80] ;  /* 0x1200008002cc7fae */ /* 0x0005e2000b901d52 */
[----:B------:R-:W-:Y:S01]  /*1520*/  LEA R10, P1, R26, R198, 0x6 ;  /* 0x000000c61a0a7211 */ /* 0x000fe200078230ff */
[----:B------:R-:W-:Y:S01]  /*1530*/  IMAD R6, R14, UR7, R0 ;  /* 0x000000070e067c24 */ /* 0x000fe2000f8e0200 */
[----:B------:R-:W-:Y:S01]  /*1540*/  LEA.HI R0, R7, R15, RZ, 0x2 ;  /* 0x0000000f07007211 */ /* 0x000fe200078f10ff */
[----:B------:R-:W-:Y:S01]  /*1550*/  IMAD.IADD R7, R12, 0x1, R29 ;  /* 0x000000010c077824 */ /* 0x000fe200078e021d */
[----:B------:R-:W-:Y:S01]  /*1560*/  LEA.HI.X R9, R20, R3, R21, 0x6, P2 ;  /* 0x0000000314097211 */ /* 0x000fe200010f3415 */
[----:B------:R-:W-:Y:S01]  /*1570*/  IMAD.IADD R5, R5, 0x1, R6 ;  /* 0x0000000105057824 */ /* 0x000fe200078e0206 */
[----:B------:R-:W-:Y:S01]  /*1580*/  SHF.R.S32.HI R0, RZ, 0x2, R0 ;  /* 0x00000002ff007819 */ /* 0x000fe20000011400 */
[-C--:B------:R-:W-:Y:S01]  /*1590*/  IMAD R6, R33, R18.reuse, RZ ;  /* 0x0000001221067224 */ /* 0x080fe200078e02ff */
[----:B------:R-:W-:Y:S01]  /*15a0*/  ULDC.64 UR6, c[0x0][0x218] ;  /* 0x0000860000067ab9 */ /* 0x000fe20000000a00 */
[----:B------:R-:W-:Y:S01]  /*15b0*/  IMAD.WIDE.U32 R4, R247, R18, R4 ;  /* 0x00000012f7047225 */ /* 0x000fe200078e0004 */
[----:B------:R-:W-:Y:S01]  /*15c0*/  LEA.HI.X R11, R26, R199, R27, 0x6, P1 ;  /* 0x000000c71a0b7211 */ /* 0x000fe200008f341b */
[----:B------:R-:W-:Y:S02]  /*15d0*/  LDGSTS.E.BYPASS.LTC128B.128 [R204+0x11000], desc[UR18][R8.64] ;  /* 0x1100000008cc7fae */ /* 0x000fe4000b901d52 */
[----:B------:R-:W-:-:S02]  /*15e0*/  IMAD R0, R243, 0x10, R0 ;  /* 0x00000010f3007824 */ /* 0x000fc400078e0200 */
[----:B------:R-:W-:Y:S01]  /*15f0*/  IMAD R14, R247, R19, R6 ;  /* 0x00000013f70e7224 */ /* 0x000fe200078e0206 */
[----:B------:R3:W-:Y:S01]  /*1600*/  LDGSTS.E.BYPASS.LTC128B.128 [R204+0x13000], desc[UR18][R8.64+0x80] ;  /* 0x1300008008cc7fae */ /* 0x0007e2000b901d52 */
[----:B-1----:R-:W-:Y:S01]  /*1610*/  IMAD.WIDE R20, R7, 0x4, R24 ;  /* 0x0000000407147825 */ /* 0x002fe200078e0218 */
[----:B------:R-:W-:Y:S02]  /*1620*/  SHF.L.U32 R235, R0, 0x2, RZ ;  /* 0x0000000200eb7819 */ /* 0x000fe400000006ff */
[----:B------:R-:W0:Y:S01]  /*1630*/  LDGDEPBAR ;  /* 0x00000000000079af */ /* 0x000e220000000000 */
[----:B------:R-:W-:Y:S02]  /*1640*/  IMAD.MOV.U32 R215, RZ, RZ, R20 ;  /* 0x000000ffffd77224 */ /* 0x000fe400078e0014 */
[----:B------:R-:W-:Y:S01]  /*1650*/  IMAD.MOV.U32 R214, RZ, RZ, R21 ;  /* 0x000000ffffd67224 */ /* 0x000fe200078e0015 */
[----:B------:R-:W-:Y:S01]  /*1660*/  LDGSTS.E.BYPASS.LTC128B.128 [R204+0x8000], desc[UR18][R198.64] ;  /* 0x08000000c6cc7fae */ /* 0x000fe2000b901d52 */
[----:B--2---:R-:W-:Y:S01]  /*1670*/  SHF.R.S32.HI R2, RZ, 0x1f, R0 ;  /* 0x0000001fff027819 */ /* 0x004fe20000011400 */
[----:B------:R-:W-:-:S02]  /*1680*/  VIADD R3, R250, 0x2000 ;  /* 0x00002000fa037836 */ /* 0x000fc40000000000 */
[----:B------:R-:W-:Y:S01]  /*1690*/  LDGSTS.E.BYPASS.LTC128B.128 [R204+0xa000], desc[UR18][R198.64+0x80] ;  /* 0x0a000080c6cc7fae */ /* 0x000fe2000b901d52 */
[----:B------:R-:W-:Y:S02]  /*16a0*/  IADD3 R6, P2, R235, R215, RZ ;  /* 0x000000d7eb067210 */ /* 0x000fe40007f5e0ff */
[----:B------:R-:W-:Y:S01]  /*16b0*/  SHF.L.U64.HI R236, R0, 0x2, R2 ;  /* 0x0000000200ec7819 */ /* 0x000fe20000010202 */
[----:B------:R-:W-:Y:S01]  /*16c0*/  IMAD.IADD R0, R5, 0x1, R14 ;  /* 0x0000000105007824 */ /* 0x000fe200078e020e */
[----:B------:R-:W-:Y:S01]  /*16d0*/  SEL R7, R3, R250, !P0 ;  /* 0x000000fa03077207 */ /* 0x000fe20004000000 */
[----:B------:R-:W-:Y:S01]  /*16e0*/  LDGSTS.E.BYPASS.LTC128B.128 [R204+0x9000], desc[UR18][R10.64] ;  /* 0x090000000acc7fae */ /* 0x000fe2000b901d52 */
[C---:B------:R-:W-:Y:S02]  /*16f0*/  LEA R2, P1, R4.reuse, UR6, 0x1 ;  /* 0x0000000604027c11 */ /* 0x040fe4000f8208ff */
[----:B------:R-:W-:Y:S01]  /*1700*/  LEA R202, R7, UR5, 0x1 ;  /* 0x0000000507ca7c11 */ /* 0x000fe2000f8e08ff */
[----:B------:R1:W-:Y:S01]  /*1710*/  LDGSTS.E.BYPASS.LTC128B.128 [R204+0xb000], desc[UR18][R10.64+0x80] ;  /* 0x0b0000800acc7fae */ /* 0x0003e2000b901d52 */
[----:B------:R-:W-:Y:S01]  /*1720*/  LEA.HI.X R3, R4, UR7, R0, 0x1, P1 ;  /* 0x0000000704037c11 */ /* 0x000fe200088f0c00 */
[----:B------:R-:W-:Y:S01]  /*1730*/  IMAD R230, R52, UR26, RZ ;  /* 0x0000001a34e67c24 */ /* 0x000fe2000f8e02ff */
[----:B------:R-:W-:Y:S01]  /*1740*/  LEA R4, P1, R18, R2, 0x6 ;  /* 0x0000000212047211 */ /* 0x000fe200078230ff */
[----:B------:R-:W-:Y:S01]  /*1750*/  LDGSTS.E.BYPASS.LTC128B.128 [R202], desc[UR18][R200.64] ;  /* 0x00000000c8ca7fae */ /* 0x000fe2000b901d52 */
[----:B------:R-:W-:-:S02]  /*1760*/  IMAD.X R7, R236, 0x1, R214, P2 ;  /* 0x00000001ec077824 */ /* 0x000fc400010e06d6 */
[----:B------:R-:W-:Y:S01]  /*1770*/  LEA.HI.X R5, R18, R3, R19, 0x6, P1 ;  /* 0x0000000312057211 */ /* 0x000fe200008f3413 */
[----:B------:R-:W-:Y:S04]  /*1780*/  LDGSTS.E.BYPASS.LTC128B.128 [R202+0x2000], desc[UR18][R200.64+0x80] ;  /* 0x02000080c8ca7fae */ /* 0x000fe8000b901d52 */
[----:B------:R-:W-:Y:S04]  /*1790*/  LDGSTS.E.BYPASS.LTC128B.128 [R202+0x1000], desc[UR18][R16.64] ;  /* 0x0100000010ca7fae */ /* 0x000fe8000b901d52 */
[----:B------:R-:W-:Y:S04]  /*17a0*/  LDGSTS.E.BYPASS.LTC128B.128 [R202+0x3000], desc[UR18][R16.64+0x80] ;  /* 0x0300008010ca7fae */ /* 0x000fe8000b901d52 */
[----:B------:R-:W-:Y:S04]  /*17b0*/  LDGSTS.E.BYPASS.LTC128B.128 [R204+0xc000], desc[UR18][R2.64] ;  /* 0x0c00000002cc7fae */ /* 0x000fe8000b901d52 */
[----:B------:R2:W-:Y:S01]  /*17c0*/  LDGSTS.E.BYPASS.LTC128B.128 [R204+0xe000], desc[UR18][R2.64+0x80] ;  /* 0x0e00008002cc7fae */ /* 0x0005e2000b901d52 */
[----:B------:R-:W-:Y:S01]  /*17d0*/  USHF.R.S32.HI UR6, URZ, 0x1f, UR26 ;  /* 0x0000001f3f067899 */ /* 0x000fe2000801141a */
[----:B---3--:R-:W-:Y:S01]  /*17e0*/  IMAD.WIDE.U32 R8, R52, UR26, RZ ;  /* 0x0000001a34087c25 */ /* 0x008fe2000f8e00ff */
[----:B-1----:R-:W1:Y:S01]  /*17f0*/  LDC.64 R10, c[0x0][0x478] ;  /* 0x00011e00ff0a7b82 */ /* 0x002e620000000a00 */
[----:B------:R-:W-:Y:S04]  /*1800*/  LDGSTS.E.BYPASS.LTC128B.128 [R204+0xd000], desc[UR18][R4.64] ;  /* 0x0d00000004cc7fae */ /* 0x000fe8000b901d52 */
[----:B------:R3:W-:Y:S04]  /*1810*/  LDGSTS.E.BYPASS.LTC128B.128 [R204+0xf000], desc[UR18][R4.64+0x80] ;  /* 0x0f00008004cc7fae */ /* 0x0007e8000b901d52 */
[----:B------:R-:W0:Y:S01]  /*1820*/  LDGDEPBAR ;  /* 0x00000000000079af */ /* 0x000e220000000000 */
[----:B------:R-:W-:-:S03]  /*1830*/  IMAD.SHL.U32 R0, R230, 0x40, RZ ;  /* 0x00000040e6007824 */ /* 0x000fc600078e00ff */
[----:B------:R-:W5:Y:S04]  /*1840*/  LDG.E R210, desc[UR18][R6.64] ;  /* 0x0000001206d27981 */ /* 0x000f68000c1e1900 */
[----:B------:R4:W5:Y:S01]  /*1850*/  LDG.E R209, desc[UR18][R6.64+0x20] ;  /* 0x0000201206d17981 */ /* 0x000962000c1e1900 */
[----:B------:R-:W-:Y:S01]  /*1860*/  IMAD.MOV.U32 R176, RZ, RZ, 0x20 ;  /* 0x00000020ffb07424 */ /* 0x000fe200078e00ff */
[----:B------:R-:W-:Y:S02]  /*1870*/  ISETP.GE.AND P3, PT, R37, 0x1, PT ;  /* 0x000000012500780c */ /* 0x000fe40003f66270 */
[----:B------:R-:W-:Y:S02]  /*1880*/  CS2R R94, SRZ ;  /* 0x00000000005e7805 */ /* 0x000fe4000001ff00 */
[----:B------:R-:W-:-:S02]  /*1890*/  CS2R R92, SRZ ;  /* 0x00000000005c7805 */ /* 0x000fc4000001ff00 */
[----:B------:R-:W-:Y:S02]  /*18a0*/  CS2R R98, SRZ ;  /* 0x0000000000627805 */ /* 0x000fe4000001ff00 */
[----:B------:R-:W-:Y:S02]  /*18b0*/  CS2R R96, SRZ ;  /* 0x0000000000607805 */ /* 0x000fe4000001ff00 */
[----:B--2---:R-:W-:Y:S02]  /*18c0*/  SHF.R.S32.HI R2, RZ, 0x5, R22 ;  /* 0x00000005ff027819 */ /* 0x004fe40000011416 */
[----:B------:R-:W-:Y:S02]  /*18d0*/  CS2R R90, SRZ ;  /* 0x00000000005a7805 */ /* 0x000fe4000001ff00 */
[----:B------:R-:W-:Y:S02]  /*18e0*/  CS2R R88, SRZ ;  /* 0x0000000000587805 */ /* 0x000fe4000001ff00 */
[----:B------:R-:W-:-:S02]  /*18f0*/  CS2R R86, SRZ ;  /* 0x0000000000567805 */ /* 0x000fc4000001ff00 */
[----:B------:R-:W-:Y:S01]  /*1900*/  CS2R R84, SRZ ;  /* 0x0000000000547805 */ /* 0x000fe2000001ff00 */
[----:B------:R-:W-:Y:S01]  /*1910*/  IMAD R2, R2, R230, R15 ;  /* 0x000000e602027224 */ /* 0x000fe200078e020f */
[----:B------:R-:W-:Y:S02]  /*1920*/  CS2R R78, SRZ ;  /* 0x00000000004e7805 */ /* 0x000fe4000001ff00 */
[----:B------:R-:W-:Y:S01]  /*1930*/  CS2R R76, SRZ ;  /* 0x00000000004c7805 */ /* 0x000fe2000001ff00 */
[----:B---3--:R-:W-:Y:S01]  /*1940*/  IMAD.WIDE R4, R38, UR16, R12 ;  /* 0x0000001026047c25 */ /* 0x008fe2000f8e020c */
[----:B------:R-:W-:-:S04]  /*1950*/  DEPBAR.LE SB0, 0x1 ;  /* 0x000080400000791a */ /* 0x000fc80000000000 */
[----:B------:R-:W-:Y:S01]  /*1960*/  IADD3 R3, P2, P1, R2, R0, R34 ;  /* 0x0000000002037210 */ /* 0x000fe2000795e022 */
[----:B------:R-:W-:Y:S01]  /*1970*/  BAR.SYNC.DEFER_BLOCKING 0x0 ;  /* 0x0000000000007b1d */ /* 0x000fe20000010000 */
[----:B------:R-:W-:Y:S02]  /*1980*/  SHF.R.S32.HI R0, RZ, 0x1f, R0 ;  /* 0x0000001fff007819 */ /* 0x000fe40000011400 */
[----:B------:R-:W-:Y:S02]  /*1990*/  CS2R R82, SRZ ;  /* 0x0000000000527805 */ /* 0x000fe4000001ff00 */
[----:B------:R-:W-:Y:S01]  /*19a0*/  SHF.R.S32.HI R2, RZ, 0x1f, R2 ;  /* 0x0000001fff027819 */ /* 0x000fe20000011402 */
[----:B----4-:R-:W-:Y:S01]  /*19b0*/  IMAD R6, R52, UR6, RZ ;  /* 0x0000000634067c24 */ /* 0x010fe2000f8e02ff */
[----:B------:R-:W-:Y:S01]  /*19c0*/  IADD3 R12, R12, R30, RZ ;  /* 0x0000001e0c0c7210 */ /* 0x000fe20007ffe0ff */
[----:B------:R-:W-:Y:S01]  /*19d0*/  ULDC.64 UR6, c[0x0][0x400] ;  /* 0x0001000000067ab9 */ /* 0x000fe20000000a00 */
[----:B------:R-:W-:Y:S01]  /*19e0*/  IADD3.X R7, R2, R0, R35, P2, P1 ;  /* 0x0000000002077210 */ /* 0x000fe200017e2423 */
[----:B------:R-:W-:Y:S01]  /*19f0*/  IMAD R6, R39, UR26, R6 ;  /* 0x0000001a27067c24 */ /* 0x000fe2000f8e0206 */
[----:B------:R-:W-:Y:S01]  /*1a00*/  IADD3 R2, P1, R3, R31, RZ ;  /* 0x0000001f03027210 */ /* 0x000fe20007f3e0ff */
[----:B-1----:R-:W-:Y:S01]  /*1a10*/  IMAD.WIDE R12, R12, 0x4, R10 ;  /* 0x000000040c0c7825 */ /* 0x002fe200078e020a */
[----:B------:R-:W-:-:S02]  /*1a20*/  IADD3 R0, P2, R4, UR28, RZ ;  /* 0x0000001c04007c10 */ /* 0x000fc4000ff5e0ff */
[----:B------:R-:W-:Y:S02]  /*1a30*/  CS2R R80, SRZ ;  /* 0x0000000000507805 */ /* 0x000fe4000001ff00 */
[----:B------:R-:W-:Y:S01]  /*1a40*/  CS2R R74, SRZ ;  /* 0x00000000004a7805 */ /* 0x000fe2000001ff00 */
[----:B------:R-:W-:Y:S01]  /*1a50*/  IMAD.IADD R6, R9, 0x1, R6 ;  /* 0x0000000109067824 */ /* 0x000fe200078e0206 */
[----:B------:R-:W-:Y:S01]  /*1a60*/  IADD3.X R4, R5, UR27, RZ, P2, !PT ;  /* 0x0000001b05047c10 */ /* 0x000fe200097fe4ff */
[----:B------:R-:W-:Y:S01]  /*1a70*/  IMAD.X R3, R7, 0x1, R32, P1 ;  /* 0x0000000107037824 */ /* 0x000fe200008e0620 */
[----:B------:R-:W-:Y:S01]  /*1a80*/  CS2R R72, SRZ ;  /* 0x0000000000487805 */ /* 0x000fe2000001ff00 */
[----:B------:R-:W-:Y:S01]  /*1a90*/  IMAD R5, R6, R0, RZ ;  /* 0x0000000006057224 */ /* 0x000fe200078e02ff */
[----:B------:R-:W-:Y:S01]  /*1aa0*/  LEA.HI R6, R55, R54, RZ, 0x3 ;  /* 0x0000003637067211 */ /* 0x000fe200078f18ff */
[----:B------:R-:W-:Y:S01]  /*1ab0*/  IMAD.WIDE.U32 R2, R0, R8, R2 ;  /* 0x0000000800027225 */ /* 0x000fe200078e0002 */
[----:B------:R-:W-:-:S02]  /*1ac0*/  CS2R R70, SRZ ;  /* 0x0000000000467805 */ /* 0x000fc4000001ff00 */
[----:B------:R-:W-:Y:S02]  /*1ad0*/  CS2R R68, SRZ ;  /* 0x0000000000447805 */ /* 0x000fe4000001ff00 */
[----:B------:R-:W-:Y:S01]  /*1ae0*/  LOP3.LUT R0, R6, 0xfffffff8, RZ, 0xc0, !PT ;  /* 0xfffffff806007812 */ /* 0x000fe200078ec0ff */
[----:B------:R-:W-:Y:S01]  /*1af0*/  IMAD R4, R4, R8, R5 ;  /* 0x0000000804047224 */ /* 0x000fe200078e0205 */
[----:B------:R-:W-:Y:S01]  /*1b00*/  LEA R196, P2, R2, UR6, 0x2 ;  /* 0x0000000602c47c11 */ /* 0x000fe2000f8410ff */
[----:B------:R1:W2:Y:S01]  /*1b10*/  LDSM.16.M88.4 R116, [R187+0x10000] ;  /* 0x01000000bb74783b */ /* 0x0002a20000000200 */
[----:B------:R-:W-:Y:S01]  /*1b20*/  CS2R R46, SRZ ;  /* 0x00000000002e7805 */ /* 0x000fe2000001ff00 */
[----:B------:R-:W-:Y:S01]  /*1b30*/  IMAD.IADD R0, R54, 0x1, -R0 ;  /* 0x0000000136007824 */ /* 0x000fe200078e0a00 */
[----:B------:R-:W-:Y:S01]  /*1b40*/  CS2R R44, SRZ ;  /* 0x00000000002c7805 */ /* 0x000fe2000001ff00 */
[----:B------:R-:W-:Y:S01]  /*1b50*/  IMAD.IADD R3, R3, 0x1, R4 ;  /* 0x0000000103037824 */ /* 0x000fe200078e0204 */
[----:B------:R1:W3:Y:S01]  /*1b60*/  LDSM.16.M88.4 R120, [R187+0x10800] ;  /* 0x01080000bb78783b */ /* 0x0002e20000000200 */
[----:B------:R-:W-:-:S02]  /*1b70*/  CS2R R50, SRZ ;  /* 0x0000000000327805 */ /* 0x000fc4000001ff00 */
[----:B------:R-:W-:Y:S02]  /*1b80*/  LOP3.LUT P1, RZ, R0, 0x2, RZ, 0xc0, !PT ;  /* 0x0000000200ff7812 */ /* 0x000fe4000782c0ff */
[----:B------:R-:W-:Y:S02]  /*1b90*/  CS2R R48, SRZ ;  /* 0x0000000000307805 */ /* 0x000fe4000001ff00 */
[----:B------:R-:W-:Y:S01]  /*1ba0*/  LEA.HI.X R197, R2, UR7, R3, 0x2, P2 ;  /* 0x0000000702c57c11 */ /* 0x000fe200090f1403 */
[----:B------:R1:W4:Y:S01]  /*1bb0*/  LDSM.16.M88.4 R124, [R188+0x10000] ;  /* 0x01000000bc7c783b */ /* 0x0003220000000200 */
[----:B------:R-:W-:Y:S02]  /*1bc0*/  SEL R176, R176, 0xffffffe0, !P1 ;  /* 0xffffffe0b0b07807 */ /* 0x000fe40004800000 */
[----:B------:R-:W-:Y:S02]  /*1bd0*/  CS2R R42, SRZ ;  /* 0x00000000002a7805 */ /* 0x000fe4000001ff00 */
[----:B------:R-:W-:Y:S01]  /*1be0*/  CS2R R40, SRZ ;  /* 0x0000000000287805 */ /* 0x000fe2000001ff00 */
[----:B------:R1:W1:Y:S01]  /*1bf0*/  LDSM.16.M88.4 R128, [R188+0x10800] ;  /* 0x01080000bc80783b */ /* 0x0002620000000200 */
[----:B------:R-:W-:Y:S01]  /*1c00*/  CS2R R38, SRZ ;  /* 0x0000000000267805 */ /* 0x000fe2000001ff00 */
[----:B------:R-:W-:Y:S01]  /*1c10*/  IMAD.IADD R176, R176, 0x1, R186 ;  /* 0x00000001b0b07824 */ /* 0x000fe200078e02ba */
        /* <DEDUP_REMOVED lines=11> */
[----:B------:R-:W-:Y:S01]  /*1cd0*/  CS2R R20, SRZ ;  /* 0x0000000000147805 */ /* 0x000fe2000001ff00 */
[----:B------:R1:W1:Y:S04]  /*1ce0*/  LDSM.16.M88.4 R172, [R176+0x12000] ;  /* 0x01200000b0ac783b */ /* 0x0002680000000200 */
[----:B------:R-:W1:Y:S04]  /*1cf0*/  LDSM.16.M88.4 R176, [R176+0x12800] ;  /* 0x01280000b0b0783b */ /* 0x000e680000000200 */
[----:B------:R1:W1:Y:S04]  /*1d00*/  LDSM.16.M88.4 R136, [R186+0x10800] ;  /* 0x01080000ba88783b */ /* 0x0002680000000200 */
[----:B------:R1:W1:Y:S04]  /*1d10*/  LDSM.16.M88.4 R148, [R187+0x12000] ;  /* 0x01200000bb94783b */ /* 0x0002680000000200 */
[----:B------:R1:W1:Y:S04]  /*1d20*/  LDSM.16.M88.4 R152, [R187+0x12800] ;  /* 0x01280000bb98783b */ /* 0x0002680000000200 */
[----:B------:R1:W1:Y:S04]  /*1d30*/  LDSM.16.M88.4 R156, [R188+0x12000] ;  /* 0x01200000bc9c783b */ /* 0x0002680000000200 */
[----:B------:R1:W1:Y:S04]  /*1d40*/  LDSM.16.M88.4 R160, [R188+0x12800] ;  /* 0x01280000bca0783b */ /* 0x0002680000000200 */
[----:B------:R1:W1:Y:S04]  /*1d50*/  LDSM.16.M88.4 R164, [R186+0x12000] ;  /* 0x01200000baa4783b */ /* 0x0002680000000200 */
[----:B------:R1:W1:Y:S01]  /*1d60*/  LDSM.16.M88.4 R168, [R186+0x12800] ;  /* 0x01280000baa8783b */ /* 0x0002620000000200 */
[----:B--234-:R-:W-:Y:S05]  /*1d70*/  @!P3 BRA `(.L_x_929) ;  /* 0x0000002c0008b947 */ /* 0x01cfea0003800000 */
[----:B------:R-:W2:Y:S01]  /*1d80*/  LDC.64 R6, c[0x0][0x3b8] ;  /* 0x0000ee00ff067b82 */ /* 0x000ea20000000a00 */
[----:B------:R-:W-:Y:S01]  /*1d90*/  IMAD R0, R52, UR16, R53 ;  /* 0x0000001034007c24 */ /* 0x000fe2000f8e0235 */
[----:B------:R-:W-:Y:S01]  /*1da0*/  LEA.HI R5, R55, R54, RZ, 0x7 ;  /* 0x0000003637057211 */ /* 0x000fe200078f38ff */
[----:B------:R-:W-:Y:S01]  /*1db0*/  IMAD.U32 R4, RZ, RZ, UR17 ;  /* 0x00000011ff047e24 */ /* 0x000fe2000f8e00ff */
[----:B------:R-:W-:Y:S01]  /*1dc0*/  SHF.R.S32.HI R8, RZ, 0x1f, R15 ;  /* 0x0000001fff087819 */ /* 0x000fe2000001140f */
[----:B------:R-:W-:Y:S01]  /*1dd0*/  IMAD.MOV.U32 R213, RZ, RZ, R12 ;  /* 0x000000ffffd57224 */ /* 0x000fe200078e000c */
[----:B------:R-:W-:Y:S02]  /*1de0*/  ULDC UR6, c[0x0][0x270] ;  /* 0x00009c0000067ab9 */ /* 0x000fe40000000800 */
[----:B------:R-:W3:Y:S01]  /*1df0*/  LDC R251, c[0x0][0x2dc] ;  /* 0x0000b700fffb7b82 */ /* 0x000ee20000000800 */
[----:B--2---:R-:W2:Y:S04]  /*1e00*/  LDG.E.64 R2, desc[UR18][R6.64+0x8] ;  /* 0x0000081206027981 */ /* 0x004ea8000c1e1b00 */
[----:B------:R-:W4:Y:S01]  /*1e10*/  LDG.E.64 R6, desc[UR18][R6.64] ;  /* 0x0000001206067981 */ /* 0x000f22000c1e1b00 */
[----:B------:R-:W-:Y:S01]  /*1e20*/  SHF.L.U32 R0, R0, 0x5, RZ ;  /* 0x0000000500007819 */ /* 0x000fe200000006ff */
[C---:B------:R-:W-:Y:S01]  /*1e30*/  IMAD.SHL.U32 R211, R230.reuse, 0x10, RZ ;  /* 0x00000010e6d37824 */ /* 0x040fe200078e00ff */
[----:B------:R-:W-:Y:S01]  /*1e40*/  SHF.R.S32.HI R5, RZ, 0x7, R5 ;  /* 0x00000007ff057819 */ /* 0x000fe20000011405 */
[C---:B------:R-:W-:Y:S01]  /*1e50*/  IMAD R234, R230.reuse, 0x18, RZ ;  /* 0x00000018e6ea7824 */ /* 0x040fe200078e02ff */
[----:B------:R-:W-:Y:S01]  /*1e60*/  SHF.R.S32.HI R237, RZ, 0x1f, R0 ;  /* 0x0000001fffed7819 */ /* 0x000fe20000011400 */
[C---:B------:R-:W-:Y:S01]  /*1e70*/  IMAD R232, R230.reuse, 0x28, RZ ;  /* 0x00000028e6e87824 */ /* 0x040fe200078e02ff */
[C---:B------:R-:W-:Y:S01]  /*1e80*/  SHF.L.U32 R203, R230.reuse, 0x3, RZ ;  /* 0x00000003e6cb7819 */ /* 0x040fe200000006ff */
[C---:B------:R-:W-:Y:S01]  /*1e90*/  IMAD R231, R230.reuse, 0x30, RZ ;  /* 0x00000030e6e77824 */ /* 0x040fe200078e02ff */
[----:B------:R-:W-:Y:S01]  /*1ea0*/  SHF.L.U32 R233, R230, 0x5, RZ ;  /* 0x00000005e6e97819 */ /* 0x000fe200000006ff */
[----:B------:R-:W-:Y:S01]  /*1eb0*/  IMAD.MOV.U32 R212, RZ, RZ, R13 ;  /* 0x000000ffffd47224 */ /* 0x000fe200078e000d */
[----:B------:R-:W-:Y:S01]  /*1ec0*/  MOV R193, 0x40 ;  /* 0x0000004000c17802 */ /* 0x000fe20000000f00 */
[----:B------:R-:W-:Y:S01]  /*1ed0*/  IMAD R4, R4, 0x2, R5 ;  /* 0x0000000204047824 */ /* 0x000fe200078e0205 */
[C---:B------:R-:W-:Y:S01]  /*1ee0*/  IADD3 R241, R211.reuse, 0x60, RZ ;  /* 0x00000060d3f17810 */ /* 0x040fe20007ffe0ff */
[----:B------:R-:W-:Y:S01]  /*1ef0*/  IMAD R230, R230, 0x38, RZ ;  /* 0x00000038e6e67824 */ /* 0x000fe200078e02ff */
[----:B------:R-:W-:Y:S01]  /*1f00*/  IADD3 R242, R211, 0x40, RZ ;  /* 0x00000040d3f27810 */ /* 0x000fe20007ffe0ff */
[----:B------:R-:W-:-:S02]  /*1f10*/  IMAD.MOV.U32 R194, RZ, RZ, 0x20 ;  /* 0x00000020ffc27424 */ /* 0x000fc400078e00ff */
[----:B------:R-:W-:Y:S02]  /*1f20*/  IMAD.MOV.U32 R95, RZ, RZ, RZ ;  /* 0x000000ffff5f7224 */ /* 0x000fe400078e00ff */
[----:B------:R-:W-:Y:S01]  /*1f30*/  VIADD R240, R211, 0x20 ;  /* 0x00000020d3f07836 */ /* 0x000fe20000000000 */
[----:B--2---:R-:W-:Y:S01]  /*1f40*/  IADD3 R238, P2, P1, R0, R2, R15 ;  /* 0x0000000200ee7210 */ /* 0x004fe2000795e00f */
[----:B------:R-:W-:Y:S01]  /*1f50*/  VIADD R0, R192, 0x2000 ;  /* 0x00002000c0007836 */ /* 0x000fe20000000000 */
[----:B------:R-:W-:Y:S02]  /*1f60*/  IADD3 R2, R191, 0x2000, RZ ;  /* 0x00002000bf027810 */ /* 0x000fe40007ffe0ff */
[----:B------:R-:W-:Y:S02]  /*1f70*/  IADD3.X R237, R237, R3, R8, P2, P1 ;  /* 0x00000003eded7210 */ /* 0x000fe400017e2408 */
[----:B------:R-:W-:Y:S02]  /*1f80*/  SEL R0, R0, R192, !P0 ;  /* 0x000000c000007207 */ /* 0x000fe40004000000 */
[----:B------:R-:W-:-:S02]  /*1f90*/  SEL R2, R2, R191, !P0 ;  /* 0x000000bf02027207 */ /* 0x000fc40004000000 */
[----:B----4-:R-:W-:Y:S02]  /*1fa0*/  R2UR UR27, R7 ;  /* 0x00000000071b72ca */ /* 0x010fe400000e0000 */
[----:B------:R-:W-:Y:S01]  /*1fb0*/  R2UR UR28, R6 ;  /* 0x00000000061c72ca */ /* 0x000fe200000e0000 */
[C---:B------:R-:W-:Y:S01]  /*1fc0*/  IMAD.IADD R5, R203.reuse, 0x1, R241 ;  /* 0x00000001cb057824 */ /* 0x040fe200078e02f1 */
[C---:B------:R-:W-:Y:S01]  /*1fd0*/  IADD3 R252, R203.reuse, R240, RZ ;  /* 0x000000f0cbfc7210 */ /* 0x040fe20007ffe0ff */
[C---:B------:R-:W-:Y:S01]  /*1fe0*/  IMAD.IADD R3, R203.reuse, 0x1, R242 ;  /* 0x00000001cb037824 */ /* 0x040fe200078e02f2 */
[----:B------:R-:W-:Y:S01]  /*1ff0*/  LEA R180, R0, UR5, 0x1 ;  /* 0x0000000500b47c11 */ /* 0x000fe2000f8e08ff */
[----:B------:R-:W-:Y:S01]  /*2000*/  IMAD.WIDE.U32 R238, R238, -0x2daee0ad, RZ ;  /* 0xd2511f53eeee7825 */ /* 0x000fe200078e00ff */
[C---:B------:R-:W-:Y:S01]  /*2010*/  IADD3 R226, R203.reuse, R5, RZ ;  /* 0x00000005cbe27210 */ /* 0x040fe20007ffe0ff */
[----:B------:R-:W-:Y:S01]  /*2020*/  ULDC.U8 UR8, c[0x0][0x388] ;  /* 0x0000e20000087ab9 */ /* 0x000fe20000000000 */
[C---:B------:R-:W-:Y:S01]  /*2030*/  IADD3 R220, R203.reuse, R3, RZ ;  /* 0x00000003cbdc7210 */ /* 0x040fe20007ffe0ff */
[----:B------:R-:W-:-:S02]  /*2040*/  IMAD.IADD R223, R203, 0x1, R252 ;  /* 0x00000001cbdf7824 */ /* 0x000fc400078e02fc */
[----:B------:R-:W-:Y:S01]  /*2050*/  LOP3.LUT R0, R4, UR27, RZ, 0x3c, !PT ;  /* 0x0000001b04007c12 */ /* 0x000fe2000f8e3cff */
[C---:B------:R-:W-:Y:S01]  /*2060*/  IMAD.IADD R225, R203.reuse, 0x1, R226 ;  /* 0x00000001cbe17824 */ /* 0x040fe200078e02e2 */
[----:B------:R-:W-:Y:S01]  /*2070*/  LEA R184, R2, UR5, 0x1 ;  /* 0x0000000502b87c11 */ /* 0x000fe2000f8e08ff */
[C---:B------:R-:W-:Y:S01]  /*2080*/  IMAD.IADD R219, R203.reuse, 0x1, R220 ;  /* 0x00000001cbdb7824 */ /* 0x040fe200078e02dc */
[C---:B------:R-:W-:Y:S01]  /*2090*/  IADD3 R222, R203.reuse, R223, RZ ;  /* 0x000000dfcbde7210 */ /* 0x040fe20007ffe0ff */
[----:B------:R-:W-:Y:S01]  /*20a0*/  ULDC UR7, c[0x0][0x2ec] ;  /* 0x0000bb0000077ab9 */ /* 0x000fe20000000800 */
[----:B------:R-:W-:Y:S02]  /*20b0*/  LOP3.LUT R0, R0, R239, RZ, 0x3c, !PT ;  /* 0x000000ef00007212 */ /* 0x000fe400078e3cff */
[C---:B------:R-:W-:Y:S01]  /*20c0*/  IADD3 R224, R203.reuse, R225, RZ ;  /* 0x000000e1cbe07210 */ /* 0x040fe20007ffe0ff */
[C---:B------:R-:W-:Y:S01]  /*20d0*/  IMAD.IADD R221, R203.reuse, 0x1, R222 ;  /* 0x00000001cbdd7824 */ /* 0x040fe200078e02de */
[----:B------:R-:W-:Y:S01]  /*20e0*/  IADD3 R218, R203, R219, RZ ;  /* 0x000000dbcbda7210 */ /* 0x000fe20007ffe0ff */
[----:B------:R-:W-:-:S03]  /*20f0*/  IMAD.WIDE.U32 R216, R0, -0x326172a9, RZ ;  /* 0xcd9e8d5700d87825 */ /* 0x000fc600078e00ff */
[C---:B------:R-:W-:Y:S01]  /*2100*/  IADD3 R228, R203.reuse, R221, RZ ;  /* 0x000000ddcbe47210 */ /* 0x040fe20007ffe0ff */
[C---:B------:R-:W-:Y:S02]  /*2110*/  IMAD.IADD R229, R203.reuse, 0x1, R224 ;  /* 0x00000001cbe57824 */ /* 0x040fe400078e02e0 */
[----:B---3--:R-:W-:-:S07]  /*2120*/  IMAD.IADD R227, R203, 0x1, R218 ;  /* 0x00000001cbe37824 */ /* 0x008fce00078e02da */
.L_x_932:
[----:B------:R-:W0:Y:S01]  /*2130*/  LDGDEPBAR ;  /* 0x00000000000079af */ /* 0x000e220000000000 */
[----:B------:R-:W-:Y:S01]  /*2140*/  R2P PR, R246, 0x6 ;  /* 0x00000006f6007804 */ /* 0x000fe20000000000 */
[----:B------:R-:W-:Y:S01]  /*2150*/  UIADD3 UR9, UR28, -0x61c88647, URZ ;  /* 0x9e3779b91c097890 */ /* 0x000fe2000fffe03f */
[----:B-----5:R-:W-:Y:S01]  /*2160*/  FSETP.NEU.FTZ.AND P0, PT, R210, -INF , PT ;  /* 0xff800000d200780b */ /* 0x020fe20003f1d000 */
[----:B------:R-:W-:Y:S02]  /*2170*/  UIADD3 UR26, UR27, 0x76cf5d0a, URZ ;  /* 0x76cf5d0a1b1a7890 */ /* 0x000fe4000fffe03f */
[----:B------:R-:W-:Y:S02]  /*2180*/  SEL R185, R194, 0xffffffe0, !P1 ;  /* 0xffffffe0c2b97807 */ /* 0x000fe40004800000 */
[----:B------:R-:W-:Y:S03]  /*2190*/  SEL R181, R193, 0xffffffc0, !P2 ;  /* 0xffffffc0c1b57807 */ /* 0x000fe60005000000 */
[C---:B------:R-:W-:Y:S02]  /*21a0*/  IMAD.IADD R0, R184.reuse, 0x1, R185 ;  /* 0x00000001b8007824 */ /* 0x040fe400078e02b9 */
[----:B------:R-:W-:Y:S02]  /*21b0*/  IMAD.IADD R2, R184, 0x1, R181 ;  /* 0x00000001b8027824 */ /* 0x000fe400078e02b5 */
[----:B------:R-:W-:Y:S01]  /*21c0*/  IMAD.IADD R3, R181, 0x1, R0 ;  /* 0x00000001b5037824 */ /* 0x000fe200078e0200 */
[----:B------:R-:W-:Y:S04]  /*21d0*/  DEPBAR.LE SB0, 0x0 ;  /* 0x000080000000791a */ /* 0x000fe80000000000 */
[----:B------:R-:W-:Y:S06]  /*21e0*/  BAR.SYNC.DEFER_BLOCKING 0x0 ;  /* 0x0000000000007b1d */ /* 0x000fec0000010000 */
[----:B------:R-:W-:Y:S08]  /*21f0*/  LDSM.16.M88.4 R16, [R184] ;  /* 0x00000000b810783b */ /* 0x000ff00000000200 */
[----:B------:R-:W2:Y:S08]  /*2200*/  LDSM.16.M88.4 R8, [R187+0xc000] ;  /* 0x00c00000bb08783b */ /* 0x000eb00000000200 */
[----:B------:R-:W3:Y:S08]  /*2210*/  LDSM.16.M88.4 R52, [R187+0xc800] ;  /* 0x00c80000bb34783b */ /* 0x000ef00000000200 */
[----:B------:R-:W-:Y:S08]  /*2220*/  LDSM.16.M88.4 R56, [R0] ;  /* 0x000000000038783b */ /* 0x000ff00000000200 */
[----:B------:R-:W4:Y:S08]  /*2230*/  LDSM.16.M88.4 R60, [R188+0xc000] ;  /* 0x00c00000bc3c783b */ /* 0x000f300000000200 */
[----:B------:R-:W1:Y:S01]  /*2240*/  LDSM.16.M88.4 R64, [R188+0xc800] ;  /* 0x00c80000bc40783b */ /* 0x000e620000000200 */
[C---:B--2---:R-:W-:Y:S07]  /*2250*/  HMMA.16816.F32.BF16 R4, R16.reuse, R8, RZ ;  /* 0x000000081004723c */ /* 0x044fee00000418ff */
[----:B------:R-:W-:Y:S01]  /*2260*/  LDSM.16.M88.4 R100, [R2] ;  /* 0x000000000264783b */ /* 0x000fe20000000200 */
[C---:B------:R-:W-:Y:S07]  /*2270*/  HMMA.16816.F32.BF16 R8, R16.reuse, R10, RZ ;  /* 0x0000000a1008723c */ /* 0x040fee00000418ff */
[----:B------:R-:W2:Y:S01]  /*2280*/  LDSM.16.M88.4 R104, [R186+0xc000] ;  /* 0x00c00000ba68783b */ /* 0x000ea20000000200 */
[C---:B---3--:R-:W-:Y:S07]  /*2290*/  HMMA.16816.F32.BF16 R12, R16.reuse, R52, RZ ;  /* 0x00000034100c723c */ /* 0x048fee00000418ff */
[----:B------:R-:W-:Y:S01]  /*22a0*/  LDSM.16.M88.4 R108, [R189+0xc000] ;  /* 0x00c00000bd6c783b */ /* 0x000fe20000000200 */
[----:B------:R-:W-:Y:S06]  /*22b0*/  HMMA.16816.F32.BF16 R16, R16, R54, RZ ;  /* 0x000000361010723c */ /* 0x000fec00000418ff */
[C---:B----4-:R-:W-:Y:S01]  /*22c0*/  HMMA.16816.F32.BF16 R4, R56.reuse, R60, R4 ;  /* 0x0000003c3804723c */ /* 0x050fe20000041804 */
[----:B------:R-:W3:Y:S05]  /*22d0*/  LDSM.16.M88.4 R52, [R186+0xc800] ;  /* 0x00c80000ba34783b */ /* 0x000eea0000000200 */
        /* <DEDUP_REMOVED lines=8> */
[----:B------:R-:W-:Y:S03]  /*2360*/  LDSM.16.M88.4 R64, [R184+0x2000] ;  /* 0x00200000b840783b */ /* 0x000fe60000000200 */
[C---:B---3--:R-:W-:Y:S05]  /*2370*/  HMMA.16816.F32.BF16 R12, R100.reuse, R52, R12 ;  /* 0x00000034640c723c */ /* 0x048fea000004180c */
[----:B------:R-:W2:Y:S01]  /*2380*/  LDSM.16.M88.4 R104, [R187+0xe000] ;  /* 0x00e00000bb68783b */ /* 0x000ea20000000200 */
[----:B------:R-:W-:Y:S07]  /*2390*/  HMMA.16816.F32.BF16 R16, R100, R54, R16 ;  /* 0x000000366410723c */ /* 0x000fee0000041810 */
[----:B------:R-:W3:Y:S01]  /*23a0*/  LDSM.16.M88.4 R52, [R187+0xe800] ;  /* 0x00e80000bb34783b */ /* 0x000ee20000000200 */
[C---:B----4-:R-:W-:Y:S07]  /*23b0*/  HMMA.16816.F32.BF16 R4, R60.reuse, R108, R4 ;  /* 0x0000006c3c04723c */ /* 0x050fee0000041804 */
[----:B------:R4:W-:Y:S01]  /*23c0*/  LDSM.16.M88.4 R100, [R0+0x2000] ;  /* 0x002000000064783b */ /* 0x0009e20000000200 */
[C---:B------:R-:W-:Y:S06]  /*23d0*/  HMMA.16816.F32.BF16 R8, R60.reuse, R110, R8 ;  /* 0x0000006e3c08723c */ /* 0x040fec0000041808 */
[C---:B-1----:R-:W-:Y:S01]  /*23e0*/  HMMA.16816.F32.BF16 R12, R60.reuse, R56, R12 ;  /* 0x000000383c0c723c */ /* 0x042fe2000004180c */
[----:B------:R-:W1:Y:S05]  /*23f0*/  LDSM.16.M88.4 R108, [R188+0xe000] ;  /* 0x00e00000bc6c783b */ /* 0x000e6a0000000200 */
[----:B------:R-:W-:Y:S03]  /*2400*/  HMMA.16816.F32.BF16 R16, R60, R58, R16 ;  /* 0x0000003a3c10723c */ /* 0x000fe60000041810 */
[----:B------:R-:W1:Y:S03]  /*2410*/  LDSM.16.M88.4 R56, [R188+0xe800] ;  /* 0x00e80000bc38783b */ /* 0x000e660000000200 */
[C---:B--2---:R-:W-:Y:S05]  /*2420*/  HMMA.16816.F32.BF16 R4, R64.reuse, R104, R4 ;  /* 0x000000684004723c */ /* 0x044fea0000041804 */
[----:B------:R2:W1:Y:S01]  /*2430*/  LDSM.16.M88.4 R60, [R2+0x2000] ;  /* 0x00200000023c783b */ /* 0x0004620000000200 */
[----:B----4-:R-:W-:Y:S01]  /*2440*/  FMUL.FTZ R0, R210, 1.4426950216293334961 ;  /* 0x3fb8aa3bd2007820 */ /* 0x010fe20000410000 */
[C---:B------:R-:W-:Y:S06]  /*2450*/  HMMA.16816.F32.BF16 R8, R64.reuse, R106, R8 ;  /* 0x0000006a4008723c */ /* 0x040fec0000041808 */
[----:B------:R-:W-:Y:S01]  /*2460*/  LDSM.16.M88.4 R104, [R189+0xe000] ;  /* 0x00e00000bd68783b */ /* 0x000fe20000000200 */
[C---:B---3--:R-:W-:Y:S06]  /*2470*/  HMMA.16816.F32.BF16 R12, R64.reuse, R52, R12 ;  /* 0x00000034400c723c */ /* 0x048fec000004180c */
[----:B------:R-:W-:Y:S01]  /*2480*/  HMMA.16816.F32.BF16 R16, R64, R54, R16 ;  /* 0x000000364010723c */ /* 0x000fe20000041810 */
[----:B------:R-:W3:Y:S04]  /*2490*/  LDSM.16.M88.4 R52, [R186+0xe800] ;  /* 0x00e80000ba34783b */ /* 0x000ee80000000200 */
[----:B--2---:R-:W-:Y:S01]  /*24a0*/  IMAD R2, R195, 0x4, R243 ;  /* 0x00000004c3027824 */ /* 0x004fe200078e02f3 */
[C---:B-1----:R-:W-:Y:S03]  /*24b0*/  HMMA.16816.F32.BF16 R4, R100.reuse, R108, R4 ;  /* 0x0000006c6404723c */ /* 0x042fe60000041804 */
[----:B------:R1:W2:Y:S03]  /*24c0*/  LDSM.16.M88.4 R64, [R3+0x2000] ;  /* 0x002000000340783b */ /* 0x0002a60000000200 */
[C---:B------:R-:W-:Y:S06]  /*24d0*/  HMMA.16816.F32.BF16 R8, R100.reuse, R110, R8 ;  /* 0x0000006e6408723c */ /* 0x040fec0000041808 */
[C---:B------:R-:W-:Y:S06]  /*24e0*/  HMMA.16816.F32.BF16 R12, R100.reuse, R56, R12 ;  /* 0x00000038640c723c */ /* 0x040fec000004180c */
[----:B------:R-:W-:Y:S06]  /*24f0*/  HMMA.16816.F32.BF16 R16, R100, R58, R16 ;  /* 0x0000003a6410723c */ /* 0x000fec0000041810 */
[C---:B------:R-:W-:Y:S05]  /*2500*/  HMMA.16816.F32.BF16 R4, R60.reuse, R112, R4 ;  /* 0x000000703c04723c */ /* 0x040fea0000041804 */
[----:B-1----:R-:W-:Y:S01]  /*2510*/  IMAD.WIDE.U32 R2, R2, -0x326172a9, RZ ;  /* 0xcd9e8d5702027825 */ /* 0x002fe200078e00ff */
[C---:B------:R-:W-:Y:S05]  /*2520*/  HMMA.16816.F32.BF16 R8, R60.reuse, R114, R8 ;  /* 0x000000723c08723c */ /* 0x040fea0000041808 */
[----:B------:R-:W-:Y:S01]  /*2530*/  LOP3.LUT R2, R217, UR9, R2, 0x96, !PT ;  /* 0x00000009d9027c12 */ /* 0x000fe2000f8e9602 */
[C---:B---3--:R-:W-:Y:S01]  /*2540*/  HMMA.16816.F32.BF16 R12, R60.reuse, R52, R12 ;  /* 0x000000343c0c723c */ /* 0x048fe2000004180c */
[----:B------:R-:W-:Y:S05]  /*2550*/  UIADD3 UR9, UR27, -0x4498517b, URZ ;  /* 0xbb67ae851b097890 */ /* 0x000fea000fffe03f */
[----:B------:R-:W-:Y:S05]  /*2560*/  HMMA.16816.F32.BF16 R16, R60, R54, R16 ;  /* 0x000000363c10723c */ /* 0x000fea0000041810 */
[----:B------:R-:W-:Y:S01]  /*2570*/  LOP3.LUT R52, R3, UR28, R237, 0x96, !PT ;  /* 0x0000001c03347c12 */ /* 0x000fe2000f8e96ed */
[C---:B--2---:R-:W-:Y:S05]  /*2580*/  HMMA.16816.F32.BF16 R4, R64.reuse, R104, R4 ;  /* 0x000000684004723c */ /* 0x044fea0000041804 */
[----:B------:R-:W-:Y:S01]  /*2590*/  IMAD.WIDE.U32 R62, R2, -0x2daee0ad, RZ ;  /* 0xd2511f53023e7825 */ /* 0x000fe200078e00ff */
[C---:B------:R-:W-:Y:S05]  /*25a0*/  HMMA.16816.F32.BF16 R8, R64.reuse, R106, R8 ;  /* 0x0000006a4008723c */ /* 0x040fea0000041808 */
[----:B------:R-:W-:Y:S01]  /*25b0*/  FSEL R2, R0, RZ, P0 ;  /* 0x000000ff00027208 */ /* 0x000fe20000000000 */
[----:B------:R-:W-:Y:S05]  /*25c0*/  IMAD.WIDE.U32 R52, R52, -0x2daee0ad, RZ ;  /* 0xd2511f5334347825 */ /* 0x000fea00078e00ff */
[C---:B------:R-:W-:Y:S01]  /*25d0*/  FMUL.FTZ R0, R209.reuse, 1.4426950216293334961 ;  /* 0x3fb8aa3bd1007820 */ /* 0x040fe20000410000 */
[----:B------:R-:W-:Y:S02]  /*25e0*/  FSETP.NEU.FTZ.AND P0, PT, R209, -INF , PT ;  /* 0xff800000d100780b */ /* 0x000fe40003f1d000 */
[----:B------:R-:W-:Y:S01]  /*25f0*/  LOP3.LUT R60, R53, UR9, R238, 0x96, !PT ;  /* 0x00000009353c7c12 */ /* 0x000fe2000f8e96ee */
[----:B------:R-:W-:Y:S01]  /*2600*/  UIADD3 UR9, UR28, 0x3c6ef372, URZ ;  /* 0x3c6ef3721c097890 */ /* 0x000fe2000fffe03f */
[----:B------:R-:W-:Y:S01]  /*2610*/  LOP3.LUT R56, R63, UR26, R52, 0x96, !PT ;  /* 0x0000001a3f387c12 */ /* 0x000fe2000f8e9634 */
[----:B------:R-:W-:Y:S01]  /*2620*/  UIADD3 UR26, UR28, -0x255992d5, URZ ;  /* 0xdaa66d2b1c1a7890 */ /* 0x000fe2000fffe03f */
[----:B------:R-:W1:Y:S01]  /*2630*/  LDSM.16.M88.4 R52, [R189+0xe800] ;  /* 0x00e80000bd34783b */ /* 0x000e620000000200 */
[----:B------:R-:W-:Y:S01]  /*2640*/  IMAD.WIDE.U32 R60, R60, -0x326172a9, RZ ;  /* 0xcd9e8d573c3c7825 */ /* 0x000fe200078e00ff */
[----:B------:R-:W-:Y:S03]  /*2650*/  FSEL R0, R0, RZ, P0 ;  /* 0x000000ff00007208 */ /* 0x000fe60000000000 */
[--C-:B------:R-:W-:Y:S01]  /*2660*/  FFMA.FTZ R4, R4, UR7, -R2.reuse ;  /* 0x0000000704047c23 */ /* 0x100fe20008010802 */
[----:B------:R-:W-:Y:S01]  /*2670*/  FFMA.FTZ R5, R5, UR7, -R2 ;  /* 0x0000000705057c23 */ /* 0x000fe20008010802 */
[----:B------:R-:W-:Y:S01]  /*2680*/  LOP3.LUT R58, R61, UR9, R216, 0x96, !PT ;  /* 0x000000093d3a7c12 */ /* 0x000fe2000f8e96d8 */
[----:B------:R-:W-:Y:S01]  /*2690*/  UIADD3 UR9, UR27, 0x32370b8f, URZ ;  /* 0x32370b8f1b097890 */ /* 0x000fe2000fffe03f */
[----:B------:R2:W3:Y:S01]  /*26a0*/  MUFU.EX2 R111, R4 ;  /* 0x00000004006f7308 */ /* 0x0004e20000000800 */
[--C-:B------:R-:W-:Y:S01]  /*26b0*/  FFMA.FTZ R109, R8, UR7, -R2.reuse ;  /* 0x00000007086d7c23 */ /* 0x100fe20008010802 */
[----:B------:R-:W-:Y:S01]  /*26c0*/  IADD3 R8, P0, R235, R213, RZ ;  /* 0x000000d5eb087210 */ /* 0x000fe20007f1e0ff */
[----:B------:R-:W-:Y:S04]  /*26d0*/  IMAD.WIDE.U32 R58, R58, -0x2daee0ad, RZ ;  /* 0xd2511f533a3a7825 */ /* 0x000fe800078e00ff */
[----:B------:R-:W-:Y:S01]  /*26e0*/  FFMA.FTZ R107, R9, UR7, -R2 ;  /* 0x00000007096b7c23 */ /* 0x000fe20008010802 */
[--C-:B------:R-:W-:Y:S01]  /*26f0*/  FFMA.FTZ R113, R6, UR7, -R0.reuse ;  /* 0x0000000706717c23 */ /* 0x100fe20008010800 */
[----:B------:R-:W-:Y:S01]  /*2700*/  IMAD.WIDE.U32 R56, R56, -0x326172a9, RZ ;  /* 0xcd9e8d5738387825 */ /* 0x000fe200078e00ff */
[----:B------:R4:W3:Y:S03]  /*2710*/  MUFU.EX2 R110, R5 ;  /* 0x00000005006e7308 */ /* 0x0008e60000000800 */
[----:B------:R-:W-:Y:S01]  /*2720*/  FFMA.FTZ R112, R7, UR7, -R0 ;  /* 0x0000000707707c23 */ /* 0x000fe20008010800 */
[----:B------:R-:W-:Y:S01]  /*2730*/  IMAD.X R9, R236, 0x1, R212, P0 ;  /* 0x00000001ec097824 */ /* 0x000fe200000e06d4 */
[----:B------:R-:W-:Y:S01]  /*2740*/  LOP3.LUT R6, R57, UR26, R60, 0x96, !PT ;  /* 0x0000001a39067c12 */ /* 0x000fe2000f8e963c */
[----:B------:R-:W-:Y:S01]  /*2750*/  UIADD3 UR26, UR27, -0x126145ec, URZ ;  /* 0xed9eba141b1a7890 */ /* 0x000fe2000fffe03f */
[--C-:B------:R-:W-:Y:S01]  /*2760*/  FFMA.FTZ R10, R10, UR7, -R0.reuse ;  /* 0x000000070a0a7c23 */ /* 0x100fe20008010800 */
[----:B------:R-:W-:Y:S01]  /*2770*/  FFMA.FTZ R11, R11, UR7, -R0 ;  /* 0x000000070b0b7c23 */ /* 0x000fe20008010800 */
[----:B------:R-:W3:Y:S01]  /*2780*/  LDG.E R101, desc[UR18][R8.64] ;  /* 0x0000001208657981 */ /* 0x000ee2000c1e1900 */
[----:B--2---:R-:W-:Y:S01]  /*2790*/  LOP3.LUT R4, R59, UR9, R62, 0x96, !PT ;  /* 0x000000093b047c12 */ /* 0x004fe2000f8e963e */
[----:B------:R-:W-:Y:S01]  /*27a0*/  UIADD3 UR9, UR28, 0x78dde6e4, URZ ;  /* 0x78dde6e41c097890 */ /* 0x000fe2000fffe03f */
[----:B------:R-:W-:Y:S01]  /*27b0*/  IMAD.WIDE.U32 R6, R6, -0x2daee0ad, RZ ;  /* 0xd2511f5306067825 */ /* 0x000fe200078e00ff */
[----:B------:R2:W3:Y:S01]  /*27c0*/  LDG.E R100, desc[UR18][R8.64+0x20] ;  /* 0x0000201208647981 */ /* 0x0004e2000c1e1900 */
[----:B------:R2:W-:Y:S03]  /*27d0*/  MUFU.EX2 R108, R10 ;  /* 0x0000000a006c7308 */ /* 0x0005e60000000800 */
[----:B------:R-:W-:Y:S01]  /*27e0*/  LOP3.LUT R58, R7, UR26, R58, 0x96, !PT ;  /* 0x0000001a073a7c12 */ /* 0x000fe2000f8e963a */
[----:B----4-:R-:W-:Y:S01]  /*27f0*/  IMAD.WIDE.U32 R4, R4, -0x326172a9, RZ ;  /* 0xcd9e8d5704047825 */ /* 0x010fe200078e00ff */
[----:B------:R-:W-:Y:S03]  /*2800*/  UIADD3 UR26, UR27, -0x56f99767, URZ ;  /* 0xa90668991b1a7890 */ /* 0x000fe6000fffe03f */
[----:B------:R-:W-:Y:S01]  /*2810*/  IMAD.WIDE.U32 R58, R58, -0x326172a9, RZ ;  /* 0xcd9e8d573a3a7825 */ /* 0x000fe200078e00ff */
[----:B------:R-:W-:Y:S01]  /*2820*/  LOP3.LUT R56, R5, UR9, R56, 0x96, !PT ;  /* 0x0000000905387c12 */ /* 0x000fe2000f8e9638 */
[----:B------:R-:W-:Y:S01]  /*2830*/  UIADD3 UR9, UR28, 0x1715609d, URZ ;  /* 0x1715609d1c097890 */ /* 0x000fe2000fffe03f */
[C---:B-1----:R-:W-:Y:S01]  /*2840*/  HMMA.16816.F32.BF16 R12, R64.reuse, R52, R12 ;  /* 0x00000034400c723c */ /* 0x042fe2000004180c */
[----:B------:R-:W1:Y:S02]  /*2850*/  MUFU.EX2 R112, R112 ;  /* 0x0000007000707308 */ /* 0x000e640000000800 */
[----:B------:R-:W-:Y:S03]  /*2860*/  IMAD.WIDE.U32 R56, R56, -0x2daee0ad, RZ ;  /* 0xd2511f5338387825 */ /* 0x000fe600078e00ff */
[----:B------:R-:W-:Y:S05]  /*2870*/  HMMA.16816.F32.BF16 R16, R64, R54, R16 ;  /* 0x000000364010723c */ /* 0x000fea0000041810 */
[----:B------:R-:W4:Y:S01]  /*2880*/  MUFU.EX2 R113, R113 ;  /* 0x0000007100717308 */ /* 0x000f220000000800 */
[----:B------:R-:W-:Y:S01]  /*2890*/  LOP3.LUT R6, R57, UR26, R6, 0x96, !PT ;  /* 0x0000001a39067c12 */ /* 0x000fe2000f8e9606 */
[----:B------:R-:W-:Y:S01]  /*28a0*/  UIADD3 UR26, UR27, 0x646e171e, URZ ;  /* 0x646e171e1b1a7890 */ /* 0x000fe2000fffe03f */
[----:B------:R-:W-:Y:S01]  /*28b0*/  LOP3.LUT R4, R59, UR9, R4, 0x96, !PT ;  /* 0x000000093b047c12 */ /* 0x000fe2000f8e9604 */
[----:B------:R-:W-:Y:S02]  /*28c0*/  UIADD3 UR9, UR28, -0x4ab325aa, URZ ;  /* 0xb54cda561c097890 */ /* 0x000fe4000fffe03f */
[----:B------:R-:W-:Y:S04]  /*28d0*/  IMAD.WIDE.U32 R6, R6, -0x326172a9, RZ ;  /* 0xcd9e8d5706067825 */ /* 0x000fe800078e00ff */
[----:B------:R-:W-:Y:S01]  /*28e0*/  MUFU.EX2 R109, R109 ;  /* 0x0000006d006d7308 */ /* 0x000fe20000000800 */
[----:B------:R-:W-:Y:S01]  /*28f0*/  IMAD.WIDE.U32 R4, R4, -0x2daee0ad, RZ ;  /* 0xd2511f5304047825 */ /* 0x000fe200078e00ff */
[----:B--2---:R-:W-:Y:S03]  /*2900*/  LOP3.LUT R8, R7, UR9, R58, 0x96, !PT ;  /* 0x0000000907087c12 */ /* 0x004fe6000f8e963a */
[--C-:B------:R-:W-:Y:S01]  /*2910*/  FFMA.FTZ R12, R12, UR7, -R2.reuse ;  /* 0x000000070c0c7c23 */ /* 0x100fe20008010802 */
[----:B------:R-:W-:Y:S01]  /*2920*/  FFMA.FTZ R13, R13, UR7, -R2 ;  /* 0x000000070d0d7c23 */ /* 0x000fe20008010802 */
[----:B------:R-:W-:Y:S03]  /*2930*/  SHF.R.U32.HI R52, RZ, 0x10, R4 ;  /* 0x00000010ff347819 */ /* 0x000fe60000011604 */
[----:B------:R-:W-:Y:S01]  /*2940*/  MUFU.EX2 R106, R11 ;  /* 0x0000000b006a7308 */ /* 0x000fe20000000800 */
[----:B------:R-:W-:Y:S01]  /*2950*/  LOP3.LUT R53, R4, 0xffff, RZ, 0xc0, !PT ;  /* 0x0000ffff04357812 */ /* 0x000fe200078ec0ff */
[----:B------:R-:W-:Y:S01]  /*2960*/  FFMA.FTZ R14, R14, UR7, -R0 ;  /* 0x000000070e0e7c23 */ /* 0x000fe20008010800 */
[----:B------:R-:W-:Y:S01]  /*2970*/  LOP3.LUT R10, R4, 0xff, RZ, 0xc0, !PT ;  /* 0x000000ff040a7812 */ /* 0x000fe200078ec0ff */
[----:B------:R-:W-:Y:S01]  /*2980*/  FFMA.FTZ R16, R16, UR7, -R2 ;  /* 0x0000000710107c23 */ /* 0x000fe20008010802 */
[----:B------:R-:W-:Y:S01]  /*2990*/  SHF.R.U32.HI R9, RZ, 0x18, R4 ;  /* 0x00000018ff097819 */ /* 0x000fe20000011604 */
[----:B------:R-:W-:Y:S01]  /*29a0*/  FFMA.FTZ R2, R17, UR7, -R2 ;  /* 0x0000000711027c23 */ /* 0x000fe20008010802 */
[----:B------:R-:W-:Y:S03]  /*29b0*/  LOP3.LUT R4, R8, 0xff, RZ, 0xc0, !PT ;  /* 0x000000ff08047812 */ /* 0x000fe600078ec0ff */
[----:B------:R-:W-:Y:S01]  /*29c0*/  MUFU.EX2 R105, R12 ;  /* 0x0000000c00697308 */ /* 0x000fe20000000800 */
[----:B------:R-:W-:Y:S01]  /*29d0*/  LOP3.LUT R3, R5, UR26, R56, 0x96, !PT ;  /* 0x0000001a05037c12 */ /* 0x000fe2000f8e9638 */
[--C-:B------:R-:W-:Y:S01]  /*29e0*/  FFMA.FTZ R18, R18, UR7, -R0.reuse ;  /* 0x0000000712127c23 */ /* 0x100fe20008010800 */
[----:B------:R-:W-:Y:S01]  /*29f0*/  ISETP.LE.U32.AND P5, PT, R4, UR8, PT ;  /* 0x0000000804007c0c */ /* 0x000fe2000bfa3070 */
[--C-:B------:R-:W-:Y:S01]  /*2a00*/  FFMA.FTZ R15, R15, UR7, -R0.reuse ;  /* 0x000000070f0f7c23 */ /* 0x100fe20008010800 */
[----:B------:R-:W-:Y:S01]  /*2a10*/  LOP3.LUT R4, R8, 0xffff, RZ, 0xc0, !PT ;  /* 0x0000ffff08047812 */ /* 0x000fe200078ec0ff */
[----:B------:R-:W-:Y:S01]  /*2a20*/  FFMA.FTZ R0, R19, UR7, -R0 ;  /* 0x0000000713007c23 */ /* 0x000fe20008010800 */
[----:B------:R-:W-:Y:S03]  /*2a30*/  SHF.R.U32.HI R5, RZ, 0x10, R8 ;  /* 0x00000010ff057819 */ /* 0x000fe60000011608 */
[----:B------:R-:W-:Y:S01]  /*2a40*/  MUFU.EX2 R65, R2 ;  /* 0x0000000200417308 */ /* 0x000fe20000000800 */
[----:B------:R-:W-:Y:S02]  /*2a50*/  SHF.R.U32.HI R4, RZ, 0x8, R4 ;  /* 0x00000008ff047819 */ /* 0x000fe40000011604 */
[----:B------:R-:W-:Y:S02]  /*2a60*/  SHF.R.U32.HI R8, RZ, 0x18, R8 ;  /* 0x00000018ff087819 */ /* 0x000fe40000011608 */
[----:B------:R-:W-:Y:S02]  /*2a70*/  LOP3.LUT R4, R4, 0xffff, RZ, 0xc0, !PT ;  /* 0x0000ffff04047812 */ /* 0x000fe400078ec0ff */
[----:B------:R-:W-:Y:S01]  /*2a80*/  LOP3.LUT R5, R5, 0xff, RZ, 0xc0, !PT ;  /* 0x000000ff05057812 */ /* 0x000fe200078ec0ff */
[----:B---3--:R-:W-:Y:S01]  /*2a90*/  @!P5 FADD.FTZ R111, -R111, -RZ ;  /* 0x800000ff6f6fd221 */ /* 0x008fe20000010100 */
[----:B------:R-:W-:Y:S01]  /*2aa0*/  ISETP.LE.U32.AND P1, PT, R4, UR8, PT ;  /* 0x0000000804007c0c */ /* 0x000fe2000bf23070 */
[----:B------:R-:W-:Y:S01]  /*2ab0*/  MUFU.EX2 R107, R107 ;  /* 0x0000006b006b7308 */ /* 0x000fe20000000800 */
[----:B------:R-:W-:Y:S02]  /*2ac0*/  LOP3.LUT R7, R6, 0xffff, RZ, 0xc0, !PT ;  /* 0x0000ffff06077812 */ /* 0x000fe400078ec0ff */
[----:B------:R-:W-:Y:S02]  /*2ad0*/  ISETP.LE.U32.AND P0, PT, R9, UR8, PT ;  /* 0x0000000809007c0c */ /* 0x000fe4000bf03070 */
[----:B------:R-:W-:Y:S02]  /*2ae0*/  ISETP.LE.U32.AND P6, PT, R8, UR8, PT ;  /* 0x0000000808007c0c */ /* 0x000fe4000bfc3070 */
[----:B------:R-:W-:Y:S03]  /*2af0*/  LOP3.LUT R9, R6, 0xff, RZ, 0xc0, !PT ;  /* 0x000000ff06097812 */ /* 0x000fe600078ec0ff */
[----:B------:R-:W2:Y:S01]  /*2b00*/  MUFU.EX2 R64, R0 ;  /* 0x0000000000407308 */ /* 0x000ea20000000800 */
[----:B------:R-:W-:Y:S02]  /*2b10*/  ISETP.LE.U32.AND P4, PT, R5, UR8, PT ;  /* 0x0000000805007c0c */ /* 0x000fe4000bf83070 */
[----:B------:R-:W-:Y:S01]  /*2b20*/  SHF.R.U32.HI R4, RZ, 0x8, R7 ;  /* 0x00000008ff047819 */ /* 0x000fe20000011607 */
[----:B------:R-:W-:Y:S01]  /*2b30*/  @!P1 FADD.FTZ R110, -R110, -RZ ;  /* 0x800000ff6e6e9221 */ /* 0x000fe20000010100 */
[----:B------:R-:W-:Y:S02]  /*2b40*/  ISETP.LE.U32.AND P3, PT, R10, UR8, PT ;  /* 0x000000080a007c0c */ /* 0x000fe4000bf63070 */
[----:B------:R-:W-:Y:S03]  /*2b50*/  LOP3.LUT R5, R3, 0xff, RZ, 0xc0, !PT ;  /* 0x000000ff03057812 */ /* 0x000fe600078ec0ff */
[----:B------:R-:W-:Y:S01]  /*2b60*/  MUFU.EX2 R104, R13 ;  /* 0x0000000d00687308 */ /* 0x000fe20000000800 */
[----:B------:R-:W-:Y:S01]  /*2b70*/  ISETP.LE.U32.AND P5, PT, R9, UR8, PT ;  /* 0x0000000809007c0c */ /* 0x000fe2000bfa3070 */
[----:B-1----:R-:W-:Y:S01]  /*2b80*/  @!P6 FADD.FTZ R112, -R112, -RZ ;  /* 0x800000ff7070e221 */ /* 0x002fe20000010100 */
[--C-:B------:R-:W-:Y:S02]  /*2b90*/  SHF.R.U32.HI R10, RZ, 0x10, R6.reuse ;  /* 0x00000010ff0a7819 */ /* 0x100fe40000011606 */
[----:B------:R-:W-:Y:S01]  /*2ba0*/  LOP3.LUT R4, R4, 0xffff, RZ, 0xc0, !PT ;  /* 0x0000ffff04047812 */ /* 0x000fe200078ec0ff */
[----:B----4-:R-:W-:Y:S01]  /*2bb0*/  @!P4 FADD.FTZ R113, -R113, -RZ ;  /* 0x800000ff7171c221 */ /* 0x010fe20000010100 */
[----:B------:R-:W-:Y:S03]  /*2bc0*/  ISETP.LE.U32.AND P2, PT, R5, UR8, PT ;  /* 0x0000000805007c0c */ /* 0x000fe6000bf43070 */
[----:B------:R-:W-:Y:S01]  /*2bd0*/  MUFU.EX2 R103, R14 ;  /* 0x0000000e00677308 */ /* 0x000fe20000000800 */
[----:B------:R-:W-:Y:S01]  /*2be0*/  LOP3.LUT R5, R10, 0xff, RZ, 0xc0, !PT ;  /* 0x000000ff0a057812 */ /* 0x000fe200078ec0ff */
[----:B--2---:R-:W-:Y:S01]  /*2bf0*/  @!P0 FADD.FTZ R64, -R64, -RZ ;  /* 0x800000ff40408221 */ /* 0x004fe20000010100 */
[----:B------:R-:W-:Y:S02]  /*2c00*/  ISETP.LE.U32.AND P1, PT, R4, UR8, PT ;  /* 0x0000000804007c0c */ /* 0x000fe4000bf23070 */
[----:B------:R-:W-:Y:S01]  /*2c10*/  SHF.R.U32.HI R4, RZ, 0x18, R3 ;  /* 0x00000018ff047819 */ /* 0x000fe20000011603 */
[----:B------:R-:W-:Y:S01]  /*2c20*/  @!P5 FADD.FTZ R109, -R109, -RZ ;  /* 0x800000ff6d6dd221 */ /* 0x000fe20000010100 */
[----:B------:R-:W-:Y:S03]  /*2c30*/  ISETP.LE.U32.AND P6, PT, R5, UR8, PT ;  /* 0x0000000805007c0c */ /* 0x000fe6000bfc3070 */
[----:B------:R-:W1:Y:S01]  /*2c40*/  MUFU.EX2 R102, R15 ;  /* 0x0000000f00667308 */ /* 0x000e620000000800 */
[----:B------:R-:W-:Y:S02]  /*2c50*/  SHF.R.U32.HI R6, RZ, 0x18, R6 ;  /* 0x00000018ff067819 */ /* 0x000fe40000011606 */
[----:B------:R-:W-:Y:S01]  /*2c60*/  ISETP.LE.U32.AND P4, PT, R4, UR8, PT ;  /* 0x0000000804007c0c */ /* 0x000fe2000bf83070 */
[----:B------:R-:W-:Y:S01]  /*2c70*/  @!P2 FADD.FTZ R105, -R105, -RZ ;  /* 0x800000ff6969a221 */ /* 0x000fe20000010100 */
[----:B------:R-:W-:Y:S02]  /*2c80*/  LOP3.LUT R4, R3, 0xffff, RZ, 0xc0, !PT ;  /* 0x0000ffff03047812 */ /* 0x000fe400078ec0ff */
[----:B------:R-:W-:Y:S01]  /*2c90*/  ISETP.LE.U32.AND P5, PT, R6, UR8, PT ;  /* 0x0000000806007c0c */ /* 0x000fe2000bfa3070 */
[----:B------:R-:W-:Y:S01]  /*2ca0*/  @!P1 FADD.FTZ R107, -R107, -RZ ;  /* 0x800000ff6b6b9221 */ /* 0x000fe20000010100 */
[----:B------:R-:W-:Y:S01]  /*2cb0*/  SHF.R.U32.HI R2, RZ, 0x8, R4 ;  /* 0x00000008ff027819 */ /* 0x000fe20000011604 */
[----:B------:R-:W-:Y:S01]  /*2cc0*/  MUFU.EX2 R66, R18 ;  /* 0x0000001200427308 */ /* 0x000fe20000000800 */
[----:B------:R-:W-:Y:S01]  /*2cd0*/  SHF.R.U32.HI R4, RZ, 0x8, R53 ;  /* 0x00000008ff047819 */ /* 0x000fe20000011635 */
[----:B------:R-:W-:Y:S01]  /*2ce0*/  @!P6 FADD.FTZ R108, -R108, -RZ ;  /* 0x800000ff6c6ce221 */ /* 0x000fe20000010100 */
[----:B------:R-:W-:Y:S02]  /*2cf0*/  LOP3.LUT R2, R2, 0xffff, RZ, 0xc0, !PT ;  /* 0x0000ffff02027812 */ /* 0x000fe400078ec0ff */
[----:B------:R-:W-:Y:S02]  /*2d00*/  SHF.R.U32.HI R3, RZ, 0x10, R3 ;  /* 0x00000010ff037819 */ /* 0x000fe40000011603 */
[----:B------:R-:W-:Y:S03]  /*2d10*/  ISETP.LE.U32.AND P6, PT, R2, UR8, PT ;  /* 0x0000000802007c0c */ /* 0x000fe6000bfc3070 */
[----:B------:R-:W2:Y:S01]  /*2d20*/  MUFU.EX2 R67, R16 ;  /* 0x0000001000437308 */ /* 0x000ea20000000800 */
[----:B------:R-:W-:Y:S01]  /*2d30*/  LOP3.LUT R3, R3, 0xff, RZ, 0xc0, !PT ;  /* 0x000000ff03037812 */ /* 0x000fe200078ec0ff */
[----:B------:R-:W-:Y:S01]  /*2d40*/  @!P5 FADD.FTZ R106, -R106, -RZ ;  /* 0x800000ff6a6ad221 */ /* 0x000fe20000010100 */
[----:B------:R-:W-:Y:S01]  /*2d50*/  LOP3.LUT R2, R4, 0xffff, RZ, 0xc0, !PT ;  /* 0x0000ffff04027812 */ /* 0x000fe200078ec0ff */
[----:B-1----:R-:W-:Y:S01]  /*2d60*/  @!P4 FADD.FTZ R102, -R102, -RZ ;  /* 0x800000ff6666c221 */ /* 0x002fe20000010100 */
[----:B------:R-:W-:Y:S02]  /*2d70*/  ISETP.LE.U32.AND P5, PT, R3, UR8, PT ;  /* 0x0000000803007c0c */ /* 0x000fe4000bfa3070 */
[----:B------:R-:W-:Y:S02]  /*2d80*/  ISETP.LE.U32.AND P2, PT, R2, UR8, PT ;  /* 0x0000000802007c0c */ /* 0x000fe4000bf43070 */
[----:B------:R-:W-:Y:S02]  /*2d90*/  F2FP.RELU.BF16.F32.PACK_AB R3, R110, R111 ;  /* 0x0000006f6e03723e */ /* 0x000fe400000018ff */
[----:B------:R-:W-:Y:S01]  /*2da0*/  F2FP.RELU.BF16.F32.PACK_AB R2, R112, R113 ;  /* 0x000000717002723e */ /* 0x000fe200000018ff */
[----:B------:R-:W-:Y:S01]  /*2db0*/  @!P6 FADD.FTZ R104, -R104, -RZ ;  /* 0x800000ff6868e221 */ /* 0x000fe20000010100 */
[----:B------:R-:W-:Y:S01]  /*2dc0*/  F2FP.RELU.BF16.F32.PACK_AB R0, R107, R109 ;  /* 0x0000006d6b00723e */ /* 0x000fe200000018ff */
[----:B------:R1:W-:Y:S01]  /*2dd0*/  STS [R205+0x12000], R3 ;  /* 0x01200003cd007388 */ /* 0x0003e20000000800 */
[----:B------:R-:W-:Y:S01]  /*2de0*/  LOP3.LUT R5, R52, 0xff, RZ, 0xc0, !PT ;  /* 0x000000ff34057812 */ /* 0x000fe200078ec0ff */
[----:B--2---:R-:W-:Y:S02]  /*2df0*/  @!P3 FADD.FTZ R67, -R67, -RZ ;  /* 0x800000ff4343b221 */ /* 0x004fe40000010100 */
[----:B------:R2:W-:Y:S01]  /*2e00*/  STS [R205+0x12400], R2 ;  /* 0x01240002cd007388 */ /* 0x0005e20000000800 */
[----:B------:R-:W-:Y:S01]  /*2e10*/  ISETP.LE.U32.AND P1, PT, R5, UR8, PT ;  /* 0x0000000805007c0c */ /* 0x000fe2000bf23070 */
[----:B------:R-:W-:Y:S01]  /*2e20*/  @!P5 FADD.FTZ R103, -R103, -RZ ;  /* 0x800000ff6767d221 */ /* 0x000fe20000010100 */
[----:B------:R-:W-:Y:S01]  /*2e30*/  F2FP.RELU.BF16.F32.PACK_AB R5, R104, R105 ;  /* 0x000000696805723e */ /* 0x000fe200000018ff */
[----:B------:R3:W-:Y:S01]  /*2e40*/  STS [R208+0x12000], R0 ;  /* 0x01200000d0007388 */ /* 0x0007e20000000800 */
[----:B------:R-:W-:Y:S01]  /*2e50*/  @!P2 FADD.FTZ R65, -R65, -RZ ;  /* 0x800000ff4141a221 */ /* 0x000fe20000010100 */
[----:B------:R-:W-:Y:S02]  /*2e60*/  FSETP.GE.FTZ.AND P0, PT, R110, RZ, PT ;  /* 0x000000ff6e00720b */ /* 0x000fe40003f16000 */
[----:B------:R-:W-:Y:S02]  /*2e70*/  F2FP.RELU.BF16.F32.PACK_AB R4, R102, R103 ;  /* 0x000000676604723e */ /* 0x000fe400000018ff */
[----:B------:R-:W-:Y:S02]  /*2e80*/  FSETP.GE.FTZ.AND P2, PT, R107, RZ, PT ;  /* 0x000000ff6b00720b */ /* 0x000fe40003f56000 */
[----:B------:R-:W-:Y:S02]  /*2e90*/  FSETP.GE.FTZ.AND P3, PT, R109, RZ, PT ;  /* 0x000000ff6d00720b */ /* 0x000fe40003f76000 */
[----:B------:R-:W-:Y:S01]  /*2ea0*/  @!P1 FADD.FTZ R66, -R66, -RZ ;  /* 0x800000ff42429221 */ /* 0x000fe20000010100 */
[----:B------:R-:W-:Y:S02]  /*2eb0*/  FSETP.GE.FTZ.AND P1, PT, R111, RZ, PT ;  /* 0x000000ff6f00720b */ /* 0x000fe40003f36000 */
[----:B------:R-:W-:Y:S02]  /*2ec0*/  ISETP.GE.AND P4, PT, R195, 0x1, PT ;  /* 0x00000001c300780c */ /* 0x000fe40003f86270 */
        /* <DEDUP_REMOVED lines=10> */
[C---:B--2---:R-:W-:Y:S02]  /*2f70*/  IMAD.IADD R2, R0.reuse, 0x1, R185 ;  /* 0x0000000100027824 */ /* 0x044fe400078e02b9 */
[----:B---3--:R-:W-:Y:S05]  /*2f80*/  IMAD.IADD R3, R0, 0x1, R181 ;  /* 0x0000000100037824 */ /* 0x008fea00078e02b5 */
[----:B------:R-:W2:Y:S01]  /*2f90*/  LDSM.16.M88.4 R52, [R2+0x8000] ;  /* 0x008000000234783b */ /* 0x000ea20000000200 */
[----:B------:R-:W-:Y:S07]  /*2fa0*/  IMAD.IADD R60, R181, 0x1, R2 ;  /* 0x00000001b53c7824 */ /* 0x000fee00078e0202 */
[----:B------:R-:W3:Y:S01]  /*2fb0*/  LDSM.16.M88.4 R56, [R3+0x8000] ;  /* 0x008000000338783b */ /* 0x000ee20000000200 */
        /* <DEDUP_REMOVED lines=9> */
[C---:B---3--:R-:W-:Y:S03]  /*3050*/  HMMA.16816.F32.BF16 R4, R56.reuse, R132, R4 ;  /* 0x000000843804723c */ /* 0x048fe60000041804 */
[----:B------:R-:W-:Y:S03]  /*3060*/  LDSM.16.M88.4 R60, [R60+0xa000] ;  /* 0x00a000003c3c783b */ /* 0x000fe60000000200 */
        /* <DEDUP_REMOVED lines=22> */
[C---:B------:R-:W-:Y:S06]  /*31d0*/  HMMA.16816.F32.BF16 R4, R60.reuse, R172, R4 ;  /* 0x000000ac3c04723c */ /* 0x040fec0000041804 */
[C---:B------:R-:W-:Y:S06]  /*31e0*/  HMMA.16816.F32.BF16 R8, R60.reuse, R174, R8 ;  /* 0x000000ae3c08723c */ /* 0x040fec0000041808 */
[C---:B------:R-:W-:Y:S06]  /*31f0*/  HMMA.16816.F32.BF16 R12, R60.reuse, R176, R12 ;  /* 0x000000b03c0c723c */ /* 0x040fec000004180c */
[----:B------:R-:W-:Y:S06]  /*3200*/  HMMA.16816.F32.BF16 R16, R60, R178, R16 ;  /* 0x000000b23c10723c */ /* 0x000fec0000041810 */
[C---:B------:R-:W-:Y:S01]  /*3210*/  FADD.FTZ R2, -R101.reuse, R4 ;  /* 0x0000000465027221 */ /* 0x040fe20000010100 */
[C---:B------:R-:W-:Y:S01]  /*3220*/  FADD.FTZ R0, -R101.reuse, R5 ;  /* 0x0000000565007221 */ /* 0x040fe20000010100 */
[----:B------:R-:W-:Y:S03]  /*3230*/  FADD.FTZ R6, -R100, R6 ;  /* 0x0000000664067221 */ /* 0x000fe60000010100 */
[-C--:B------:R-:W-:Y:S01]  /*3240*/  FSEL R2, R2, R101.reuse, P1 ;  /* 0x0000006502027208 */ /* 0x080fe20000800000 */
[C---:B------:R-:W-:Y:S01]  /*3250*/  FADD.FTZ R9, -R101.reuse, R9 ;  /* 0x0000000965097221 */ /* 0x040fe20000010100 */
[-C--:B------:R-:W-:Y:S01]  /*3260*/  FSEL R0, R0, R101.reuse, P0 ;  /* 0x0000006500007208 */ /* 0x080fe20000000000 */
[----:B------:R-:W-:Y:S01]  /*3270*/  FADD.FTZ R8, -R101, R8 ;  /* 0x0000000865087221 */ /* 0x000fe20000010100 */
[----:B------:R-:W-:Y:S01]  /*3280*/  FSETP.GE.FTZ.AND P0, PT, R65, RZ, PT ;  /* 0x000000ff4100720b */ /* 0x000fe20003f16000 */
[----:B------:R-:W-:Y:S01]  /*3290*/  FMUL.FTZ R111, R111, R2 ;  /* 0x000000026f6f7220 */ /* 0x000fe20000410000 */
[-C--:B------:R-:W-:Y:S01]  /*32a0*/  FSEL R9, R9, R101.reuse, P2 ;  /* 0x0000006509097208 */ /* 0x080fe20001000000 */
[----:B------:R-:W-:Y:S01]  /*32b0*/  FADD.FTZ R2, -R101, R12 ;  /* 0x0000000c65027221 */ /* 0x000fe20000010100 */
[----:B------:R-:W-:Y:S01]  /*32c0*/  FSETP.GE.FTZ.AND P1, PT, R105, RZ, PT ;  /* 0x000000ff6900720b */ /* 0x000fe20003f36000 */
[C---:B------:R-:W-:Y:S01]  /*32d0*/  FADD.FTZ R5, -R101.reuse, R13 ;  /* 0x0000000d65057221 */ /* 0x040fe20000010100 */
[----:B------:R-:W-:Y:S01]  /*32e0*/  FSETP.GE.FTZ.AND P2, PT, R104, RZ, PT ;  /* 0x000000ff6800720b */ /* 0x000fe20003f56000 */
[----:B------:R-:W-:Y:S01]  /*32f0*/  FMUL.FTZ R4, R110, R0 ;  /* 0x000000006e047220 */ /* 0x000fe20000410000 */
[-C--:B------:R-:W-:Y:S01]  /*3300*/  FSEL R8, R8, R101.reuse, P3 ;  /* 0x0000006508087208 */ /* 0x080fe20001800000 */
[----:B------:R-:W-:Y:S01]  /*3310*/  FADD.FTZ R0, -R101, R16 ;  /* 0x0000001065007221 */ /* 0x000fe20000010100 */
[-C--:B------:R-:W-:Y:S01]  /*3320*/  FSEL R2, R2, R101.reuse, P1 ;  /* 0x0000006502027208 */ /* 0x080fe20000800000 */
[----:B------:R-:W-:Y:S01]  /*3330*/  FADD.FTZ R7, -R100, R7 ;  /* 0x0000000764077221 */ /* 0x000fe20000010100 */
[----:B------:R-:W-:Y:S01]  /*3340*/  FSEL R5, R5, R101, P2 ;  /* 0x0000006505057208 */ /* 0x000fe20001000000 */
[----:B------:R-:W-:Y:S01]  /*3350*/  FMUL.FTZ R109, R109, R8 ;  /* 0x000000086d6d7220 */ /* 0x000fe20000410000 */
[----:B------:R-:W-:Y:S01]  /*3360*/  FSETP.GE.FTZ.AND P1, PT, R67, RZ, PT ;  /* 0x000000ff4300720b */ /* 0x000fe20003f36000 */
[----:B------:R-:W-:Y:S01]  /*3370*/  FMUL.FTZ R8, R107, R9 ;  /* 0x000000096b087220 */ /* 0x000fe20000410000 */
[----:B------:R-:W-:Y:S01]  /*3380*/  F2FP.BF16.F32.PACK_AB R4, R4, R111 ;  /* 0x0000006f0404723e */ /* 0x000fe200000010ff */
[----:B------:R-:W-:Y:S01]  /*3390*/  FMUL.FTZ R105, R105, R2 ;  /* 0x0000000269697220 */ /* 0x000fe20000410000 */
[----:B------:R-:W-:Y:S01]  /*33a0*/  FSEL R0, R0, R101, P1 ;  /* 0x0000006500007208 */ /* 0x000fe20000800000 */
[----:B------:R-:W-:Y:S01]  /*33b0*/  FMUL.FTZ R5, R104, R5 ;  /* 0x0000000568057220 */ /* 0x000fe20000410000 */
[----:B------:R-:W-:Y:S01]  /*33c0*/  FSETP.GE.FTZ.AND P3, PT, R113, RZ, PT ;  /* 0x000000ff7100720b */ /* 0x000fe20003f76000 */
[----:B------:R-:W-:Y:S01]  /*33d0*/  @P0 FADD.FTZ R101, -R101, R17 ;  /* 0x0000001165650221 */ /* 0x000fe20000010100 */
[----:B------:R-:W-:Y:S01]  /*33e0*/  FSETP.GE.FTZ.AND P2, PT, R112, RZ, PT ;  /* 0x000000ff7000720b */ /* 0x000fe20003f56000 */
[----:B------:R-:W-:Y:S01]  /*33f0*/  FMUL.FTZ R67, R67, R0 ;  /* 0x0000000043437220 */ /* 0x000fe20000410000 */
[----:B------:R-:W-:Y:S01]  /*3400*/  F2FP.BF16.F32.PACK_AB R8, R8, R109 ;  /* 0x0000006d0808723e */ /* 0x000fe200000010ff */
[----:B------:R-:W-:Y:S01]  /*3410*/  FMUL.FTZ R65, R65, R101 ;  /* 0x0000006541417220 */ /* 0x000fe20000410000 */
[----:B------:R-:W-:Y:S01]  /*3420*/  F2FP.BF16.F32.PACK_AB R5, R5, R105 ;  /* 0x000000690505723e */ /* 0x000fe200000010ff */
[----:B------:R-:W-:Y:S08]  /*3430*/  @!P4 BRA `(.L_x_930) ;  /* 0x00000000005cc947 */ /* 0x000ff00003800000 */
        /* <DEDUP_REMOVED lines=23> */
.L_x_930:
[----:B------:R2:W-:Y:S01]  /*35b0*/  STS [R205+0x10000], R4 ;  /* 0x01000004cd007388 */ /* 0x0005e20000000800 */
[-C--:B-1----:R-:W-:Y:S01]  /*35c0*/  FSEL R3, R6, R100.reuse, P3 ;  /* 0x0000006406037208 */ /* 0x082fe20001800000 */
[C---:B------:R-:W-:Y:S01]  /*35d0*/  FADD.FTZ R0, -R100.reuse, R10 ;  /* 0x0000000a64007221 */ /* 0x040fe20000010100 */
[----:B------:R-:W-:Y:S01]  /*35e0*/  FSEL R2, R7, R100, P2 ;  /* 0x0000006407027208 */ /* 0x000fe20001000000 */
[----:B------:R-:W-:Y:S01]  /*35f0*/  FADD.FTZ R11, -R100, R11 ;  /* 0x0000000b640b7221 */ /* 0x000fe20000010100 */
[----:B------:R-:W-:Y:S01]  /*3600*/  FSETP.GE.FTZ.AND P0, PT, R108, RZ, PT ;  /* 0x000000ff6c00720b */ /* 0x000fe20003f16000 */
[----:B------:R-:W-:Y:S01]  /*3610*/  FMUL.FTZ R113, R113, R3 ;  /* 0x0000000371717220 */ /* 0x000fe20000410000 */
[----:B------:R-:W-:Y:S01]  /*3620*/  FSETP.GE.FTZ.AND P1, PT, R106, RZ, PT ;  /* 0x000000ff6a00720b */ /* 0x000fe20003f36000 */
[----:B------:R-:W-:Y:S01]  /*3630*/  FMUL.FTZ R3, R112, R2 ;  /* 0x0000000270037220 */ /* 0x000fe20000410000 */
[----:B------:R-:W-:Y:S01]  /*3640*/  FSEL R0, R0, R100, P0 ;  /* 0x0000006400007208 */ /* 0x000fe20000000000 */
[----:B------:R-:W-:Y:S01]  /*3650*/  FADD.FTZ R15, -R100, R15 ;  /* 0x0000000f640f7221 */ /* 0x000fe20000010100 */
[----:B------:R-:W-:Y:S02]  /*3660*/  FSETP.GE.FTZ.AND P0, PT, R64, RZ, PT ;  /* 0x000000ff4000720b */ /* 0x000fe40003f16000 */
[----:B------:R-:W-:Y:S01]  /*3670*/  F2FP.BF16.F32.PACK_AB R3, R3, R113 ;  /* 0x000000710303723e */ /* 0x000fe200000010ff */
[----:B------:R-:W-:Y:S01]  /*3680*/  FMUL.FTZ R108, R108, R0 ;  /* 0x000000006c6c7220 */ /* 0x000fe20000410000 */
[----:B------:R-:W-:Y:S01]  /*3690*/  FSEL R2, R11, R100, P1 ;  /* 0x000000640b027208 */ /* 0x000fe20000800000 */
[----:B------:R-:W-:Y:S01]  /*36a0*/  FADD.FTZ R0, -R100, R18 ;  /* 0x0000001264007221 */ /* 0x000fe20000010100 */
[----:B------:R-:W-:Y:S01]  /*36b0*/  FSETP.GE.FTZ.AND P2, PT, R102, RZ, PT ;  /* 0x000000ff6600720b */ /* 0x000fe20003f56000 */
[----:B------:R1:W-:Y:S01]  /*36c0*/  STS [R205+0x10400], R3 ;  /* 0x01040003cd007388 */ /* 0x0003e20000000800 */
[----:B------:R-:W-:Y:S01]  /*36d0*/  FSETP.GE.FTZ.AND P3, PT, R103, RZ, PT ;  /* 0x000000ff6700720b */ /* 0x000fe20003f76000 */
[----:B------:R-:W-:Y:S01]  /*36e0*/  FMUL.FTZ R106, R106, R2 ;  /* 0x000000026a6a7220 */ /* 0x000fe20000410000 */
[----:B------:R-:W-:Y:S01]  /*36f0*/  FSEL R2, R15, R100, P2 ;  /* 0x000000640f027208 */ /* 0x000fe20001000000 */
[----:B------:R-:W-:Y:S01]  /*3700*/  STS [R208+0x10000], R8 ;  /* 0x01000008d0007388 */ /* 0x000fe20000000800 */
[----:B------:R-:W-:Y:S01]  /*3710*/  FSETP.GE.FTZ.AND P1, PT, R66, RZ, PT ;  /* 0x000000ff4200720b */ /* 0x000fe20003f36000 */
[----:B--2---:R-:W-:Y:S02]  /*3720*/  FADD.FTZ R4, -R100, R14 ;  /* 0x0000000e64047221 */ /* 0x004fe40000010100 */
[----:B------:R-:W-:Y:S01]  /*3730*/  FMUL.FTZ R102, R102, R2 ;  /* 0x0000000266667220 */ /* 0x000fe20000410000 */
[----:B------:R-:W-:Y:S02]  /*3740*/  FSEL R0, R0, R100, P1 ;  /* 0x0000006400007208 */ /* 0x000fe40000800000 */
[----:B------:R-:W-:Y:S02]  /*3750*/  F2FP.BF16.F32.PACK_AB R2, R106, R108 ;  /* 0x0000006c6a02723e */ /* 0x000fe400000010ff */
[----:B------:R-:W-:Y:S01]  /*3760*/  FSEL R4, R4, R100, P3 ;  /* 0x0000006404047208 */ /* 0x000fe20001800000 */
[----:B------:R-:W-:Y:S01]  /*3770*/  @P0 FADD.FTZ R100, -R100, R19 ;  /* 0x0000001364640221 */ /* 0x000fe20000010100 */
[----:B------:R-:W-:Y:S01]  /*3780*/  FMUL.FTZ R66, R66, R0 ;  /* 0x0000000042427220 */ /* 0x000fe20000410000 */
[----:B------:R2:W-:Y:S02]  /*3790*/  STS [R208+0x10400], R2 ;  /* 0x01040002d0007388 */ /* 0x0005e40000000800 */
[----:B------:R-:W-:Y:S01]  /*37a0*/  FMUL.FTZ R103, R103, R4 ;  /* 0x0000000467677220 */ /* 0x000fe20000410000 */
[----:B------:R-:W-:Y:S01]  /*37b0*/  FMUL.FTZ R64, R64, R100 ;  /* 0x0000006440407220 */ /* 0x000fe20000410000 */
[----:B------:R-:W-:Y:S01]  /*37c0*/  F2FP.BF16.F32.PACK_AB R4, R65, R67 ;  /* 0x000000434104723e */ /* 0x000fe200000010ff */
[----:B------:R-:W-:Y:S02]  /*37d0*/  STS [R206+0x10000], R5 ;  /* 0x01000005ce007388 */ /* 0x000fe40000000800 */
[----:B------:R-:W-:Y:S02]  /*37e0*/  F2FP.BF16.F32.PACK_AB R0, R102, R103 ;  /* 0x000000676600723e */ /* 0x000fe400000010ff */
[----:B-1----:R-:W-:Y:S03]  /*37f0*/  F2FP.BF16.F32.PACK_AB R3, R64, R66 ;  /* 0x000000424003723e */ /* 0x002fe600000010ff */
[----:B------:R1:W-:Y:S04]  /*3800*/  STS [R206+0x10400], R0 ;  /* 0x01040000ce007388 */ /* 0x0003e80000000800 */
[----:B------:R-:W-:Y:S04]  /*3810*/  STS [R207+0x10000], R4 ;  /* 0x01000004cf007388 */ /* 0x000fe80000000800 */
[----:B------:R-:W-:Y:S01]  /*3820*/  STS [R207+0x10400], R3 ;  /* 0x01040003cf007388 */ /* 0x000fe20000000800 */
[----:B------:R-:W-:Y:S01]  /*3830*/  BAR.SYNC.DEFER_BLOCKING 0x0 ;  /* 0x0000000000007b1d */ /* 0x000fe20000010000 */
[----:B--2---:R-:W-:Y:S04]  /*3840*/  IMAD R2, R251, UR6, RZ ;  /* 0x00000006fb027c24 */ /* 0x004fe8000f8e02ff */
[----:B------:R-:W-:Y:S05]  /*3850*/  IMAD.U32 R2, R2, -0x40, RZ ;  /* 0xffffffc002027824 */ /* 0x000fea00078e00ff */
[----:B------:R-:W-:Y:S02]  /*3860*/  LEA R196, P0, R2, R196, 0x2 ;  /* 0x000000c402c47211 */ /* 0x000fe400078010ff */
[----:B-1----:R-:W-:Y:S02]  /*3870*/  LEA R0, R192, UR5, 0x1 ;  /* 0x00000005c0007c11 */ /* 0x002fe4000f8e08ff */
        /* <DEDUP_REMOVED lines=70> */
.L_x_931:
[----:B------:R-:W-:Y:S01]  /*3ce0*/  LDSM.16.M88.4 R64, [R190] ;  /* 0x00000000be40783b */ /* 0x000fe20000000200 */
[C---:B-1----:R-:W-:Y:S02]  /*3cf0*/  IMAD.IADD R3, R190.reuse, 0x1, R185 ;  /* 0x00000001be037824 */ /* 0x042fe400078e02b9 */
[----:B------:R-:W-:Y:S01]  /*3d00*/  IMAD.IADD R2, R190, 0x1, R181 ;  /* 0x00000001be027824 */ /* 0x000fe200078e02b5 */
[----:B------:R-:W1:Y:S01]  /*3d10*/  LDSM.16.MT88.4 R16, [R0+0xc000] ;  /* 0x00c000000010783b */ /* 0x000e620000004200 */
[----:B------:R-:W-:Y:S03]  /*3d20*/  IMAD.IADD R185, R203, 0x1, R242 ;  /* 0x00000001cbb97824 */ /* 0x000fe600078e02f2 */
[----:B------:R-:W2:Y:S04]  /*3d30*/  LDSM.16.M88.4 R60, [R190+0x1000] ;  /* 0x00100000be3c783b */ /* 0x000ea80000000200 */
[----:B------:R-:W3:Y:S04]  /*3d40*/  LDSM.16.MT88.4 R100, [R0+0xe000] ;  /* 0x00e000000064783b */ /* 0x000ee80000004200 */
[----:B------:R-:W-:Y:S04]  /*3d50*/  LDSM.16.MT88.4 R108, [R0+0xc800] ;  /* 0x00c80000006c783b */ /* 0x000fe80000004200 */
[----:B------:R-:W4:Y:S04]  /*3d60*/  LDSM.16.M88.4 R104, [R3] ;  /* 0x000000000368783b */ /* 0x000f280000000200 */
[----:B------:R-:W4:Y:S01]  /*3d70*/  LDSM.16.M88.4 R112, [R3+0x1000] ;  /* 0x001000000370783b */ /* 0x000f220000000200 */
        /* <DEDUP_REMOVED lines=13> */
[----:B------:R-:W-:Y:S05]  /*3e50*/  LDSM.16.MT88.4 R108, [R0+0xd000] ;  /* 0x00d00000006c783b */ /* 0x000fea0000004200 */
[-C--:B-1----:R-:W-:Y:S06]  /*3e60*/  HMMA.16816.F32.BF16 R52, R104, R100.reuse, R52 ;  /* 0x000000646834723c */ /* 0x082fec0000041834 */
[C---:B------:R-:W-:Y:S06]  /*3e70*/  HMMA.16816.F32.BF16 R56, R112.reuse, R100, R56 ;  /* 0x000000647038723c */ /* 0x040fec0000041838 */
[-C--:B------:R-:W-:Y:S01]  /*3e80*/  HMMA.16816.F32.BF16 R60, R112, R102.reuse, R60 ;  /* 0x00000066703c723c */ /* 0x080fe2000004183c */
[----:B------:R-:W-:Y:S05]  /*3e90*/  LDSM.16.MT88.4 R112, [R0+0xf000] ;  /* 0x00f000000070783b */ /* 0x000fea0000004200 */
[----:B------:R-:W-:Y:S01]  /*3ea0*/  HMMA.16816.F32.BF16 R64, R104, R102, R64 ;  /* 0x000000666840723c */ /* 0x000fe20000041840 */
[----:B------:R-:W1:Y:S04]  /*3eb0*/  LDSM.16.M88.4 R100, [R2] ;  /* 0x000000000264783b */ /* 0x000e680000000200 */
[----:B------:R2:W3:Y:S02]  /*3ec0*/  LDSM.16.M88.4 R104, [R2+0x1000] ;  /* 0x001000000268783b */ /* 0x0004e40000000200 */
[----:B--2---:R-:W-:Y:S01]  /*3ed0*/  IMAD.IADD R2, R181, 0x1, R3 ;  /* 0x00000001b5027824 */ /* 0x004fe200078e0203 */
[-C--:B-1----:R-:W-:Y:S06]  /*3ee0*/  HMMA.16816.F32.BF16 R4, R100, R108.reuse, R4 ;  /* 0x0000006c6404723c */ /* 0x082fec0000041804 */
[C---:B---3--:R-:W-:Y:S06]  /*3ef0*/  HMMA.16816.F32.BF16 R8, R104.reuse, R108, R8 ;  /* 0x0000006c6808723c */ /* 0x048fec0000041808 */
[-C--:B------:R-:W-:Y:S06]  /*3f00*/  HMMA.16816.F32.BF16 R12, R104, R110.reuse, R12 ;  /* 0x0000006e680c723c */ /* 0x080fec000004180c */
[C---:B------:R-:W-:Y:S01]  /*3f10*/  HMMA.16816.F32.BF16 R16, R100.reuse, R110, R16 ;  /* 0x0000006e6410723c */ /* 0x040fe20000041810 */
[----:B------:R-:W-:Y:S05]  /*3f20*/  LDSM.16.MT88.4 R108, [R0+0xd800] ;  /* 0x00d80000006c783b */ /* 0x000fea0000004200 */
[-C--:B------:R-:W-:Y:S06]  /*3f30*/  HMMA.16816.F32.BF16 R52, R100, R112.reuse, R52 ;  /* 0x000000706434723c */ /* 0x080fec0000041834 */
[C---:B------:R-:W-:Y:S06]  /*3f40*/  HMMA.16816.F32.BF16 R56, R104.reuse, R112, R56 ;  /* 0x000000706838723c */ /* 0x040fec0000041838 */
[-C--:B------:R-:W-:Y:S01]  /*3f50*/  HMMA.16816.F32.BF16 R60, R104, R114.reuse, R60 ;  /* 0x00000072683c723c */ /* 0x080fe2000004183c */
[----:B------:R-:W1:Y:S05]  /*3f60*/  LDSM.16.M88.4 R104, [R2] ;  /* 0x000000000268783b */ /* 0x000e6a0000000200 */
[----:B------:R-:W-:Y:S01]  /*3f70*/  HMMA.16816.F32.BF16 R64, R100, R114, R64 ;  /* 0x000000726440723c */ /* 0x000fe20000041840 */
[----:B------:R2:W3:Y:S04]  /*3f80*/  LDSM.16.M88.4 R100, [R2+0x1000] ;  /* 0x001000000264783b */ /* 0x0004e80000000200 */
[----:B------:R4:W3:Y:S01]  /*3f90*/  LDSM.16.MT88.4 R112, [R0+0xf800] ;  /* 0x00f800000070783b */ /* 0x0008e20000004200 */
[CC--:B--2---:R-:W-:Y:S05]  /*3fa0*/  LEA R2, P1, R203.reuse, R196.reuse, 0x2 ;  /* 0x000000c4cb027211 */ /* 0x0c4fea00078210ff */
[----:B------:R-:W-:Y:S02]  /*3fb0*/  LEA.HI.X.SX32 R3, R203, R197, 0x2, P1 ;  /* 0x000000c5cb037211 */ /* 0x000fe400008f16ff */
[----:B----4-:R-:W-:Y:S01]  /*3fc0*/  LOP3.LUT R0, R195, 0x1, RZ, 0xc0, !PT ;  /* 0x00000001c3007812 */ /* 0x010fe200078ec0ff */
[-C--:B-1----:R-:W-:Y:S06]  /*3fd0*/  HMMA.16816.F32.BF16 R4, R104, R108.reuse, R4 ;  /* 0x0000006c6804723c */ /* 0x082fec0000041804 */
[C---:B---3--:R-:W-:Y:S06]  /*3fe0*/  HMMA.16816.F32.BF16 R8, R100.reuse, R108, R8 ;  /* 0x0000006c6408723c */ /* 0x048fec0000041808 */
[-C--:B------:R-:W-:Y:S05]  /*3ff0*/  HMMA.16816.F32.BF16 R12, R100, R110.reuse, R12 ;  /* 0x0000006e640c723c */ /* 0x080fea000004180c */
[----:B------:R-:W-:Y:S01]  /*4000*/  @P4 IADD3 R108, P0, R235, R215, RZ ;  /* 0x000000d7eb6c4210 */ /* 0x000fe20007f1e0ff */
[C---:B------:R-:W-:Y:S05]  /*4010*/  HMMA.16816.F32.BF16 R16, R104.reuse, R110, R16 ;  /* 0x0000006e6810723c */ /* 0x040fea0000041810 */
[----:B------:R-:W-:Y:S01]  /*4020*/  @P4 IMAD.X R109, R236, 0x1, R214, P0 ;  /* 0x00000001ec6d4824 */ /* 0x000fe200000e06d6 */
[-C--:B------:R-:W-:Y:S04]  /*4030*/  HMMA.16816.F32.BF16 R52, R104, R112.reuse, R52 ;  /* 0x000000706834723c */ /* 0x080fe80000041834 */
[----:B------:R2:W5:Y:S02]  /*4040*/  @P4 LDG.E R210, desc[UR18][R108.64+-0x100] ;  /* 0xffff00126cd24981 */ /* 0x000564000c1e1900 */
[C---:B------:R-:W-:Y:S02]  /*4050*/  HMMA.16816.F32.BF16 R56, R100.reuse, R112, R56 ;  /* 0x000000706438723c */ /* 0x040fe40000041838 */
[----:B------:R2:W5:Y:S04]  /*4060*/  @P4 LDG.E R209, desc[UR18][R108.64+-0xe0] ;  /* 0xffff20126cd14981 */ /* 0x000568000c1e1900 */
[-C--:B------:R-:W-:Y:S01]  /*4070*/  HMMA.16816.F32.BF16 R60, R100, R114.reuse, R60 ;  /* 0x00000072643c723c */ /* 0x080fe2000004183c */
[----:B------:R1:W-:Y:S04]  /*4080*/  REDG.E.ADD.F32.FTZ.RN.STRONG.GPU desc[UR18][R196.64], R4 ;  /* 0x00000004c40079a6 */ /* 0x0003e8000c10f392 */
[----:B------:R3:W-:Y:S01]  /*4090*/  REDG.E.ADD.F32.FTZ.RN.STRONG.GPU desc[UR18][R2.64], R5 ;  /* 0x00000005020079a6 */ /* 0x0007e2000c10f392 */
[----:B------:R-:W-:Y:S05]  /*40a0*/  HMMA.16816.F32.BF16 R64, R104, R114, R64 ;  /* 0x000000726840723c */ /* 0x000fea0000041840 */
[CC--:B------:R-:W-:Y:S02]  /*40b0*/  LEA R100, P0, R211.reuse, R196.reuse, 0x2 ;  /* 0x000000c4d3647211 */ /* 0x0c0fe400078010ff */
[CC--:B------:R-:W-:Y:S04]  /*40c0*/  LEA R104, P1, R234.reuse, R196.reuse, 0x2 ;  /* 0x000000c4ea687211 */ /* 0x0c0fe800078210ff */
[-C--:B------:R-:W-:Y:S02]  /*40d0*/  LEA.HI.X.SX32 R101, R211, R197.reuse, 0x2, P0 ;  /* 0x000000c5d3657211 */ /* 0x080fe400000f16ff */
[CC--:B------:R-:W-:Y:S02]  /*40e0*/  LEA R102, P0, R233.reuse, R196.reuse, 0x2 ;  /* 0x000000c4e9667211 */ /* 0x0c0fe400078010ff */
[-C--:B------:R-:W-:Y:S01]  /*40f0*/  LEA.HI.X.SX32 R105, R234, R197.reuse, 0x2, P1 ;  /* 0x000000c5ea697211 */ /* 0x080fe200008f16ff */
[----:B------:R4:W-:Y:S01]  /*4100*/  REDG.E.ADD.F32.FTZ.RN.STRONG.GPU desc[UR18][R100.64], R6 ;  /* 0x00000006640079a6 */ /* 0x0009e2000c10f392 */
[-C--:B------:R-:W-:Y:S03]  /*4110*/  LEA.HI.X.SX32 R103, R233, R197.reuse, 0x2, P0 ;  /* 0x000000c5e9677211 */ /* 0x080fe600000f16ff */
[----:B------:R2:W-:Y:S01]  /*4120*/  REDG.E.ADD.F32.FTZ.RN.STRONG.GPU desc[UR18][R104.64], R7 ;  /* 0x00000007680079a6 */ /* 0x0005e2000c10f392 */
[CC--:B-1----:R-:W-:Y:S03]  /*4130*/  LEA R4, P1, R231.reuse, R196.reuse, 0x2 ;  /* 0x000000c4e7047211 */ /* 0x0c2fe600078210ff */
[----:B------:R1:W-:Y:S01]  /*4140*/  REDG.E.ADD.F32.FTZ.RN.STRONG.GPU desc[UR18][R102.64], R8 ;  /* 0x00000008660079a6 */ /* 0x0003e2000c10f392 */
[-C--:B---3--:R-:W-:Y:S02]  /*4150*/  LEA.HI.X.SX32 R5, R231, R197.reuse, 0x2, P1 ;  /* 0x000000c5e7057211 */ /* 0x088fe400008f16ff */
[-C--:B----4-:R-:W-:Y:S02]  /*4160*/  LEA R100, P2, R232, R196.reuse, 0x2 ;  /* 0x000000c4e8647211 */ /* 0x090fe400078410ff */
[-C--:B------:R-:W-:Y:S02]  /*4170*/  LEA R6, P0, R230, R196.reuse, 0x2 ;  /* 0x000000c4e6067211 */ /* 0x080fe400078010ff */
[-C--:B------:R-:W-:Y:S02]  /*4180*/  LEA.HI.X.SX32 R101, R232, R197.reuse, 0x2, P2 ;  /* 0x000000c5e8657211 */ /* 0x080fe400010f16ff */
[-C--:B--2---:R-:W-:Y:S02]  /*4190*/  LEA.HI.X.SX32 R7, R230, R197.reuse, 0x2, P0 ;  /* 0x000000c5e6077211 */ /* 0x084fe400000f16ff */
[CC--:B-1----:R-:W-:Y:S01]  /*41a0*/  LEA R8, P2, R222.reuse, R196.reuse, 0x2 ;  /* 0x000000c4de087211 */ /* 0x0c2fe200078410ff */
        /* <DEDUP_REMOVED lines=34> */
[-C--:B------:R-:W-:Y:S01]  /*43d0*/  LEA.HI.X.SX32 R7, R185, R197.reuse, 0x2, P1 ;  /* 0x000000c5b9077211 */ /* 0x080fe200008f16ff */
[----:B------:R-:W-:Y:S01]  /*43e0*/  IMAD.IADD R185, R203, 0x1, R241 ;  /* 0x00000001cbb97824 */ /* 0x000fe200078e02f1 */
        /* <DEDUP_REMOVED lines=91> */
.L_x_929:
[----:B------:R-:W-:Y:S06]  /*49a0*/  BAR.SYNC.DEFER_BLOCKING 0x0 ;  /* 0x0000000000007b1d */ /* 0x000fec0000010000 */
        /* <DEDUP_REMOVED lines=51> */
[----:B------:R-:W2:Y:S01]  /*4ce0*/  LDC.64 R38, c[0x0][0x450] ;  /* 0x00011400ff267b82 */ /* 0x000ea20000000a00 */
[----:B------:R-:W-:Y:S01]  /*4cf0*/  F2FP.BF16.F32.PACK_AB R17, R17, R78 ;  /* 0x0000004e1111723e */ /* 0x000fe200000010ff */
[----:B------:R-:W-:Y:S01]  /*4d00*/  STS [R244], R24 ;  /* 0x00000018f4007388 */ /* 0x000fe20000000800 */
        /* <DEDUP_REMOVED lines=14> */
[----:B------:R-:W-:Y:S01]  /*4df0*/  FMUL.FTZ R52, R34, UR7 ;  /* 0x0000000722347c20 */ /* 0x000fe20008410000 */
[----:B------:R-:W-:Y:S01]  /*4e00*/  STS [R244+0x1000], R22 ;  /* 0x00100016f4007388 */ /* 0x000fe20000000800 */
[----:B------:R-:W-:Y:S01]  /*4e10*/  FMUL.FTZ R3, R35, UR7 ;  /* 0x0000000723037c20 */ /* 0x000fe20008410000 */
[----:B------:R-:W-:Y:S01]  /*4e20*/  FMUL.FTZ R5, R27, UR7 ;  /* 0x000000071b057c20 */ /* 0x000fe20008410000 */
[----:B------:R-:W-:Y:S01]  /*4e30*/  FMUL.FTZ R34, R28, UR7 ;  /* 0x000000071c227c20 */ /* 0x000fe20008410000 */
[----:B------:R-:W-:Y:S01]  /*4e40*/  STS [R244+0x1400], R21 ;  /* 0x00140015f4007388 */ /* 0x000fe20000000800 */
[----:B------:R-:W-:Y:S01]  /*4e50*/  FMUL.FTZ R2, R29, UR7 ;  /* 0x000000071d027c20 */ /* 0x000fe20008410000 */
[----:B------:R-:W-:Y:S01]  /*4e60*/  FMUL.FTZ R33, R30, UR7 ;  /* 0x000000071e217c20 */ /* 0x000fe20008410000 */
[----:B------:R-:W-:Y:S01]  /*4e70*/  FMUL.FTZ R0, R31, UR7 ;  /* 0x000000071f007c20 */ /* 0x000fe20008410000 */
[----:B------:R-:W-:Y:S01]  /*4e80*/  STS [R245+0x1000], R18 ;  /* 0x00100012f5007388 */ /* 0x000fe20000000800 */
[----:B------:R-:W-:Y:S01]  /*4e90*/  F2FP.BF16.F32.PACK_AB R25, R25, R36 ;  /* 0x000000241919723e */ /* 0x000fe200000010ff */
[----:B------:R-:W-:Y:S01]  /*4ea0*/  FMUL.FTZ R48, R48, UR7 ;  /* 0x0000000730307c20 */ /* 0x000fe20008410000 */
[----:B------:R-:W-:Y:S01]  /*4eb0*/  F2FP.BF16.F32.PACK_AB R9, R9, R94 ;  /* 0x0000005e0909723e */ /* 0x000fe200000010ff */
[----:B------:R-:W-:Y:S01]  /*4ec0*/  STS [R245+0x1400], R17 ;  /* 0x00140011f5007388 */ /* 0x000fe20000000800 */
[----:B------:R-:W3:Y:S01]  /*4ed0*/  LDC.64 R36, c[0x0][0x458] ;  /* 0x00011600ff247b82 */ /* 0x000ee20000000a00 */
[----:B------:R-:W-:Y:S01]  /*4ee0*/  FMUL.FTZ R28, R49, UR7 ;  /* 0x00000007311c7c20 */ /* 0x000fe20008410000 */
[----:B------:R-:W-:Y:S01]  /*4ef0*/  FMUL.FTZ R50, R50, UR7 ;  /* 0x0000000732327c20 */ /* 0x000fe20008410000 */
[----:B------:R-:W-:Y:S01]  /*4f00*/  STS [R244+0x2000], R16 ;  /* 0x00200010f4007388 */ /* 0x000fe20000000800 */
[----:B------:R-:W-:Y:S01]  /*4f10*/  FMUL.FTZ R27, R51, UR7 ;  /* 0x00000007331b7c20 */ /* 0x000fe20008410000 */
[----:B------:R-:W-:Y:S01]  /*4f20*/  F2FP.BF16.F32.PACK_AB R8, R8, R57 ;  /* 0x000000390808723e */ /* 0x000fe200000010ff */
[----:B------:R-:W-:Y:S01]  /*4f30*/  FMUL.FTZ R40, R40, UR7 ;  /* 0x0000000728287c20 */ /* 0x000fe20008410000 */
[----:B------:R-:W-:Y:S01]  /*4f40*/  STS [R244+0x2400], R15 ;  /* 0x0024000ff4007388 */ /* 0x000fe20000000800 */
[----:B------:R-:W-:Y:S01]  /*4f50*/  F2FP.BF16.F32.PACK_AB R7, R7, R56 ;  /* 0x000000380707723e */ /* 0x000fe200000010ff */
        /* <DEDUP_REMOVED lines=13> */
[----:B------:R-:W-:Y:S01]  /*5030*/  ULDC.64 UR6, c[0x0][0x3f0] ;  /* 0x0000fc0000067ab9 */ /* 0x000fe20000000a00 */
[----:B------:R4:W-:Y:S01]  /*5040*/  STS [R244+0x3400], R13 ;  /* 0x0034000df4007388 */ /* 0x0009e20000000800 */
[----:B------:R-:W-:-:S02]  /*5050*/  F2FP.BF16.F32.PACK_AB R5, R5, R54 ;  /* 0x000000360505723e */ /* 0x000fc400000010ff */
[----:B------:R-:W-:Y:S01]  /*5060*/  F2FP.BF16.F32.PACK_AB R2, R2, R34 ;  /* 0x000000220202723e */ /* 0x000fe200000010ff */
[----:B------:R1:W-:Y:S01]  /*5070*/  STS [R245+0x3000], R10 ;  /* 0x0030000af5007388 */ /* 0x0003e20000000800 */
[----:B------:R-:W-:Y:S02]  /*5080*/  F2FP.BF16.F32.PACK_AB R0, R0, R33 ;  /* 0x000000210000723e */ /* 0x000fe400000010ff */
[----:B------:R-:W-:Y:S01]  /*5090*/  F2FP.BF16.F32.PACK_AB R28, R28, R48 ;  /* 0x000000301c1c723e */ /* 0x000fe200000010ff */
[----:B------:R-:W-:Y:S01]  /*50a0*/  STS [R245+0x3400], R9 ;  /* 0x00340009f5007388 */ /* 0x000fe20000000800 */
[----:B------:R-:W-:Y:S01]  /*50b0*/  F2FP.BF16.F32.PACK_AB R27, R27, R50 ;  /* 0x000000321b1b723e */ /* 0x000fe200000010ff */
[----:B------:R-:W2:Y:S01]  /*50c0*/  LDC.64 R48, c[0x0][0x470] ;  /* 0x00011c00ff307b82 */ /* 0x000ea20000000a00 */
[----:B------:R-:W-:Y:S01]  /*50d0*/  F2FP.BF16.F32.PACK_AB R29, R29, R40 ;  /* 0x000000281d1d723e */ /* 0x000fe200000010ff */
[----:B------:R3:W-:Y:S01]  /*50e0*/  STS [R244+0x4000], R8 ;  /* 0x00400008f4007388 */ /* 0x0007e20000000800 */
[----:B------:R-:W-:-:S02]  /*50f0*/  F2FP.BF16.F32.PACK_AB R30, R30, R42 ;  /* 0x0000002a1e1e723e */ /* 0x000fc400000010ff */
[----:B------:R-:W-:Y:S01]  /*5100*/  F2FP.BF16.F32.PACK_AB R31, R31, R44 ;  /* 0x0000002c1f1f723e */ /* 0x000fe200000010ff */
[----:B------:R-:W-:Y:S01]  /*5110*/  STS [R244+0x4400], R7 ;  /* 0x00440007f4007388 */ /* 0x000fe20000000800 */
[----:B------:R-:W-:-:S03]  /*5120*/  F2FP.BF16.F32.PACK_AB R32, R32, R46 ;  /* 0x0000002e2020723e */ /* 0x000fc600000010ff */
[----:B------:R-:W-:Y:S04]  /*5130*/  STS [R245+0x4000], R4 ;  /* 0x00400004f5007388 */ /* 0x000fe80000000800 */
[----:B------:R3:W-:Y:S01]  /*5140*/  STS [R245+0x4400], R3 ;  /* 0x00440003f5007388 */ /* 0x0007e20000000800 */
[----:B----4-:R-:W4:Y:S03]  /*5150*/  LDC.64 R12, c[0x0][0x468] ;  /* 0x00011a00ff0c7b82 */ /* 0x010f260000000a00 */
[----:B------:R2:W-:Y:S04]  /*5160*/  STS [R244+0x5000], R6 ;  /* 0x00500006f4007388 */ /* 0x0005e80000000800 */
[----:B------:R-:W-:Y:S01]  /*5170*/  STS [R244+0x5400], R5 ;  /* 0x00540005f4007388 */ /* 0x000fe20000000800 */
[----:B-1----:R-:W1:Y:S03]  /*5180*/  LDC.64 R10, c[0x0][0x438] ;  /* 0x00010e00ff0a7b82 */ /* 0x002e660000000a00 */
[----:B------:R1:W-:Y:S04]  /*5190*/  STS [R245+0x5000], R2 ;  /* 0x00500002f5007388 */ /* 0x0003e80000000800 */
[----:B------:R1:W-:Y:S01]  /*51a0*/  STS [R245+0x5400], R0 ;  /* 0x00540000f5007388 */ /* 0x0003e20000000800 */
[----:B---3--:R-:W3:Y:S03]  /*51b0*/  LDC.64 R8, c[0x0][0x440] ;  /* 0x00011000ff087b82 */ /* 0x008ee60000000a00 */
[----:B------:R-:W-:Y:S04]  /*51c0*/  STS [R244+0x6000], R25 ;  /* 0x00600019f4007388 */ /* 0x000fe80000000800 */
[----:B------:R-:W-:Y:S01]  /*51d0*/  STS [R244+0x6400], R26 ;  /* 0x0064001af4007388 */ /* 0x000fe20000000800 */
[----:B------:R-:W-:-:S03]  /*51e0*/  SHF.R.S32.HI R3, RZ, 0x1f, R248 ;  /* 0x0000001fff037819 */ /* 0x000fc600000114f8 */
[----:B------:R-:W-:Y:S01]  /*51f0*/  STS [R245+0x6000], R28 ;  /* 0x0060001cf5007388 */ /* 0x000fe20000000800 */
[----:B--2---:R-:W-:-:S03]  /*5200*/  IMAD R6, R36, UR4, RZ ;  /* 0x0000000424067c24 */ /* 0x004fc6000f8e02ff */
[----:B------:R-:W-:Y:S01]  /*5210*/  STS [R245+0x6400], R27 ;  /* 0x0064001bf5007388 */ /* 0x000fe20000000800 */
[----:B-1----:R-:W-:-:S03]  /*5220*/  IMAD R7, R10, UR20, RZ ;  /* 0x000000140a077c24 */ /* 0x002fc6000f8e02ff */
[----:B------:R-:W-:Y:S01]  /*5230*/  STS [R244+0x7000], R29 ;  /* 0x0070001df4007388 */ /* 0x000fe20000000800 */
[----:B------:R-:W-:-:S03]  /*5240*/  MOV R2, R248 ;  /* 0x000000f800027202 */ /* 0x000fc60000000f00 */
[----:B------:R-:W-:Y:S01]  /*5250*/  STS [R244+0x7400], R30 ;  /* 0x0074001ef4007388 */ /* 0x000fe20000000800 */
[C---:B------:R-:W-:Y:S02]  /*5260*/  IMAD R0, R38.reuse, UR4, RZ ;  /* 0x0000000426007c24 */ /* 0x040fe4000f8e02ff */
[----:B------:R-:W-:Y:S01]  /*5270*/  IMAD.WIDE.U32 R4, R38, UR23, R2 ;  /* 0x0000001726047c25 */ /* 0x000fe2000f8e0002 */
[----:B------:R-:W-:Y:S03]  /*5280*/  STS [R245+0x7000], R31 ;  /* 0x0070001ff5007388 */ /* 0x000fe60000000800 */
[----:B------:R-:W-:Y:S01]  /*5290*/  IMAD R0, R39, UR23, R0 ;  /* 0x0000001727007c24 */ /* 0x000fe2000f8e0200 */
[----:B------:R-:W-:Y:S01]  /*52a0*/  STS [R245+0x7400], R32 ;  /* 0x00740020f5007388 */ /* 0x000fe20000000800 */
[----:B------:R-:W-:Y:S01]  /*52b0*/  IMAD.WIDE.U32 R2, R36, UR23, R2 ;  /* 0x0000001724027c25 */ /* 0x000fe2000f8e0002 */
[----:B------:R-:W-:Y:S02]  /*52c0*/  BAR.SYNC.DEFER_BLOCKING 0x0 ;  /* 0x0000000000007b1d */ /* 0x000fe40000010000 */
[----:B------:R-:W-:Y:S01]  /*52d0*/  IADD3 R5, R5, R0, RZ ;  /* 0x0000000005057210 */ /* 0x000fe20007ffe0ff */
[----:B------:R-:W-:-:S02]  /*52e0*/  IMAD R0, R37, UR23, R6 ;  /* 0x0000001725007c24 */ /* 0x000fc4000f8e0206 */
[----:B------:R-:W-:Y:S02]  /*52f0*/  IMAD R6, R11, UR14, R7 ;  /* 0x0000000e0b067c24 */ /* 0x000fe4000f8e0207 */
[----:B------:R-:W-:Y:S01]  /*5300*/  IMAD.WIDE.U32 R4, R10, UR14, R4 ;  /* 0x0000000e0a047c25 */ /* 0x000fe2000f8e0004 */
[----:B------:R-:W-:-:S03]  /*5310*/  IADD3 R3, R3, R0, RZ ;  /* 0x0000000003037210 */ /* 0x000fc60007ffe0ff */
[----:B---3--:R-:W-:Y:S01]  /*5320*/  IMAD R0, R8, UR20, RZ ;  /* 0x0000001408007c24 */ /* 0x008fe2000f8e02ff */
[----:B------:R-:W-:Y:S01]  /*5330*/  IADD3 R5, R5, R6, RZ ;  /* 0x0000000605057210 */ /* 0x000fe20007ffe0ff */
[----:B----4-:R-:W-:Y:S02]  /*5340*/  IMAD R6, R12, UR21, RZ ;  /* 0x000000150c067c24 */ /* 0x010fe4000f8e02ff */
[----:B------:R-:W-:Y:S01]  /*5350*/  IMAD R0, R9, UR14, R0 ;  /* 0x0000000e09007c24 */ /* 0x000fe2000f8e0200 */
[----:B------:R-:W-:Y:S01]  /*5360*/  SHF.R.S32.HI R9, RZ, 0x1f, R247 ;  /* 0x0000001fff097819 */ /* 0x000fe200000114f7 */
[----:B------:R-:W-:-:S04]  /*5370*/  IMAD.WIDE.U32 R2, R8, UR14, R2 ;  /* 0x0000000e08027c25 */ /* 0x000fc8000f8e0002 */
[----:B------:R-:W-:Y:S01]  /*5380*/  IMAD R8, R13, UR15, R6 ;  /* 0x0000000f0d087c24 */ /* 0x000fe2000f8e0206 */
[----:B------:R-:W-:Y:S01]  /*5390*/  IADD3 R3, R3, R0, RZ ;  /* 0x0000000003037210 */ /* 0x000fe20007ffe0ff */
[----:B------:R-:W-:Y:S01]  /*53a0*/  IMAD.WIDE.U32 R4, R12, UR15, R4 ;  /* 0x0000000f0c047c25 */ /* 0x000fe2000f8e0004 */
[----:B------:R-:W1:Y:S03]  /*53b0*/  LDS.128 R44, [R204+0xc000] ;  /* 0x00c00000cc2c7984 */ /* 0x000e660000000c00 */
[C---:B------:R-:W-:Y:S01]  /*53c0*/  IMAD R0, R48.reuse, UR21, RZ ;  /* 0x0000001530007c24 */ /* 0x040fe2000f8e02ff */
[----:B------:R-:W2:Y:S01]  /*53d0*/  LDS.128 R40, [R204+0xe000] ;  /* 0x00e00000cc287984 */ /* 0x000ea20000000c00 */
[----:B------:R-:W-:Y:S01]  /*53e0*/  IMAD.WIDE.U32 R6, R48, UR15, R2 ;  /* 0x0000000f30067c25 */ /* 0x000fe2000f8e0002 */
[----:B------:R-:W-:Y:S02]  /*53f0*/  IADD3 R3, R5, R8, RZ ;  /* 0x0000000805037210 */ /* 0x000fe40007ffe0ff */
[----:B------:R-:W3:Y:S01]  /*5400*/  LDS.128 R32, [R204+0xd000] ;  /* 0x00d00000cc207984 */ /* 0x000ee20000000c00 */
[----:B------:R-:W-:Y:S01]  /*5410*/  MOV R2, R4 ;  /* 0x0000000400027202 */ /* 0x000fe20000000f00 */
[----:B------:R-:W-:-:S02]  /*5420*/  IMAD R5, R9, R38, RZ ;  /* 0x0000002609057224 */ /* 0x000fc400078e02ff */
[----:B------:R-:W4:Y:S01]  /*5430*/  LDS.128 R28, [R204+0xf000] ;  /* 0x00f00000cc1c7984 */ /* 0x000f220000000c00 */
[----:B------:R-:W-:Y:S02]  /*5440*/  IMAD R0, R49, UR15, R0 ;  /* 0x0000000f31007c24 */ /* 0x000fe4000f8e0200 */
[C---:B------:R-:W-:Y:S01]  /*5450*/  IMAD R4, R247.reuse, R39, R5 ;  /* 0x00000027f7047224 */ /* 0x040fe200078e0205 */
[----:B------:R-:W4:Y:S01]  /*5460*/  LDS.128 R24, [R204+0x10000] ;  /* 0x01000000cc187984 */ /* 0x000f220000000c00 */
[----:B------:R-:W-:Y:S01]  /*5470*/  IMAD.WIDE.U32 R2, R247, R38, R2 ;  /* 0x00000026f7027225 */ /* 0x000fe200078e0002 */
[----:B------:R-:W-:Y:S02]  /*5480*/  IADD3 R7, R7, R0, RZ ;  /* 0x0000000007077210 */ /* 0x000fe40007ffe0ff */
[----:B------:R-:W4:Y:S01]  /*5490*/  LDS.128 R16, [R204+0x12000] ;  /* 0x01200000cc107984 */ /* 0x000f220000000c00 */
[----:B------:R-:W-:Y:S01]  /*54a0*/  IMAD R0, R9, R36, RZ ;  /* 0x0000002409007224 */ /* 0x000fe200078e02ff */
[----:B------:R-:W-:Y:S01]  /*54b0*/  IADD3 R3, R3, R4, RZ ;  /* 0x0000000403037210 */ /* 0x000fe20007ffe0ff */
[----:B------:R-:W-:Y:S01]  /*54c0*/  IMAD.WIDE.U32 R6, R247, R36, R6 ;  /* 0x00000024f7067225 */ /* 0x000fe200078e0006 */
[----:B------:R-:W4:Y:S01]  /*54d0*/  LDS.128 R20, [R204+0x11000] ;  /* 0x01100000cc147984 */ /* 0x000f220000000c00 */
[----:B------:R-:W-:-:S02]  /*54e0*/  LEA R4, P0, R2, UR6, 0x1 ;  /* 0x0000000602047c11 */ /* 0x000fc4000f8008ff */
[----:B------:R-:W-:Y:S01]  /*54f0*/  IMAD R0, R247, R37, R0 ;  /* 0x00000025f7007224 */ /* 0x000fe200078e0200 */
[----:B------:R-:W4:Y:S01]  /*5500*/  LDS.128 R12, [R204+0x13000] ;  /* 0x01300000cc0c7984 */ /* 0x000f220000000c00 */
[----:B------:R-:W-:Y:S01]  /*5510*/  LEA.HI.X R5, R2, UR7, R3, 0x1, P0 ;  /* 0x0000000702057c11 */ /* 0x000fe200080f0c03 */
[----:B------:R-:W-:Y:S01]  /*5520*/  ULDC.64 UR6, c[0x0][0x3f8] ;  /* 0x0000fe0000067ab9 */ /* 0x000fe20000000a00 */
[----:B------:R-:W-:Y:S02]  /*5530*/  LEA R8, P1, R38, R4, 0x6 ;  /* 0x0000000426087211 */ /* 0x000fe400078230ff */
[----:B------:R-:W-:Y:S02]  /*5540*/  IADD3 R0, R7, R0, RZ ;  /* 0x0000000007007210 */ /* 0x000fe40007ffe0ff */
[----:B------:R-:W-:Y:S02]  /*5550*/  LEA R2, P0, R6, UR6, 0x1 ;  /* 0x0000000606027c11 */ /* 0x000fe4000f8008ff */
[----:B------:R-:W-:-:S02]  /*5560*/  LEA.HI.X R9, R38, R5, R39, 0x6, P1 ;  /* 0x0000000526097211 */ /* 0x000fc400008f3427 */
[----:B------:R-:W-:Y:S01]  /*5570*/  LEA.HI.X R3, R6, UR7, R0, 0x1, P0 ;  /* 0x0000000706037c11 */ /* 0x000fe200080f0c00 */
[----:B-1----:R1:W-:Y:S01]  /*5580*/  STG.E.128 desc[UR18][R4.64], R44 ;  /* 0x0000002c04007986 */ /* 0x0023e2000c101d12 */
[----:B------:R-:W-:-:S03]  /*5590*/  LEA R6, P0, R36, R2, 0x6 ;  /* 0x0000000224067211 */ /* 0x000fc600078030ff */
[----:B--2---:R1:W-:Y:S01]  /*55a0*/  STG.E.128 desc[UR18][R4.64+0x80], R40 ;  /* 0x0000802804007986 */ /* 0x0043e2000c101d12 */
[----:B------:R-:W-:-:S03]  /*55b0*/  LEA.HI.X R7, R36, R3, R37, 0x6, P0 ;  /* 0x0000000324077211 */ /* 0x000fc600000f3425 */
[----:B---3--:R1:W-:Y:S04]  /*55c0*/  STG.E.128 desc[UR18][R8.64], R32 ;  /* 0x0000002008007986 */ /* 0x0083e8000c101d12 */
[----:B----4-:R1:W-:Y:S04]  /*55d0*/  STG.E.128 desc[UR18][R8.64+0x80], R28 ;  /* 0x0000801c08007986 */ /* 0x0103e8000c101d12 */
[----:B------:R1:W-:Y:S04]  /*55e0*/  STG.E.128 desc[UR18][R2.64], R24 ;  /* 0x0000001802007986 */ /* 0x0003e8000c101d12 */
[----:B------:R1:W-:Y:S04]  /*55f0*/  STG.E.128 desc[UR18][R2.64+0x80], R16 ;  /* 0x0000801002007986 */ /* 0x0003e8000c101d12 */
[----:B------:R1:W-:Y:S04]  /*5600*/  STG.E.128 desc[UR18][R6.64], R20 ;  /* 0x0000001406007986 */ /* 0x0003e8000c101d12 */
[----:B------:R1:W-:Y:S02]  /*5610*/  STG.E.128 desc[UR18][R6.64+0x80], R12 ;  /* 0x0000800c06007986 */ /* 0x0003e4000c101d12 */
.L_x_926:
        /* <DEDUP_REMOVED lines=11> */
.L_x_933:
[----:B------:R-:W-:Y:S05]  /*56d0*/  EXIT ;  /* 0x000000000000794d */ /* 0x000fea0003800000 */
.L_x_935:
        /* <DEDUP_REMOVED lines=10> */
.L_x_2071:


//--------------------- .text._ZN5flash44flash_bwd_dq_dk_dv_loop_seqk_parallel_kernelI23Flash_bwd_kernel_traitsILi128ELi64ELi64ELi8ELi4ELi2ELi2ELb1ELb0EN7cutlass10bfloat16_tE19Flash_kernel_traitsILi128ELi64ELi64ELi8ES3_EELb0ELb0ELb0ELb0ELb1ELb1ELb1EEEvNS_16Flash_bwd_paramsE --------------------------
	.section	.text._ZN5flash44flash_bwd_dq_dk_dv_loop_seqk_parallel_kernelI23Flash_bwd_kernel_traitsILi128ELi64ELi64ELi8ELi4ELi2ELi2ELb1ELb0EN7cutlass10bfloat16_tE19Flash_kernel_traitsILi128ELi64ELi64ELi8ES3_EELb0ELb0ELb0ELb0ELb1ELb1ELb1EEEvNS_16Flash_bwd_paramsE,"ax",@progbits
	.align	128
        .global         _ZN5flash44flash_bwd_dq_dk_dv_loop_seqk_parallel_kernelI23Flash_bwd_kernel_traitsILi128ELi64ELi64ELi8ELi4ELi2ELi2ELb1ELb0EN7cutlass10bfloat16_tE19Flash_kernel_traitsILi128ELi64ELi64ELi8ES3_EELb0ELb0ELb0ELb0ELb1ELb1ELb1EEEvNS_16Flash_bwd_paramsE
        .type           _ZN5flash44flash_bwd_dq_dk_dv_loop_seqk_parallel_kernelI23Flash_bwd_kernel_traitsILi128ELi64ELi64ELi8ELi4ELi2ELi2ELb1ELb0EN7cutlass10bfloat16_tE19Flash_kernel_traitsILi128ELi64ELi64ELi8ES3_EELb0ELb0ELb0ELb0ELb1ELb1ELb1EEEvNS_16Flash_bwd_paramsE,@function
        .size           _ZN5flash44flash_bwd_dq_dk_dv_loop_seqk_parallel_kernelI23Flash_bwd_kernel_traitsILi128ELi64ELi64ELi8ELi4ELi2ELi2ELb1ELb0EN7cutlass10bfloat16_tE19Flash_kernel_traitsILi128ELi64ELi64ELi8ES3_EELb0ELb0ELb0ELb0ELb1ELb1ELb1EEEvNS_16Flash_bwd_paramsE,(.L_x_2072 - _ZN5flash44flash_bwd_dq_dk_dv_loop_seqk_parallel_kernelI23Flash_bwd_kernel_traitsILi128ELi64ELi64ELi8ELi4ELi2ELi2ELb1ELb0EN7cutlass10bfloat16_tE19Flash_kernel_traitsILi128ELi64ELi64ELi8ES3_EELb0ELb0ELb0ELb0ELb1ELb1ELb1EEEvNS_16Flash_bwd_paramsE)
        .other          _ZN5flash44flash_bwd_dq_dk_dv_loop_seqk_parallel_kernelI23Flash_bwd_kernel_traitsILi128ELi64ELi64ELi8ELi4ELi2ELi2ELb1ELb0EN7cutlass10bfloat16_tE19Flash_kernel_traitsILi128ELi64ELi64ELi8ES3_EELb0ELb0ELb0ELb0ELb1ELb1ELb1EEEvNS_16Flash_bwd_paramsE,@"STO_CUDA_ENTRY STV_DEFAULT"
_ZN5flash44flash_bwd_dq_dk_dv_loop_seqk_parallel_kernelI23Flash_bwd_kernel_traitsILi128ELi64ELi64ELi8ELi4ELi2ELi2ELb1ELb0EN7cutlass10bfloat16_tE19Flash_kernel_traitsILi128ELi64ELi64ELi8ES3_EELb0ELb0ELb0ELb0ELb1ELb1ELb1EEEvNS_16Flash_bwd_paramsE:
.text._ZN5flash44flash_bwd_dq_dk_dv_loop_seqk_parallel_kernelI23Flash_bwd_kernel_traitsILi128ELi64ELi64ELi8ELi4ELi2ELi2ELb1ELb0EN7cutlass10bfloat16_tE19Flash_kernel_traitsILi128ELi64ELi64ELi8ES3_EELb0ELb0ELb0ELb0ELb1ELb1ELb1EEEvNS_16Flash_bwd_paramsE:
        /* <DEDUP_REMOVED lines=143> */
.L_x_944:
        /* <DEDUP_REMOVED lines=94> */
.L_x_937:
[----:B------:R-:W-:Y:S01]  /*0ed0*/  UIMAD UR26, UR12, UR29, UR14 ;  /* 0x0000001d0c1a72a4 */ /* 0x000fe2000f8e020e */
[----:B------:R-:W-:-:S03]  /*0ee0*/  ULDC UR27, c[0x0][0x2d4] ;  /* 0x0000b500001b7ab9 */ /* 0x000fc60000000800 */
[----:B------:R-:W-:-:S12]  /*0ef0*/  UIMAD UR26, UR26, UR27, URZ ;  /* 0x0000001b1a1a72a4 */ /* 0x000fd8000f8e023f */
.L_x_938:
        /* <DEDUP_REMOVED lines=136> */
[C---:B------:R-:W-:Y:S01]  /*1780*/  LEA R14, P2, R6.reuse, R238, 0x6 ;  /* 0x000000ee060e7211 */ /* 0x040fe200078430ff */
[----:B------:R-:W-:Y:S01]  /*1790*/  UMOV UR37, UR39 ;  /* 0x0000002700257c82 */ /* 0x000fe20008000000 */
        /* <DEDUP_REMOVED lines=21> */
[----:B------:R-:W-:Y:S01]  /*18f0*/  UIMAD.WIDE UR42, UR12, UR27, UR40 ;  /* 0x0000001b0c2a72a5 */ /* 0x000fe2000f8e0228 */
[----:B------:R-:W-:Y:S01]  /*1900*/  IMAD.U32 R4, RZ, RZ, UR32 ;  /* 0x00000020ff047e24 */ /* 0x000fe2000f8e00ff */
[----:B------:R-:W-:Y:S01]  /*1910*/  USHF.R.S32.HI UR24, URZ, 0x1f, UR23 ;  /* 0x0000001f3f187899 */ /* 0x000fe20008011417 */
[----:B------:R2:W5:Y:S01]  /*1920*/  LDG.E R232, desc[UR16][R8.64+0x20] ;  /* 0x0000201008e87981 */ /* 0x000562000c1e1900 */
[----:B------:R-:W-:Y:S01]  /*1930*/  IADD3 R5, P2, P1, R18, UR23, R5 ;  /* 0x0000001712057c10 */ /* 0x000fe2000f95e005 */
[----:B------:R-:W-:Y:S01]  /*1940*/  UIMAD UR22, UR22, UR29, URZ ;  /* 0x0000001d161672a4 */ /* 0x000fe2000f8e023f */
[----:B------:R-:W-:Y:S01]  /*1950*/  CS2R R94, SRZ ;  /* 0x00000000005e7805 */ /* 0x000fe2000001ff00 */
[----:B------:R-:W-:Y:S01]  /*1960*/  UIMAD.WIDE.U32 UR44, UR28, UR29, URZ ;  /* 0x0000001d1c2c72a5 */ /* 0x000fe2000f8e003f */
        /* <DEDUP_REMOVED lines=107> */
[----:B------:R-:W-:Y:S01]  /*2020*/  UIMAD UR52, UR51, 0x30, URZ ;  /* 0x00000030333478a4 */ /* 0x000fe2000f8e023f */
[----:B------:R-:W-:Y:S01]  /*2030*/  UMOV UR39, UR41 ;  /* 0x0000002900277c82 */ /* 0x000fe20008000000 */
[----:B------:R-:W-:Y:S01]  /*2040*/  UIMAD UR51, UR51, 0x38, URZ ;  /* 0x00000038333378a4 */ /* 0x000fe2000f8e023f */
[----:B------:R-:W-:Y:S01]  /*2050*/  ULDC UR32, c[0x0][0x270] ;  /* 0x00009c0000207ab9 */ /* 0x000fe20000000800 */
[----:B------:R-:W-:-:S02]  /*2060*/  UIADD3 UR44, UR57, UR45, URZ ;  /* 0x0000002d392c7290 */ /* 0x000fc4000fffe03f */
[----:B------:R-:W-:Y:S02]  /*2070*/  UIADD3 UR26, UR57, UR27, URZ ;  /* 0x0000001b391a7290 */ /* 0x000fe4000fffe03f */
[----:B------:R-:W-:Y:S01]  /*2080*/  UIADD3 UR4, UR57, UR22, URZ ;  /* 0x0000001639047290 */ /* 0x000fe2000fffe03f */
[----:B------:R-:W-:Y:S01]  /*2090*/  LEA R207, R207, UR5, 0x1 ;  /* 0x00000005cfcf7c11 */ /* 0x000fe2000f8e08ff */
[----:B------:R-:W-:Y:S01]  /*20a0*/  ULDC UR36, c[0x0][0x39c] ;  /* 0x0000e70000247ab9 */ /* 0x000fe20000000800 */
[----:B------:R-:W-:Y:S01]  /*20b0*/  LEA R206, R206, UR5, 0x1 ;  /* 0x00000005cece7c11 */ /* 0x000fe2000f8e08ff */
[----:B---3--:R-:W-:-:S08]  /*20c0*/  ULDC UR35, c[0x0][0x2ec] ;  /* 0x0000bb0000237ab9 */ /* 0x008fd00000000800 */
.L_x_942:
        /* <DEDUP_REMOVED lines=16> */
[----:B------:R-:W-:Y:S06]  /*21d0*/  BAR.SYNC.DEFER_BLOCKING 0x0 ;  /* 0x0000000000007b1d */ /* 0x000fec0000010000 */
[----:B------:R-:W-:Y:S08]  /*21e0*/  LDSM.16.M88.4 R52, [R206] ;  /* 0x00000000ce34783b */ /* 0x000ff00000000200 */
[----:B------:R-:W2:Y:S08]  /*21f0*/  LDSM.16.M88.4 R56, [R211+UR5+0xc000] ;  /* 0x00c00005d338783b */ /* 0x000eb00008000200 */
[----:B------:R-:W3:Y:S08]  /*2200*/  LDSM.16.M88.4 R60, [R211+UR5+0xc800] ;  /* 0x00c80005d33c783b */ /* 0x000ef00008000200 */
        /* <DEDUP_REMOVED lines=8> */
[----:B------:R-:W-:Y:S01]  /*2290*/  LDSM.16.M88.4 R56, [R180] ;  /* 0x00000000b438783b */ /* 0x000fe20000000200 */
        /* <DEDUP_REMOVED lines=11> */
[----:B------:R-:W2:Y:S03]  /*2350*/  LDSM.16.M88.4 R104, [R211+UR5+0xe000] ;  /* 0x00e00005d368783b */ /* 0x000ea60008000200 */
[C---:B---3--:R-:W-:Y:S05]  /*2360*/  HMMA.16816.F32.BF16 R12, R108.reuse, R52, R12 ;  /* 0x000000346c0c723c */ /* 0x048fea000004180c */
[----:B------:R-:W-:Y:S01]  /*2370*/  LDSM.16.M88.4 R112, [R205+0xe000] ;  /* 0x00e00000cd70783b */ /* 0x000fe20000000200 */
[----:B------:R-:W-:Y:S07]  /*2380*/  HMMA.16816.F32.BF16 R16, R108, R54, R16 ;  /* 0x000000366c10723c */ /* 0x000fee0000041810 */
[----:B------:R-:W3:Y:S01]  /*2390*/  LDSM.16.M88.4 R52, [R211+UR5+0xe800] ;  /* 0x00e80005d334783b */ /* 0x000ee20008000200 */
[C---:B----4-:R-:W-:Y:S07]  /*23a0*/  HMMA.16816.F32.BF16 R4, R56.reuse, R60, R4 ;  /* 0x0000003c3804723c */ /* 0x050fee0000041804 */
[----:B------:R-:W4:Y:S01]  /*23b0*/  LDSM.16.M88.4 R108, [R184+0x2000] ;  /* 0x00200000b86c783b */ /* 0x000f220000000200 */
[C---:B------:R-:W-:Y:S06]  /*23c0*/  HMMA.16816.F32.BF16 R8, R56.reuse, R62, R8 ;  /* 0x0000003e3808723c */ /* 0x040fec0000041808 */
[C---:B-1----:R-:W-:Y:S01]  /*23d0*/  HMMA.16816.F32.BF16 R12, R56.reuse, R64, R12 ;  /* 0x00000040380c723c */ /* 0x042fe2000004180c */
[----:B------:R-:W-:Y:S05]  /*23e0*/  LDSM.16.M88.4 R60, [R182+0x2000] ;  /* 0x00200000b63c783b */ /* 0x000fea0000000200 */
[----:B------:R-:W-:Y:S03]  /*23f0*/  HMMA.16816.F32.BF16 R16, R56, R66, R16 ;  /* 0x000000423810723c */ /* 0x000fe60000041810 */
[----:B------:R-:W1:Y:S03]  /*2400*/  LDSM.16.M88.4 R56, [R205+0xe800] ;  /* 0x00e80000cd38783b */ /* 0x000e660000000200 */
[C---:B--2---:R-:W-:Y:S05]  /*2410*/  HMMA.16816.F32.BF16 R4, R100.reuse, R104, R4 ;  /* 0x000000686404723c */ /* 0x044fea0000041804 */
[----:B------:R-:W2:Y:S01]  /*2420*/  LDSM.16.M88.4 R64, [R204+0xe000] ;  /* 0x00e00000cc40783b */ /* 0x000ea20000000200 */
[C---:B------:R-:W-:Y:S06]  /*2430*/  HMMA.16816.F32.BF16 R8, R100.reuse, R106, R8 ;  /* 0x0000006a6408723c */ /* 0x040fec0000041808 */
[C---:B---3--:R-:W-:Y:S01]  /*2440*/  HMMA.16816.F32.BF16 R12, R100.reuse, R52, R12 ;  /* 0x00000034640c723c */ /* 0x048fe2000004180c */
[----:B------:R-:W-:Y:S05]  /*2450*/  LDSM.16.M88.4 R104, [R210+0x2000] ;  /* 0x00200000d268783b */ /* 0x000fea0000000200 */
[----:B------:R-:W-:Y:S03]  /*2460*/  HMMA.16816.F32.BF16 R16, R100, R54, R16 ;  /* 0x000000366410723c */ /* 0x000fe60000041810 */
[----:B------:R-:W3:Y:S03]  /*2470*/  LDSM.16.M88.4 R52, [R204+0xe800] ;  /* 0x00e80000cc34783b */ /* 0x000ee60000000200 */
[C---:B----4-:R-:W-:Y:S05]  /*2480*/  HMMA.16816.F32.BF16 R4, R108.reuse, R112, R4 ;  /* 0x000000706c04723c */ /* 0x050fea0000041804 */
[----:B------:R-:W4:Y:S01]  /*2490*/  LDSM.16.M88.4 R100, [R180+0x2000] ;  /* 0x00200000b464783b */ /* 0x000f220000000200 */
[C---:B------:R-:W-:Y:S06]  /*24a0*/  HMMA.16816.F32.BF16 R8, R108.reuse, R114, R8 ;  /* 0x000000726c08723c */ /* 0x040fec0000041808 */
[C---:B-1----:R-:W-:Y:S06]  /*24b0*/  HMMA.16816.F32.BF16 R12, R108.reuse, R56, R12 ;  /* 0x000000386c0c723c */ /* 0x042fec000004180c */
[----:B------:R-:W-:Y:S06]  /*24c0*/  HMMA.16816.F32.BF16 R16, R108, R58, R16 ;  /* 0x0000003a6c10723c */ /* 0x000fec0000041810 */
[C---:B--2---:R-:W-:Y:S06]  /*24d0*/  HMMA.16816.F32.BF16 R4, R60.reuse, R64, R4 ;  /* 0x000000403c04723c */ /* 0x044fec0000041804 */
[C---:B------:R-:W-:Y:S06]  /*24e0*/  HMMA.16816.F32.BF16 R8, R60.reuse, R66, R8 ;  /* 0x000000423c08723c */ /* 0x040fec0000041808 */
[C---:B---3--:R-:W-:Y:S06]  /*24f0*/  HMMA.16816.F32.BF16 R12, R60.reuse, R52, R12 ;  /* 0x000000343c0c723c */ /* 0x048fec000004180c */
[----:B------:R-:W-:Y:S01]  /*2500*/  HMMA.16816.F32.BF16 R16, R60, R54, R16 ;  /* 0x000000363c10723c */ /* 0x000fe20000041810 */
[----:B------:R-:W1:Y:S05]  /*2510*/  LDSM.16.M88.4 R52, [R210+0x2800] ;  /* 0x00280000d234783b */ /* 0x000e6a0000000200 */
[C---:B----4-:R-:W-:Y:S06]  /*2520*/  HMMA.16816.F32.BF16 R4, R100.reuse, R104, R4 ;  /* 0x000000686404723c */ /* 0x050fec0000041804 */
[C---:B------:R-:W-:Y:S07]  /*2530*/  HMMA.16816.F32.BF16 R8, R100.reuse, R106, R8 ;  /* 0x0000006a6408723c */ /* 0x040fee0000041808 */
[----:B------:R-:W-:Y:S04]  /*2540*/  IADD3 R106, P0, R229, UR40, RZ ;  /* 0x00000028e56a7c10 */ /* 0x000fe8000ff1e0ff */
[----:B------:R-:W-:Y:S05]  /*2550*/  IADD3.X R107, R228, UR39, RZ, P0, !PT ;  /* 0x00000027e46b7c10 */ /* 0x000fea00087fe4ff */
[----:B------:R-:W2:Y:S02]  /*2560*/  LDG.E R252, desc[UR16][R106.64] ;  /* 0x000000106afc7981 */ /* 0x000ea4000c1e1900 */
[----:B------:R-:W-:Y:S01]  /*2570*/  FMUL.FTZ R183, R4, UR36 ;  /* 0x0000002404b77c20 */ /* 0x000fe20008410000 */
[----:B------:R-:W-:Y:S01]  /*2580*/  FMUL.FTZ R185, R5, UR36 ;  /* 0x0000002405b97c20 */ /* 0x000fe20008410000 */
[----:B------:R-:W-:Y:S01]  /*2590*/  FMUL.FTZ R186, R6, UR36 ;  /* 0x0000002406ba7c20 */ /* 0x000fe20008410000 */
[----:B------:R-:W-:Y:S03]  /*25a0*/  FMUL.FTZ R187, R7, UR36 ;  /* 0x0000002407bb7c20 */ /* 0x000fe60008410000 */
[----:B------:R-:W3:Y:S01]  /*25b0*/  MUFU.TANH R183, R183 ;  /* 0x000000b700b77308 */ /* 0x000ee20000002400 */
[----:B------:R-:W-:Y:S01]  /*25c0*/  FMUL.FTZ R190, R10, UR36 ;  /* 0x000000240abe7c20 */ /* 0x000fe20008410000 */
[----:B------:R-:W-:Y:S01]  /*25d0*/  FMUL.FTZ R191, R11, UR36 ;  /* 0x000000240bbf7c20 */ /* 0x000fe20008410000 */
[----:B------:R-:W-:Y:S01]  /*25e0*/  FMUL.FTZ R188, R8, UR36 ;  /* 0x0000002408bc7c20 */ /* 0x000fe20008410000 */
[----:B------:R-:W-:Y:S01]  /*25f0*/  FMUL.FTZ R189, R9, UR36 ;  /* 0x0000002409bd7c20 */ /* 0x000fe20008410000 */
[C---:B-1----:R-:W-:Y:S05]  /*2600*/  HMMA.16816.F32.BF16 R12, R100.reuse, R52, R12 ;  /* 0x00000034640c723c */ /* 0x042fea000004180c */
[----:B------:R-:W1:Y:S01]  /*2610*/  MUFU.TANH R186, R186 ;  /* 0x000000ba00ba7308 */ /* 0x000e620000002400 */
[----:B------:R-:W-:Y:S09]  /*2620*/  HMMA.16816.F32.BF16 R16, R100, R54, R16 ;  /* 0x000000366410723c */ /* 0x000ff20000041810 */
[----:B------:R-:W4:Y:S02]  /*2630*/  MUFU.TANH R188, R188 ;  /* 0x000000bc00bc7308 */ /* 0x000f240000002400 */
[--C-:B---3--:R-:W-:Y:S01]  /*2640*/  FFMA.FTZ R201, R183, UR35, -R214.reuse ;  /* 0x00000023b7c97c23 */ /* 0x108fe200080108d6 */
[----:B------:R-:W-:Y:S01]  /*2650*/  LEA R100, R213, UR5, 0x1 ;  /* 0x00000005d5647c11 */ /* 0x000fe2000f8e08ff */
[----:B------:R-:W-:Y:S03]  /*2660*/  FFMA.FTZ R183, -R183, R183, 1 ;  /* 0x3f800000b7b77423 */ /* 0x000fe600000101b7 */
[----:B------:R-:W-:Y:S01]  /*2670*/  IADD3 R66, R100, R181, RZ ;  /* 0x000000b564427210 */ /* 0x000fe20007ffe0ff */
[----:B------:R-:W-:Y:S02]  /*2680*/  FMUL.FTZ R183, R183, UR36 ;  /* 0x00000024b7b77c20 */ /* 0x000fe40008410000 */
[----:B------:R-:W3:Y:S01]  /*2690*/  MUFU.TANH R187, R187 ;  /* 0x000000bb00bb7308 */ /* 0x000ee20000002400 */
[--C-:B-1----:R-:W-:Y:S01]  /*26a0*/  FFMA.FTZ R199, R186, UR35, -R251.reuse ;  /* 0x00000023bac77c23 */ /* 0x102fe200080108fb */
[----:B------:R-:W-:Y:S01]  /*26b0*/  IADD3 R65, R100, R197, RZ ;  /* 0x000000c564417210 */ /* 0x000fe20007ffe0ff */
[----:B------:R-:W-:Y:S01]  /*26c0*/  FFMA.FTZ R186, -R186, R186, 1 ;  /* 0x3f800000baba7423 */ /* 0x000fe200000101ba */
[----:B------:R-:W-:Y:S01]  /*26d0*/  IADD3 R64, R197, R66, RZ ;  /* 0x00000042c5407210 */ /* 0x000fe20007ffe0ff */
[----:B------:R-:W-:Y:S01]  /*26e0*/  FMUL.FTZ R194, R14, UR36 ;  /* 0x000000240ec27c20 */ /* 0x000fe20008410000 */
[----:B------:R-:W-:Y:S01]  /*26f0*/  FMUL.FTZ R195, R15, UR36 ;  /* 0x000000240fc37c20 */ /* 0x000fe20008410000 */
[----:B------:R-:W-:Y:S03]  /*2700*/  FMUL.FTZ R192, R12, UR36 ;  /* 0x000000240cc07c20 */ /* 0x000fe60008410000 */
[----:B------:R-:W1:Y:S01]  /*2710*/  MUFU.TANH R189, R189 ;  /* 0x000000bd00bd7308 */ /* 0x000e620000002400 */
[----:B------:R-:W-:Y:S01]  /*2720*/  FMUL.FTZ R193, R13, UR36 ;  /* 0x000000240dc17c20 */ /* 0x000fe20008410000 */
[--C-:B----4-:R-:W-:Y:S01]  /*2730*/  FFMA.FTZ R249, R188, UR35, -R214.reuse ;  /* 0x00000023bcf97c23 */ /* 0x110fe200080108d6 */
[----:B------:R-:W-:Y:S01]  /*2740*/  FMUL.FTZ R203, R18, UR36 ;  /* 0x0000002412cb7c20 */ /* 0x000fe20008410000 */
[----:B------:R-:W-:Y:S01]  /*2750*/  FMUL.FTZ R250, R19, UR36 ;  /* 0x0000002413fa7c20 */ /* 0x000fe20008410000 */
[----:B------:R-:W-:Y:S01]  /*2760*/  FMUL.FTZ R200, R16, UR36 ;  /* 0x0000002410c87c20 */ /* 0x000fe20008410000 */
[----:B------:R-:W-:Y:S01]  /*2770*/  FMUL.FTZ R202, R17, UR36 ;  /* 0x0000002411ca7c20 */ /* 0x000fe20008410000 */
[----:B------:R-:W-:Y:S03]  /*2780*/  FFMA.FTZ R188, -R188, R188, 1 ;  /* 0x3f800000bcbc7423 */ /* 0x000fe600000101bc */
[----:B------:R-:W4:Y:S01]  /*2790*/  MUFU.TANH R190, R190 ;  /* 0x000000be00be7308 */ /* 0x000f220000002400 */
[C-C-:B---3--:R-:W-:Y:S01]  /*27a0*/  FFMA.FTZ R196, R187.reuse, UR35, -R251.reuse ;  /* 0x00000023bbc47c23 */ /* 0x148fe200080108fb */
[----:B------:R-:W-:Y:S01]  /*27b0*/  FFMA.FTZ R187, -R187, R187, 1 ;  /* 0x3f800000bbbb7423 */ /* 0x000fe200000101bb */
[----:B------:R-:W-:Y:S07]  /*27c0*/  FMUL.FTZ R188, R188, UR36 ;  /* 0x00000024bcbc7c20 */ /* 0x000fee0008410000 */
[----:B------:R-:W-:Y:S01]  /*27d0*/  MUFU.EX2 R199, R199 ;  /* 0x000000c700c77308 */ /* 0x000fe20000000800 */
[C-C-:B-1----:R-:W-:Y:S01]  /*27e0*/  FFMA.FTZ R248, R189.reuse, UR35, -R214.reuse ;  /* 0x00000023bdf87c23 */ /* 0x142fe200080108d6 */
[----:B------:R-:W-:Y:S04]  /*27f0*/  FFMA.FTZ R189, -R189, R189, 1 ;  /* 0x3f800000bdbd7423 */ /* 0x000fe800000101bd */
[----:B------:R-:W-:Y:S04]  /*2800*/  FMUL.FTZ R189, R189, UR36 ;  /* 0x00000024bdbd7c20 */ /* 0x000fe80008410000 */
[----:B------:R-:W1:Y:S01]  /*2810*/  MUFU.TANH R191, R191 ;  /* 0x000000bf00bf7308 */ /* 0x000e620000002400 */
[C-C-:B----4-:R-:W-:Y:S01]  /*2820*/  FFMA.FTZ R243, R190.reuse, UR35, -R251.reuse ;  /* 0x00000023bef37c23 */ /* 0x150fe200080108fb */
[----:B------:R-:W-:Y:S08]  /*2830*/  FFMA.FTZ R190, -R190, R190, 1 ;  /* 0x3f800000bebe7423 */ /* 0x000ff000000101be */
[----:B------:R-:W3:Y:S10]  /*2840*/  MUFU.EX2 R196, R196 ;  /* 0x000000c400c47308 */ /* 0x000ef40000000800 */
[----:B------:R-:W4:Y:S01]  /*2850*/  MUFU.TANH R194, R194 ;  /* 0x000000c200c27308 */ /* 0x000f220000002400 */
[C-C-:B-1----:R-:W-:Y:S01]  /*2860*/  FFMA.FTZ R242, R191.reuse, UR35, -R251.reuse ;  /* 0x00000023bff27c23 */ /* 0x142fe200080108fb */
[----:B------:R-:W-:Y:S08]  /*2870*/  FFMA.FTZ R191, -R191, R191, 1 ;  /* 0x3f800000bfbf7423 */ /* 0x000ff000000101bf */
[----:B------:R-:W1:Y:S01]  /*2880*/  MUFU.TANH R195, R195 ;  /* 0x000000c300c37308 */ /* 0x000e620000002400 */
[----:B---3--:R-:W-:Y:S05]  /*2890*/  F2FP.BF16.F32.PACK_AB R62, R196, R199 ;  /* 0x000000c7c43e723e */ /* 0x008fea00000010ff */
[----:B------:R-:W-:Y:S04]  /*28a0*/  STS [R223+0x12400], R62 ;  /* 0x0124003edf007388 */ /* 0x000fe80000000800 */
[----:B------:R-:W3:Y:S01]  /*28b0*/  MUFU.TANH R203, R203 ;  /* 0x000000cb00cb7308 */ /* 0x000ee20000002400 */
[C-C-:B----4-:R-:W-:Y:S01]  /*28c0*/  FFMA.FTZ R235, R194.reuse, UR35, -R251.reuse ;  /* 0x00000023c2eb7c23 */ /* 0x150fe200080108fb */
[----:B------:R-:W-:Y:S08]  /*28d0*/  FFMA.FTZ R194, -R194, R194, 1 ;  /* 0x3f800000c2c27423 */ /* 0x000ff000000101c2 */
[----:B------:R-:W4:Y:S01]  /*28e0*/  MUFU.TANH R250, R250 ;  /* 0x000000fa00fa7308 */ /* 0x000f220000002400 */
[C-C-:B-1----:R-:W-:Y:S01]  /*28f0*/  FFMA.FTZ R216, R195.reuse, UR35, -R251.reuse ;  /* 0x00000023c3d87c23 */ /* 0x142fe200080108fb */
[----:B------:R-:W-:Y:S08]  /*2900*/  FFMA.FTZ R195, -R195, R195, 1 ;  /* 0x3f800000c3c37423 */ /* 0x000ff000000101c3 */
[----:B------:R-:W1:Y:S01]  /*2910*/  MUFU.TANH R185, R185 ;  /* 0x000000b900b97308 */ /* 0x000e620000002400 */
[C-C-:B---3--:R-:W-:Y:S01]  /*2920*/  FFMA.FTZ R215, R203.reuse, UR35, -R251.reuse ;  /* 0x00000023cbd77c23 */ /* 0x148fe200080108fb */
[----:B------:R-:W-:Y:S04]  /*2930*/  FFMA.FTZ R203, -R203, R203, 1 ;  /* 0x3f800000cbcb7423 */ /* 0x000fe800000101cb */
[----:B------:R-:W-:Y:S04]  /*2940*/  FMUL.FTZ R203, R203, UR36 ;  /* 0x00000024cbcb7c20 */ /* 0x000fe80008410000 */
[----:B------:R-:W3:Y:S01]  /*2950*/  MUFU.TANH R192, R192 ;  /* 0x000000c000c07308 */ /* 0x000ee20000002400 */
[C---:B----4-:R-:W-:Y:S01]  /*2960*/  FFMA.FTZ R114, R250.reuse, UR35, -R251 ;  /* 0x00000023fa727c23 */ /* 0x050fe200080108fb */
[----:B------:R-:W-:Y:S01]  /*2970*/  FFMA.FTZ R250, -R250, R250, 1 ;  /* 0x3f800000fafa7423 */ /* 0x000fe200000101fa */
[----:B------:R-:W4:Y:S03]  /*2980*/  LDG.E R251, desc[UR16][R106.64+0x20] ;  /* 0x000020106afb7981 */ /* 0x000f26000c1e1900 */
[----:B------:R-:W-:Y:S04]  /*2990*/  FMUL.FTZ R250, R250, UR36 ;  /* 0x00000024fafa7c20 */ /* 0x000fe80008410000 */
[----:B------:R-:W3:Y:S01]  /*29a0*/  MUFU.TANH R193, R193 ;  /* 0x000000c100c17308 */ /* 0x000ee20000002400 */
[C-C-:B-1----:R-:W-:Y:S01]  /*29b0*/  FFMA.FTZ R198, R185.reuse, UR35, -R214.reuse ;  /* 0x00000023b9c67c23 */ /* 0x142fe200080108d6 */
[----:B------:R-:W-:Y:S04]  /*29c0*/  FFMA.FTZ R185, -R185, R185, 1 ;  /* 0x3f800000b9b97423 */ /* 0x000fe800000101b9 */
[----:B------:R-:W-:Y:S04]  /*29d0*/  FMUL.FTZ R185, R185, UR36 ;  /* 0x00000024b9b97c20 */ /* 0x000fe80008410000 */
[----:B------:R-:W1:Y:S01]  /*29e0*/  MUFU.TANH R200, R200 ;  /* 0x000000c800c87308 */ /* 0x000e620000002400 */
[C-C-:B---3--:R-:W-:Y:S01]  /*29f0*/  FFMA.FTZ R247, R192.reuse, UR35, -R214.reuse ;  /* 0x00000023c0f77c23 */ /* 0x148fe200080108d6 */
[----:B------:R-:W-:Y:S04]  /*2a00*/  FFMA.FTZ R192, -R192, R192, 1 ;  /* 0x3f800000c0c07423 */ /* 0x000fe800000101c0 */
[----:B------:R-:W-:Y:S04]  /*2a10*/  FMUL.FTZ R192, R192, UR36 ;  /* 0x00000024c0c07c20 */ /* 0x000fe80008410000 */
[----:B------:R-:W3:Y:S01]  /*2a20*/  MUFU.TANH R202, R202 ;  /* 0x000000ca00ca7308 */ /* 0x000ee20000002400 */
[C-C-:B------:R-:W-:Y:S01]  /*2a30*/  FFMA.FTZ R246, R193.reuse, UR35, -R214.reuse ;  /* 0x00000023c1f67c23 */ /* 0x140fe200080108d6 */
[----:B------:R-:W-:Y:S08]  /*2a40*/  FFMA.FTZ R193, -R193, R193, 1 ;  /* 0x3f800000c1c17423 */ /* 0x000ff000000101c1 */
[----:B------:R-:W-:Y:S01]  /*2a50*/  MUFU.EX2 R201, R201 ;  /* 0x000000c900c97308 */ /* 0x000fe20000000800 */
[C-C-:B-1----:R-:W-:Y:S01]  /*2a60*/  FFMA.FTZ R245, R200.reuse, UR35, -R214.reuse ;  /* 0x00000023c8f57c23 */ /* 0x142fe200080108d6 */
[----:B------:R-:W-:Y:S04]  /*2a70*/  FFMA.FTZ R200, -R200, R200, 1 ;  /* 0x3f800000c8c87423 */ /* 0x000fe800000101c8 */
[----:B------:R-:W-:Y:S04]  /*2a80*/  FMUL.FTZ R200, R200, UR36 ;  /* 0x00000024c8c87c20 */ /* 0x000fe80008410000 */
[----:B------:R-:W1:Y:S01]  /*2a90*/  MUFU.EX2 R198, R198 ;  /* 0x000000c600c67308 */ /* 0x000e620000000800 */
[C---:B---3--:R-:W-:Y:S01]  /*2aa0*/  FFMA.FTZ R214, R202.reuse, UR35, -R214 ;  /* 0x00000023cad67c23 */ /* 0x048fe200080108d6 */
[----:B------:R-:W-:Y:S08]  /*2ab0*/  FFMA.FTZ R202, -R202, R202, 1 ;  /* 0x3f800000caca7423 */ /* 0x000ff000000101ca */
[----:B------:R-:W-:Y:S10]  /*2ac0*/  MUFU.EX2 R249, R249 ;  /* 0x000000f900f97308 */ /* 0x000ff40000000800 */
        /* <DEDUP_REMOVED lines=22> */
[----:B------:R-:W-:Y:S01]  /*2c30*/  STS [R227+0x12000], R180 ;  /* 0x012000b4e3007388 */ /* 0x000fe20000000800 */
[----:B-1----:R-:W-:Y:S05]  /*2c40*/  F2FP.BF16.F32.PACK_AB R114, R214, R215 ;  /* 0x000000d7d672723e */ /* 0x002fea00000010ff */
[----:B------:R-:W-:Y:S04]  /*2c50*/  STS [R227+0x12400], R114 ;  /* 0x01240072e3007388 */ /* 0x000fe80000000800 */
[----:B------:R-:W1:Y:S08]  /*2c60*/  LDSM.16.M88.4 R52, [R100+0x8000] ;  /* 0x008000006434783b */ /* 0x000e700000000200 */
[----:B------:R-:W3:Y:S08]  /*2c70*/  LDSM.16.M88.4 R56, [R66+0x8000] ;  /* 0x008000004238783b */ /* 0x000ef00000000200 */
[----:B------:R-:W2:Y:S01]  /*2c80*/  LDSM.16.M88.4 R60, [R65+0x8000] ;  /* 0x00800000413c783b */ /* 0x000ea20000000200 */
        /* <DEDUP_REMOVED lines=54> */
[----:B------:R-:W-:Y:S01]  /*2ff0*/  FMUL.FTZ R183, R202, UR36 ;  /* 0x00000024cab77c20 */ /* 0x000fe20008410000 */
[----:B------:R-:W-:Y:S01]  /*3000*/  FMUL.FTZ R185, R247, R185 ;  /* 0x000000b9f7b97220 */ /* 0x000fe20000410000 */
[----:B------:R-:W-:Y:S01]  /*3010*/  FMUL.FTZ R245, R245, R114 ;  /* 0x00000072f5f57220 */ /* 0x000fe20000410000 */
[----:B------:R-:W-:Y:S01]  /*3020*/  FMUL.FTZ R252, R244, R252 ;  /* 0x000000fcf4fc7220 */ /* 0x000fe20000410000 */
[----:B------:R-:W-:Y:S01]  /*3030*/  F2FP.BF16.F32.PACK_AB R189, R189, R188 ;  /* 0x000000bcbdbd723e */ /* 0x000fe200000010ff */
[----:B----4-:R-:W-:Y:S01]  /*3040*/  FADD.FTZ R188, -R251, R6 ;  /* 0x00000006fbbc7221 */ /* 0x010fe20000010100 */
[----:B------:R-:W-:Y:S01]  /*3050*/  FMUL.FTZ R244, R193, UR36 ;  /* 0x00000024c1f47c20 */ /* 0x000fe20008410000 */
[----:B------:R-:W-:Y:S01]  /*3060*/  FMUL.FTZ R200, R200, R245 ;  /* 0x000000f5c8c87220 */ /* 0x000fe20000410000 */
[----:B------:R-:W-:Y:S01]  /*3070*/  FMUL.FTZ R183, R183, R252 ;  /* 0x000000fcb7b77220 */ /* 0x000fe20000410000 */
[----:B------:R-:W-:Y:S01]  /*3080*/  FADD.FTZ R193, -R251, R7 ;  /* 0x00000007fbc17221 */ /* 0x000fe20000010100 */
[----:B------:R-:W-:Y:S01]  /*3090*/  FMUL.FTZ R188, R199, R188 ;  /* 0x000000bcc7bc7220 */ /* 0x000fe20000410000 */
[----:B------:R-:W-:Y:S01]  /*30a0*/  FMUL.FTZ R199, R186, UR36 ;  /* 0x00000024bac77c20 */ /* 0x000fe20008410000 */
[----:B------:R-:W-:Y:S01]  /*30b0*/  FMUL.FTZ R186, R187, UR36 ;  /* 0x00000024bbba7c20 */ /* 0x000fe20008410000 */
[----:B------:R-:W-:Y:S01]  /*30c0*/  F2FP.BF16.F32.PACK_AB R200, R183, R200 ;  /* 0x000000c8b7c8723e */ /* 0x000fe200000010ff */
[----:B------:R-:W-:Y:S01]  /*30d0*/  FMUL.FTZ R193, R196, R193 ;  /* 0x000000c1c4c17220 */ /* 0x000fe20000410000 */
[----:B------:R-:W-:Y:S01]  /*30e0*/  FADD.FTZ R183, -R251, R11 ;  /* 0x0000000bfbb77221 */ /* 0x000fe20000010100 */
[----:B------:R-:W-:Y:S01]  /*30f0*/  FMUL.FTZ R188, R199, R188 ;  /* 0x000000bcc7bc7220 */ /* 0x000fe20000410000 */
[----:B------:R-:W-:Y:S01]  /*3100*/  FMUL.FTZ R185, R192, R185 ;  /* 0x000000b9c0b97220 */ /* 0x000fe20000410000 */
[----:B------:R-:W-:Y:S01]  /*3110*/  FMUL.FTZ R193, R186, R193 ;  /* 0x000000c1bac17220 */ /* 0x000fe20000410000 */
[----:B------:R-:W-:Y:S01]  /*3120*/  FMUL.FTZ R199, R190, UR36 ;  /* 0x00000024bec77c20 */ /* 0x000fe20008410000 */
[----:B------:R-:W-:Y:S01]  /*3130*/  FMUL.FTZ R201, R246, R201 ;  /* 0x000000c9f6c97220 */ /* 0x000fe20000410000 */
[C---:B------:R-:W-:Y:S01]  /*3140*/  FADD.FTZ R192, -R251.reuse, R10 ;  /* 0x0000000afbc07221 */ /* 0x040fe20000010100 */
[----:B------:R-:W-:Y:S01]  /*3150*/  FMUL.FTZ R183, R242, R183 ;  /* 0x000000b7f2b77220 */ /* 0x000fe20000410000 */
[C---:B------:R-:W-:Y:S01]  /*3160*/  FADD.FTZ R186, -R251.reuse, R14 ;  /* 0x0000000efbba7221 */ /* 0x040fe20000010100 */
[C---:B------:R-:W-:Y:S01]  /*3170*/  FADD.FTZ R187, -R251.reuse, R15 ;  /* 0x0000000ffbbb7221 */ /* 0x040fe20000010100 */
[----:B------:R-:W-:Y:S01]  /*3180*/  FADD.FTZ R196, -R251, R18 ;  /* 0x00000012fbc47221 */ /* 0x000fe20000010100 */
[----:B------:R-:W-:Y:S01]  /*3190*/  FMUL.FTZ R190, R191, UR36 ;  /* 0x00000024bfbe7c20 */ /* 0x000fe20008410000 */
        /* <DEDUP_REMOVED lines=8> */
[----:B------:R-:W-:Y:S01]  /*3220*/  FMUL.FTZ R191, R194, UR36 ;  /* 0x00000024c2bf7c20 */ /* 0x000fe20008410000 */
[----:B------:R-:W-:Y:S01]  /*3230*/  FMUL.FTZ R190, R195, UR36 ;  /* 0x00000024c3be7c20 */ /* 0x000fe20008410000 */
[----:B------:R-:W-:Y:S01]  /*3240*/  F2FP.BF16.F32.PACK_AB R185, R244, R185 ;  /* 0x000000b9f4b9723e */ /* 0x000fe200000010ff */
        /* <DEDUP_REMOVED lines=27> */
.L_x_940:
        /* <DEDUP_REMOVED lines=84> */
.L_x_941:
        /* <DEDUP_REMOVED lines=251> */
.L_x_939:
        /* <DEDUP_REMOVED lines=168> */
.L_x_936:
        /* <DEDUP_REMOVED lines=11> */
.L_x_943:
[----:B------:R-:W-:Y:S05]  /*5420*/  EXIT ;  /* 0x000000000000794d */ /* 0x000fea0003800000 */
.L_x_945:
        /* <DEDUP_REMOVED lines=13> */
.L_x_2072:


//--------------------- .text._ZN5flash44flash_bwd_dq_dk_dv_loop_seqk_parallel_kernelI23Flash_bwd_kernel_traitsILi128ELi64ELi64ELi8ELi4ELi2ELi2ELb1ELb0EN7cutlass10bfloat16_tE19Flash_kernel_traitsILi128ELi64ELi64ELi8ES3_EELb1ELb0ELb0ELb1ELb0ELb0ELb0EEEvNS_16Flash_bwd_paramsE --------------------------
	.section	.text._ZN5flash44flash_bwd_dq_dk_dv_loop_seqk_parallel_kernelI23Flash_bwd_kernel_traitsILi128ELi64ELi64ELi8ELi4ELi2ELi2ELb1ELb0EN7cutlass10bfloat16_tE19Flash_kernel_traitsILi128ELi64ELi64ELi8ES3_EELb1ELb0ELb0ELb1ELb0ELb0ELb0EEEvNS_16Flash_bwd_paramsE,"ax",@progbits
	.align	128
        .global         _ZN5flash44flash_bwd_dq_dk_dv_loop_seqk_parallel_kernelI23Flash_bwd_kernel_traitsILi128ELi64ELi64ELi8ELi4ELi2ELi2ELb1ELb0EN7cutlass10bfloat16_tE19Flash_kernel_traitsILi128ELi64ELi64ELi8ES3_EELb1ELb0ELb0ELb1ELb0ELb0ELb0EEEvNS_16Flash_bwd_paramsE
        .type           _ZN5flash44flash_bwd_dq_dk_dv_loop_seqk_parallel_kernelI23Flash_bwd_kernel_traitsILi128ELi64ELi64ELi8ELi4ELi2ELi2ELb1ELb0EN7cutlass10bfloat16_tE19Flash_kernel_traitsILi128ELi64ELi64ELi8ES3_EELb1ELb0ELb0ELb1ELb0ELb0ELb0EEEvNS_16Flash_bwd_paramsE,@function
        .size           _ZN5flash44flash_bwd_dq_dk_dv_loop_seqk_parallel_kernelI23Flash_bwd_kernel_traitsILi128ELi64ELi64ELi8ELi4ELi2ELi2ELb1ELb0EN7cutlass10bfloat16_tE19Flash_kernel_traitsILi128ELi64ELi64ELi8ES3_EELb1ELb0ELb0ELb1ELb0ELb0ELb0EEEvNS_16Flash_bwd_paramsE,(.L_x_2073 - _ZN5flash44flash_bwd_dq_dk_dv_loop_seqk_parallel_kernelI23Flash_bwd_kernel_traitsILi128ELi64ELi64ELi8ELi4ELi2ELi2ELb1ELb0EN7cutlass10bfloat16_tE19Flash_kernel_traitsILi128ELi64ELi64ELi8ES3_EELb1ELb0ELb0ELb1ELb0ELb0ELb0EEEvNS_16Flash_bwd_paramsE)
        .other          _ZN5flash44flash_bwd_dq_dk_dv_loop_seqk_parallel_kernelI23Flash_bwd_kernel_traitsILi128ELi64ELi64ELi8ELi4ELi2ELi2ELb1ELb0EN7cutlass10bfloat16_tE19Flash_kernel_traitsILi128ELi64ELi64ELi8ES3_EELb1ELb0ELb0ELb1ELb0ELb0ELb0EEEvNS_16Flash_bwd_paramsE,@"STO_CUDA_ENTRY STV_DEFAULT"
_ZN5flash44flash_bwd_dq_dk_dv_loop_seqk_parallel_kernelI23Flash_bwd_kernel_traitsILi128ELi64ELi64ELi8ELi4ELi2ELi2ELb1ELb0EN7cutlass10bfloat16_tE19Flash_kernel_traitsILi128ELi64ELi64ELi8ES3_EELb1ELb0ELb0ELb1ELb0ELb0ELb0EEEvNS_16Flash_bwd_paramsE:
.text._ZN5flash44flash_bwd_dq_dk_dv_loop_seqk_parallel_kernelI23Flash_bwd_kernel_traitsILi128ELi64ELi64ELi8ELi4ELi2ELi2ELb1ELb0EN7cutlass10bfloat16_tE19Flash_kernel_traitsILi128ELi64ELi64ELi8ES3_EELb1ELb0ELb0ELb1ELb0ELb0ELb0EEEvNS_16Flash_bwd_paramsE:
        /* <DEDUP_REMOVED lines=20> */
[CC--:B------:R-:W-:Y:S01]  /*0140*/  LEA.HI R4, R0.reuse, R5.reuse, RZ, 0x4 ;  /* 0x0000000500047211 */ /* 0x0c0fe200078f20ff */
[----:B------:R-:W-:Y:S01]  /*0150*/  USHF.R.S32.HI UR6, URZ, 0x1f, UR6 ;  /* 0x0000001f3f067899 */ /* 0x000fe20008011406 */
        /* <DEDUP_REMOVED lines=17> */
[----:B------:R-:W-:Y:S01]  /*0270*/  UIADD3 UR6, UR4, 0xc000, URZ ;  /* 0x0000c00004067890 */ /* 0x000fe2000fffe03f */
[----:B------:R-:W-:Y:S01]  /*0280*/  LOP3.LUT R10, R3, 0xffffffe0, RZ, 0xc0, !PT ;  /* 0xffffffe0030a7812 */ /* 0x000fe200078ec0ff */
[----:B------:R-:W-:Y:S01]  /*0290*/  IMAD.SHL.U32 R220, R6, 0x8, RZ ;  /* 0x0000000806dc7824 */ /* 0x000fe200078e00ff */
[----:B------:R-:W-:Y:S01]  /*02a0*/  LOP3.LUT R0, R7, 0x7ffffffc, RZ, 0xc0, !PT ;  /* 0x7ffffffc07007812 */ /* 0x000fe200078ec0ff */
[----:B------:R-:W-:Y:S01]  /*02b0*/  IMAD.U32 R225, RZ, RZ, UR5 ;  /* 0x00000005ffe17e24 */ /* 0x000fe2000f8e00ff */
[----:B------:R-:W-:Y:S01]  /*02c0*/  SHF.R.S32.HI R215, RZ, 0x1f, R3 ;  /* 0x0000001fffd77819 */ /* 0x000fe20000011403 */
[----:B------:R-:W-:Y:S01]  /*02d0*/  IMAD.IADD R11, R5, 0x1, -R10 ;  /* 0x00000001050b7824 */ /* 0x000fe200078e0a0a */
[----:B------:R-:W-:Y:S01]  /*02e0*/  LEA.HI R3, R3, R2, RZ, 0x1 ;  /* 0x0000000203037211 */ /* 0x000fe200078f08ff */
[----:B------:R-:W-:Y:S01]  /*02f0*/  IMAD.IADD R5, R5, 0x1, -R0 ;  /* 0x0000000105057824 */ /* 0x000fe200078e0a00 */
[----:B------:R-:W-:Y:S01]  /*0300*/  LOP3.LUT R9, R9, 0x1c0, RZ, 0xc0, !PT ;  /* 0x000001c009097812 */ /* 0x000fe200078ec0ff */
[----:B------:R-:W-:Y:S01]  /*0310*/  IMAD.U32 R223, RZ, RZ, UR5 ;  /* 0x00000005ffdf7e24 */ /* 0x000fe2000f8e00ff */
[----:B------:R-:W-:Y:S01]  /*0320*/  SHF.R.S32.HI R0, RZ, 0x2, R7 ;  /* 0x00000002ff007819 */ /* 0x000fe20000011407 */
[----:B------:R-:W-:Y:S01]  /*0330*/  UIADD3 UR5, UR4, 0x10000, URZ ;  /* 0x0001000004057890 */ /* 0x000fe2000fffe03f */
[----:B------:R-:W-:Y:S01]  /*0340*/  SHF.R.S32.HI R17, RZ, 0x4, R4 ;  /* 0x00000004ff117819 */ /* 0x000fe20000011404 */
[----:B------:R-:W-:Y:S01]  /*0350*/  IMAD.U32 R224, RZ, RZ, UR8 ;  /* 0x00000008ffe07e24 */ /* 0x000fe2000f8e00ff */
        /* <DEDUP_REMOVED lines=88> */
[----:B------:R-:W-:Y:S01]  /*08e0*/  ULDC.64 UR6, c[0x0][0x208] ;  /* 0x0000820000067ab9 */ /* 0x000fe20000000a00 */
[----:B------:R-:W-:-:S02]  /*08f0*/  VIADD R230, R228, 0x40 ;  /* 0x00000040e4e67836 */ /* 0x000fc40000000000 */
[----:B------:R-:W-:Y:S02]  /*0900*/  IMAD R219, R215, 0x10, R6 ;  /* 0x00000010d7db7824 */ /* 0x000fe400078e0206 */
[----:B------:R-:W-:Y:S02]  /*0910*/  IMAD.IADD R0, R0, 0x1, R210 ;  /* 0x0000000100007824 */ /* 0x000fe400078e02d2 */
[----:B------:R-:W-:Y:S02]  /*0920*/  IMAD.IADD R231, R227, 0x1, R4 ;  /* 0x00000001e3e77824 */ /* 0x000fe400078e0204 */
[----:B------:R-:W-:Y:S02]  /*0930*/  @P2 VIADD R230, R228, 0xffffffc0 ;  /* 0xffffffc0e4e62836 */ /* 0x000fe40000000000 */
[----:B------:R-:W-:-:S07]  /*0940*/  IMAD.IADD R237, R4, 0x1, R229 ;  /* 0x0000000104ed7824 */ /* 0x000fce00078e02e5 */
.L_x_992:
[----:B-1----:R-:W1:Y:S01]  /*0950*/  S2UR UR5, SR_CTAID.Y ;  /* 0x00000000000579c3 */ /* 0x002e620000002600 */
[----:B------:R-:W-:Y:S01]  /*0960*/  ULDC.64 UR8, c[0x0][0x308] ;  /* 0x0000c20000087ab9 */ /* 0x000fe20000000a00 */
[----:B------:R-:W-:Y:S01]  /*0970*/  ULDC.64 UR10, c[0x0][0x300] ;  /* 0x0000c000000a7ab9 */ /* 0x000fe20000000a00 */
[----:B------:R-:W-:Y:S02]  /*0980*/  UISETP.NE.U32.AND UP3, UPT, UR8, URZ, UPT ;  /* 0x0000003f0800728c */ /* 0x000fe4000bf65070 */
[----:B------:R-:W-:Y:S02]  /*0990*/  UISETP.NE.U32.AND UP4, UPT, UR10, URZ, UPT ;  /* 0x0000003f0a00728c */ /* 0x000fe4000bf85070 */
[----:B------:R-:W-:Y:S02]  /*09a0*/  UISETP.NE.AND.EX UP3, UPT, UR9, URZ, UPT, UP3 ;  /* 0x0000003f0900728c */ /* 0x000fe4000bf65330 */
[----:B------:R-:W-:Y:S01]  /*09b0*/  UISETP.NE.AND.EX UP4, UPT, UR11, URZ, UPT, UP4 ;  /* 0x0000003f0b00728c */ /* 0x000fe2000bf85340 */
[----:B------:R-:W-:Y:S01]  /*09c0*/  ULDC.64 UR12, c[0x0][0x2f0] ;  /* 0x0000bc00000c7ab9 */ /* 0x000fe20000000a00 */
[----:B------:R-:W-:-:S02]  /*09d0*/  ULDC.U8 UR17, c[0x0][0x3c2] ;  /* 0x0000f08000117ab9 */ /* 0x000fc40000000000 */
[----:B------:R-:W-:Y:S02]  /*09e0*/  PLOP3.LUT P0, PT, PT, PT, UP3, 0x80, 0x0 ;  /* 0x000000000000781c */ /* 0x000fe40003f0f038 */
[----:B------:R-:W-:Y:S01]  /*09f0*/  PLOP3.LUT P1, PT, PT, PT, UP4, 0x80, 0x0 ;  /* 0x000000000000781c */ /* 0x000fe20003f2f048 */
[----:B-1----:R-:W-:Y:S02]  /*0a00*/  USHF.R.S32.HI UR49, URZ, 0x1f, UR5 ;  /* 0x0000001f3f317899 */ /* 0x002fe40008011405 */
[----:B------:R-:W-:Y:S02]  /*0a10*/  USHF.L.U32 UR16, UR5, 0x2, URZ ;  /* 0x0000000205107899 */ /* 0x000fe4000800063f */
[----:B------:R-:W-:Y:S02]  /*0a20*/  USHF.L.U64.HI UR5, UR5, 0x2, UR49 ;  /* 0x0000000205057899 */ /* 0x000fe40008010231 */
[----:B------:R-:W-:Y:S02]  /*0a30*/  @UP3 UIADD3 UR8, UP0, UR16, UR8, URZ ;  /* 0x0000000810083290 */ /* 0x000fe4000ff1e03f */
[----:B------:R-:W-:-:S02]  /*0a40*/  UIADD3 UR15, UP2, UR16, UR12, URZ ;  /* 0x0000000c100f7290 */ /* 0x000fc4000ff5e03f */
[----:B------:R-:W-:Y:S02]  /*0a50*/  @UP3 UIADD3.X UR9, UR5, UR9, URZ, UP0, !UPT ;  /* 0x0000000905093290 */ /* 0x000fe400087fe43f */
[----:B------:R-:W-:Y:S01]  /*0a60*/  UISETP.NE.U32.AND UP0, UPT, UR12, URZ, UPT ;  /* 0x0000003f0c00728c */ /* 0x000fe2000bf05070 */
[----:B--2---:R-:W-:Y:S01]  /*0a70*/  IMAD.U32 R14, RZ, RZ, UR8 ;  /* 0x00000008ff0e7e24 */ /* 0x004fe2000f8e00ff */
[----:B------:R-:W-:Y:S02]  /*0a80*/  @UP4 UIADD3 UR10, UP1, UR16, UR10, URZ ;  /* 0x0000000a100a4290 */ /* 0x000fe4000ff3e03f */
[----:B------:R-:W-:Y:S01]  /*0a90*/  UIADD3.X UR14, UR5, UR13, URZ, UP2, !UPT ;  /* 0x0000000d050e7290 */ /* 0x000fe200097fe43f */
[----:B------:R-:W-:Y:S01]  /*0aa0*/  IMAD.U32 R15, RZ, RZ, UR9 ;  /* 0x00000009ff0f7e24 */ /* 0x000fe2000f8e00ff */
[----:B------:R-:W-:Y:S02]  /*0ab0*/  UISETP.NE.AND.EX UP2, UPT, UR13, URZ, UPT, UP0 ;  /* 0x0000003f0d00728c */ /* 0x000fe4000bf45300 */
[----:B------:R-:W-:Y:S01]  /*0ac0*/  @UP4 UIADD3.X UR11, UR5, UR11, URZ, UP1, !UPT ;  /* 0x0000000b050b4290 */ /* 0x000fe20008ffe43f */
[----:B----4-:R-:W-:Y:S01]  /*0ad0*/  IMAD.U32 R6, RZ, RZ, UR10 ;  /* 0x0000000aff067e24 */ /* 0x010fe2000f8e00ff */
[----:B------:R-:W-:Y:S01]  /*0ae0*/  ULDC.64 UR12, c[0x0][0x2f8] ;  /* 0x0000be00000c7ab9 */ /* 0x000fe20000000a00 */
[----:B------:R-:W-:Y:S01]  /*0af0*/  UISETP.NE.AND UP1, UPT, UR17, URZ, UPT ;  /* 0x0000003f1100728c */ /* 0x000fe2000bf25270 */
[----:B---3--:R-:W2:Y:S01]  /*0b00*/  @P0 LDG.E R4, desc[UR6][R14.64] ;  /* 0x000000060e040981 */ /* 0x008ea2000c1e1900 */
[----:B------:R-:W-:Y:S01]  /*0b10*/  UISETP.EQ.U32.AND UP4, UPT, UR12, URZ, UPT ;  /* 0x0000003f0c00728c */ /* 0x000fe2000bf82070 */
[----:B------:R-:W-:Y:S01]  /*0b20*/  IMAD.U32 R7, RZ, RZ, UR11 ;  /* 0x0000000bff077e24 */ /* 0x000fe2000f8e00ff */
[----:B------:R-:W-:-:S02]  /*0b30*/  PLOP3.LUT P3, PT, PT, PT, UP2, 0x80, 0x0 ;  /* 0x000000000000781c */ /* 0x000fc40003f6f028 */
        /* <DEDUP_REMOVED lines=37> */
.L_x_946:
        /* <DEDUP_REMOVED lines=10> */
[----:B------:R-:W-:Y:S01]  /*0e30*/  UISETP.NE.AND UP0, UPT, UR60, -0x1, UPT ;  /* 0xffffffff3c00788c */ /* 0x000fe2000bf05270 */
[----:B------:R-:W-:-:S03]  /*0e40*/  ULDC UR50, c[0x0][0x2d4] ;  /* 0x0000b50000327ab9 */ /* 0x000fc60000000800 */
[----:B------:R-:W2:Y:S01]  /*0e50*/  S2UR UR54, SR_CTAID.Y ;  /* 0x00000000003679c3 */ /* 0x000ea20000002600 */
[----:B------:R-:W-:Y:S01]  /*0e60*/  ULDC.64 UR26, c[0x0][0x240] ;  /* 0x00009000001a7ab9 */ /* 0x000fe20000000a00 */
[----:B------:R-:W-:Y:S01]  /*0e70*/  USHF.R.S32.HI UR29, URZ, 0x1f, UR50 ;  /* 0x0000001f3f1d7899 */ /* 0x000fe20008011432 */
[----:B------:R-:W-:Y:S01]  /*0e80*/  ULDC.U8 UR25, c[0x0][0x480] ;  /* 0x0001200000197ab9 */ /* 0x000fe20000000000 */
[----:B------:R-:W-:Y:S01]  /*0e90*/  ULDC.U8 UR24, c[0x0][0x3d8] ;  /* 0x0000f60000187ab9 */ /* 0x000fe20000000000 */
[----:B------:R-:W-:-:S03]  /*0ea0*/  UIMAD.WIDE.U32 UR14, UR18, UR26, URZ ;  /* 0x0000001a120e72a5 */ /* 0x000fc6000f8e003f */
[----:B------:R-:W3:Y:S01]  /*0eb0*/  S2UR UR5, SR_CTAID.X ;  /* 0x00000000000579c3 */ /* 0x000ee20000002500 */
[----:B------:R-:W-:Y:S02]  /*0ec0*/  UISETP.NE.AND UP4, UPT, UR25, URZ, UPT ;  /* 0x0000003f1900728c */ /* 0x000fe4000bf85270 */
[----:B------:R-:W-:Y:S01]  /*0ed0*/  UISETP.NE.AND UP3, UPT, UR24, URZ, UPT ;  /* 0x0000003f1800728c */ /* 0x000fe2000bf65270 */
[----:B------:R-:W-:Y:S02]  /*0ee0*/  ULDC UR52, c[0x0][0x2dc] ;  /* 0x0000b70000347ab9 */ /* 0x000fe40000000800 */
[----:B------:R-:W-:Y:S01]  /*0ef0*/  @UP0 ULDC.64 UR24, c[0x0][0x248] ;  /* 0x0000920000180ab9 */ /* 0x000fe20000000a00 */
[----:B------:R-:W-:Y:S01]  /*0f00*/  ULDC UR51, c[0x0][0x270] ;  /* 0x00009c0000337ab9 */ /* 0x000fe20000000800 */
[----:B-1----:R-:W-:Y:S01]  /*0f10*/  IABS R7, R4 ;  /* 0x0000000400077213 */ /* 0x002fe20000000000 */
[----:B------:R-:W-:Y:S01]  /*0f20*/  S2UR UR53, SR_CTAID.Z ;  /* 0x00000000003579c3 */ /* 0x000fe20000002700 */
[----:B------:R-:W-:Y:S01]  /*0f30*/  UIMAD UR21, UR18, UR27, URZ ;  /* 0x0000001b121572a4 */ /* 0x000fe2000f8e023f */
[----:B------:R-:W-:Y:S01]  /*0f40*/  ISETP.NE.AND P3, PT, R4, RZ, PT ;  /* 0x000000ff0400720c */ /* 0x000fe20003f65270 */
[----:B------:R-:W1:Y:S01]  /*0f50*/  I2F.RP R8, R7 ;  /* 0x0000000700087306 */ /* 0x000e620000209400 */
[----:B------:R-:W-:Y:S01]  /*0f60*/  ULDC UR46, c[0x0][0x2c4] ;  /* 0x0000b100002e7ab9 */ /* 0x000fe20000000800 */
[----:B------:R-:W-:-:S02]  /*0f70*/  @UP0 UIADD3 UR23, UR58, UR60, URZ ;  /* 0x0000003c3a170290 */ /* 0x000fc4000fffe03f */
[----:B--2---:R-:W-:Y:S01]  /*0f80*/  UIMAD.WIDE.U32 UR16, UR54, UR10, URZ ;  /* 0x0000000a361072a5 */ /* 0x004fe2000f8e003f */
        /* <DEDUP_REMOVED lines=8> */
[----:B------:R-:W-:Y:S01]  /*1010*/  @!UP1 UIMAD UR5, UR49, UR10, URZ ;  /* 0x0000000a310592a4 */ /* 0x000fe2000f8e023f */
[----:B------:R-:W-:Y:S01]  /*1020*/  @UP1 ULDC.64 UR12, c[0x0][0x420] ;  /* 0x00010800000c1ab9 */ /* 0x000fe20000000a00 */
[----:B------:R-:W-:Y:S02]  /*1030*/  UIADD3 UR42, UR17, UR22, URZ ;  /* 0x00000016112a7290 */ /* 0x000fe4000fffe03f */
[----:B------:R-:W-:Y:S02]  /*1040*/  @!UP1 UIMAD UR33, UR54, UR11, UR5 ;  /* 0x0000000b362192a4 */ /* 0x000fe4000f8e0205 */
[----:B------:R-:W-:Y:S02]  /*1050*/  UIADD3 UR5, UR34, 0x3f, URZ ;  /* 0x0000003f22057890 */ /* 0x000fe4000fffe03f */
[----:B------:R-:W-:Y:S02]  /*1060*/  @UP1 UIMAD.WIDE.U32 UR38, UR18, UR12, URZ ;  /* 0x0000000c122612a5 */ /* 0x000fe4000f8e003f */
[----:B--2---:R-:W-:-:S02]  /*1070*/  USHF.L.U32 UR8, UR8, 0x7, URZ ;  /* 0x0000000708087899 */ /* 0x004fc4000800063f */
[----:B------:R-:W-:Y:S01]  /*1080*/  USHF.R.S32.HI UR20, URZ, 0x1f, UR5 ;  /* 0x0000001f3f147899 */ /* 0x000fe20008011405 */
[----:B-1----:R-:W-:Y:S01]  /*1090*/  VIADD R8, R8, 0xffffffe ;  /* 0x0ffffffe08087836 */ /* 0x002fe20000000000 */
[----:B------:R-:W-:Y:S02]  /*10a0*/  USEL UR35, UR8, URZ, UP2 ;  /* 0x0000003f08237287 */ /* 0x000fe40009000000 */
[----:B------:R-:W-:Y:S01]  /*10b0*/  @UP0 UIADD3 UR8, UR58, UR60, URZ ;  /* 0x0000003c3a080290 */ /* 0x000fe2000fffe03f */
[----:B------:R-:W1:Y:S01]  /*10c0*/  F2I.FTZ.U32.TRUNC.NTZ R9, R8 ;  /* 0x0000000800097305 */ /* 0x000e62000021f000 */
[----:B------:R-:W-:Y:S02]  /*10d0*/  ULEA.HI UR41, UR20, UR5, URZ, 0x6 ;  /* 0x0000000514297291 */ /* 0x000fe4000f8f303f */
[----:B------:R-:W-:Y:S02]  /*10e0*/  UIMAD UR5, UR29, UR54, URZ ;  /* 0x000000361d0572a4 */ /* 0x000fe4000f8e023f */
[----:B------:R-:W-:-:S02]  /*10f0*/  @UP0 UIMAD.WIDE.U32 UR16, UR8, UR24, URZ ;  /* 0x00000018081002a5 */ /* 0x000fc4000f8e003f */
[----:B------:R-:W-:Y:S02]  /*1100*/  @UP1 UIMAD UR43, UR18, UR13, UR39 ;  /* 0x0000000d122b12a4 */ /* 0x000fe4000f8e0227 */
[----:B------:R-:W-:Y:S02]  /*1110*/  @!UP1 UIMAD.WIDE.U32 UR36, UR54, UR10, URZ ;  /* 0x0000000a362492a5 */ /* 0x000fe4000f8e003f */
[----:B------:R-:W-:Y:S02]  /*1120*/  @UP0 UIMAD UR8, UR8, UR25, URZ ;  /* 0x00000019080802a4 */ /* 0x000fe4000f8e023f */
[----:B------:R-:W-:Y:S01]  /*1130*/  UIMAD.WIDE UR10, UR52, UR51, URZ ;  /* 0x00000033340a72a5 */ /* 0x000fe2000f8e023f */
[----:B-1----:R-:W-:Y:S01]  /*1140*/  IMAD.MOV R5, RZ, RZ, -R9 ;  /* 0x000000ffff057224 */ /* 0x002fe200078e0a09 */
[----:B------:R-:W-:Y:S01]  /*1150*/  UIMAD.WIDE.U32 UR12, UR54, UR50, URZ ;  /* 0x00000032360c72a5 */ /* 0x000fe2000f8e003f */
[----:B------:R-:W-:Y:S01]  /*1160*/  IMAD.MOV.U32 R8, RZ, RZ, RZ ;  /* 0x000000ffff087224 */ /* 0x000fe200078e00ff */
[----:B------:R-:W-:Y:S01]  /*1170*/  UIMAD UR5, UR49, UR50, UR5 ;  /* 0x00000032310572a4 */ /* 0x000fe2000f8e0205 */
[----:B------:R-:W-:Y:S01]  /*1180*/  IMAD R6, R5, R7, RZ ;  /* 0x0000000705067224 */ /* 0x000fe200078e02ff */
[----:B------:R-:W-:Y:S01]  /*1190*/  IABS R5, UR53 ;  /* 0x0000003500057c13 */ /* 0x000fe20008000000 */
[----:B------:R-:W-:-:S02]  /*11a0*/  @UP0 UIADD3 UR31, UR17, UR8, URZ ;  /* 0x00000008111f0290 */ /* 0x000fc4000fffe03f */
[----:B------:R-:W-:Y:S01]  /*11b0*/  IMAD.HI.U32 R6, R9, R6, R8 ;  /* 0x0000000609067227 */ /* 0x000fe200078e0008 */
[----:B------:R-:W-:Y:S02]  /*11c0*/  UIMAD UR8, UR11, UR12, URZ ;  /* 0x0000000c0b0872a4 */ /* 0x000fe4000f8e023f */
[----:B------:R-:W-:Y:S02]  /*11d0*/  UIADD3 UR5, UR13, UR5, URZ ;  /* 0x000000050d057290 */ /* 0x000fe4000fffe03f */
[----:B------:R-:W-:Y:S01]  /*11e0*/  @UP1 UIADD3 UR42, UR15, UR21, URZ ;  /* 0x000000150f2a1290 */ /* 0x000fe2000fffe03f */
[----:B------:R-:W-:Y:S01]  /*11f0*/  IMAD.HI.U32 R15, R6, R5, RZ ;  /* 0x00000005060f7227 */ /* 0x000fe200078e00ff */
[----:B------:R-:W-:Y:S01]  /*1200*/  UIMAD.WIDE.U32 UR14, UR10, UR12, URZ ;  /* 0x0000000c0a0e72a5 */ /* 0x000fe2000f8e003f */
[----:B------:R-:W-:Y:S02]  /*1210*/  @UP0 UMOV UR29, UR16 ;  /* 0x00000010001d0c82 */ /* 0x000fe40008000000 */
[----:B------:R-:W-:Y:S01]  /*1220*/  IMAD.MOV R6, RZ, RZ, -R15 ;  /* 0x000000ffff067224 */ /* 0x000fe200078e0a0f */
[----:B------:R-:W-:-:S02]  /*1230*/  UIMAD UR5, UR10, UR5, UR8 ;  /* 0x000000050a0572a4 */ /* 0x000fc4000f8e0208 */
[----:B------:R-:W-:Y:S01]  /*1240*/  UIMAD.WIDE.U32 UR12, UR10, UR18, URZ ;  /* 0x000000120a0c72a5 */ /* 0x000fe2000f8e003f */
[C---:B------:R-:W-:Y:S01]  /*1250*/  IMAD R6, R7.reuse, R6, R5 ;  /* 0x0000000607067224 */ /* 0x040fe200078e0205 */
[----:B------:R-:W-:Y:S01]  /*1260*/  @UP3 UIMAD UR16, UR54, UR46, URZ ;  /* 0x0000002e361032a4 */ /* 0x000fe2000f8e023f */
[----:B------:R-:W-:Y:S01]  /*1270*/  LOP3.LUT R5, R4, UR53, RZ, 0x3c, !PT ;  /* 0x0000003504057c12 */ /* 0x000fe2000f8e3cff */
[----:B------:R-:W-:Y:S02]  /*1280*/  ULOP3.LUT UR8, UR41, 0xffffffc0, URZ, 0xc0, !UPT ;  /* 0xffffffc029087892 */ /* 0x000fe4000f8ec03f */
[----:B------:R-:W-:Y:S01]  /*1290*/  ISETP.GT.U32.AND P1, PT, R7, R6, PT ;  /* 0x000000060700720c */ /* 0x000fe20003f24070 */
[----:B------:R-:W-:Y:S01]  /*12a0*/  UIADD3 UR40, UR15, UR5, URZ ;  /* 0x000000050f287290 */ /* 0x000fe2000fffe03f */
[----:B------:R-:W-:Y:S01]  /*12b0*/  ISETP.GE.AND P2, PT, R5, RZ, PT ;  /* 0x000000ff0500720c */ /* 0x000fe20003f46270 */
[----:B------:R-:W-:Y:S02]  /*12c0*/  USHF.L.U64.HI UR19, UR54, 0x7, UR49 ;  /* 0x0000000736137899 */ /* 0x000fe40008010231 */
[----:B------:R-:W-:-:S02]  /*12d0*/  USEL UR47, UR14, UR12, !UP1 ;  /* 0x0000000c0e2f7287 */ /* 0x000fc4000c800000 */
[----:B------:R-:W-:Y:S02]  /*12e0*/  @UP3 USEL UR5, UR16, UR18, !UP1 ;  /* 0x0000001210053287 */ /* 0x000fe4000c800000 */
[----:B------:R-:W-:Y:S01]  /*12f0*/  UIADD3 UR14, UR8, -0x40, URZ ;  /* 0xffffffc0080e7890 */ /* 0x000fe2000fffe03f */
[----:B------:R-:W-:Y:S01]  /*1300*/  @UP3 ULDC UR17, c[0x0][0x2e4] ;  /* 0x0000b90000113ab9 */ /* 0x000fe20000000800 */
[----:B------:R-:W-:Y:S02]  /*1310*/  USEL UR19, UR19, URZ, UP2 ;  /* 0x0000003f13137287 */ /* 0x000fe40009000000 */
[-C--:B------:R-:W-:Y:S01]  /*1320*/  @!P1 IADD3 R6, R6, -R7.reuse, RZ ;  /* 0x8000000706069210 */ /* 0x080fe20007ffe0ff */
[----:B------:R-:W-:Y:S01]  /*1330*/  @!UP3 UIMAD UR12, UR54, UR51, UR53 ;  /* 0x00000033360cb2a4 */ /* 0x000fe2000f8e0235 */
[----:B------:R-:W-:Y:S01]  /*1340*/  @!P1 VIADD R15, R15, 0x1 ;  /* 0x000000010f0f9836 */ /* 0x000fe20000000000 */
[----:B------:R-:W-:Y:S01]  /*1350*/  @UP3 UIMAD UR22, UR53, UR17, UR5 ;  /* 0x00000011351632a4 */ /* 0x000fe2000f8e0205 */
[----:B------:R-:W-:Y:S01]  /*1360*/  ISETP.GE.U32.AND P0, PT, R6, R7, PT ;  /* 0x000000070600720c */ /* 0x000fe20003f06070 */
[----:B------:R-:W-:Y:S01]  /*1370*/  USHF.R.S32.HI UR15, URZ, 0x1f, UR14 ;  /* 0x0000001f3f0f7899 */ /* 0x000fe2000801140e */
[----:B------:R-:W-:Y:S01]  /*1380*/  PLOP3.LUT P1, PT, PT, PT, UP0, 0x80, 0x0 ;  /* 0x000000000000781c */ /* 0x000fe20003f2f008 */
[----:B------:R-:W-:-:S02]  /*1390*/  UIADD3 UR5, UP2, UR14, UR35, URZ ;  /* 0x000000230e057290 */ /* 0x000fc4000ff5e03f */
[----:B------:R-:W-:Y:S02]  /*13a0*/  @!UP3 UIMAD UR22, UR12, UR46, URZ ;  /* 0x0000002e0c16b2a4 */ /* 0x000fe4000f8e023f */
[----:B------:R-:W-:Y:S02]  /*13b0*/  UIMAD UR8, UR11, UR18, URZ ;  /* 0x000000120b0872a4 */ /* 0x000fe4000f8e023f */
[----:B------:R-:W-:Y:S02]  /*13c0*/  UIADD3.X UR12, UR15, UR19, URZ, UP2, !UPT ;  /* 0x000000130f0c7290 */ /* 0x000fe400097fe43f */
[----:B------:R-:W-:Y:S01]  /*13d0*/  UIMAD UR11, UR11, UR5, URZ ;  /* 0x000000050b0b72a4 */ /* 0x000fe2000f8e023f */
        /* <DEDUP_REMOVED lines=11> */
[----:B------:R-:W-:Y:S02]  /*1490*/  @!UP1 UIADD3 UR43, UR37, UR33, URZ ;  /* 0x00000021252b9290 */ /* 0x000fe4000fffe03f */
[----:B------:R-:W-:Y:S02]  /*14a0*/  USHF.R.S32.HI UR32, URZ, 0x1f, UR28 ;  /* 0x0000001f3f207899 */ /* 0x000fe4000801141c */
[----:B------:R-:W-:-:S02]  /*14b0*/  USHF.R.S32.HI UR46, URZ, 0x1f, UR44 ;  /* 0x0000001f3f2e7899 */ /* 0x000fc4000801142c */
[----:B------:R-:W-:Y:S02]  /*14c0*/  USEL UR35, UR30, URZ, UP4 ;  /* 0x0000003f1e237287 */ /* 0x000fe4000a000000 */
[----:B------:R-:W-:Y:S02]  /*14d0*/  @UP0 UIADD3 UR33, UR11, UR8, URZ ;  /* 0x000000080b210290 */ /* 0x000fe4000fffe03f */
[----:B------:R-:W-:Y:S02]  /*14e0*/  USEL UR45, UR45, URZ, UP4 ;  /* 0x0000003f2d2d7287 */ /* 0x000fe4000a000000 */
[----:B------:R-:W-:Y:S01]  /*14f0*/  UIADD3 UR19, UR17, UR5, URZ ;  /* 0x0000000511137290 */ /* 0x000fe2000fffe03f */
[----:B------:R-:W-:Y:S01]  /*1500*/  @UP0 UMOV UR23, UR10 ;  /* 0x0000000a00170c82 */ /* 0x000fe20008000000 */
[----:B------:R-:W-:Y:S10]  /*1510*/  @P1 BRA `(.L_x_948) ;  /* 0x0000000000341947 */ /* 0x000ff40003800000 */
[----:B------:R-:W1:Y:S01]  /*1520*/  S2UR UR8, SR_CTAID.Y ;  /* 0x00000000000879c3 */ /* 0x000e620000002600 */
        /* <DEDUP_REMOVED lines=8> */
[----:B-1----:R-:W-:Y:S02]  /*15b0*/  UIMAD.WIDE.U32 UR10, UR8, UR12, UR10 ;  /* 0x0000000c080a72a5 */ /* 0x002fe4000f8e000a */
[----:B------:R-:W-:-:S04]  /*15c0*/  UIMAD UR5, UR8, UR13, UR5 ;  /* 0x0000000d080572a4 */ /* 0x000fc8000f8e0205 */
[----:B------:R-:W-:Y:S01]  /*15d0*/  UIADD3 UR31, UR11, UR5, URZ ;  /* 0x000000050b1f7290 */ /* 0x000fe2000fffe03f */
[----:B------:R-:W-:-:S11]  /*15e0*/  UMOV UR29, UR10 ;  /* 0x0000000a001d7c82 */ /* 0x000fd60008000000 */
.L_x_948:
[----:B------:R-:W-:Y:S05]  /*15f0*/  @P1 BRA `(.L_x_949) ;  /* 0x0000000000341947 */ /* 0x000fea0003800000 */
        /* <DEDUP_REMOVED lines=13> */
.L_x_949:
        /* <DEDUP_REMOVED lines=13> */
.L_x_950:
[----:B------:R-:W-:Y:S08]  /*17a0*/  S2UR UR10, SR_CTAID.Z ;  /* 0x00000000000a79c3 */ /* 0x000ff00000002700 */
[----:B------:R-:W1:Y:S02]  /*17b0*/  S2UR UR8, SR_CTAID.Y ;  /* 0x00000000000879c3 */ /* 0x000e640000002600 */
[----:B-1----:R-:W-:-:S04]  /*17c0*/  UIMAD UR8, UR8, UR51, UR10 ;  /* 0x00000033080872a4 */ /* 0x002fc8000f8e020a */
[----:B------:R-:W-:-:S12]  /*17d0*/  UIMAD UR8, UR8, UR50, URZ ;  /* 0x00000032080872a4 */ /* 0x000fd8000f8e023f */
.L_x_951:
[----:B------:R-:W1:Y:S01]  /*17e0*/  S2R R10, SR_TID.X ;  /* 0x00000000000a7919 */ /* 0x000e620000002100 */
[----:B------:R-:W2:Y:S01]  /*17f0*/  S2UR UR18, SR_CTAID.Z ;  /* 0x00000000001279c3 */ /* 0x000ea20000002700 */
[----:B------:R-:W-:Y:S01]  /*1800*/  SHF.R.S32.HI R221, RZ, 0x1f, R220 ;  /* 0x0000001fffdd7819 */ /* 0x000fe200000114dc */
[----:B------:R-:W-:Y:S01]  /*1810*/  UIMAD UR38, UR52, UR51, URZ ;  /* 0x00000033342672a4 */ /* 0x000fe2000f8e023f */
[----:B------:R-:W-:Y:S01]  /*1820*/  IADD3 R20, P0, R220, UR5, RZ ;  /* 0x00000005dc147c10 */ /* 0x000fe2000ff1e0ff */
[----:B------:R-:W-:Y:S01]  /*1830*/  ULDC.64 UR10, c[0x0][0x428] ;  /* 0x00010a00000a7ab9 */ /* 0x000fe20000000a00 */
[----:B------:R-:W-:Y:S01]  /*1840*/  UIADD3 UR30, UR14, UR8, URZ ;  /* 0x000000080e1e7290 */ /* 0x000fe2000fffe03f */
[----:B------:R-:W-:Y:S01]  /*1850*/  IMAD.U32 R22, RZ, RZ, UR10 ;  /* 0x0000000aff167e24 */ /* 0x000fe2000f8e00ff */
[----:B------:R-:W-:Y:S01]  /*1860*/  IADD3.X R21, R221, UR43, RZ, P0, !PT ;  /* 0x0000002bdd157c10 */ /* 0x000fe200087fe4ff */
[----:B------:R-:W3:Y:S01]  /*1870*/  LDC.64 R4, c[0x0][0x420] ;  /* 0x00010800ff047b82 */ /* 0x000ee20000000a00 */
[----:B------:R-:W-:Y:S01]  /*1880*/  USHF.L.U32 UR5, UR38, 0x6, URZ ;  /* 0x0000000626057899 */ /* 0x000fe2000800063f */
[----:B------:R-:W-:Y:S01]  /*1890*/  BSSY B1, `(.L_x_947) ;  /* 0x0000736000017945 */ /* 0x000fe20003800000 */
[----:B------:R-:W-:Y:S01]  /*18a0*/  UIADD3 UR22, UR14, UR22, URZ ;  /* 0x000000160e167290 */ /* 0x000fe2000fffe03f */
[----:B------:R-:W-:Y:S01]  /*18b0*/  ULDC.64 UR12, c[0x0][0x258] ;  /* 0x00009600000c7ab9 */ /* 0x000fe20000000a00 */
[----:B------:R-:W-:Y:S01]  /*18c0*/  ULDC.64 UR36, c[0x0][0x2b0] ;  /* 0x0000ac0000247ab9 */ /* 0x000fe20000000a00 */
[----:B------:R-:W-:Y:S01]  /*18d0*/  ULDC.64 UR54, c[0x0][0x478] ;  /* 0x00011e0000367ab9 */ /* 0x000fe20000000a00 */
[----:B--2---:R-:W-:Y:S01]  /*18e0*/  USHF.R.S32.HI UR39, URZ, 0x1f, UR18 ;  /* 0x0000001f3f277899 */ /* 0x004fe20008011412 */
[----:B------:R-:W2:Y:S03]  /*18f0*/  S2UR UR18, SR_CTAID.Z ;  /* 0x00000000001279c3 */ /* 0x000ea60000002700 */
[----:B------:R-:W-:-:S02]  /*1900*/  UIMAD UR8, UR39, UR10, URZ ;  /* 0x0000000a270872a4 */ /* 0x000fc4000f8e023f */
[----:B------:R-:W-:Y:S01]  /*1910*/  UIADD3 UR10, UP1, UP0, UR16, UR5, UR44 ;  /* 0x00000005100a7290 */ /* 0x000fe2000f83e02c */
[----:B-1----:R-:W-:Y:S01]  /*1920*/  SHF.R.S32.HI R9, RZ, 0x1f, R10 ;  /* 0x0000001fff097819 */ /* 0x002fe2000001140a */
[C---:B---3--:R-:W-:Y:S01]  /*1930*/  IMAD R18, R4.reuse, UR15, RZ ;  /* 0x0000000f04127c24 */ /* 0x048fe2000f8e02ff */
[----:B------:R-:W-:Y:S01]  /*1940*/  ULDC.64 UR16, c[0x0][0x210] ;  /* 0x0000840000107ab9 */ /* 0x000fe20000000a00 */
[----:B------:R-:W-:Y:S01]  /*1950*/  IMAD.WIDE.U32 R20, R4, UR14, R20 ;  /* 0x0000000e04147c25 */ /* 0x000fe2000f8e0014 */
[CC--:B------:R-:W-:Y:S02]  /*1960*/  LEA.HI R8, R9.reuse, R10.reuse, RZ, 0x3 ;  /* 0x0000000a09087211 */ /* 0x0c0fe400078f18ff */
[----:B------:R-:W-:Y:S01]  /*1970*/  LEA.HI R7, R9, R10, RZ, 0x5 ;  /* 0x0000000a09077211 */ /* 0x000fe200078f28ff */
[----:B------:R-:W-:Y:S01]  /*1980*/  IMAD R18, R5, UR14, R18 ;  /* 0x0000000e05127c24 */ /* 0x000fe2000f8e0212 */
[----:B------:R-:W-:Y:S02]  /*1990*/  SHF.R.S32.HI R12, RZ, 0x3, R8 ;  /* 0x00000003ff0c7819 */ /* 0x000fe40000011408 */
[----:B------:R-:W-:Y:S01]  /*19a0*/  LOP3.LUT R13, R7, 0xffffffe0, RZ, 0xc0, !PT ;  /* 0xffffffe0070d7812 */ /* 0x000fe200078ec0ff */
[----:B------:R-:W-:Y:S01]  /*19b0*/  IMAD.IADD R19, R21, 0x1, R18 ;  /* 0x0000000115137824 */ /* 0x000fe200078e0212 */
[----:B------:R-:W-:Y:S01]  /*19c0*/  SHF.R.S32.HI R11, RZ, 0x1f, R12 ;  /* 0x0000001fff0b7819 */ /* 0x000fe2000001140c */
[----:B------:R-:W-:Y:S01]  /*19d0*/  IMAD.MOV.U32 R18, RZ, RZ, R20 ;  /* 0x000000ffff127224 */ /* 0x000fe200078e0014 */
[----:B------:R-:W-:Y:S01]  /*19e0*/  IADD3 R17, P1, R12, UR14, RZ ;  /* 0x0000000e0c117c10 */ /* 0x000fe2000ff3e0ff */
[----:B------:R-:W-:Y:S01]  /*19f0*/  IMAD.IADD R250, R10, 0x1, -R13 ;  /* 0x000000010afa7824 */ /* 0x000fe200078e0a0d */
[----:B------:R-:W-:-:S02]  /*1a00*/  SHF.R.S32.HI R7, RZ, 0x5, R7 ;  /* 0x00000005ff077819 */ /* 0x000fc40000011407 */
[----:B------:R-:W-:Y:S01]  /*1a10*/  IADD3.X R6, R11, UR15, RZ, P1, !PT ;  /* 0x0000000f0b067c10 */ /* 0x000fe20008ffe4ff */
[----:B--2---:R-:W-:Y:S01]  /*1a20*/  UIMAD UR14, UR18, UR11, UR8 ;  /* 0x0000000b120e72a4 */ /* 0x004fe2000f8e0208 */
[----:B------:R-:W-:Y:S01]  /*1a30*/  IMAD.WIDE.U32 R22, R22, UR18, R18 ;  /* 0x0000001216167c25 */ /* 0x000fe2000f8e0012 */
[----:B------:R-:W-:Y:S02]  /*1a40*/  USHF.R.S32.HI UR11, URZ, 0x1f, UR5 ;  /* 0x0000001f3f0b7899 */ /* 0x000fe40008011405 */
[----:B------:R-:W-:Y:S01]  /*1a50*/  UIMAD UR8, UR39, UR12, URZ ;  /* 0x0000000c270872a4 */ /* 0x000fe2000f8e023f */
[----:B------:R-:W-:Y:S01]  /*1a60*/  IMAD R6, R6, UR26, RZ ;  /* 0x0000001a06067c24 */ /* 0x000fe2000f8e02ff */
[----:B------:R-:W-:Y:S01]  /*1a70*/  UIADD3.X UR5, UR19, UR11, UR46, UP1, UP0 ;  /* 0x0000000b13057290 */ /* 0x000fe20008fe042e */
[----:B------:R-:W-:Y:S01]  /*1a80*/  IMAD.U32 R18, RZ, RZ, UR12 ;  /* 0x0000000cff127e24 */ /* 0x000fe2000f8e00ff */
[----:B------:R-:W-:Y:S01]  /*1a90*/  UIADD3 UR10, UP1, UP0, UR35, UR10, UR47 ;  /* 0x0000000a230a7290 */ /* 0x000fe2000f83e02f */
[C---:B------:R-:W-:Y:S01]  /*1aa0*/  IMAD R6, R17.reuse, UR27, R6 ;  /* 0x0000001b11067c24 */ /* 0x040fe2000f8e0206 */
[----:B------:R-:W-:Y:S01]  /*1ab0*/  UIMAD UR8, UR18, UR13, UR8 ;  /* 0x0000000d120872a4 */ /* 0x000fe2000f8e0208 */
[----:B------:R-:W-:Y:S01]  /*1ac0*/  IMAD.WIDE.U32 R16, R17, UR26, R220 ;  /* 0x0000001a11107c25 */ /* 0x000fe2000f8e00dc */
[----:B------:R-:W-:-:S02]  /*1ad0*/  UIADD3.X UR5, UR45, UR5, UR40, UP1, UP0 ;  /* 0x000000052d057290 */ /* 0x000fc40008fe0428 */
[----:B------:R-:W-:Y:S01]  /*1ae0*/  UISETP.GE.AND UP0, UPT, UR34, 0x1, UPT ;  /* 0x000000012200788c */ /* 0x000fe2000bf06270 */
[----:B------:R-:W-:Y:S01]  /*1af0*/  VIADD R23, R23, UR14 ;  /* 0x0000000e17177c36 */ /* 0x000fe20008000000 */
[----:B------:R-:W-:Y:S01]  /*1b00*/  IADD3 R16, P0, R16, UR48, RZ ;  /* 0x0000003010107c10 */ /* 0x000fe2000ff1e0ff */
[----:B------:R-:W-:Y:S01]  /*1b10*/  ULEA.HI.SX32 UR15, UR41, 0xffffffff, 0x1a ;  /* 0xffffffff290f7891 */ /* 0x000fe2000f8fd23f */
[-C--:B------:R-:W-:Y:S02]  /*1b20*/  IMAD.WIDE.U32 R22, R12, R4.reuse, R22 ;  /* 0x000000040c167225 */ /* 0x080fe400078e0016 */
[----:B------:R-:W-:Y:S01]  /*1b30*/  IADD3.X R17, R17, UR42, R6, P0, !PT ;  /* 0x0000002a11117c10 */ /* 0x000fe200087fe406 */
[----:B------:R-:W-:Y:S01]  /*1b40*/  UIMAD.WIDE UR12, UR30, 0x4, UR54 ;  /* 0x000000041e0c78a5 */ /* 0x000fe2000f8e0236 */
[----:B------:R-:W-:Y:S02]  /*1b50*/  IMAD R6, R7, UR38, R250 ;  /* 0x0000002607067c24 */ /* 0x000fe4000f8e02fa */
[----:B------:R-:W-:-:S02]  /*1b60*/  IMAD R7, R11, R4, RZ ;  /* 0x000000040b077224 */ /* 0x000fc400078e02ff */
[----:B------:R-:W-:Y:S01]  /*1b70*/  IMAD.WIDE.U32 R18, R18, UR18, R16 ;  /* 0x0000001212127c25 */ /* 0x000fe2000f8e0010 */
[----:B------:R-:W-:Y:S01]  /*1b80*/  IADD3 R13, P0, R6, UR10, RZ ;  /* 0x0000000a060d7c10 */ /* 0x000fe2000ff1e0ff */
[----:B------:R-:W-:Y:S01]  /*1b90*/  ULDC.64 UR10, c[0x0][0x400] ;  /* 0x00010000000a7ab9 */ /* 0x000fe20000000a00 */
[----:B------:R-:W-:Y:S01]  /*1ba0*/  ULDC.64 UR18, c[0x0][0x3e0] ;  /* 0x0000f80000127ab9 */ /* 0x000fe20000000a00 */
[----:B------:R-:W-:Y:S01]  /*1bb0*/  IMAD R7, R12, R5, R7 ;  /* 0x000000050c077224 */ /* 0x000fe200078e0207 */
[----:B------:R-:W-:Y:S02]  /*1bc0*/  LEA.HI.X.SX32 R6, R6, UR5, 0x1, P0 ;  /* 0x0000000506067c11 */ /* 0x000fe400080f0eff */
[----:B------:R-:W-:Y:S01]  /*1bd0*/  LEA R244, P0, R13, UR10, 0x2 ;  /* 0x0000000a0df47c11 */ /* 0x000fe2000f8010ff */
[----:B------:R-:W-:Y:S01]  /*1be0*/  IMAD.IADD R16, R23, 0x1, R7 ;  /* 0x0000000117107824 */ /* 0x000fe200078e0207 */
[----:B------:R-:W-:Y:S02]  /*1bf0*/  LEA R246, P1, R22, UR18, 0x1 ;  /* 0x0000001216f67c11 */ /* 0x000fe4000f8208ff */
[----:B------:R-:W-:Y:S01]  /*1c00*/  LEA.HI.X R245, R13, UR11, R6, 0x2, P0 ;  /* 0x0000000b0df57c11 */ /* 0x000fe200080f1406 */
[----:B------:R-:W-:Y:S01]  /*1c10*/  VIADD R13, R19, UR8 ;  /* 0x00000008130d7c36 */ /* 0x000fe20008000000 */
[----:B------:R-:W-:Y:S01]  /*1c20*/  PLOP3.LUT P0, PT, PT, PT, UP0, 0x80, 0x0 ;  /* 0x000000000000781c */ /* 0x000fe20003f0f008 */
[----:B------:R-:W-:Y:S01]  /*1c30*/  UIMAD.WIDE UR10, UR22, 0x4, UR36 ;  /* 0x00000004160a78a5 */ /* 0x000fe2000f8e0224 */
[----:B------:R-:W-:-:S02]  /*1c40*/  LEA R248, P2, R18, UR16, 0x1 ;  /* 0x0000001012f87c11 */ /* 0x000fc4000f8408ff */
[----:B------:R-:W-:Y:S02]  /*1c50*/  LEA.HI.X R247, R22, UR19, R16, 0x1, P1 ;  /* 0x0000001316f77c11 */ /* 0x000fe400088f0c10 */
[----:B------:R-:W-:-:S07]  /*1c60*/  LEA.HI.X R249, R18, UR17, R13, 0x1, P2 ;  /* 0x0000001112f97c11 */ /* 0x000fce00090f0c0d */
[----:B------:R-:W-:Y:S05]  /*1c70*/  @!P0 BRA `(.L_x_952) ;  /* 0x00000064006c8947 */ /* 0x000fea0003800000 */
[----:B------:R-:W-:Y:S01]  /*1c80*/  PLOP3.LUT P3, PT, PT, PT, UP4, 0x80, 0x0 ;  /* 0x000000000000781c */ /* 0x000fe20003f6f048 */
[----:B------:R-:W-:Y:S01]  /*1c90*/  UIMAD UR5, UR32, UR20, URZ ;  /* 0x00000014200572a4 */ /* 0x000fe2000f8e023f */
[----:B------:R-:W-:Y:S01]  /*1ca0*/  IMAD.U32 R7, RZ, RZ, UR20 ;  /* 0x00000014ff077e24 */ /* 0x000fe2000f8e00ff */
[----:B------:R-:W-:Y:S01]  /*1cb0*/  UMOV UR14, UR12 ;  /* 0x0000000c000e7c82 */ /* 0x000fe20008000000 */
[----:B------:R-:W-:Y:S01]  /*1cc0*/  UIMAD UR12, UR59, -0x40, UR9 ;  /* 0xffffffc03b0c78a4 */ /* 0x000fe2000f8e0209 */
[----:B------:R-:W-:Y:S01]  /*1cd0*/  LEA R234, R216, UR4, 0x1 ;  /* 0x00000004d8ea7c11 */ /* 0x000fe2000f8e08ff */
[----:B------:R-:W-:Y:S01]  /*1ce0*/  UIMAD UR5, UR28, UR21, UR5 ;  /* 0x000000151c0572a4 */ /* 0x000fe2000f8e0205 */
[----:B------:R-:W-:Y:S01]  /*1cf0*/  IMAD.WIDE.U32 R20, R7, UR28, R220 ;  /* 0x0000001c07147c25 */ /* 0x000fe2000f8e00dc */
[----:B------:R-:W-:Y:S01]  /*1d00*/  UMOV UR8, UR15 ;  /* 0x0000000f00087c82 */ /* 0x000fe20008000000 */
[----:B------:R-:W-:Y:S01]  /*1d10*/  IADD3 R7, R12, 0x20, RZ ;  /* 0x000000200c077810 */ /* 0x000fe20007ffe0ff */
[----:B------:R-:W-:Y:S01]  /*1d20*/  ULEA.HI UR15, UR8, UR8, URZ, 0x1 ;  /* 0x00000008080f7291 */ /* 0x000fe2000f8f083f */
[----:B------:R-:W-:Y:S01]  /*1d30*/  BSSY B0, `(.L_x_953) ;  /* 0x0000030000007945 */ /* 0x000fe20003800000 */
[----:B------:R-:W-:Y:S01]  /*1d40*/  IMAD.U32 R6, RZ, RZ, UR5 ;  /* 0x00000005ff067e24 */ /* 0x000fe2000f8e00ff */
[----:B------:R-:W-:Y:S01]  /*1d50*/  @P3 BAR.SYNC.DEFER_BLOCKING 0x0 ;  /* 0x0000000000003b1d */ /* 0x000fe20000010000 */
[----:B------:R-:W-:Y:S01]  /*1d60*/  IADD3 R24, P0, R20, UR23, RZ ;  /* 0x0000001714187c10 */ /* 0x000fe2000ff1e0ff */
[----:B------:R-:W-:Y:S01]  /*1d70*/  ULOP3.LUT UR15, UR15, 0xfffffffe, URZ, 0xc0, !UPT ;  /* 0xfffffffe0f0f7892 */ /* 0x000fe2000f8ec03f */
[----:B------:R-:W-:Y:S01]  /*1d80*/  ISETP.GE.AND P5, PT, R7, UR12, PT ;  /* 0x0000000c07007c0c */ /* 0x000fe2000bfa6270 */
[----:B------:R-:W-:Y:S01]  /*1d90*/  UIMAD UR5, UR8, -0x40, UR34 ;  /* 0xffffffc0080578a4 */ /* 0x000fe2000f8e0222 */
[----:B------:R-:W-:Y:S01]  /*1da0*/  IADD3.X R25, R21, UR33, R6, P0, !PT ;  /* 0x0000002115197c10 */ /* 0x000fe200087fe406 */
[----:B------:R-:W-:Y:S01]  /*1db0*/  ULDC.64 UR22, c[0x0][0x268] ;  /* 0x00009a0000167ab9 */ /* 0x000fe20000000a00 */
[----:B------:R-:W-:Y:S01]  /*1dc0*/  ISETP.GE.AND P0, PT, R12, UR12, PT ;  /* 0x0000000c0c007c0c */ /* 0x000fe2000bf06270 */
[----:B------:R-:W-:Y:S01]  /*1dd0*/  IMAD R6, R14, UR22, RZ ;  /* 0x000000160e067c24 */ /* 0x000fe2000f8e02ff */
[----:B------:R-:W-:Y:S01]  /*1de0*/  UIADD3 UR15, UR8, -UR15, URZ ;  /* 0x8000000f080f7290 */ /* 0x000fe2000fffe03f */
[----:B------:R-:W-:Y:S01]  /*1df0*/  IMAD.WIDE.U32 R24, R15, UR22, R24 ;  /* 0x000000160f187c25 */ /* 0x000fe2000f8e0018 */
[----:B------:R-:W-:-:S02]  /*1e00*/  ISETP.GE.AND P1, PT, R7, UR5, PT ;  /* 0x0000000507007c0c */ /* 0x000fc4000bf26270 */
[----:B------:R-:W-:Y:S01]  /*1e10*/  UISETP.NE.AND UP0, UPT, UR15, 0x1, UPT ;  /* 0x000000010f00788c */ /* 0x000fe2000bf05270 */
[----:B------:R-:W-:Y:S01]  /*1e20*/  IMAD R17, R15, UR23, R6 ;  /* 0x000000170f117c24 */ /* 0x000fe2000f8e0206 */
[----:B------:R-:W-:Y:S01]  /*1e30*/  ISETP.GE.AND P2, PT, R12, UR5, PT ;  /* 0x000000050c007c0c */ /* 0x000fe2000bf46270 */
[----:B------:R-:W-:-:S03]  /*1e40*/  VIADD R233, R220, 0x40 ;  /* 0x00000040dce97836 */ /* 0x000fc60000000000 */
[----:B------:R-:W-:Y:S01]  /*1e50*/  IADD3 R17, R25, R17, RZ ;  /* 0x0000001119117210 */ /* 0x000fe20007ffe0ff */
[----:B------:R1:W-:Y:S04]  /*1e60*/  @P0 STS.128 [R234+0x10000], RZ ;  /* 0x010000ffea000388 */ /* 0x0003e80000000c00 */
        /* <DEDUP_REMOVED lines=28> */
.L_x_954:
[----:B------:R-:W-:Y:S05]  /*2030*/  BSYNC B0 ;  /* 0x0000000000007941 */ /* 0x000fea0003800000 */
.L_x_953:
        /* <DEDUP_REMOVED lines=31> */
.L_x_956:
[----:B------:R-:W-:Y:S05]  /*2230*/  BSYNC B0 ;  /* 0x0000000000007941 */ /* 0x000fea0003800000 */
.L_x_955:
        /* <DEDUP_REMOVED lines=19> */
.L_x_958:
[----:B------:R-:W-:Y:S05]  /*2370*/  BSYNC B0 ;  /* 0x0000000000007941 */ /* 0x000fea0003800000 */
.L_x_957:
        /* <DEDUP_REMOVED lines=25> */
.L_x_960:
[----:B------:R-:W-:Y:S05]  /*2510*/  BSYNC B0 ;  /* 0x0000000000007941 */ /* 0x000fea0003800000 */
.L_x_959:
        /* <DEDUP_REMOVED lines=14> */
.L_x_962:
        /* <DEDUP_REMOVED lines=20> */
.L_x_963:
[----:B------:R-:W-:Y:S05]  /*2740*/  BSYNC B0 ;  /* 0x0000000000007941 */ /* 0x000fea0003800000 */
.L_x_961:
        /* <DEDUP_REMOVED lines=13> */
.L_x_965:
[----:B------:R-:W-:Y:S01]  /*2820*/  ULDC UR15, c[0x0][0x2d0] ;  /* 0x0000b400000f7ab9 */ /* 0x000fe20000000800 */
[----:B------:R-:W-:Y:S01]  /*2830*/  IMAD.U32 R7, RZ, RZ, UR26 ;  /* 0x0000001aff077e24 */ /* 0x000fe2000f8e00ff */
[----:B------:R-:W-:Y:S01]  /*2840*/  ISETP.GE.AND P2, PT, R220, UR15, PT ;  /* 0x0000000fdc007c0c */ /* 0x000fe2000bf46270 */
[----:B---3--:R-:W-:Y:S01]  /*2850*/  IMAD.U32 R5, RZ, RZ, UR27 ;  /* 0x0000001bff057e24 */ /* 0x008fe2000f8e00ff */
        /* <DEDUP_REMOVED lines=25> */
.L_x_966:
[----:B------:R-:W-:Y:S05]  /*29f0*/  BSYNC B0 ;  /* 0x0000000000007941 */ /* 0x000fea0003800000 */
.L_x_964:
[----:B-1-3--:R-:W-:Y:S01]  /*2a00*/  IMAD.U32 R5, RZ, RZ, UR24 ;  /* 0x00000018ff057e24 */ /* 0x00afe2000f8e00ff */
        /* <DEDUP_REMOVED lines=11> */
[----:B------:R-:W-:-:S03]  /*2ac0*/  IMAD R7, R15, UR17, R14 ;  /* 0x000000110f077c24 */ /* 0x000fc6000f8e020e */
        /* <DEDUP_REMOVED lines=31> */
.L_x_968:
[----:B------:R-:W-:Y:S05]  /*2cc0*/  BSYNC B0 ;  /* 0x0000000000007941 */ /* 0x000fea0003800000 */
.L_x_967:
        /* <DEDUP_REMOVED lines=31> */
.L_x_970:
[----:B------:R-:W-:Y:S05]  /*2ec0*/  BSYNC B0 ;  /* 0x0000000000007941 */ /* 0x000fea0003800000 */
.L_x_969:
[----:B------:R-:W0:Y:S01]  /*2ed0*/  LDGDEPBAR ;  /* 0x00000000000079af */ /* 0x000e220000000000 */
[----:B-1-3--:R-:W-:Y:S01]  /*2ee0*/  IMAD.MOV.U32 R4, RZ, RZ, 0x4 ;  /* 0x00000004ff047424 */ /* 0x00afe200078e00ff */
[----:B------:R-:W1:Y:S01]  /*2ef0*/  LDC.64 R14, c[0x0][0x3b8] ;  /* 0x0000ee00ff0e7b82 */ /* 0x000e620000000a00 */
[----:B------:R-:W-:Y:S01]  /*2f00*/  IMAD.MOV.U32 R240, RZ, RZ, 0x7f800000 ;  /* 0x7f800000fff07424 */ /* 0x000fe200078e00ff */
[----:B------:R-:W-:Y:S01]  /*2f10*/  ULDC.64 UR18, c[0x0][0x3c8] ;  /* 0x0000f20000127ab9 */ /* 0x000fe20000000a00 */
[----:B------:R-:W-:Y:S01]  /*2f20*/  IMAD.MOV.U32 R241, RZ, RZ, 0x7f800000 ;  /* 0x7f800000fff17424 */ /* 0x000fe200078e00ff */
[----:B------:R-:W-:Y:S01]  /*2f30*/  UISETP.NE.U32.AND UP0, UPT, UR18, URZ, UPT ;  /* 0x0000003f1200728c */ /* 0x000fe2000bf05070 */
[----:B------:R-:W-:-:S03]  /*2f40*/  IMAD.WIDE R18, R219, R4, UR10 ;  /* 0x0000000adb127e25 */ /* 0x000fc6000f8e0204 */
[----:B------:R-:W3:Y:S01]  /*2f50*/  S2UR UR5, SR_CTAID.Z ;  /* 0x00000000000579c3 */ /* 0x000ee20000002700 */
[----:B------:R-:W-:Y:S01]  /*2f60*/  UISETP.NE.AND.EX UP0, UPT, UR19, URZ, UPT, UP0 ;  /* 0x0000003f1300728c */ /* 0x000fe2000bf05300 */
[----:B------:R1:W5:Y:S06]  /*2f70*/  @!P2 LDG.E R240, desc[UR6][R18.64] ;  /* 0x0000000612f0a981 */ /* 0x00036c000c1e1900 */
[----:B------:R-:W2:Y:S01]  /*2f80*/  S2UR UR15, SR_CTAID.Z ;  /* 0x00000000000f79c3 */ /* 0x000ea20000002700 */
[----:B------:R1:W5:Y:S01]  /*2f90*/  @!P1 LDG.E R241, desc[UR6][R18.64+0x20] ;  /* 0x0000200612f19981 */ /* 0x000362000c1e1900 */
[----:B------:R-:W-:-:S06]  /*2fa0*/  PLOP3.LUT P0, PT, PT, PT, UP0, 0x80, 0x0 ;  /* 0x000000000000781c */ /* 0x000fcc0003f0f008 */
[----:B------:R-:W4:Y:S01]  /*2fb0*/  S2UR UR12, SR_CTAID.Y ;  /* 0x00000000000c79c3 */ /* 0x000f220000002600 */
[----:B------:R-:W-:-:S07]  /*2fc0*/  DEPBAR.LE SB0, 0x1 ;  /* 0x000080400000791a */ /* 0x000fce0000000000 */
[----:B------:R-:W-:Y:S01]  /*2fd0*/  BAR.SYNC.DEFER_BLOCKING 0x0 ;  /* 0x0000000000007b1d */ /* 0x000fe20000010000 */
[----:B---3--:R-:W-:-:S05]  /*2fe0*/  USHF.R.S32.HI UR16, URZ, 0x1f, UR5 ;  /* 0x0000001f3f107899 */ /* 0x008fca0008011405 */
[----:B------:R-:W-:Y:S01]  /*2ff0*/  @UP0 ULDC.64 UR20, c[0x0][0x3d0] ;  /* 0x0000f40000140ab9 */ /* 0x000fe20000000a00 */
[----:B------:R-:W3:Y:S01]  /*3000*/  S2R R7, SR_TID.X ;  /* 0x0000000000077919 */ /* 0x000ee20000002100 */
[----:B------:R-:W-:Y:S01]  /*3010*/  @UP0 UIMAD UR5, UR49, UR20, URZ ;  /* 0x00000014310502a4 */ /* 0x000fe2000f8e023f */
[----:B------:R-:W-:Y:S01]  /*3020*/  LEA.HI R9, R9, R10, RZ, 0x4 ;  /* 0x0000000a09097211 */ /* 0x000fe200078f20ff */
[----:B------:R-:W-:Y:S01]  /*3030*/  @UP0 UMOV UR17, UR16 ;  /* 0x0000001000110c82 */ /* 0x000fe20008000000 */
[----:B--2---:R-:W-:Y:S01]  /*3040*/  @UP0 UMOV UR16, UR15 ;  /* 0x0000000f00100c82 */ /* 0x004fe20008000000 */
[----:B------:R-:W-:Y:S01]  /*3050*/  LOP3.LUT R13, R8, 0xfffffff8, RZ, 0xc0, !PT ;  /* 0xfffffff8080d7812 */ /* 0x000fe200078ec0ff */
[----:B------:R-:W-:Y:S01]  /*3060*/  IMAD.U32 R236, RZ, RZ, UR59 ;  /* 0x0000003bffec7e24 */ /* 0x000fe2000f8e00ff */
[----:B------:R-:W2:Y:S01]  /*3070*/  LDC R235, c[0x0][0x270] ;  /* 0x00009c00ffeb7b82 */ /* 0x000ea20000000800 */
[----:B------:R-:W-:Y:S02]  /*3080*/  IMAD.MOV.U32 R206, RZ, RZ, 0x20 ;  /* 0x00000020ffce7424 */ /* 0x000fe400078e00ff */
[----:B------:R-:W-:Y:S01]  /*3090*/  IMAD.MOV.U32 R205, RZ, RZ, 0x40 ;  /* 0x00000040ffcd7424 */ /* 0x000fe200078e00ff */
[----:B----4-:R-:W-:-:S02]  /*30a0*/  @UP0 UIMAD.WIDE.U32 UR16, UR12, UR20, UR16 ;  /* 0x000000140c1002a5 */ /* 0x010fc4000f8e0010 */
[----:B------:R-:W-:Y:S02]  /*30b0*/  @UP0 UIMAD UR5, UR12, UR21, UR5 ;  /* 0x000000150c0502a4 */ /* 0x000fe4000f8e0205 */
[----:B------:R-:W-:Y:S01]  /*30c0*/  @UP0 ULEA UR18, UP1, UR16, UR18, 0x2 ;  /* 0x0000001210120291 */ /* 0x000fe2000f82103f */
[----:B-1----:R-:W4:Y:S01]  /*30d0*/  LDG.E.64 R4, desc[UR6][R14.64] ;  /* 0x000000060e047981 */ /* 0x002f22000c1e1b00 */
[----:B------:R-:W-:Y:S01]  /*30e0*/  @UP0 UIADD3 UR5, UR17, UR5, URZ ;  /* 0x0000000511050290 */ /* 0x000fe2000fffe03f */
[----:B------:R-:W-:Y:S02]  /*30f0*/  VIADD R208, R211, 0x2000 ;  /* 0x00002000d3d07836 */ /* 0x000fe40000000000 */
[----:B------:R-:W-:Y:S01]  /*3100*/  VIADD R207, R212, 0x2000 ;  /* 0x00002000d4cf7836 */ /* 0x000fe20000000000 */
[----:B------:R-:W-:Y:S01]  /*3110*/  @UP0 ULEA.HI.X UR19, UR16, UR19, UR5, 0x2, UP1 ;  /* 0x0000001310130291 */ /* 0x000fe200088f1405 */
[----:B------:R-:W2:Y:S01]  /*3120*/  LDG.E.64 R238, desc[UR6][R14.64+0x8] ;  /* 0x000008060eee7981 */ /* 0x000ea2000c1e1b00 */
[----:B------:R-:W-:Y:S01]  /*3130*/  IMAD.U32 R16, RZ, RZ, UR18 ;  /* 0x00000012ff107e24 */ /* 0x000fe2000f8e00ff */
[----:B------:R-:W-:Y:S01]  /*3140*/  LOP3.LUT R9, R9, 0xfffffff0, RZ, 0xc0, !PT ;  /* 0xfffffff009097812 */ /* 0x000fe200078ec0ff */
[----:B------:R-:W-:Y:S01]  /*3150*/  IMAD.IADD R13, R10, 0x1, -R13 ;  /* 0x000000010a0d7824 */ /* 0x000fe200078e0a0d */
[----:B------:R-:W-:Y:S01]  /*3160*/  @UP0 ULDC UR5, c[0x0][0x2e8] ;  /* 0x0000ba0000050ab9 */ /* 0x000fe20000000800 */
[----:B------:R-:W-:Y:S01]  /*3170*/  IMAD.U32 R17, RZ, RZ, UR19 ;  /* 0x00000013ff117e24 */ /* 0x000fe2000f8e00ff */
[----:B------:R1:W1:Y:S01]  /*3180*/  LDSM.16.M88.4 R112, [R201+0x10000] ;  /* 0x01000000c970783b */ /* 0x0002620000000200 */
[----:B------:R-:W-:Y:S01]  /*3190*/  IMAD.SHL.U32 R8, R214, 0x20, RZ ;  /* 0x00000020d6087824 */ /* 0x000fe200078e00ff */
[----:B------:R-:W-:Y:S01]  /*31a0*/  CS2R R94, SRZ ;  /* 0x00000000005e7805 */ /* 0x000fe2000001ff00 */
[----:B------:R-:W-:Y:S01]  /*31b0*/  IMAD.MOV.U32 R232, RZ, RZ, 0x4 ;  /* 0x00000004ffe87424 */ /* 0x000fe200078e00ff */
[----:B------:R-:W2:Y:S01]  /*31c0*/  @P0 LDG.E R6, desc[UR6][R16.64] ;  /* 0x0000000610060981 */ /* 0x000ea2000c1e1900 */
[----:B------:R-:W-:Y:S01]  /*31d0*/  IMAD.IADD R12, R10, 0x1, -R9 ;  /* 0x000000010a0c7824 */ /* 0x000fe200078e0a09 */
[----:B------:R-:W-:Y:S01]  /*31e0*/  LOP3.LUT P4, RZ, R13, 0x2, RZ, 0xc0, !PT ;  /* 0x000000020dff7812 */ /* 0x000fe2000788c0ff */
[----:B---3--:R-:W-:Y:S01]  /*31f0*/  IMAD.SHL.U32 R7, R7, 0x2, RZ ;  /* 0x0000000207077824 */ /* 0x008fe200078e00ff */
[----:B------:R3:W1:Y:S01]  /*3200*/  LDSM.16.M88.4 R116, [R201+0x10800] ;  /* 0x01080000c974783b */ /* 0x0006620000000200 */
[----:B------:R-:W-:-:S02]  /*3210*/  CS2R R92, SRZ ;  /* 0x00000000005c7805 */ /* 0x000fc4000001ff00 */
[----:B------:R-:W-:Y:S02]  /*3220*/  SHF.R.S32.HI R11, RZ, 0x1f, R12 ;  /* 0x0000001fff0b7819 */ /* 0x000fe4000001140c */
[----:B------:R-:W-:Y:S01]  /*3230*/  CS2R R98, SRZ ;  /* 0x0000000000627805 */ /* 0x000fe2000001ff00 */
[----:B------:R3:W1:Y:S01]  /*3240*/  LDSM.16.M88.4 R120, [R200+0x10000] ;  /* 0x01000000c878783b */ /* 0x0006620000000200 */
[----:B------:R-:W-:Y:S02]  /*3250*/  CS2R R96, SRZ ;  /* 0x0000000000607805 */ /* 0x000fe4000001ff00 */
[----:B------:R-:W-:Y:S01]  /*3260*/  LEA.HI R11, R11, R12, RZ, 0x3 ;  /* 0x0000000c0b0b7211 */ /* 0x000fe200078f18ff */
[----:B------:R-:W3:Y:S01]  /*3270*/  @P0 MUFU.RCP R9, UR5 ;  /* 0x0000000500090d08 */ /* 0x000ee20008001000 */
[----:B------:R-:W-:Y:S01]  /*3280*/  UIMAD UR5, UR12, UR51, UR15 ;  /* 0x000000330c0572a4 */ /* 0x000fe2000f8e020f */
[----:B------:R1:W1:Y:S01]  /*3290*/  LDSM.16.M88.4 R124, [R200+0x10800] ;  /* 0x01080000c87c783b */ /* 0x0002620000000200 */
[----:B------:R-:W-:-:S02]  /*32a0*/  LOP3.LUT R11, R11, 0xfffffff8, RZ, 0xc0, !PT ;  /* 0xfffffff80b0b7812 */ /* 0x000fc400078ec0ff */
[----:B------:R-:W-:Y:S02]  /*32b0*/  CS2R R90, SRZ ;  /* 0x00000000005a7805 */ /* 0x000fe4000001ff00 */
[----:B------:R-:W-:Y:S01]  /*32c0*/  CS2R R88, SRZ ;  /* 0x0000000000587805 */ /* 0x000fe2000001ff00 */
[----:B------:R1:W1:Y:S01]  /*32d0*/  LDSM.16.M88.4 R128, [R3+0x10000] ;  /* 0x010000000380783b */ /* 0x0002620000000200 */
[----:B------:R-:W-:Y:S02]  /*32e0*/  LOP3.LUT R7, R8, 0x6, R7, 0xf8, !PT ;  /* 0x0000000608077812 */ /* 0x000fe400078ef807 */
[----:B------:R-:W-:Y:S02]  /*32f0*/  CS2R R86, SRZ ;  /* 0x0000000000567805 */ /* 0x000fe4000001ff00 */
[----:B------:R-:W-:Y:S01]  /*3300*/  CS2R R84, SRZ ;  /* 0x0000000000547805 */ /* 0x000fe2000001ff00 */
[----:B------:R1:W1:Y:S01]  /*3310*/  LDSM.16.M88.4 R132, [R3+0x10800] ;  /* 0x010800000384783b */ /* 0x0002620000000200 */
[----:B------:R-:W-:Y:S01]  /*3320*/  IMAD.IADD R11, R12, 0x1, -R11 ;  /* 0x000000010c0b7824 */ /* 0x000fe200078e0a0b */
[----:B------:R-:W-:-:S02]  /*3330*/  CS2R R78, SRZ ;  /* 0x00000000004e7805 */ /* 0x000fc4000001ff00 */
[----:B------:R-:W-:Y:S01]  /*3340*/  CS2R R76, SRZ ;  /* 0x00000000004c7805 */ /* 0x000fe2000001ff00 */
[----:B------:R1:W1:Y:S01]  /*3350*/  LDSM.16.M88.4 R144, [R201+0x12000] ;  /* 0x01200000c990783b */ /* 0x0002620000000200 */
[----:B------:R-:W-:Y:S01]  /*3360*/  USHF.L.U32 UR5, UR5, 0x5, URZ ;  /* 0x0000000505057899 */ /* 0x000fe2000800063f */
        /* <DEDUP_REMOVED lines=19> */
[----:B------:R-:W-:Y:S01]  /*34a0*/  IMAD R236, R236, 0x40, R7 ;  /* 0x00000040ecec7824 */ /* 0x000fe200078e0207 */
[----:B------:R-:W-:Y:S01]  /*34b0*/  USHF.R.S32.HI UR12, URZ, 0x1f, UR5 ;  /* 0x0000001f3f0c7899 */ /* 0x000fe20008011405 */
[----:B------:R-:W-:Y:S02]  /*34c0*/  R2P PR, R11, 0x6 ;  /* 0x000000060b007804 */ /* 0x000fe40000000000 */
[----:B------:R-:W-:Y:S02]  /*34d0*/  CS2R R30, SRZ ;  /* 0x00000000001e7805 */ /* 0x000fe4000001ff00 */
[----:B------:R-:W-:Y:S01]  /*34e0*/  SHF.R.S32.HI R7, RZ, 0x1f, R250 ;  /* 0x0000001fff077819 */ /* 0x000fe200000114fa */
[----:B------:R-:W-:-:S02]  /*34f0*/  USHF.L.U32 UR19, UR38, 0x4, URZ ;  /* 0x0000000426137899 */ /* 0x000fc4000800063f */
[----:B------:R-:W-:Y:S02]  /*3500*/  USHF.L.U32 UR15, UR38, 0x3, URZ ;  /* 0x00000003260f7899 */ /* 0x000fe4000800063f */
[----:B------:R-:W-:Y:S02]  /*3510*/  UIADD3 UR30, UR19, 0x60, URZ ;  /* 0x00000060131e7890 */ /* 0x000fe4000fffe03f */
[----:B------:R-:W-:Y:S02]  /*3520*/  UIADD3 UR25, UR19, 0x40, URZ ;  /* 0x0000004013197890 */ /* 0x000fe4000fffe03f */
[----:B------:R-:W-:Y:S02]  /*3530*/  UIADD3 UR29, UR15, UR30, URZ ;  /* 0x0000001e0f1d7290 */ /* 0x000fe4000fffe03f */
[----:B------:R-:W-:Y:S01]  /*3540*/  UIADD3 UR24, UR15, UR25, URZ ;  /* 0x000000190f187290 */ /* 0x000fe2000fffe03f */
[----:B------:R-:W-:Y:S02]  /*3550*/  SEL R206, R206, 0xffffffe0, !P1 ;  /* 0xffffffe0cece7807 */ /* 0x000fe40004800000 */
[----:B------:R-:W-:-:S02]  /*3560*/  CS2R R28, SRZ ;  /* 0x00000000001c7805 */ /* 0x000fc4000001ff00 */
[----:B------:R-:W-:Y:S01]  /*3570*/  CS2R R34, SRZ ;  /* 0x0000000000227805 */ /* 0x000fe2000001ff00 */
[----:B------:R-:W-:Y:S01]  /*3580*/  UIADD3 UR23, UR15, UR24, URZ ;  /* 0x000000180f177290 */ /* 0x000fe2000fffe03f */
[----:B------:R-:W-:Y:S01]  /*3590*/  IADD3 R243, R219, -UR34, -R236 ;  /* 0x80000022dbf37c10 */ /* 0x000fe2000fffe8ec */
[----:B------:R-:W-:Y:S01]  /*35a0*/  IMAD.IADD R204, R209, 0x1, R206 ;  /* 0x00000001d1cc7824 */ /* 0x000fe200078e02ce */
[----:B------:R-:W-:Y:S01]  /*35b0*/  SEL R205, R205, 0xffffffc0, !P2 ;  /* 0xffffffc0cdcd7807 */ /* 0x000fe20005000000 */
[----:B------:R-:W-:Y:S01]  /*35c0*/  UIADD3 UR22, UR15, UR23, URZ ;  /* 0x000000170f167290 */ /* 0x000fe2000fffe03f */
[----:B------:R-:W-:Y:S02]  /*35d0*/  SEL R208, R208, R211, !P3 ;  /* 0x000000d3d0d07207 */ /* 0x000fe40005800000 */
[----:B------:R-:W-:Y:S02]  /*35e0*/  CS2R R32, SRZ ;  /* 0x0000000000207805 */ /* 0x000fe4000001ff00 */
[----:B------:R-:W-:Y:S01]  /*35f0*/  SEL R207, R207, R212, !P3 ;  /* 0x000000d4cfcf7207 */ /* 0x000fe20005800000 */
[----:B------:R-:W-:Y:S01]  /*3600*/  UIADD3 UR32, UR19, 0x20, URZ ;  /* 0x0000002013207890 */ /* 0x000fe2000fffe03f */
[----:B------:R-:W-:Y:S01]  /*3610*/  CS2R R26, SRZ ;  /* 0x00000000001a7805 */ /* 0x000fe2000001ff00 */
[----:B------:R-:W-:Y:S01]  /*3620*/  UIADD3 UR21, UR15, UR22, URZ ;  /* 0x000000160f157290 */ /* 0x000fe2000fffe03f */
[----:B------:R-:W-:-:S02]  /*3630*/  CS2R R24, SRZ ;  /* 0x0000000000187805 */ /* 0x000fc4000001ff00 */
[----:B------:R-:W-:Y:S02]  /*3640*/  CS2R R22, SRZ ;  /* 0x0000000000167805 */ /* 0x000fe4000001ff00 */
[----:B------:R-:W-:Y:S02]  /*3650*/  CS2R R20, SRZ ;  /* 0x0000000000147805 */ /* 0x000fe4000001ff00 */
[----:B------:R-:W-:Y:S01]  /*3660*/  LEA R208, R208, UR4, 0x1 ;  /* 0x00000004d0d07c11 */ /* 0x000fe2000f8e08ff */
[----:B------:R-:W-:Y:S01]  /*3670*/  VIADD R243, R243, UR9 ;  /* 0x00000009f3f37c36 */ /* 0x000fe20008000000 */
[----:B------:R-:W-:Y:S01]  /*3680*/  LEA R207, R207, UR4, 0x1 ;  /* 0x00000004cfcf7c11 */ /* 0x000fe2000f8e08ff */
[----:B------:R-:W-:Y:S01]  /*3690*/  IMAD.IADD R202, R209, 0x1, R205 ;  /* 0x00000001d1ca7824 */ /* 0x000fe200078e02cd */
[----:B------:R-:W-:Y:S01]  /*36a0*/  UIMAD UR42, UR38, 0x18, URZ ;  /* 0x00000018262a78a4 */ /* 0x000fe2000f8e023f */
[----:B------:R-:W-:Y:S01]  /*36b0*/  IMAD.IADD R203, R205, 0x1, R204 ;  /* 0x00000001cdcb7824 */ /* 0x000fe200078e02cc */
[----:B------:R-:W-:-:S02]  /*36c0*/  USHF.L.U32 UR41, UR38, 0x5, URZ ;  /* 0x0000000526297899 */ /* 0x000fc4000800063f */
[----:B------:R-:W-:Y:S02]  /*36d0*/  UIMAD UR40, UR38, 0x28, URZ ;  /* 0x00000028262878a4 */ /* 0x000fe4000f8e023f */
[----:B------:R-:W-:Y:S02]  /*36e0*/  UIMAD UR39, UR38, 0x30, URZ ;  /* 0x00000030262778a4 */ /* 0x000fe4000f8e023f */
[----:B------:R-:W-:Y:S02]  /*36f0*/  UIMAD UR38, UR38, 0x38, URZ ;  /* 0x00000038262678a4 */ /* 0x000fe4000f8e023f */
[----:B------:R-:W-:Y:S02]  /*3700*/  UIADD3 UR37, UR15, UR32, URZ ;  /* 0x000000200f257290 */ /* 0x000fe4000fffe03f */
[----:B------:R-:W-:Y:S01]  /*3710*/  UIADD3 UR35, UR15, UR21, URZ ;  /* 0x000000150f237290 */ /* 0x000fe2000fffe03f */
[----:B------:R-:W-:Y:S01]  /*3720*/  ULDC UR57, c[0x0][0x2d0] ;  /* 0x0000b40000397ab9 */ /* 0x000fe20000000800 */
[----:B------:R-:W-:Y:S01]  /*3730*/  ULDC UR61, c[0x0][0x2dc] ;  /* 0x0000b700003d7ab9 */ /* 0x000fe20000000800 */
[----:B------:R-:W-:Y:S01]  /*3740*/  ULDC.U8 UR17, c[0x0][0x388] ;  /* 0x0000e20000117ab9 */ /* 0x000fe20000000000 */
[----:B----4-:R-:W-:Y:S01]  /*3750*/  R2UR UR44, R4 ;  /* 0x00000000042c72ca */ /* 0x010fe200000e0000 */
[----:B------:R-:W-:-:S05]  /*3760*/  IMAD.MOV.U32 R4, RZ, RZ, 0x20 ;  /* 0x00000020ff047424 */ /* 0x000fca00078e00ff */
[----:B------:R-:W-:-:S05]  /*3770*/  SEL R4, R4, 0xffffffe0, !P4 ;  /* 0xffffffe004047807 */ /* 0x000fca0006000000 */
[----:B------:R-:W-:-:S05]  /*3780*/  IMAD.IADD R4, R4, 0x1, R3 ;  /* 0x0000000104047824 */ /* 0x000fca00078e0203 */
[----:B------:R4:W1:Y:S04]  /*3790*/  LDSM.16.M88.4 R136, [R4+0x10000] ;  /* 0x010000000488783b */ /* 0x0008680000000200 */
[----:B------:R4:W1:Y:S04]  /*37a0*/  LDSM.16.M88.4 R140, [R4+0x10800] ;  /* 0x01080000048c783b */ /* 0x0008680000000200 */
[----:B------:R4:W1:Y:S04]  /*37b0*/  LDSM.16.M88.4 R168, [R4+0x12000] ;  /* 0x0120000004a8783b */ /* 0x0008680000000200 */
[----:B------:R4:W1:Y:S01]  /*37c0*/  LDSM.16.M88.4 R172, [R4+0x12800] ;  /* 0x0128000004ac783b */ /* 0x0008620000000200 */
[----:B--2---:R-:W-:-:S04]  /*37d0*/  IADD3 R250, P6, P5, R238, UR5, R250 ;  /* 0x00000005eefa7c10 */ /* 0x004fc8000fdde0fa */
[----:B------:R-:W-:Y:S01]  /*37e0*/  IADD3.X R238, R239, UR12, R7, P6, P5 ;  /* 0x0000000cefee7c10 */ /* 0x000fe2000b7ea407 */
[----:B------:R-:W-:Y:S01]  /*37f0*/  UIADD3 UR12, UR28, 0x40, URZ ;  /* 0x000000401c0c7890 */ /* 0x000fe2000fffe03f */
[----:B---3--:R-:W-:-:S03]  /*3800*/  @P0 FMUL.FTZ R6, R6, R9 ;  /* 0x0000000906060220 */ /* 0x008fc60000410000 */
[----:B------:R-:W-:Y:S02]  /*3810*/  UISETP.GE.AND UP1, UPT, UR12, UR9, UPT ;  /* 0x000000090c00728c */ /* 0x000fe4000bf26270 */
[----:B------:R-:W-:Y:S01]  /*3820*/  UIADD3 UR12, UR19, 0x20, URZ ;  /* 0x00000020130c7890 */ /* 0x000fe2000fffe03f */
[----:B------:R-:W-:-:S03]  /*3830*/  @P0 R2UR UR16, R6 ;  /* 0x00000000061002ca */ /* 0x000fc600000e0000 */
[----:B------:R-:W-:Y:S01]  /*3840*/  UIADD3 UR12, UR15, UR12, URZ ;  /* 0x0000000c0f0c7290 */ /* 0x000fe2000fffe03f */
[----:B------:R-:W-:Y:S01]  /*3850*/  R2UR UR43, R5 ;  /* 0x00000000052b72ca */ /* 0x000fe200000e0000 */
[----:B------:R-:W-:Y:S02]  /*3860*/  UIADD3 UR28, UR15, UR29, URZ ;  /* 0x0000001d0f1c7290 */ /* 0x000fe4000fffe03f */
[----:B------:R-:W-:Y:S02]  /*3870*/  UIADD3 UR33, UR15, UR12, URZ ;  /* 0x0000000c0f217290 */ /* 0x000fe4000fffe03f */
[----:B------:R-:W-:Y:S02]  /*3880*/  UIADD3 UR27, UR15, UR28, URZ ;  /* 0x0000001c0f1b7290 */ /* 0x000fe4000fffe03f */
[----:B------:R-:W-:Y:S01]  /*3890*/  UIADD3 UR31, UR15, UR33, URZ ;  /* 0x000000210f1f7290 */ /* 0x000fe2000fffe03f */
[----:B------:R-:W-:Y:S01]  /*38a0*/  IMAD.MOV.U32 R239, RZ, RZ, R242 ;  /* 0x000000ffffef7224 */ /* 0x000fe200078e00f2 */
[----:B------:R-:W-:Y:S01]  /*38b0*/  UIADD3 UR26, UR15, UR27, URZ ;  /* 0x0000001b0f1a7290 */ /* 0x000fe2000fffe03f */
[----:B------:R-:W-:Y:S01]  /*38c0*/  IMAD.WIDE.U32 R250, R250, -0x2daee0ad, RZ ;  /* 0xd2511f53fafa7825 */ /* 0x000fe200078e00ff */
[----:B------:R-:W-:Y:S01]  /*38d0*/  UIADD3 UR20, UR15, UR31, URZ ;  /* 0x0000001f0f147290 */ /* 0x000fe2000fffe03f */
[----:B------:R-:W-:Y:S01]  /*38e0*/  UMOV UR5, URZ ;  /* 0x0000003f00057c82 */ /* 0x000fe20008000000 */
[----:B------:R-:W-:Y:S01]  /*38f0*/  @UP0 UMOV UR5, UR16 ;  /* 0x0000001000050c82 */ /* 0x000fe20008000000 */
[----:B------:R-:W-:-:S02]  /*3900*/  UIADD3 UR56, UR43, 0x646e171e, URZ ;  /* 0x646e171e2b387890 */ /* 0x000fc4000fffe03f */
[----:B------:R-:W-:Y:S02]  /*3910*/  UIADD3 UR55, UR44, -0x4ab325aa, URZ ;  /* 0xb54cda562c377890 */ /* 0x000fe4000fffe03f */
[----:B------:R-:W-:Y:S02]  /*3920*/  UIADD3 UR54, UR43, -0x56f99767, URZ ;  /* 0xa90668992b367890 */ /* 0x000fe4000fffe03f */
[----:B------:R-:W-:Y:S02]  /*3930*/  UIADD3 UR53, UR44, 0x1715609d, URZ ;  /* 0x1715609d2c357890 */ /* 0x000fe4000fffe03f */
[----:B------:R-:W-:Y:S02]  /*3940*/  UIADD3 UR52, UR43, -0x126145ec, URZ ;  /* 0xed9eba142b347890 */ /* 0x000fe4000fffe03f */
[----:B------:R-:W-:Y:S02]  /*3950*/  UIADD3 UR51, UR44, 0x78dde6e4, URZ ;  /* 0x78dde6e42c337890 */ /* 0x000fe4000fffe03f */
[----:B------:R-:W-:-:S02]  /*3960*/  UIADD3 UR50, UR43, 0x32370b8f, URZ ;  /* 0x32370b8f2b327890 */ /* 0x000fc4000fffe03f */
[----:B------:R-:W-:Y:S02]  /*3970*/  UIADD3 UR49, UR44, -0x255992d5, URZ ;  /* 0xdaa66d2b2c317890 */ /* 0x000fe4000fffe03f */
[----:B------:R-:W-:Y:S02]  /*3980*/  UIADD3 UR48, UR43, 0x76cf5d0a, URZ ;  /* 0x76cf5d0a2b307890 */ /* 0x000fe4000fffe03f */
[----:B------:R-:W-:Y:S02]  /*3990*/  UIADD3 UR47, UR44, 0x3c6ef372, URZ ;  /* 0x3c6ef3722c2f7890 */ /* 0x000fe4000fffe03f */
[----:B------:R-:W-:Y:S02]  /*39a0*/  UIADD3 UR46, UR43, -0x4498517b, URZ ;  /* 0xbb67ae852b2e7890 */ /* 0x000fe4000fffe03f */
[----:B------:R-:W-:Y:S02]  /*39b0*/  UIADD3 UR45, UR44, -0x61c88647, URZ ;  /* 0x9e3779b92c2d7890 */ /* 0x000fe4000fffe03f */
[----:B------:R-:W-:-:S02]  /*39c0*/  UIADD3 UR36, UR15, UR26, URZ ;  /* 0x0000001a0f247290 */ /* 0x000fc4000fffe03f */
[----:B------:R-:W-:Y:S01]  /*39d0*/  UIADD3 UR34, UR15, UR20, URZ ;  /* 0x000000140f227290 */ /* 0x000fe2000fffe03f */
[----:B-1--4-:R-:W-:-:S11]  /*39e0*/  ULDC UR16, c[0x0][0x2ec] ;  /* 0x0000bb0000107ab9 */ /* 0x012fd60000000800 */
.L_x_973:
[----:B------:R-:W0:Y:S01]  /*39f0*/  LDGDEPBAR ;  /* 0x00000000000079af */ /* 0x000e220000000000 */
[C---:B------:R-:W-:Y:S01]  /*3a00*/  IMAD.IADD R178, R207.reuse, 0x1, R206 ;  /* 0x00000001cfb27824 */ /* 0x040fe200078e02ce */
[----:B------:R-:W-:Y:S01]  /*3a10*/  PLOP3.LUT P0, PT, PT, PT, UP1, 0x80, 0x0 ;  /* 0x000000000000781c */ /* 0x000fe20003f0f018 */
[--C-:B------:R-:W-:Y:S01]  /*3a20*/  IMAD.IADD R177, R207, 0x1, R205.reuse ;  /* 0x00000001cfb17824 */ /* 0x100fe200078e02cd */
[----:B------:R-:W-:Y:S01]  /*3a30*/  PLOP3.LUT P6, PT, PT, PT, UP1, 0x80, 0x0 ;  /* 0x000000000000781c */ /* 0x000fe20003fcf018 */
[----:B------:R-:W-:Y:S01]  /*3a40*/  IMAD.IADD R176, R178, 0x1, R205 ;  /* 0x00000001b2b07824 */ /* 0x000fe200078e02cd */
[----:B------:R-:W-:Y:S01]  /*3a50*/  UISETP.GE.AND UP2, UPT, UR8, 0x1, UPT ;  /* 0x000000010800788c */ /* 0x000fe2000bf46270 */
[----:B------:R-:W-:Y:S02]  /*3a60*/  IMAD.U32 R179, RZ, RZ, UR59 ;  /* 0x0000003bffb37e24 */ /* 0x000fe4000f8e00ff */
[----:B------:R-:W-:Y:S02]  /*3a70*/  IMAD.U32 R180, RZ, RZ, UR8 ;  /* 0x00000008ffb47e24 */ /* 0x000fe4000f8e00ff */
[----:B------:R-:W-:Y:S02]  /*3a80*/  IMAD R179, R179, 0x2, R214 ;  /* 0x00000002b3b37824 */ /* 0x000fe400078e02d6 */
[----:B------:R-:W-:Y:S02]  /*3a90*/  IMAD R180, R180, 0x4, R215 ;  /* 0x00000004b4b47824 */ /* 0x000fe400078e02d7 */
[----:B------:R-:W-:Y:S01]  /*3aa0*/  IMAD.U32 R182, RZ, RZ, UR8 ;  /* 0x00000008ffb67e24 */ /* 0x000fe2000f8e00ff */
[----:B------:R-:W-:Y:S01]  /*3ab0*/  LOP3.LUT R179, R179, UR43, RZ, 0x3c, !PT ;  /* 0x0000002bb3b37c12 */ /* 0x000fe2000f8e3cff */
[----:B------:R-:W-:Y:S03]  /*3ac0*/  IMAD.WIDE.U32 R180, R180, -0x326172a9, RZ ;  /* 0xcd9e8d57b4b47825 */ /* 0x000fe600078e00ff */
[----:B------:R-:W-:Y:S01]  /*3ad0*/  LOP3.LUT R179, R179, R251, RZ, 0x3c, !PT ;  /* 0x000000fbb3b37212 */ /* 0x000fe200078e3cff */
[----:B------:R-:W-:Y:S01]  /*3ae0*/  IMAD R182, R182, 0x40, R243 ;  /* 0x00000040b6b67824 */ /* 0x000fe200078e02f3 */
[----:B------:R-:W-:Y:S01]  /*3af0*/  LOP3.LUT R181, R181, UR44, R238, 0x96, !PT ;  /* 0x0000002cb5b57c12 */ /* 0x000fe2000f8e96ee */
[----:B------:R-:W-:Y:S01]  /*3b00*/  @P0 VIADD R188, R236, 0x1 ;  /* 0x00000001ecbc0836 */ /* 0x000fe20000000000 */
[----:B------:R-:W-:Y:S04]  /*3b10*/  DEPBAR.LE SB0, 0x0 ;  /* 0x000080000000791a */ /* 0x000fe80000000000 */
[----:B------:R-:W-:Y:S01]  /*3b20*/  BAR.SYNC.DEFER_BLOCKING 0x0 ;  /* 0x0000000000007b1d */ /* 0x000fe20000010000 */
[----:B------:R-:W-:Y:S01]  /*3b30*/  IMAD.WIDE.U32 R196, R179, -0x326172a9, RZ ;  /* 0xcd9e8d57b3c47825 */ /* 0x000fe200078e00ff */
[----:B------:R-:W-:Y:S03]  /*3b40*/  @P6 ISETP.GE.AND P6, PT, R188, UR9, PT ;  /* 0x00000009bc006c0c */ /* 0x000fe6000bfc6270 */
[----:B------:R-:W-:Y:S01]  /*3b50*/  IMAD.WIDE.U32 R184, R181, -0x2daee0ad, RZ ;  /* 0xd2511f53b5b87825 */ /* 0x000fe200078e00ff */
[----:B------:R-:W-:Y:S03]  /*3b60*/  LOP3.LUT R192, R197, UR45, R180, 0x96, !PT ;  /* 0x0000002dc5c07c12 */ /* 0x000fe6000f8e96b4 */
[----:B------:R-:W-:Y:S01]  /*3b70*/  IMAD.U32 R180, RZ, RZ, UR14 ;  /* 0x0000000effb47e24 */ /* 0x000fe2000f8e00ff */
[----:B------:R-:W-:Y:S01]  /*3b80*/  LOP3.LUT R190, R185, UR46, R250, 0x96, !PT ;  /* 0x0000002eb9be7c12 */ /* 0x000fe2000f8e96fa */
[----:B------:R-:W-:Y:S03]  /*3b90*/  IMAD.WIDE.U32 R192, R192, -0x2daee0ad, RZ ;  /* 0xd2511f53c0c07825 */ /* 0x000fe600078e00ff */
[----:B------:R-:W-:Y:S01]  /*3ba0*/  LEA R194, P1, R219, R180, 0x2 ;  /* 0x000000b4dbc27211 */ /* 0x000fe200078210ff */
[----:B------:R-:W-:Y:S01]  /*3bb0*/  IMAD.U32 R181, RZ, RZ, UR13 ;  /* 0x0000000dffb57e24 */ /* 0x000fe2000f8e00ff */
[----:B------:R-:W-:Y:S01]  /*3bc0*/  LOP3.LUT R179, R193, UR48, R184, 0x96, !PT ;  /* 0x00000030c1b37c12 */ /* 0x000fe2000f8e96b8 */
[C---:B------:R-:W-:Y:S02]  /*3bd0*/  VIADD R184, R182.reuse, 0xffffffff ;  /* 0xffffffffb6b87836 */ /* 0x040fe40000000000 */
[C---:B------:R-:W-:Y:S01]  /*3be0*/  VIADD R180, R182.reuse, 0x7 ;  /* 0x00000007b6b47836 */ /* 0x040fe20000000000 */
[----:B------:R-:W-:Y:S01]  /*3bf0*/  LEA.HI.X.SX32 R195, R219, R181, 0x2, P1 ;  /* 0x000000b5dbc37211 */ /* 0x000fe200008f16ff */
[----:B------:R-:W-:Y:S01]  /*3c00*/  VIADD R185, R182, 0x8 ;  /* 0x00000008b6b97836 */ /* 0x000fe20000000000 */
[----:B------:R-:W-:Y:S01]  /*3c10*/  ISETP.GE.AND P0, PT, R184, RZ, PT ;  /* 0x000000ffb800720c */ /* 0x000fe20003f06270 */
[----:B------:R-:W-:Y:S01]  /*3c20*/  VIADD R189, R182, 0xffffffe7 ;  /* 0xffffffe7b6bd7836 */ /* 0x000fe20000000000 */
[----:B------:R-:W-:Y:S01]  /*3c30*/  LDSM.16.M88.4 R52, [R207] ;  /* 0x00000000cf34783b */ /* 0x000fe20000000200 */
[----:B------:R-:W-:Y:S01]  /*3c40*/  ISETP.GE.AND P1, PT, R180, RZ, PT ;  /* 0x000000ffb400720c */ /* 0x000fe20003f26270 */
[C---:B------:R-:W-:Y:S01]  /*3c50*/  VIADD R193, R182.reuse, 0xfffffff8 ;  /* 0xfffffff8b6c17836 */ /* 0x040fe20000000000 */
[----:B------:R-:W-:Y:S01]  /*3c60*/  ISETP.GE.AND P2, PT, R185, RZ, PT ;  /* 0x000000ffb900720c */ /* 0x000fe20003f46270 */
[C---:B------:R-:W-:Y:S02]  /*3c70*/  VIADD R186, R182.reuse, 0xffffffef ;  /* 0xffffffefb6ba7836 */ /* 0x040fe40000000000 */
[----:B------:R-:W-:Y:S01]  /*3c80*/  VIADD R181, R182, 0xfffffff7 ;  /* 0xfffffff7b6b57836 */ /* 0x000fe20000000000 */
[----:B------:R-:W-:Y:S01]  /*3c90*/  ISETP.GE.AND P4, PT, R193, RZ, PT ;  /* 0x000000ffc100720c */ /* 0x000fe20003f86270 */
[----:B------:R-:W1:Y:S01]  /*3ca0*/  LDSM.16.M88.4 R56, [R201+0xc000] ;  /* 0x00c00000c938783b */ /* 0x000e620000000200 */
[----:B------:R-:W-:Y:S02]  /*3cb0*/  IMAD.WIDE.U32 R190, R190, -0x326172a9, RZ ;  /* 0xcd9e8d57bebe7825 */ /* 0x000fe400078e00ff */
[----:B------:R-:W-:Y:S02]  /*3cc0*/  ISETP.GE.AND P5, PT, R181, RZ, PT ;  /* 0x000000ffb500720c */ /* 0x000fe40003fa6270 */
[----:B------:R-:W-:Y:S01]  /*3cd0*/  IMAD.WIDE.U32 R198, R179, -0x326172a9, RZ ;  /* 0xcd9e8d57b3c67825 */ /* 0x000fe200078e00ff */
[C---:B------:R-:W-:Y:S02]  /*3ce0*/  @!P1 IADD3 R180, -R182.reuse, -0x7, RZ ;  /* 0xfffffff9b6b49810 */ /* 0x040fe40007ffe1ff */
[----:B------:R-:W2:Y:S01]  /*3cf0*/  LDSM.16.M88.4 R60, [R201+0xc800] ;  /* 0x00c80000c93c783b */ /* 0x000ea20000000200 */
[----:B------:R-:W-:Y:S01]  /*3d00*/  LOP3.LUT R196, R191, UR47, R196, 0x96, !PT ;  /* 0x0000002fbfc47c12 */ /* 0x000fe2000f8e96c4 */
[C---:B------:R-:W-:Y:S01]  /*3d10*/  VIADD R183, R182.reuse, 0xfffffff0 ;  /* 0xfffffff0b6b77836 */ /* 0x040fe20000000000 */
[----:B------:R-:W-:Y:S01]  /*3d20*/  I2FP.F32.S32 R180, R180 ;  /* 0x000000b400b47245 */ /* 0x000fe20000201400 */
[----:B------:R-:W-:Y:S01]  /*3d30*/  VIADD R187, R182, 0xffffffe8 ;  /* 0xffffffe8b6bb7836 */ /* 0x000fe20000000000 */
[----:B------:R-:W-:Y:S01]  /*3d40*/  LOP3.LUT R179, R199, UR49, R190, 0x96, !PT ;  /* 0x00000031c7b37c12 */ /* 0x000fe2000f8e96be */
[----:B------:R-:W-:Y:S01]  /*3d50*/  IMAD.WIDE.U32 R196, R196, -0x2daee0ad, RZ ;  /* 0xd2511f53c4c47825 */ /* 0x000fe200078e00ff */
[----:B------:R-:W-:Y:S01]  /*3d60*/  ISETP.GE.AND P3, PT, R183, RZ, PT ;  /* 0x000000ffb700720c */ /* 0x000fe20003f66270 */
[----:B------:R-:W-:Y:S01]  /*3d70*/  LDSM.16.M88.4 R64, [R178] ;  /* 0x00000000b240783b */ /* 0x000fe20000000200 */
[----:B------:R-:W-:Y:S02]  /*3d80*/  ISETP.GE.AND P1, PT, R187, RZ, PT ;  /* 0x000000ffbb00720c */ /* 0x000fe40003f26270 */
[C---:B------:R-:W-:Y:S02]  /*3d90*/  @!P5 IADD3 R181, -R182.reuse, 0x9, RZ ;  /* 0x00000009b6b5d810 */ /* 0x040fe40007ffe1ff */
[----:B------:R-:W-:Y:S02]  /*3da0*/  PLOP3.LUT P5, PT, PT, PT, UP1, 0x80, 0x0 ;  /* 0x000000000000781c */ /* 0x000fe40003faf018 */
[C---:B------:R-:W-:Y:S01]  /*3db0*/  @!P4 IADD3 R193, -R182.reuse, 0x8, RZ ;  /* 0x00000008b6c1c810 */ /* 0x040fe20007ffe1ff */
[----:B------:R-:W3:Y:S01]  /*3dc0*/  LDSM.16.M88.4 R100, [R200+0xc000] ;  /* 0x00c00000c864783b */ /* 0x000ee20000000200 */
[----:B------:R-:W-:Y:S02]  /*3dd0*/  PLOP3.LUT P4, PT, PT, PT, UP1, 0x80, 0x0 ;  /* 0x000000000000781c */ /* 0x000fe40003f8f018 */
[----:B------:R-:W-:Y:S02]  /*3de0*/  I2FP.F32.S32 R193, R193 ;  /* 0x000000c100c17245 */ /* 0x000fe40000201400 */
[C---:B------:R-:W-:Y:S02]  /*3df0*/  @!P3 IADD3 R183, -R182.reuse, 0x10, RZ ;  /* 0x00000010b6b7b810 */ /* 0x040fe40007ffe1ff */
[----:B------:R-:W-:Y:S01]  /*3e00*/  PLOP3.LUT P3, PT, PT, PT, UP1, 0x80, 0x0 ;  /* 0x000000000000781c */ /* 0x000fe20003f6f018 */
[----:B------:R-:W4:Y:S01]  /*3e10*/  LDSM.16.M88.4 R104, [R200+0xc800] ;  /* 0x00c80000c868783b */ /* 0x000f220000000200 */
[----:B------:R-:W-:Y:S02]  /*3e20*/  @!P1 IADD3 R187, -R182, 0x18, RZ ;  /* 0x00000018b6bb9810 */ /* 0x000fe40007ffe1ff */
[----:B------:R-:W-:Y:S02]  /*3e30*/  PLOP3.LUT P1, PT, PT, PT, UP1, 0x80, 0x0 ;  /* 0x000000000000781c */ /* 0x000fe40003f2f018 */
[----:B------:R-:W-:Y:S02]  /*3e40*/  LOP3.LUT R191, R197, UR50, R192, 0x96, !PT ;  /* 0x00000032c5bf7c12 */ /* 0x000fe4000f8e96c0 */
[----:B------:R-:W-:Y:S01]  /*3e50*/  @P4 ISETP.GE.AND P4, PT, R236, UR9, PT ;  /* 0x00000009ec004c0c */ /* 0x000fe2000bf86270 */
[C---:B-1----:R-:W-:Y:S01]  /*3e60*/  HMMA.16816.F32.BF16 R4, R52.reuse, R56, RZ ;  /* 0x000000383404723c */ /* 0x042fe200000418ff */
[----:B------:R-:W-:Y:S02]  /*3e70*/  LDSM.16.M88.4 R108, [R3+0xc000] ;  /* 0x00c00000036c783b */ /* 0x000fe40000000200 */
[----:B------:R-:W-:Y:S01]  /*3e80*/  IMAD.WIDE.U32 R190, R191, -0x326172a9, RZ ;  /* 0xcd9e8d57bfbe7825 */ /* 0x000fe200078e00ff */
[----:B------:R-:W-:Y:S02]  /*3e90*/  @!P0 IADD3 R184, -R182, 0x1, RZ ;  /* 0x00000001b6b88810 */ /* 0x000fe40007ffe1ff */
[C---:B------:R-:W-:Y:S01]  /*3ea0*/  HMMA.16816.F32.BF16 R8, R52.reuse, R58, RZ ;  /* 0x0000003a3408723c */ /* 0x040fe200000418ff */
[----:B------:R-:W-:Y:S02]  /*3eb0*/  ISETP.GE.AND P0, PT, R189, RZ, PT ;  /* 0x000000ffbd00720c */ /* 0x000fe40003f06270 */
[----:B------:R-:W1:Y:S02]  /*3ec0*/  LDSM.16.M88.4 R56, [R177] ;  /* 0x00000000b138783b */ /* 0x000e640000000200 */
[----:B------:R-:W-:Y:S01]  /*3ed0*/  LOP3.LUT R198, R191, UR51, R198, 0x96, !PT ;  /* 0x00000033bfc67c12 */ /* 0x000fe2000f8e96c6 */
[C---:B--2---:R-:W-:Y:S01]  /*3ee0*/  HMMA.16816.F32.BF16 R12, R52.reuse, R60, RZ ;  /* 0x0000003c340c723c */ /* 0x044fe200000418ff */
[----:B------:R-:W-:Y:S01]  /*3ef0*/  I2FP.F32.S32 R184, R184 ;  /* 0x000000b800b87245 */ /* 0x000fe20000201400 */
[----:B-----5:R-:W-:Y:S03]  /*3f00*/  FMUL.FTZ R191, R240, 1.4426950216293334961 ;  /* 0x3fb8aa3bf0bf7820 */ /* 0x020fe60000410000 */
[----:B------:R-:W-:Y:S01]  /*3f10*/  @!P2 IADD3 R185, -R182, -0x8, RZ ;  /* 0xfffffff8b6b9a810 */ /* 0x000fe20007ffe1ff */
[----:B------:R-:W-:Y:S01]  /*3f20*/  HMMA.16816.F32.BF16 R16, R52, R62, RZ ;  /* 0x0000003e3410723c */ /* 0x000fe200000418ff */
[----:B------:R-:W2:Y:S01]  /*3f30*/  LDSM.16.M88.4 R52, [R3+0xc800] ;  /* 0x00c800000334783b */ /* 0x000ea20000000200 */
[----:B------:R-:W-:Y:S03]  /*3f40*/  ISETP.GE.AND P2, PT, R186, RZ, PT ;  /* 0x000000ffba00720c */ /* 0x000fe60003f46270 */
[C---:B------:R-:W-:Y:S01]  /*3f50*/  @!P0 IADD3 R189, -R182.reuse, 0x19, RZ ;  /* 0x00000019b6bd8810 */ /* 0x040fe20007ffe1ff */
[C---:B---3--:R-:W-:Y:S01]  /*3f60*/  HMMA.16816.F32.BF16 R4, R64.reuse, R100, R4 ;  /* 0x000000644004723c */ /* 0x048fe20000041804 */
[----:B------:R-:W-:Y:S02]  /*3f70*/  PLOP3.LUT P0, PT, PT, PT, UP1, 0x80, 0x0 ;  /* 0x000000000000781c */ /* 0x000fe40003f0f018 */
[----:B------:R-:W-:Y:S02]  /*3f80*/  LDSM.16.M88.4 R60, [R176] ;  /* 0x00000000b03c783b */ /* 0x000fe40000000200 */
[----:B------:R-:W-:Y:S01]  /*3f90*/  I2FP.F32.S32 R185, R185 ;  /* 0x000000b900b97245 */ /* 0x000fe20000201400 */
[C---:B------:R-:W-:Y:S05]  /*3fa0*/  HMMA.16816.F32.BF16 R8, R64.reuse, R102, R8 ;  /* 0x000000664008723c */ /* 0x040fea0000041808 */
[----:B------:R-:W3:Y:S01]  /*3fb0*/  LDSM.16.M88.4 R100, [R2+0xc000] ;  /* 0x00c000000264783b */ /* 0x000ee20000000200 */
[C---:B----4-:R-:W-:Y:S05]  /*3fc0*/  HMMA.16816.F32.BF16 R12, R64.reuse, R104, R12 ;  /* 0x00000068400c723c */ /* 0x050fea000004180c */
[----:B------:R-:W-:Y:S01]  /*3fd0*/  @!P2 IADD3 R186, -R182, 0x11, RZ ;  /* 0x00000011b6baa810 */ /* 0x000fe20007ffe1ff */
[----:B------:R-:W-:Y:S01]  /*3fe0*/  HMMA.16816.F32.BF16 R16, R64, R106, R16 ;  /* 0x0000006a4010723c */ /* 0x000fe20000041810 */
[----:B------:R-:W4:Y:S02]  /*3ff0*/  LDSM.16.M88.4 R64, [R2+0xc800] ;  /* 0x00c800000240783b */ /* 0x000f240000000200 */
[----:B------:R-:W-:Y:S02]  /*4000*/  FSETP.NEU.FTZ.AND P2, PT, R240, -INF , PT ;  /* 0xff800000f000780b */ /* 0x000fe40003f5d000 */
[----:B------:R-:W-:Y:S01]  /*4010*/  IABS R182, R182 ;  /* 0x000000b600b67213 */ /* 0x000fe20000000000 */
[C---:B-1----:R-:W-:Y:S03]  /*4020*/  HMMA.16816.F32.BF16 R4, R56.reuse, R108, R4 ;  /* 0x0000006c3804723c */ /* 0x042fe60000041804 */
[----:B------:R-:W-:Y:S02]  /*4030*/  LDSM.16.M88.4 R104, [R207+0x2000] ;  /* 0x00200000cf68783b */ /* 0x000fe40000000200 */
[----:B------:R-:W-:Y:S01]  /*4040*/  FSEL R191, R191, RZ, P2 ;  /* 0x000000ffbfbf7208 */ /* 0x000fe20001000000 */
[C---:B------:R-:W-:Y:S01]  /*4050*/  HMMA.16816.F32.BF16 R8, R56.reuse, R110, R8 ;  /* 0x0000006e3808723c */ /* 0x040fe20000041808 */
[----:B------:R-:W-:Y:S04]  /*4060*/  PLOP3.LUT P2, PT, PT, PT, UP1, 0x80, 0x0 ;  /* 0x000000000000781c */ /* 0x000fe80003f4f018 */
[----:B------:R-:W1:Y:S01]  /*4070*/  LDSM.16.M88.4 R108, [R201+0xe000] ;  /* 0x00e00000c96c783b */ /* 0x000e620000000200 */
[C---:B--2---:R-:W-:Y:S06]  /*4080*/  HMMA.16816.F32.BF16 R12, R56.reuse, R52, R12 ;  /* 0x00000034380c723c */ /* 0x044fec000004180c */
[----:B------:R-:W-:Y:S01]  /*4090*/  HMMA.16816.F32.BF16 R16, R56, R54, R16 ;  /* 0x000000363810723c */ /* 0x000fe20000041810 */
[----:B------:R-:W2:Y:S05]  /*40a0*/  LDSM.16.M88.4 R52, [R201+0xe800] ;  /* 0x00e80000c934783b */ /* 0x000eaa0000000200 */
[C---:B---3--:R-:W-:Y:S03]  /*40b0*/  HMMA.16816.F32.BF16 R4, R60.reuse, R100, R4 ;  /* 0x000000643c04723c */ /* 0x048fe60000041804 */
[----:B------:R3:W-:Y:S03]  /*40c0*/  LDSM.16.M88.4 R56, [R178+0x2000] ;  /* 0x00200000b238783b */ /* 0x0007e60000000200 */
[C---:B------:R-:W-:Y:S05]  /*40d0*/  HMMA.16816.F32.BF16 R8, R60.reuse, R102, R8 ;  /* 0x000000663c08723c */ /* 0x040fea0000041808 */
[----:B------:R-:W2:Y:S01]  /*40e0*/  LDSM.16.M88.4 R100, [R200+0xe000] ;  /* 0x00e00000c864783b */ /* 0x000ea20000000200 */
[C---:B----4-:R-:W-:Y:S06]  /*40f0*/  HMMA.16816.F32.BF16 R12, R60.reuse, R64, R12 ;  /* 0x000000403c0c723c */ /* 0x050fec000004180c */
[----:B------:R-:W-:Y:S01]  /*4100*/  HMMA.16816.F32.BF16 R16, R60, R66, R16 ;  /* 0x000000423c10723c */ /* 0x000fe20000041810 */
[----:B------:R-:W4:Y:S05]  /*4110*/  LDSM.16.M88.4 R60, [R200+0xe800] ;  /* 0x00e80000c83c783b */ /* 0x000f2a0000000200 */
[C---:B-1----:R-:W-:Y:S03]  /*4120*/  HMMA.16816.F32.BF16 R4, R104.reuse, R108, R4 ;  /* 0x0000006c6804723c */ /* 0x042fe60000041804 */
[----:B------:R1:W-:Y:S02]  /*4130*/  LDSM.16.M88.4 R64, [R177+0x2000] ;  /* 0x00200000b140783b */ /* 0x0003e40000000200 */
[----:B---3--:R-:W-:Y:S01]  /*4140*/  IMAD.WIDE.U32 R178, R179, -0x2daee0ad, RZ ;  /* 0xd2511f53b3b27825 */ /* 0x008fe200078e00ff */
[C---:B------:R-:W-:Y:S05]  /*4150*/  HMMA.16816.F32.BF16 R8, R104.reuse, R110, R8 ;  /* 0x0000006e6808723c */ /* 0x040fea0000041808 */
[----:B------:R-:W3:Y:S01]  /*4160*/  LDSM.16.M88.4 R108, [R3+0xe000] ;  /* 0x00e00000036c783b */ /* 0x000ee20000000200 */
[C---:B--2---:R-:W-:Y:S05]  /*4170*/  HMMA.16816.F32.BF16 R12, R104.reuse, R52, R12 ;  /* 0x00000034680c723c */ /* 0x044fea000004180c */
[----:B------:R-:W-:Y:S01]  /*4180*/  LOP3.LUT R196, R179, UR52, R196, 0x96, !PT ;  /* 0x00000034b3c47c12 */ /* 0x000fe2000f8e96c4 */
[----:B------:R-:W-:Y:S01]  /*4190*/  HMMA.16816.F32.BF16 R16, R104, R54, R16 ;  /* 0x000000366810723c */ /* 0x000fe20000041810 */
[----:B------:R-:W2:Y:S05]  /*41a0*/  LDSM.16.M88.4 R52, [R3+0xe800] ;  /* 0x00e800000334783b */ /* 0x000eaa0000000200 */
[C---:B------:R-:W-:Y:S03]  /*41b0*/  HMMA.16816.F32.BF16 R4, R56.reuse, R100, R4 ;  /* 0x000000643804723c */ /* 0x040fe60000041804 */
[----:B------:R-:W-:Y:S02]  /*41c0*/  LDSM.16.M88.4 R104, [R2+0xe000] ;  /* 0x00e000000268783b */ /* 0x000fe40000000200 */
[----:B-1----:R-:W-:Y:S01]  /*41d0*/  I2FP.F32.S32 R177, R183 ;  /* 0x000000b700b17245 */ /* 0x002fe20000201400 */
[C---:B------:R-:W-:Y:S05]  /*41e0*/  HMMA.16816.F32.BF16 R8, R56.reuse, R102, R8 ;  /* 0x000000663808723c */ /* 0x040fea0000041808 */
[----:B------:R1:W2:Y:S01]  /*41f0*/  LDSM.16.M88.4 R100, [R176+0x2000] ;  /* 0x00200000b064783b */ /* 0x0002a20000000200 */
[C---:B----4-:R-:W-:Y:S06]  /*4200*/  HMMA.16816.F32.BF16 R12, R56.reuse, R60, R12 ;  /* 0x0000003c380c723c */ /* 0x050fec000004180c */
[----:B------:R-:W-:Y:S06]  /*4210*/  HMMA.16816.F32.BF16 R16, R56, R62, R16 ;  /* 0x0000003e3810723c */ /* 0x000fec0000041810 */
[C---:B---3--:R-:W-:Y:S06]  /*4220*/  HMMA.16816.F32.BF16 R4, R64.reuse, R108, R4 ;  /* 0x0000006c4004723c */ /* 0x048fec0000041804 */
[C---:B------:R-:W-:Y:S05]  /*4230*/  HMMA.16816.F32.BF16 R8, R64.reuse, R110, R8 ;  /* 0x0000006e4008723c */ /* 0x040fea0000041808 */
[----:B-1----:R-:W-:Y:S01]  /*4240*/  I2FP.F32.S32 R176, R181 ;  /* 0x000000b500b07245 */ /* 0x002fe20000201400 */
[C---:B--2---:R-:W-:Y:S06]  /*4250*/  HMMA.16816.F32.BF16 R12, R64.reuse, R52, R12 ;  /* 0x00000034400c723c */ /* 0x044fec000004180c */
[----:B------:R-:W-:Y:S01]  /*4260*/  HMMA.16816.F32.BF16 R16, R64, R54, R16 ;  /* 0x000000364010723c */ /* 0x000fe20000041810 */
[----:B------:R-:W1:Y:S05]  /*4270*/  LDSM.16.M88.4 R52, [R2+0xe800] ;  /* 0x00e800000234783b */ /* 0x000e6a0000000200 */
[C---:B------:R-:W-:Y:S05]  /*4280*/  HMMA.16816.F32.BF16 R4, R100.reuse, R104, R4 ;  /* 0x000000686404723c */ /* 0x040fea0000041804 */
[----:B------:R-:W-:Y:S01]  /*4290*/  LEA R67, R212, UR4, 0x1 ;  /* 0x00000004d4437c11 */ /* 0x000fe2000f8e08ff */
[C---:B------:R-:W-:Y:S05]  /*42a0*/  HMMA.16816.F32.BF16 R8, R100.reuse, R106, R8 ;  /* 0x0000006a6408723c */ /* 0x040fea0000041808 */
[--C-:B------:R-:W-:Y:S02]  /*42b0*/  IMAD.IADD R66, R206, 0x1, R67.reuse ;  /* 0x00000001ce427824 */ /* 0x100fe400078e0243 */
[C---:B------:R-:W-:Y:S04]  /*42c0*/  IMAD.IADD R65, R205.reuse, 0x1, R67 ;  /* 0x00000001cd417824 */ /* 0x040fe800078e0243 */
[----:B------:R-:W-:Y:S07]  /*42d0*/  IMAD.IADD R64, R205, 0x1, R66 ;  /* 0x00000001cd407824 */ /* 0x000fee00078e0242 */
[----:B------:R-:W-:Y:S01]  /*42e0*/  FFMA.FTZ R6, R185, -UR5, R6 ;  /* 0x80000005b9067c23 */ /* 0x000fe20008010006 */
[----:B------:R-:W-:Y:S01]  /*42f0*/  I2FP.F32.S32 R185, R182 ;  /* 0x000000b600b97245 */ /* 0x000fe20000201400 */
[----:B------:R-:W-:Y:S01]  /*4300*/  FFMA.FTZ R5, R184, -UR5, R5 ;  /* 0x80000005b8057c23 */ /* 0x000fe20008010005 */
[----:B------:R-:W-:Y:S02]  /*4310*/  FFMA.FTZ R7, R180, -UR5, R7 ;  /* 0x80000005b4077c23 */ /* 0x000fe40008010007 */
[----:B------:R-:W-:Y:S01]  /*4320*/  @P3 FSEL R6, R6, -INF , !P4 ;  /* 0xff80000006063808 */ /* 0x000fe20006000000 */
[----:B------:R-:W-:Y:S01]  /*4330*/  FFMA.FTZ R4, R185, -UR5, R4 ;  /* 0x80000005b9047c23 */ /* 0x000fe20008010004 */
[----:B------:R-:W-:Y:S01]  /*4340*/  PLOP3.LUT P3, PT, PT, PT, UP1, 0x80, 0x0 ;  /* 0x000000000000781c */ /* 0x000fe20003f6f018 */
[----:B------:R-:W-:Y:S01]  /*4350*/  FFMA.FTZ R8, R193, -UR5, R8 ;  /* 0x80000005c1087c23 */ /* 0x000fe20008010008 */
[----:B------:R-:W-:Y:S01]  /*4360*/  @P0 FSEL R5, R5, -INF , !P6 ;  /* 0xff80000005050808 */ /* 0x000fe20007000000 */
[----:B------:R-:W-:Y:S01]  /*4370*/  FFMA.FTZ R10, R185, -UR5, R10 ;  /* 0x80000005b90a7c23 */ /* 0x000fe2000801000a */
[----:B------:R-:W-:Y:S01]  /*4380*/  PLOP3.LUT P0, PT, PT, PT, UP1, 0x80, 0x0 ;  /* 0x000000000000781c */ /* 0x000fe20003f0f018 */
[C---:B-1----:R-:W-:Y:S03]  /*4390*/  HMMA.16816.F32.BF16 R12, R100.reuse, R52, R12 ;  /* 0x00000034640c723c */ /* 0x042fe6000004180c */
[----:B------:R-:W-:Y:S01]  /*43a0*/  @P1 FSEL R4, R4, -INF , !P4 ;  /* 0xff80000004041808 */ /* 0x000fe20006000000 */
[----:B------:R-:W-:Y:S01]  /*43b0*/  FFMA.FTZ R9, R176, -UR5, R9 ;  /* 0x80000005b0097c23 */ /* 0x000fe20008010009 */
[----:B------:R-:W-:Y:S01]  /*43c0*/  PLOP3.LUT P1, PT, PT, PT, UP1, 0x80, 0x0 ;  /* 0x000000000000781c */ /* 0x000fe20003f2f018 */
[----:B------:R-:W-:Y:S01]  /*43d0*/  HMMA.16816.F32.BF16 R16, R100, R54, R16 ;  /* 0x000000366410723c */ /* 0x000fe20000041810 */
[----:B------:R-:W-:Y:S04]  /*43e0*/  PLOP3.LUT P4, PT, PT, PT, UP1, 0x80, 0x0 ;  /* 0x000000000000781c */ /* 0x000fe80003f8f018 */
[----:B------:R-:W-:Y:S01]  /*43f0*/  @P5 FSEL R7, R7, -INF , !P6 ;  /* 0xff80000007075808 */ /* 0x000fe20007000000 */
[C---:B------:R-:W-:Y:S01]  /*4400*/  @P0 VIADD R182, R236.reuse, 0x11 ;  /* 0x00000011ecb60836 */ /* 0x040fe20000000000 */
[----:B------:R-:W-:Y:S01]  /*4410*/  PLOP3.LUT P0, PT, PT, PT, UP1, 0x80, 0x0 ;  /* 0x000000000000781c */ /* 0x000fe20003f0f018 */
[C---:B------:R-:W-:Y:S01]  /*4420*/  @P3 VIADD R199, R236.reuse, 0x9 ;  /* 0x00000009ecc73836 */ /* 0x040fe20000000000 */
[----:B------:R-:W-:Y:S02]  /*4430*/  PLOP3.LUT P3, PT, PT, PT, UP1, 0x80, 0x0 ;  /* 0x000000000000781c */ /* 0x000fe40003f6f018 */
[----:B------:R-:W-:Y:S01]  /*4440*/  PLOP3.LUT P6, PT, PT, PT, UP1, 0x80, 0x0 ;  /* 0x000000000000781c */ /* 0x000fe20003fcf018 */
[C---:B------:R-:W-:Y:S01]  /*4450*/  @P1 VIADD R197, R236.reuse, 0x8 ;  /* 0x00000008ecc51836 */ /* 0x040fe20000000000 */
[----:B------:R-:W-:Y:S01]  /*4460*/  PLOP3.LUT P1, PT, PT, PT, UP1, 0x80, 0x0 ;  /* 0x000000000000781c */ /* 0x000fe20003f2f018 */
[----:B------:R-:W-:Y:S01]  /*4470*/  @P4 VIADD R180, R236, 0x10 ;  /* 0x00000010ecb44836 */ /* 0x000fe20000000000 */
[----:B------:R-:W-:Y:S01]  /*4480*/  PLOP3.LUT P4, PT, PT, PT, UP1, 0x80, 0x0 ;  /* 0x000000000000781c */ /* 0x000fe20003f8f018 */
[----:B------:R-:W-:Y:S01]  /*4490*/  FFMA.FTZ R11, R184, -UR5, R11 ;  /* 0x80000005b80b7c23 */ /* 0x000fe2000801000b */
[----:B------:R-:W-:Y:S01]  /*44a0*/  @P2 ISETP.GE.AND P2, PT, R197, UR9, PT ;  /* 0x00000009c5002c0c */ /* 0x000fe2000bf46270 */
[----:B------:R-:W-:Y:S01]  /*44b0*/  IMAD.WIDE.U32 R196, R196, -0x326172a9, RZ ;  /* 0xcd9e8d57c4c47825 */ /* 0x000fe200078e00ff */
[----:B------:R-:W-:Y:S02]  /*44c0*/  PLOP3.LUT P5, PT, PT, PT, UP1, 0x80, 0x0 ;  /* 0x000000000000781c */ /* 0x000fe40003faf018 */
[----:B------:R-:W-:Y:S01]  /*44d0*/  @P0 FSEL R8, R8, -INF , !P2 ;  /* 0xff80000008080808 */ /* 0x000fe20005000000 */
[----:B------:R-:W-:Y:S01]  /*44e0*/  FFMA.FTZ R12, R177, -UR5, R12 ;  /* 0x80000005b10c7c23 */ /* 0x000fe2000801000c */
[----:B------:R-:W-:Y:S01]  /*44f0*/  @P3 ISETP.GE.AND P3, PT, R180, UR9, PT ;  /* 0x00000009b4003c0c */ /* 0x000fe2000bf66270 */
[----:B------:R-:W-:Y:S01]  /*4500*/  FFMA.FTZ R14, R193, -UR5, R14 ;  /* 0x80000005c10e7c23 */ /* 0x000fe2000801000e */
[----:B------:R-:W-:Y:S01]  /*4510*/  PLOP3.LUT P0, PT, PT, PT, UP1, 0x80, 0x0 ;  /* 0x000000000000781c */ /* 0x000fe20003f0f018 */
[----:B------:R-:W2:Y:S01]  /*4520*/  LDG.E R180, desc[UR6][R194.64] ;  /* 0x00000006c2b47981 */ /* 0x000ea2000c1e1900 */
[----:B------:R-:W-:Y:S01]  /*4530*/  @P1 ISETP.GE.AND P1, PT, R199, UR9, PT ;  /* 0x00000009c7001c0c */ /* 0x000fe2000bf26270 */
[----:B------:R-:W-:Y:S01]  /*4540*/  IMAD.WIDE.U32 R198, R198, -0x2daee0ad, RZ ;  /* 0xd2511f53c6c67825 */ /* 0x000fe200078e00ff */
[----:B------:R-:W-:Y:S02]  /*4550*/  LOP3.LUT R190, R197, UR53, R190, 0x96, !PT ;  /* 0x00000035c5be7c12 */ /* 0x000fe4000f8e96be */
[----:B------:R-:W-:Y:S01]  /*4560*/  I2FP.F32.S32 R193, R187 ;  /* 0x000000bb00c17245 */ /* 0x000fe20000201400 */
[----:B------:R-:W-:Y:S01]  /*4570*/  FFMA.FTZ R15, R176, -UR5, R15 ;  /* 0x80000005b00f7c23 */ /* 0x000fe2000801000f */
[----:B------:R-:W-:Y:S01]  /*4580*/  LOP3.LUT R179, R199, UR54, R178, 0x96, !PT ;  /* 0x00000036c7b37c12 */ /* 0x000fe2000f8e96b2 */
[----:B------:R-:W-:Y:S01]  /*4590*/  FFMA.FTZ R18, R177, -UR5, R18 ;  /* 0x80000005b1127c23 */ /* 0x000fe20008010012 */
[----:B------:R-:W-:Y:S01]  /*45a0*/  I2FP.F32.S32 R102, R186 ;  /* 0x000000ba00667245 */ /* 0x000fe20000201400 */
[----:B------:R-:W-:Y:S01]  /*45b0*/  FFMA.FTZ R16, R193, -UR5, R16 ;  /* 0x80000005c1107c23 */ /* 0x000fe20008010010 */
[----:B------:R-:W-:Y:S01]  /*45c0*/  @P4 ISETP.GE.AND P4, PT, R182, UR9, PT ;  /* 0x00000009b6004c0c */ /* 0x000fe2000bf86270 */
[----:B------:R-:W-:Y:S01]  /*45d0*/  IMAD.WIDE.U32 R106, R179, -0x326172a9, RZ ;  /* 0xcd9e8d57b36a7825 */ /* 0x000fe200078e00ff */
[----:B------:R-:W-:Y:S01]  /*45e0*/  @P0 FSEL R10, R10, -INF , !P2 ;  /* 0xff8000000a0a0808 */ /* 0x000fe20005000000 */
[----:B------:R1:W3:Y:S01]  /*45f0*/  LDG.E R179, desc[UR6][R194.64+0x20] ;  /* 0x00002006c2b37981 */ /* 0x0002e2000c1e1900 */
[C---:B------:R-:W-:Y:S01]  /*4600*/  FSETP.NEU.FTZ.AND P0, PT, R241.reuse, -INF , PT ;  /* 0xff800000f100780b */ /* 0x040fe20003f1d000 */
[----:B------:R-:W-:Y:S01]  /*4610*/  FMUL.FTZ R197, R241, 1.4426950216293334961 ;  /* 0x3fb8aa3bf1c57820 */ /* 0x000fe20000410000 */
[----:B------:R-:W-:Y:S01]  /*4620*/  PLOP3.LUT P2, PT, PT, PT, UP1, 0x80, 0x0 ;  /* 0x000000000000781c */ /* 0x000fe20003f4f018 */
[----:B------:R-:W-:Y:S01]  /*4630*/  FFMA.FTZ R182, R4, UR16, -R191 ;  /* 0x0000001004b67c23 */ /* 0x000fe200080108bf */
[----:B------:R-:W-:Y:S01]  /*4640*/  I2FP.F32.S32 R177, R189 ;  /* 0x000000bd00b17245 */ /* 0x000fe20000201400 */
[C---:B------:R-:W-:Y:S01]  /*4650*/  FFMA.FTZ R13, R102.reuse, -UR5, R13 ;  /* 0x80000005660d7c23 */ /* 0x040fe2000801000d */
[----:B------:R-:W-:Y:S01]  /*4660*/  FSEL R197, R197, RZ, P0 ;  /* 0x000000ffc5c57208 */ /* 0x000fe20000000000 */
[----:B------:R-:W-:Y:S01]  /*4670*/  FFMA.FTZ R19, R102, -UR5, R19 ;  /* 0x8000000566137c23 */ /* 0x000fe20008010013 */
[----:B------:R-:W-:Y:S01]  /*4680*/  PLOP3.LUT P0, PT, PT, PT, UP1, 0x80, 0x0 ;  /* 0x000000000000781c */ /* 0x000fe20003f0f018 */
[----:B------:R-:W-:Y:S01]  /*4690*/  FFMA.FTZ R17, R177, -UR5, R17 ;  /* 0x80000005b1117c23 */ /* 0x000fe20008010011 */
[----:B------:R-:W-:Y:S01]  /*46a0*/  MUFU.EX2 R182, R182 ;  /* 0x000000b600b67308 */ /* 0x000fe20000000800 */
[----:B------:R-:W-:Y:S01]  /*46b0*/  FFMA.FTZ R185, R6, UR16, -R197 ;  /* 0x0000001006b97c23 */ /* 0x000fe200080108c5 */
[----:B------:R-:W-:Y:S01]  /*46c0*/  IMAD.WIDE.U32 R110, R190, -0x2daee0ad, RZ ;  /* 0xd2511f53be6e7825 */ /* 0x000fe200078e00ff */
[----:B------:R-:W-:Y:S02]  /*46d0*/  LOP3.LUT R190, R106, 0xff, RZ, 0xc0, !PT ;  /* 0x000000ff6abe7812 */ /* 0x000fe400078ec0ff */
[----:B------:R-:W-:Y:S01]  /*46e0*/  @P2 FSEL R9, R9, -INF , !P1 ;  /* 0xff80000009092808 */ /* 0x000fe20004800000 */
[C---:B------:R-:W-:Y:S01]  /*46f0*/  @P6 VIADD R192, R236.reuse, 0x19 ;  /* 0x00000019ecc06836 */ /* 0x040fe20000000000 */
[----:B------:R-:W-:Y:S01]  /*4700*/  PLOP3.LUT P2, PT, PT, PT, UP1, 0x80, 0x0 ;  /* 0x000000000000781c */ /* 0x000fe20003f4f018 */
[----:B------:R-:W-:Y:S01]  /*4710*/  @P5 VIADD R188, R236, 0x18 ;  /* 0x00000018ecbc5836 */ /* 0x000fe20000000000 */
[----:B------:R-:W-:Y:S01]  /*4720*/  PLOP3.LUT P6, PT, PT, PT, UP1, 0x80, 0x0 ;  /* 0x000000000000781c */ /* 0x000fe20003fcf018 */
[----:B------:R4:W-:Y:S01]  /*4730*/  MUFU.EX2 R184, R185 ;  /* 0x000000b900b87308 */ /* 0x0009e20000000800 */
[----:B------:R-:W-:Y:S01]  /*4740*/  @P0 FSEL R11, R11, -INF , !P1 ;  /* 0xff8000000b0b0808 */ /* 0x000fe20004800000 */
[--C-:B------:R-:W-:Y:S01]  /*4750*/  FFMA.FTZ R186, R9, UR16, -R191.reuse ;  /* 0x0000001009ba7c23 */ /* 0x100fe200080108bf */
[----:B------:R-:W-:Y:S02]  /*4760*/  PLOP3.LUT P0, PT, PT, PT, UP1, 0x80, 0x0 ;  /* 0x000000000000781c */ /* 0x000fe40003f0f018 */
[----:B------:R-:W-:Y:S02]  /*4770*/  PLOP3.LUT P1, PT, PT, PT, UP1, 0x80, 0x0 ;  /* 0x000000000000781c */ /* 0x000fe40003f2f018 */
[----:B------:R-:W-:Y:S03]  /*4780*/  PLOP3.LUT P5, PT, PT, PT, UP1, 0x80, 0x0 ;  /* 0x000000000000781c */ /* 0x000fe60003faf018 */
[----:B------:R-:W-:Y:S01]  /*4790*/  MUFU.EX2 R186, R186 ;  /* 0x000000ba00ba7308 */ /* 0x000fe20000000800 */
[----:B-1----:R-:W-:Y:S02]  /*47a0*/  LOP3.LUT R194, R106, 0xffff, RZ, 0xc0, !PT ;  /* 0x0000ffff6ac27812 */ /* 0x002fe400078ec0ff */
[----:B------:R-:W-:Y:S02]  /*47b0*/  @P2 FSEL R12, R12, -INF , !P3 ;  /* 0xff8000000c0c2808 */ /* 0x000fe40005800000 */
[----:B------:R-:W-:Y:S02]  /*47c0*/  PLOP3.LUT P2, PT, PT, PT, UP1, 0x80, 0x0 ;  /* 0x000000000000781c */ /* 0x000fe40003f4f018 */
[----:B------:R-:W-:Y:S02]  /*47d0*/  @P6 ISETP.GE.AND P6, PT, R192, UR9, PT ;  /* 0x00000009c0006c0c */ /* 0x000fe4000bfc6270 */
[----:B------:R-:W-:Y:S01]  /*47e0*/  @P0 FSEL R14, R14, -INF , !P3 ;  /* 0xff8000000e0e0808 */ /* 0x000fe20005800000 */
[----:B----4-:R-:W-:Y:S01]  /*47f0*/  FFMA.FTZ R185, R8, UR16, -R191 ;  /* 0x0000001008b97c23 */ /* 0x010fe200080108bf */
[----:B------:R-:W-:Y:S01]  /*4800*/  ISETP.LE.U32.AND P3, PT, R190, UR17, PT ;  /* 0x00000011be007c0c */ /* 0x000fe2000bf63070 */
[----:B------:R-:W-:Y:S01]  /*4810*/  FFMA.FTZ R190, R10, UR16, -R197 ;  /* 0x000000100abe7c23 */ /* 0x000fe200080108c5 */
[----:B------:R-:W-:Y:S01]  /*4820*/  LOP3.LUT R192, R107, UR55, R196, 0x96, !PT ;  /* 0x000000376bc07c12 */ /* 0x000fe2000f8e96c4 */
[----:B------:R-:W-:Y:S01]  /*4830*/  FFMA.FTZ R196, R5, UR16, -R191 ;  /* 0x0000001005c47c23 */ /* 0x000fe200080108bf */
[----:B------:R-:W-:Y:S01]  /*4840*/  @P1 FSEL R13, R13, -INF , !P4 ;  /* 0xff8000000d0d1808 */ /* 0x000fe20006000000 */
[----:B------:R1:W-:Y:S01]  /*4850*/  MUFU.EX2 R187, R190 ;  /* 0x000000be00bb7308 */ /* 0x0003e20000000800 */
[----:B------:R-:W-:Y:S01]  /*4860*/  PLOP3.LUT P0, PT, PT, PT, UP1, 0x80, 0x0 ;  /* 0x000000000000781c */ /* 0x000fe20003f0f018 */
[----:B------:R-:W-:Y:S01]  /*4870*/  FFMA.FTZ R177, R14, UR16, -R197 ;  /* 0x000000100eb17c23 */ /* 0x000fe200080108c5 */
[----:B------:R-:W-:Y:S01]  /*4880*/  @P2 FSEL R15, R15, -INF , !P4 ;  /* 0xff8000000f0f2808 */ /* 0x000fe20006000000 */
[----:B------:R-:W-:Y:S01]  /*4890*/  FFMA.FTZ R176, R13, UR16, -R191 ;  /* 0x000000100db07c23 */ /* 0x000fe200080108bf */
[----:B------:R-:W-:Y:S02]  /*48a0*/  PLOP3.LUT P1, PT, PT, PT, UP1, 0x80, 0x0 ;  /* 0x000000000000781c */ /* 0x000fe40003f2f018 */
[----:B------:R-:W-:Y:S03]  /*48b0*/  @P5 ISETP.GE.AND P5, PT, R188, UR9, PT ;  /* 0x00000009bc005c0c */ /* 0x000fe6000bfa6270 */
[----:B------:R4:W-:Y:S01]  /*48c0*/  MUFU.EX2 R181, R196 ;  /* 0x000000c400b57308 */ /* 0x0009e20000000800 */
[----:B------:R-:W-:Y:S02]  /*48d0*/  LOP3.LUT R193, R192, 0xffff, RZ, 0xc0, !PT ;  /* 0x0000ffffc0c17812 */ /* 0x000fe400078ec0ff */
[----:B------:R-:W-:Y:S02]  /*48e0*/  LOP3.LUT R252, R110, 0xff, RZ, 0xc0, !PT ;  /* 0x000000ff6efc7812 */ /* 0x000fe400078ec0ff */
[----:B------:R-:W-:Y:S02]  /*48f0*/  SHF.R.U32.HI R193, RZ, 0x8, R193 ;  /* 0x00000008ffc17819 */ /* 0x000fe400000116c1 */
[----:B------:R-:W-:Y:S03]  /*4900*/  @P0 FSEL R16, R16, -INF , !P5 ;  /* 0xff80000010100808 */ /* 0x000fe60006800000 */
[----:B------:R-:W4:Y:S01]  /*4910*/  MUFU.EX2 R185, R185 ;  /* 0x000000b900b97308 */ /* 0x000f220000000800 */
[----:B-1----:R-:W-:Y:S02]  /*4920*/  LOP3.LUT R190, R192, 0xff, RZ, 0xc0, !PT ;  /* 0x000000ffc0be7812 */ /* 0x002fe400078ec0ff */
[----:B------:R-:W-:Y:S02]  /*4930*/  PLOP3.LUT P0, PT, PT, PT, UP1, 0x80, 0x0 ;  /* 0x000000000000781c */ /* 0x000fe40003f0f018 */
[----:B------:R-:W-:Y:S01]  /*4940*/  ISETP.LE.U32.AND P4, PT, R190, UR17, PT ;  /* 0x00000011be007c0c */ /* 0x000fe2000bf83070 */
[----:B------:R-:W-:Y:S01]  /*4950*/  FFMA.FTZ R190, R12, UR16, -R191 ;  /* 0x000000100cbe7c23 */ /* 0x000fe200080108bf */
[----:B------:R-:W-:Y:S02]  /*4960*/  @P1 FSEL R18, R18, -INF , !P5 ;  /* 0xff80000012121808 */ /* 0x000fe40006800000 */
[----:B------:R-:W-:Y:S01]  /*4970*/  PLOP3.LUT P1, PT, PT, PT, UP1, 0x80, 0x0 ;  /* 0x000000000000781c */ /* 0x000fe20003f2f018 */
[----:B------:R1:W-:Y:S01]  /*4980*/  MUFU.EX2 R189, R190 ;  /* 0x000000be00bd7308 */ /* 0x0003e20000000800 */
[--C-:B----4-:R-:W-:Y:S01]  /*4990*/  FFMA.FTZ R196, R7, UR16, -R197.reuse ;  /* 0x0000001007c47c23 */ /* 0x110fe200080108c5 */
[--C-:B------:R-:W-:Y:S02]  /*49a0*/  SHF.R.U32.HI R188, RZ, 0x18, R106.reuse ;  /* 0x00000018ffbc7819 */ /* 0x100fe4000001166a */
[----:B------:R-:W-:Y:S02]  /*49b0*/  SHF.R.U32.HI R195, RZ, 0x10, R106 ;  /* 0x00000010ffc37819 */ /* 0x000fe4000001166a */
[----:B------:R-:W-:Y:S01]  /*49c0*/  @P0 FSEL R17, R17, -INF , !P6 ;  /* 0xff80000011110808 */ /* 0x000fe20007000000 */
[----:B------:R-:W-:Y:S03]  /*49d0*/  @!P3 FADD.FTZ R185, -R185, -RZ ;  /* 0x800000ffb9b9b221 */ /* 0x000fe60000010100 */
[----:B------:R4:W-:Y:S01]  /*49e0*/  MUFU.EX2 R183, R196 ;  /* 0x000000c400b77308 */ /* 0x0009e20000000800 */
[----:B------:R-:W-:Y:S01]  /*49f0*/  ISETP.LE.U32.AND P2, PT, R188, UR17, PT ;  /* 0x00000011bc007c0c */ /* 0x000fe2000bf43070 */
[--C-:B------:R-:W-:Y:S01]  /*4a00*/  FFMA.FTZ R188, R11, UR16, -R197.reuse ;  /* 0x000000100bbc7c23 */ /* 0x100fe200080108c5 */
[----:B------:R-:W-:Y:S01]  /*4a10*/  LOP3.LUT R195, R195, 0xff, RZ, 0xc0, !PT ;  /* 0x000000ffc3c37812 */ /* 0x000fe200078ec0ff */
[----:B------:R-:W-:Y:S01]  /*4a20*/  @!P4 FADD.FTZ R182, -R182, -RZ ;  /* 0x800000ffb6b6c221 */ /* 0x000fe20000010100 */
[----:B------:R-:W-:Y:S02]  /*4a30*/  @P1 FSEL R19, R19, -INF , !P6 ;  /* 0xff80000013131808 */ /* 0x000fe40007000000 */
[----:B------:R-:W-:Y:S01]  /*4a40*/  ISETP.LE.U32.AND P1, PT, R252, UR17, PT ;  /* 0x00000011fc007c0c */ /* 0x000fe2000bf23070 */
[----:B------:R-:W-:Y:S01]  /*4a50*/  FFMA.FTZ R252, R15, UR16, -R197 ;  /* 0x000000100ffc7c23 */ /* 0x000fe200080108c5 */
[----:B-1----:R-:W-:Y:S01]  /*4a60*/  LOP3.LUT R190, R193, 0xffff, RZ, 0xc0, !PT ;  /* 0x0000ffffc1be7812 */ /* 0x002fe200078ec0ff */
[----:B------:R-:W1:Y:S01]  /*4a70*/  MUFU.EX2 R188, R188 ;  /* 0x000000bc00bc7308 */ /* 0x000e620000000800 */
[--C-:B------:R-:W-:Y:S02]  /*4a80*/  SHF.R.U32.HI R193, RZ, 0x10, R192.reuse ;  /* 0x00000010ffc17819 */ /* 0x100fe400000116c0 */
[----:B------:R-:W-:Y:S02]  /*4a90*/  SHF.R.U32.HI R192, RZ, 0x18, R192 ;  /* 0x00000018ffc07819 */ /* 0x000fe400000116c0 */
[----:B------:R-:W-:Y:S02]  /*4aa0*/  LOP3.LUT R193, R193, 0xff, RZ, 0xc0, !PT ;  /* 0x000000ffc1c17812 */ /* 0x000fe400078ec0ff */
[----:B------:R-:W-:Y:S02]  /*4ab0*/  ISETP.LE.U32.AND P6, PT, R192, UR17, PT ;  /* 0x00000011c0007c0c */ /* 0x000fe4000bfc3070 */
[----:B------:R-:W-:Y:S02]  /*4ac0*/  ISETP.LE.U32.AND P0, PT, R193, UR17, PT ;  /* 0x00000011c1007c0c */ /* 0x000fe4000bf03070 */
[----:B------:R-:W-:Y:S02]  /*4ad0*/  SHF.R.U32.HI R193, RZ, 0x8, R194 ;  /* 0x00000008ffc17819 */ /* 0x000fe400000116c2 */
[----:B------:R-:W-:Y:S01]  /*4ae0*/  ISETP.LE.U32.AND P5, PT, R190, UR17, PT ;  /* 0x00000011be007c0c */ /* 0x000fe2000bfa3070 */
[----:B------:R-:W-:Y:S01]  /*4af0*/  MUFU.EX2 R194, R177 ;  /* 0x000000b100c27308 */ /* 0x000fe20000000800 */
[----:B------:R-:W-:Y:S02]  /*4b00*/  LOP3.LUT R192, R193, 0xffff, RZ, 0xc0, !PT ;  /* 0x0000ffffc1c07812 */ /* 0x000fe400078ec0ff */
[----:B----4-:R-:W-:Y:S01]  /*4b10*/  SHF.R.U32.HI R196, RZ, 0x18, R110 ;  /* 0x00000018ffc47819 */ /* 0x010fe2000001166e */
[----:B-1----:R-:W-:Y:S01]  /*4b20*/  @!P2 FADD.FTZ R188, -R188, -RZ ;  /* 0x800000ffbcbca221 */ /* 0x002fe20000010100 */
[----:B------:R-:W-:Y:S01]  /*4b30*/  LOP3.LUT R198, R111, UR56, R198, 0x96, !PT ;  /* 0x000000386fc67c12 */ /* 0x000fe2000f8e96c6 */
[----:B------:R-:W-:Y:S01]  /*4b40*/  @!P6 FADD.FTZ R183, -R183, -RZ ;  /* 0x800000ffb7b7e221 */ /* 0x000fe20000010100 */
[----:B------:R-:W-:Y:S03]  /*4b50*/  ISETP.LE.U32.AND P4, PT, R196, UR17, PT ;  /* 0x00000011c4007c0c */ /* 0x000fe6000bf83070 */
[----:B------:R1:W-:Y:S01]  /*4b60*/  MUFU.EX2 R193, R252 ;  /* 0x000000fc00c17308 */ /* 0x0003e20000000800 */
[--C-:B------:R-:W-:Y:S01]  /*4b70*/  FFMA.FTZ R196, R16, UR16, -R191.reuse ;  /* 0x0000001010c47c23 */ /* 0x100fe200080108bf */
[----:B------:R-:W-:Y:S01]  /*4b80*/  @!P0 FADD.FTZ R184, -R184, -RZ ;  /* 0x800000ffb8b88221 */ /* 0x000fe20000010100 */
[----:B------:R-:W-:Y:S01]  /*4b90*/  FFMA.FTZ R191, R17, UR16, -R191 ;  /* 0x0000001011bf7c23 */ /* 0x000fe200080108bf */
[----:B------:R-:W-:Y:S01]  /*4ba0*/  @!P5 FADD.FTZ R181, -R181, -RZ ;  /* 0x800000ffb5b5d221 */ /* 0x000fe20000010100 */
[----:B------:R-:W-:Y:S02]  /*4bb0*/  ISETP.LE.U32.AND P5, PT, R192, UR17, PT ;  /* 0x00000011c0007c0c */ /* 0x000fe4000bfa3070 */
[----:B------:R-:W-:Y:S03]  /*4bc0*/  ISETP.LE.U32.AND P0, PT, R195, UR17, PT ;  /* 0x00000011c3007c0c */ /* 0x000fe6000bf03070 */
[----:B------:R-:W-:Y:S01]  /*4bd0*/  MUFU.EX2 R190, R176 ;  /* 0x000000b000be7308 */ /* 0x000fe20000000800 */
[----:B------:R-:W-:Y:S02]  /*4be0*/  LOP3.LUT R192, R198, 0xff, RZ, 0xc0, !PT ;  /* 0x000000ffc6c07812 */ /* 0x000fe400078ec0ff */
[----:B------:R-:W-:Y:S02]  /*4bf0*/  SHF.R.U32.HI R213, RZ, 0x10, R110 ;  /* 0x00000010ffd57819 */ /* 0x000fe4000001166e */
[----:B------:R-:W-:Y:S02]  /*4c00*/  LOP3.LUT R199, R110, 0xffff, RZ, 0xc0, !PT ;  /* 0x0000ffff6ec77812 */ /* 0x000fe400078ec0ff */
[----:B------:R-:W-:Y:S03]  /*4c10*/  ISETP.LE.U32.AND P6, PT, R192, UR17, PT ;  /* 0x00000011c0007c0c */ /* 0x000fe6000bfc3070 */
[----:B------:R4:W-:Y:S01]  /*4c20*/  MUFU.EX2 R195, R191 ;  /* 0x000000bf00c37308 */ /* 0x0009e20000000800 */
[----:B-1----:R-:W-:Y:S01]  /*4c30*/  LOP3.LUT R252, R198, 0xffff, RZ, 0xc0, !PT ;  /* 0x0000ffffc6fc7812 */ /* 0x002fe200078ec0ff */
[----:B------:R-:W-:Y:S01]  /*4c40*/  @!P5 FADD.FTZ R186, -R186, -RZ ;  /* 0x800000ffbabad221 */ /* 0x000fe20000010100 */
[----:B------:R-:W-:Y:S01]  /*4c50*/  SHF.R.U32.HI R192, RZ, 0x18, R198 ;  /* 0x00000018ffc07819 */ /* 0x000fe200000116c6 */
[----:B------:R-:W-:Y:S01]  /*4c60*/  @!P0 FADD.FTZ R187, -R187, -RZ ;  /* 0x800000ffbbbb8221 */ /* 0x000fe20000010100 */
[----:B------:R-:W-:Y:S02]  /*4c70*/  SHF.R.U32.HI R252, RZ, 0x8, R252 ;  /* 0x00000008fffc7819 */ /* 0x000fe400000116fc */
[----:B------:R-:W-:Y:S03]  /*4c80*/  LOP3.LUT R213, R213, 0xff, RZ, 0xc0, !PT ;  /* 0x000000ffd5d57812 */ /* 0x000fe600078ec0ff */
[----:B------:R-:W1:Y:S01]  /*4c90*/  MUFU.EX2 R196, R196 ;  /* 0x000000c400c47308 */ /* 0x000e620000000800 */
[----:B------:R-:W-:Y:S02]  /*4ca0*/  LOP3.LUT R252, R252, 0xffff, RZ, 0xc0, !PT ;  /* 0x0000fffffcfc7812 */ /* 0x000fe400078ec0ff */
[----:B------:R-:W-:Y:S01]  /*4cb0*/  SHF.R.U32.HI R199, RZ, 0x8, R199 ;  /* 0x00000008ffc77819 */ /* 0x000fe200000116c7 */
[----:B------:R-:W-:Y:S01]  /*4cc0*/  @!P6 FADD.FTZ R189, -R189, -RZ ;  /* 0x800000ffbdbde221 */ /* 0x000fe20000010100 */
[----:B------:R-:W-:Y:S02]  /*4cd0*/  SHF.R.U32.HI R198, RZ, 0x10, R198 ;  /* 0x00000010ffc67819 */ /* 0x000fe400000116c6 */
[----:B------:R-:W-:Y:S02]  /*4ce0*/  ISETP.LE.U32.AND P5, PT, R213, UR17, PT ;  /* 0x00000011d5007c0c */ /* 0x000fe4000bfa3070 */
[----:B------:R-:W-:Y:S01]  /*4cf0*/  ISETP.LE.U32.AND P0, PT, R252, UR17, PT ;  /* 0x00000011fc007c0c */ /* 0x000fe2000bf03070 */
[--C-:B----4-:R-:W-:Y:S01]  /*4d00*/  FFMA.FTZ R191, R18, UR16, -R197.reuse ;  /* 0x0000001012bf7c23 */ /* 0x110fe200080108c5 */
[----:B------:R-:W-:Y:S01]  /*4d10*/  LOP3.LUT R198, R198, 0xff, RZ, 0xc0, !PT ;  /* 0x000000ffc6c67812 */ /* 0x000fe200078ec0ff */
[----:B------:R-:W-:Y:S01]  /*4d20*/  FFMA.FTZ R197, R19, UR16, -R197 ;  /* 0x0000001013c57c23 */ /* 0x000fe200080108c5 */
[----:B------:R-:W-:Y:S02]  /*4d30*/  LOP3.LUT R213, R199, 0xffff, RZ, 0xc0, !PT ;  /* 0x0000ffffc7d57812 */ /* 0x000fe400078ec0ff */
[----:B------:R-:W-:Y:S01]  /*4d40*/  F2FP.RELU.BF16.F32.PACK_AB R199, R181, R182 ;  /* 0x000000b6b5c7723e */ /* 0x000fe200000018ff */
[----:B------:R-:W4:Y:S01]  /*4d50*/  MUFU.EX2 R191, R191 ;  /* 0x000000bf00bf7308 */ /* 0x000f220000000800 */
[----:B------:R-:W-:Y:S01]  /*4d60*/  F2FP.RELU.BF16.F32.PACK_AB R252, R183, R184 ;  /* 0x000000b8b7fc723e */ /* 0x000fe200000018ff */
[----:B-1----:R-:W-:Y:S01]  /*4d70*/  @!P1 FADD.FTZ R196, -R196, -RZ ;  /* 0x800000ffc4c49221 */ /* 0x002fe20000010100 */
[----:B------:R-:W-:Y:S01]  /*4d80*/  ISETP.LE.U32.AND P2, PT, R198, UR17, PT ;  /* 0x00000011c6007c0c */ /* 0x000fe2000bf43070 */
[----:B------:R1:W-:Y:S01]  /*4d90*/  STS [R227+0x12000], R199 ;  /* 0x012000c7e3007388 */ /* 0x0003e20000000800 */
[----:B------:R-:W-:Y:S01]  /*4da0*/  F2FP.RELU.BF16.F32.PACK_AB R198, R186, R185 ;  /* 0x000000b9bac6723e */ /* 0x000fe200000018ff */
[----:B------:R-:W-:Y:S01]  /*4db0*/  @!P0 FADD.FTZ R190, -R190, -RZ ;  /* 0x800000ffbebe8221 */ /* 0x000fe20000010100 */
[----:B------:R-:W-:Y:S01]  /*4dc0*/  ISETP.LE.U32.AND P3, PT, R192, UR17, PT ;  /* 0x00000011c0007c0c */ /* 0x000fe2000bf63070 */
[----:B------:R1:W-:Y:S02]  /*4dd0*/  STS [R227+0x12400], R252 ;  /* 0x012400fce3007388 */ /* 0x0003e40000000800 */
[----:B------:R-:W1:Y:S01]  /*4de0*/  MUFU.EX2 R192, R197 ;  /* 0x000000c500c07308 */ /* 0x000e620000000800 */
[----:B------:R-:W-:Y:S01]  /*4df0*/  ISETP.LE.U32.AND P6, PT, R213, UR17, PT ;  /* 0x00000011d5007c0c */ /* 0x000fe2000bfc3070 */
[----:B------:R1:W-:Y:S01]  /*4e00*/  STS [R231+0x12000], R198 ;  /* 0x012000c6e7007388 */ /* 0x0003e20000000800 */
[----:B------:R-:W-:Y:S02]  /*4e10*/  F2FP.RELU.BF16.F32.PACK_AB R213, R188, R187 ;  /* 0x000000bbbcd5723e */ /* 0x000fe400000018ff */
[----:B------:R-:W-:Y:S01]  /*4e20*/  FSETP.GE.FTZ.AND P1, PT, R181, RZ, PT ;  /* 0x000000ffb500720b */ /* 0x000fe20003f36000 */
[----:B------:R-:W-:Y:S01]  /*4e30*/  @!P2 FADD.FTZ R194, -R194, -RZ ;  /* 0x800000ffc2c2a221 */ /* 0x000fe20000010100 */
[----:B----4-:R-:W-:Y:S01]  /*4e40*/  @!P5 FADD.FTZ R191, -R191, -RZ ;  /* 0x800000ffbfbfd221 */ /* 0x010fe20000010100 */
[----:B------:R-:W-:Y:S01]  /*4e50*/  STS [R231+0x12400], R213 ;  /* 0x012400d5e7007388 */ /* 0x000fe20000000800 */
[----:B------:R-:W-:Y:S01]  /*4e60*/  FSETP.GE.FTZ.AND P0, PT, R185, RZ, PT ;  /* 0x000000ffb900720b */ /* 0x000fe20003f16000 */
[----:B------:R-:W-:Y:S01]  /*4e70*/  @!P3 FADD.FTZ R193, -R193, -RZ ;  /* 0x800000ffc1c1b221 */ /* 0x000fe20000010100 */
[----:B------:R-:W-:Y:S03]  /*4e80*/  FSETP.GE.FTZ.AND P2, PT, R182, RZ, PT ;  /* 0x000000ffb600720b */ /* 0x000fe60003f56000 */
[----:B------:R-:W-:Y:S01]  /*4e90*/  @!P6 FADD.FTZ R195, -R195, -RZ ;  /* 0x800000ffc3c3e221 */ /* 0x000fe20000010100 */
[----:B------:R-:W-:Y:S01]  /*4ea0*/  FSETP.GE.FTZ.AND P6, PT, R184, RZ, PT ;  /* 0x000000ffb800720b */ /* 0x000fe20003fd6000 */
[----:B-1----:R-:W-:Y:S01]  /*4eb0*/  @!P4 FADD.FTZ R192, -R192, -RZ ;  /* 0x800000ffc0c0c221 */ /* 0x002fe20000010100 */
[----:B------:R-:W-:Y:S02]  /*4ec0*/  F2FP.RELU.BF16.F32.PACK_AB R197, R193, R194 ;  /* 0x000000c2c1c5723e */ /* 0x000fe400000018ff */
[----:B------:R-:W-:Y:S02]  /*4ed0*/  F2FP.RELU.BF16.F32.PACK_AB R199, R190, R189 ;  /* 0x000000bdbec7723e */ /* 0x000fe400000018ff */
[----:B------:R-:W-:Y:S01]  /*4ee0*/  FSETP.GE.FTZ.AND P5, PT, R183, RZ, PT ;  /* 0x000000ffb700720b */ /* 0x000fe20003fb6000 */
[----:B------:R-:W-:Y:S01]  /*4ef0*/  STS [R229+0x12400], R197 ;  /* 0x012400c5e5007388 */ /* 0x000fe20000000800 */
[----:B------:R-:W-:Y:S03]  /*4f00*/  F2FP.RELU.BF16.F32.PACK_AB R252, R195, R196 ;  /* 0x000000c4c3fc723e */ /* 0x000fe600000018ff */
[----:B------:R-:W-:Y:S01]  /*4f10*/  STS [R229+0x12000], R199 ;  /* 0x012000c7e5007388 */ /* 0x000fe20000000800 */
[----:B------:R-:W-:Y:S03]  /*4f20*/  F2FP.RELU.BF16.F32.PACK_AB R198, R192, R191 ;  /* 0x000000bfc0c6723e */ /* 0x000fe600000018ff */
[----:B------:R-:W-:Y:S04]  /*4f30*/  STS [R237+0x12000], R252 ;  /* 0x012000fced007388 */ /* 0x000fe80000000800 */
[----:B------:R-:W-:Y:S04]  /*4f40*/  STS [R237+0x12400], R198 ;  /* 0x012400c6ed007388 */ /* 0x000fe80000000800 */
[----:B------:R-:W1:Y:S08]  /*4f50*/  LDSM.16.M88.4 R52, [R67+0x8000] ;  /* 0x008000004334783b */ /* 0x000e700000000200 */
[----:B------:R-:W4:Y:S08]  /*4f60*/  LDSM.16.M88.4 R56, [R66+0x8000] ;  /* 0x008000004238783b */ /* 0x000f300000000200 */
[----:B------:R-:W2:Y:S01]  /*4f70*/  LDSM.16.M88.4 R60, [R65+0x8000] ;  /* 0x00800000413c783b */ /* 0x000ea20000000200 */
[C---:B-1----:R-:W-:Y:S06]  /*4f80*/  HMMA.16816.F32.BF16 R4, R52.reuse, R112, RZ ;  /* 0x000000703404723c */ /* 0x042fec00000418ff */
[C---:B------:R-:W-:Y:S06]  /*4f90*/  HMMA.16816.F32.BF16 R8, R52.reuse, R114, RZ ;  /* 0x000000723408723c */ /* 0x040fec00000418ff */
[C---:B------:R-:W-:Y:S06]  /*4fa0*/  HMMA.16816.F32.BF16 R12, R52.reuse, R116, RZ ;  /* 0x00000074340c723c */ /* 0x040fec00000418ff */
[----:B------:R-:W-:Y:S01]  /*4fb0*/  HMMA.16816.F32.BF16 R16, R52, R118, RZ ;  /* 0x000000763410723c */ /* 0x000fe200000418ff */
[----:B------:R-:W1:Y:S05]  /*4fc0*/  LDSM.16.M88.4 R52, [R64+0x8000] ;  /* 0x008000004034783b */ /* 0x000e6a0000000200 */
[C---:B----4-:R-:W-:Y:S06]  /*4fd0*/  HMMA.16816.F32.BF16 R4, R56.reuse, R120, R4 ;  /* 0x000000783804723c */ /* 0x050fec0000041804 */
[C---:B------:R-:W-:Y:S06]  /*4fe0*/  HMMA.16816.F32.BF16 R8, R56.reuse, R122, R8 ;  /* 0x0000007a3808723c */ /* 0x040fec0000041808 */
[C---:B------:R-:W-:Y:S06]  /*4ff0*/  HMMA.16816.F32.BF16 R12, R56.reuse, R124, R12 ;  /* 0x0000007c380c723c */ /* 0x040fec000004180c */
[----:B------:R-:W-:Y:S01]  /*5000*/  HMMA.16816.F32.BF16 R16, R56, R126, R16 ;  /* 0x0000007e3810723c */ /* 0x000fe20000041810 */
[----:B------:R-:W4:Y:S05]  /*5010*/  LDSM.16.M88.4 R56, [R67+0xa000] ;  /* 0x00a000004338783b */ /* 0x000f2a0000000200 */
        /* <DEDUP_REMOVED lines=23> */
[C---:B----4-:R-:W-:Y:S06]  /*5190*/  HMMA.16816.F32.BF16 R4, R56.reuse, R168, R4 ;  /* 0x000000a83804723c */ /* 0x050fec0000041804 */
[C---:B------:R-:W-:Y:S06]  /*51a0*/  HMMA.16816.F32.BF16 R8, R56.reuse, R170, R8 ;  /* 0x000000aa3808723c */ /* 0x040fec0000041808 */
[C---:B------:R-:W-:Y:S06]  /*51b0*/  HMMA.16816.F32.BF16 R12, R56.reuse, R172, R12 ;  /* 0x000000ac380c723c */ /* 0x040fec000004180c */
[----:B------:R-:W-:Y:S06]  /*51c0*/  HMMA.16816.F32.BF16 R16, R56, R174, R16 ;  /* 0x000000ae3810723c */ /* 0x000fec0000041810 */
[C---:B------:R-:W-:Y:S01]  /*51d0*/  FADD.FTZ R199, -R180.reuse, R5 ;  /* 0x00000005b4c77221 */ /* 0x040fe20000010100 */
[C---:B------:R-:W-:Y:S04]  /*51e0*/  FADD.FTZ R197, -R180.reuse, R4 ;  /* 0x00000004b4c57221 */ /* 0x040fe80000010100 */
[-C--:B------:R-:W-:Y:S01]  /*51f0*/  FSEL R198, R199, R180.reuse, P1 ;  /* 0x000000b4c7c67208 */ /* 0x080fe20000800000 */
[C---:B------:R-:W-:Y:S01]  /*5200*/  FADD.FTZ R213, -R180.reuse, R8 ;  /* 0x00000008b4d57221 */ /* 0x040fe20000010100 */
[----:B------:R-:W-:Y:S01]  /*5210*/  FSEL R197, R197, R180, P2 ;  /* 0x000000b4c5c57208 */ /* 0x000fe20001000000 */
[C---:B------:R-:W-:Y:S01]  /*5220*/  FADD.FTZ R199, -R180.reuse, R9 ;  /* 0x00000009b4c77221 */ /* 0x040fe20000010100 */
[----:B------:R-:W-:Y:S01]  /*5230*/  FSETP.GE.FTZ.AND P2, PT, R189, RZ, PT ;  /* 0x000000ffbd00720b */ /* 0x000fe20003f56000 */
[----:B------:R-:W-:Y:S01]  /*5240*/  FMUL.FTZ R198, R181, R198 ;  /* 0x000000c6b5c67220 */ /* 0x000fe20000410000 */
[----:B------:R-:W-:Y:S01]  /*5250*/  FSEL R252, R213, R180, P0 ;  /* 0x000000b4d5fc7208 */ /* 0x000fe20000000000 */
[----:B------:R-:W-:Y:S01]  /*5260*/  FADD.FTZ R181, -R180, R12 ;  /* 0x0000000cb4b57221 */ /* 0x000fe20000010100 */
[----:B------:R-:W-:Y:S01]  /*5270*/  FSETP.GE.FTZ.AND P1, PT, R190, RZ, PT ;  /* 0x000000ffbe00720b */ /* 0x000fe20003f36000 */
[----:B------:R-:W-:Y:S01]  /*5280*/  FMUL.FTZ R197, R182, R197 ;  /* 0x000000c5b6c57220 */ /* 0x000fe20000410000 */
[----:B------:R-:W-:Y:S01]  /*5290*/  FSETP.GE.FTZ.AND P0, PT, R186, RZ, PT ;  /* 0x000000ffba00720b */ /* 0x000fe20003f16000 */
[----:B------:R-:W-:Y:S01]  /*52a0*/  FMUL.FTZ R252, R185, R252 ;  /* 0x000000fcb9fc7220 */ /* 0x000fe20000410000 */
[-C--:B------:R-:W-:Y:S01]  /*52b0*/  FSEL R182, R181, R180.reuse, P2 ;  /* 0x000000b4b5b67208 */ /* 0x080fe20001000000 */
        /* <DEDUP_REMOVED lines=8> */
[----:B---3--:R-:W-:Y:S01]  /*5340*/  FADD.FTZ R186, -R179, R6 ;  /* 0x00000006b3ba7221 */ /* 0x008fe20000010100 */
[----:B------:R-:W-:Y:S01]  /*5350*/  F2FP.BF16.F32.PACK_AB R198, R198, R197 ;  /* 0x000000c5c6c6723e */ /* 0x000fe200000010ff */
[----:B------:R-:W-:Y:S01]  /*5360*/  FMUL.FTZ R185, R190, R185 ;  /* 0x000000b9beb97220 */ /* 0x000fe20000410000 */
[----:B------:R-:W-:Y:S01]  /*5370*/  FSEL R181, R181, R180, P1 ;  /* 0x000000b4b5b57208 */ /* 0x000fe20000800000 */
[----:B------:R-:W-:Y:S01]  /*5380*/  FADD.FTZ R190, -R179, R7 ;  /* 0x00000007b3be7221 */ /* 0x000fe20000010100 */
[----:B------:R-:W-:Y:S02]  /*5390*/  PLOP3.LUT P1, PT, PT, PT, UP2, 0x80, 0x0 ;  /* 0x000000000000781c */ /* 0x000fe40003f2f028 */
[----:B------:R-:W-:Y:S01]  /*53a0*/  F2FP.BF16.F32.PACK_AB R252, R199, R252 ;  /* 0x000000fcc7fc723e */ /* 0x000fe200000010ff */
[----:B------:R-:W-:Y:S01]  /*53b0*/  @P0 FADD.FTZ R180, -R180, R17 ;  /* 0x00000011b4b40221 */ /* 0x000fe20000010100 */
[----:B------:R-:W-:Y:S01]  /*53c0*/  FMUL.FTZ R181, R196, R181 ;  /* 0x000000b5c4b57220 */ /* 0x000fe20000410000 */
[----:B------:R-:W-:Y:S02]  /*53d0*/  F2FP.BF16.F32.PACK_AB R182, R185, R182 ;  /* 0x000000b6b9b6723e */ /* 0x000fe400000010ff */
[----:B------:R-:W-:Y:S06]  /*53e0*/  FMUL.FTZ R180, R195, R180 ;  /* 0x000000b4c3b47220 */ /* 0x000fec0000410000 */
[----:B------:R-:W-:Y:S05]  /*53f0*/  @!P1 BRA `(.L_x_971) ;  /* 0x0000000000e09947 */ /* 0x000fea0003800000 */
[----:B------:R-:W1:Y:S01]  /*5400*/  LDC R5, c[0x0][0x240] ;  /* 0x00009000ff057b82 */ /* 0x000e620000000800 */
[----:B------:R-:W-:Y:S01]  /*5410*/  ISETP.GE.AND P3, PT, R220, UR57, PT ;  /* 0x00000039dc007c0c */ /* 0x000fe2000bf66270 */
[----:B------:R-:W-:Y:S01]  /*5420*/  ULOP3.LUT UR12, UR8, 0x1, URZ, 0xc0, !UPT ;  /* 0x00000001080c7892 */ /* 0x000fe2000f8ec03f */
[----:B------:R-:W-:Y:S01]  /*5430*/  ISETP.GE.AND P2, PT, R233, UR57, PT ;  /* 0x00000039e9007c0c */ /* 0x000fe2000bf46270 */
[----:B------:R-:W-:Y:S02]  /*5440*/  UMOV UR18, 0xffffc000 ;  /* 0xffffc00000127882 */ /* 0x000fe40000000000 */
        /* <DEDUP_REMOVED lines=51> */
.L_x_971:
[----:B------:R-:W-:Y:S01]  /*5780*/  FADD.FTZ R10, -R179, R10 ;  /* 0x0000000ab30a7221 */ /* 0x000fe20000010100 */
[----:B------:R-:W-:Y:S01]  /*5790*/  FSETP.GE.FTZ.AND P0, PT, R187, RZ, PT ;  /* 0x000000ffbb00720b */ /* 0x000fe20003f16000 */
[C---:B------:R-:W-:Y:S01]  /*57a0*/  FADD.FTZ R4, -R179.reuse, R11 ;  /* 0x0000000bb3047221 */ /* 0x040fe20000010100 */
[-C--:B------:R-:W-:Y:S01]  /*57b0*/  FSEL R5, R186, R179.reuse, P6 ;  /* 0x000000b3ba057208 */ /* 0x080fe20003000000 */
[C---:B------:R-:W-:Y:S01]  /*57c0*/  FADD.FTZ R14, -R179.reuse, R14 ;  /* 0x0000000eb30e7221 */ /* 0x040fe20000010100 */
[-C--:B------:R-:W-:Y:S01]  /*57d0*/  FSEL R10, R10, R179.reuse, P0 ;  /* 0x000000b30a0a7208 */ /* 0x080fe20000000000 */
[C---:B---3--:R-:W-:Y:S01]  /*57e0*/  FADD.FTZ R6, -R179.reuse, R15 ;  /* 0x0000000fb3067221 */ /* 0x048fe20000010100 */
        /* <DEDUP_REMOVED lines=129> */
.L_x_972:
[----:B------:R-:W-:Y:S01]  /*6000*/  LDSM.16.M88.4 R64, [R209] ;  /* 0x00000000d140783b */ /* 0x000fe20000000200 */
[----:B------:R-:W-:Y:S03]  /*6010*/  @UP2 UIADD3 UR18, UP0, UR10, -0x100, URZ ;  /* 0xffffff000a122890 */ /* 0x000fe6000ff1e03f */
[----:B------:R-:W1:Y:S01]  /*6020*/  LDSM.16.MT88.4 R16, [R213+0xc000] ;  /* 0x00c00000d510783b */ /* 0x000e620000004200 */
[----:B------:R-:W-:Y:S03]  /*6030*/  @UP2 UIADD3.X UR12, UR11, -0x1, URZ, UP0, !UPT ;  /* 0xffffffff0b0c2890 */ /* 0x000fe600087fe43f */
[----:B------:R-:W3:Y:S01]  /*6040*/  LDSM.16.M88.4 R60, [R209+0x1000] ;  /* 0x00100000d13c783b */ /* 0x000ee20000000200 */
[----:B------:R-:W-:Y:S03]  /*6050*/  @UP2 UMOV UR10, UR18 ;  /* 0x00000012000a2c82 */ /* 0x000fe60008000000 */
[----:B------:R-:W2:Y:S01]  /*6060*/  LDSM.16.MT88.4 R100, [R213+0xe000] ;  /* 0x00e00000d564783b */ /* 0x000ea20000004200 */
        /* <DEDUP_REMOVED lines=383> */
[----:B------:R-:W-:Y:S01]  /*7860*/  USHF.R.S32.HI UR5, URZ, 0x1f, UR58 ;  /* 0x0000001f3f057899 */ /* 0x000fe2000801143a */
[----:B------:R-:W-:Y:S01]  /*7870*/  ULDC.64 UR12, c[0x0][0x450] ;  /* 0x00011400000c7ab9 */ /* 0x000fe20000000a00 */
[----:B------:R-:W-:Y:S02]  /*7880*/  ULDC.64 UR14, c[0x0][0x438] ;  /* 0x00010e00000e7ab9 */ /* 0x000fe40000000a00 */
[----:B------:R-:W-:Y:S02]  /*7890*/  UIMAD UR5, UR5, UR12, URZ ;  /* 0x0000000c050572a4 */ /* 0x000fe4000f8e023f */
[----:B------:R-:W-:Y:S02]  /*78a0*/  UIMAD.WIDE.U32 UR10, UR58, UR12, URZ ;  /* 0x0000000c3a0a72a5 */ /* 0x000fe4000f8e003f */
[----:B------:R-:W-:-:S04]  /*78b0*/  UIMAD UR5, UR58, UR13, UR5 ;  /* 0x0000000d3a0572a4 */ /* 0x000fc8000f8e0205 */
[----:B------:R-:W-:Y:S02]  /*78c0*/  UIADD3 UR11, UR11, UR5, URZ ;  /* 0x000000050b0b7290 */ /* 0x000fe4000fffe03f */
[----:B---3--:R-:W-:Y:S01]  /*78d0*/  USHF.R.S32.HI UR16, URZ, 0x1f, UR8 ;  /* 0x0000001f3f107899 */ /* 0x008fe20008011408 */
[----:B------:R-:W3:Y:S03]  /*78e0*/  S2UR UR8, SR_CTAID.Y ;  /* 0x00000000000879c3 */ /* 0x000ee60000002600 */
[----:B------:R-:W-:Y:S02]  /*78f0*/  UIMAD UR5, UR16, UR14, URZ ;  /* 0x0000000e100572a4 */ /* 0x000fe4000f8e023f */
[----:B---3--:R-:W-:Y:S02]  /*7900*/  UIMAD.WIDE.U32 UR10, UR8, UR14, UR10 ;  /* 0x0000000e080a72a5 */ /* 0x008fe4000f8e000a */
[----:B------:R-:W-:-:S04]  /*7910*/  UIMAD UR5, UR8, UR15, UR5 ;  /* 0x0000000f080572a4 */ /* 0x000fc8000f8e0205 */
[----:B------:R-:W-:Y:S01]  /*7920*/  UIADD3 UR20, UR11, UR5, URZ ;  /* 0x000000050b147290 */ /* 0x000fe2000fffe03f */
[----:B------:R-:W-:-:S11]  /*7930*/  UMOV UR19, UR10 ;  /* 0x0000000a00137c82 */ /* 0x000fd60008000000 */
.L_x_974:
[----:B------:R-:W-:Y:S01]  /*7940*/  @UP0 UIADD3 UR8, UR58, UR60, URZ ;  /* 0x0000003c3a080290 */ /* 0x000fe2000fffe03f */
[----:B-1----:R-:W-:Y:S01]  /*7950*/  LEA R31, R216, UR4, 0x1 ;  /* 0x00000004d81f7c11 */ /* 0x002fe2000f8e08ff */
[----:B------:R-:W-:Y:S01]  /*7960*/  @UP0 ULDC.64 UR10, c[0x0][0x458] ;  /* 0x00011600000a0ab9 */ /* 0x000fe20000000a00 */
[----:B------:R-:W-:Y:S02]  /*7970*/  USHF.L.U32 UR5, UR59, 0x6, URZ ;  /* 0x000000063b057899 */ /* 0x000fe4000800063f */
[----:B------:R-:W-:Y:S02]  /*7980*/  @UP0 UIMAD.WIDE.U32 UR14, UR8, UR10, URZ ;  /* 0x0000000a080e02a5 */ /* 0x000fe4000f8e003f */
[----:B------:R-:W-:-:S04]  /*7990*/  @UP0 UIMAD UR8, UR8, UR11, URZ ;  /* 0x0000000b080802a4 */ /* 0x000fc8000f8e023f */
[----:B------:R-:W-:Y:S01]  /*79a0*/  @UP0 UIADD3 UR18, UR15, UR8, URZ ;  /* 0x000000080f120290 */ /* 0x000fe2000fffe03f */
[----:B------:R-:W-:Y:S11]  /*79b0*/  @P0 BRA `(.L_x_975) ;  /* 0x0000000000380947 */ /* 0x000ff60003800000 */
[----:B------:R-:W1:Y:S01]  /*79c0*/  S2UR UR16, SR_CTAID.Y ;  /* 0x00000000001079c3 */ /* 0x000e620000002600 */
[----:B------:R-:W-:Y:S01]  /*79d0*/  USHF.R.S32.HI UR8, URZ, 0x1f, UR58 ;  /* 0x0000001f3f087899 */ /* 0x000fe2000801143a */
[----:B------:R-:W-:-:S03]  /*79e0*/  ULDC.64 UR10, c[0x0][0x458] ;  /* 0x00011600000a7ab9 */ /* 0x000fc60000000a00 */
[----:B------:R-:W-:Y:S02]  /*79f0*/  UIMAD UR8, UR8, UR10, URZ ;  /* 0x0000000a080872a4 */ /* 0x000fe4000f8e023f */
[----:B------:R-:W-:Y:S01]  /*7a00*/  UIMAD.WIDE.U32 UR14, UR58, UR10, URZ ;  /* 0x0000000a3a0e72a5 */ /* 0x000fe2000f8e003f */
[----:B------:R-:W3:Y:S01]  /*7a10*/  S2UR UR18, SR_CTAID.Y ;  /* 0x00000000001279c3 */ /* 0x000ee20000002600 */
[----:B------:R-:W-:-:S04]  /*7a20*/  UIMAD UR8, UR58, UR11, UR8 ;  /* 0x0000000b3a0872a4 */ /* 0x000fc8000f8e0208 */
[----:B------:R-:W-:Y:S02]  /*7a30*/  UIADD3 UR15, UR15, UR8, URZ ;  /* 0x000000080f0f7290 */ /* 0x000fe4000fffe03f */
[----:B-1----:R-:W-:-:S03]  /*7a40*/  USHF.R.S32.HI UR21, URZ, 0x1f, UR16 ;  /* 0x0000001f3f157899 */ /* 0x002fc60008011410 */
[----:B------:R-:W-:Y:S02]  /*7a50*/  ULDC.64 UR16, c[0x0][0x440] ;  /* 0x0001100000107ab9 */ /* 0x000fe40000000a00 */
[----:B------:R-:W-:Y:S02]  /*7a60*/  UIMAD UR8, UR21, UR16, URZ ;  /* 0x00000010150872a4 */ /* 0x000fe4000f8e023f */
[----:B---3--:R-:W-:Y:S02]  /*7a70*/  UIMAD.WIDE.U32 UR14, UR18, UR16, UR14 ;  /* 0x00000010120e72a5 */ /* 0x008fe4000f8e000e */
[----:B------:R-:W-:-:S04]  /*7a80*/  UIMAD UR8, UR18, UR17, UR8 ;  /* 0x00000011120872a4 */ /* 0x000fc8000f8e0208 */
[----:B------:R-:W-:-:S12]  /*7a90*/  UIADD3 UR18, UR15, UR8, URZ ;  /* 0x000000080f127290 */ /* 0x000fd8000fffe03f */
.L_x_975:
[----:B------:R-:W1:Y:S08]  /*7aa0*/  S2UR UR16, SR_CTAID.Z ;  /* 0x00000000001079c3 */ /* 0x000e700000002700 */
[----:B------:R-:W-:Y:S01]  /*7ab0*/  BAR.SYNC.DEFER_BLOCKING 0x0 ;  /* 0x0000000000007b1d */ /* 0x000fe20000010000 */
[----:B------:R-:W-:Y:S01]  /*7ac0*/  USHF.R.S32.HI UR8, URZ, 0x1f, UR5 ;  /* 0x0000001f3f087899 */ /* 0x000fe20008011405 */
[----:B------:R-:W-:Y:S01]  /*7ad0*/  SHF.R.S32.HI R37, RZ, 0x1f, R220 ;  /* 0x0000001fff257819 */ /* 0x000fe200000114dc */
        /* <DEDUP_REMOVED lines=17> */
[----:B-1----:R-:W-:Y:S01]  /*7bf0*/  USHF.R.S32.HI UR21, URZ, 0x1f, UR16 ;  /* 0x0000001f3f157899 */ /* 0x002fe20008011410 */
        /* <DEDUP_REMOVED lines=28> */
.L_x_977:
[----:B------:R-:W-:Y:S05]  /*7dc0*/  BSYNC B0 ;  /* 0x0000000000007941 */ /* 0x000fea0003800000 */
.L_x_976:
        /* <DEDUP_REMOVED lines=17> */
.L_x_979:
[----:B------:R-:W-:Y:S05]  /*7ee0*/  BSYNC B0 ;  /* 0x0000000000007941 */ /* 0x000fea0003800000 */
.L_x_978:
        /* <DEDUP_REMOVED lines=33> */
.L_x_981:
[----:B------:R-:W-:Y:S05]  /*8100*/  BSYNC B0 ;  /* 0x0000000000007941 */ /* 0x000fea0003800000 */
.L_x_980:
[----:B------:R-:W-:Y:S05]  /*8110*/  @P2 BRA `(.L_x_982) ;  /* 0x0000000800b42947 */ /* 0x000fea0003800000 */
[----:B------:R-:W-:Y:S01]  /*8120*/  IADD3 R30, P0, R30, 0x20, RZ ;  /* 0x000000201e1e7810 */ /* 0x000fe20007f1e0ff */
[----:B------:R-:W-:Y:S01]  /*8130*/  ULDC UR5, c[0x0][0x2d0] ;  /* 0x0000b40000057ab9 */ /* 0x000fe20000000800 */
[----:B------:R-:W-:Y:S01]  /*8140*/  MOV R20, R24 ;  /* 0x0000001800147202 */ /* 0x000fe20000000f00 */
[----:B------:R-:W-:Y:S02]  /*8150*/  ULDC.64 UR8, c[0x0][0x3f8] ;  /* 0x0000fe0000087ab9 */ /* 0x000fe40000000a00 */
[----:B------:R-:W-:Y:S01]  /*8160*/  IMAD.X R29, RZ, RZ, R29, P0 ;  /* 0x000000ffff1d7224 */ /* 0x000fe200000e061d */
[----:B------:R-:W-:Y:S01]  /*8170*/  ISETP.GE.AND P0, PT, R220, UR5, PT ;  /* 0x00000005dc007c0c */ /* 0x000fe2000bf06270 */
[----:B-12---:R-:W-:-:S04]  /*8180*/  IMAD.WIDE.U32 R4, R30, UR10, R20 ;  /* 0x0000000a1e047c25 */ /* 0x006fc8000f8e0014 */
[----:B------:R-:W-:Y:S01]  /*8190*/  IMAD R29, R29, UR10, RZ ;  /* 0x0000000a1d1d7c24 */ /* 0x000fe2000f8e02ff */
[----:B------:R-:W-:-:S03]  /*81a0*/  LEA R6, P1, R4, UR8, 0x1 ;  /* 0x0000000804067c11 */ /* 0x000fc6000f8208ff */
[----:B------:R-:W-:-:S04]  /*81b0*/  IMAD R29, R30, UR11, R29 ;  /* 0x0000000b1e1d7c24 */ /* 0x000fc8000f8e021d */
[----:B------:R-:W-:-:S05]  /*81c0*/  IMAD.IADD R29, R5, 0x1, R29 ;  /* 0x00000001051d7824 */ /* 0x000fca00078e021d */
[----:B------:R-:W-:-:S05]  /*81d0*/  LEA.HI.X R7, R4, UR9, R29, 0x1, P1 ;  /* 0x0000000904077c11 */ /* 0x000fca00088f0c1d */
[----:B------:R4:W-:Y:S01]  /*81e0*/  @!P0 STG.E.128 desc[UR6][R6.64], R16 ;  /* 0x0000001006008986 */ /* 0x0009e2000c101d06 */
[----:B------:R-:W-:-:S13]  /*81f0*/  ISETP.GE.AND P0, PT, R28, UR5, PT ;  /* 0x000000051c007c0c */ /* 0x000fda000bf06270 */
[----:B------:R-:W-:Y:S05]  /*8200*/  @P0 BRA `(.L_x_982) ;  /* 0x0000000800780947 */ /* 0x000fea0003800000 */
[----:B------:R1:W-:Y:S01]  /*8210*/  STG.E.128 desc[UR6][R6.64+0x80], R12 ;  /* 0x0000800c06007986 */ /* 0x0003e2000c101d06 */
[----:B------:R-:W-:Y:S05]  /*8220*/  BRA `(.L_x_982) ;  /* 0x0000000800707947 */ /* 0x000fea0003800000 */
.L_x_952:
[----:B------:R-:W-:Y:S01]  /*8230*/  UISETP.NE.AND UP0, UPT, UR60, -0x1, UPT ;  /* 0xffffffff3c00788c */ /* 0x000fe2000bf05270 */
[----:B------:R-:W1:Y:S01]  /*8240*/  S2R R5, SR_TID.X ;  /* 0x0000000000057919 */ /* 0x000e620000002100 */
        /* <DEDUP_REMOVED lines=9> */
[----:B------:R-:W2:Y:S01]  /*82e0*/  S2UR UR8, SR_CTAID.Y ;  /* 0x00000000000879c3 */ /* 0x000ea20000002600 */
[----:B------:R-:W-:Y:S01]  /*82f0*/  USHF.R.S32.HI UR5, URZ, 0x1f, UR58 ;  /* 0x0000001f3f057899 */ /* 0x000fe2000801143a */
[----:B------:R-:W-:Y:S01]  /*8300*/  ULDC.64 UR10, c[0x0][0x450] ;  /* 0x00011400000a7ab9 */ /* 0x000fe20000000a00 */
[----:B------:R-:W-:Y:S02]  /*8310*/  ULDC.64 UR14, c[0x0][0x438] ;  /* 0x00010e00000e7ab9 */ /* 0x000fe40000000a00 */
[----:B------:R-:W-:Y:S02]  /*8320*/  UIMAD UR5, UR5, UR10, URZ ;  /* 0x0000000a050572a4 */ /* 0x000fe4000f8e023f */
[----:B------:R-:W-:Y:S02]  /*8330*/  UIMAD.WIDE.U32 UR12, UR58, UR10, URZ ;  /* 0x0000000a3a0c72a5 */ /* 0x000fe4000f8e003f */
[----:B------:R-:W-:-:S04]  /*8340*/  UIMAD UR5, UR58, UR11, UR5 ;  /* 0x0000000b3a0572a4 */ /* 0x000fc8000f8e0205 */
[----:B------:R-:W-:Y:S02]  /*8350*/  UIADD3 UR13, UR13, UR5, URZ ;  /* 0x000000050d0d7290 */ /* 0x000fe4000fffe03f */
[----:B--2---:R-:W-:Y:S01]  /*8360*/  USHF.R.S32.HI UR16, URZ, 0x1f, UR8 ;  /* 0x0000001f3f107899 */ /* 0x004fe20008011408 */
[----:B------:R-:W2:Y:S03]  /*8370*/  S2UR UR8, SR_CTAID.Y ;  /* 0x00000000000879c3 */ /* 0x000ea60000002600 */
[----:B------:R-:W-:Y:S02]  /*8380*/  UIMAD UR5, UR16, UR14, URZ ;  /* 0x0000000e100572a4 */ /* 0x000fe4000f8e023f */
[----:B--2---:R-:W-:Y:S02]  /*8390*/  UIMAD.WIDE.U32 UR12, UR8, UR14, UR12 ;  /* 0x0000000e080c72a5 */ /* 0x004fe4000f8e000c */
[----:B------:R-:W-:-:S04]  /*83a0*/  UIMAD UR5, UR8, UR15, UR5 ;  /* 0x0000000f080572a4 */ /* 0x000fc8000f8e0205 */
[----:B------:R-:W-:Y:S01]  /*83b0*/  UIADD3 UR20, UR13, UR5, URZ ;  /* 0x000000050d147290 */ /* 0x000fe2000fffe03f */
[----:B------:R-:W-:-:S11]  /*83c0*/  UMOV UR8, UR12 ;  /* 0x0000000c00087c82 */ /* 0x000fd60008000000 */
.L_x_983:
[----:B------:R-:W-:Y:S01]  /*83d0*/  @UP0 UIADD3 UR5, UR58, UR60, URZ ;  /* 0x0000003c3a050290 */ /* 0x000fe2000fffe03f */
[----:B-1----:R-:W-:Y:S01]  /*83e0*/  SHF.R.S32.HI R6, RZ, 0x1f, R5 ;  /* 0x0000001fff067819 */ /* 0x002fe20000011405 */
[----:B------:R-:W-:Y:S01]  /*83f0*/  @UP0 ULDC.64 UR12, c[0x0][0x458] ;  /* 0x00011600000c0ab9 */ /* 0x000fe20000000a00 */
[----:B------:R-:W-:Y:S02]  /*8400*/  USHF.R.S32.HI UR19, URZ, 0x1f, UR18 ;  /* 0x0000001f3f137899 */ /* 0x000fe40008011412 */
[----:B------:R-:W-:Y:S02]  /*8410*/  @UP0 UIMAD.WIDE.U32 UR14, UR5, UR12, URZ ;  /* 0x0000000c050e02a5 */ /* 0x000fe4000f8e003f */
[----:B------:R-:W-:-:S04]  /*8420*/  @UP0 UIMAD UR5, UR5, UR13, URZ ;  /* 0x0000000d050502a4 */ /* 0x000fc8000f8e023f */
[----:B------:R-:W-:Y:S01]  /*8430*/  @UP0 UIADD3 UR17, UR15, UR5, URZ ;  /* 0x000000050f110290 */ /* 0x000fe2000fffe03f */
[----:B------:R-:W-:Y:S01]  /*8440*/  @UP0 UMOV UR16, UR14 ;  /* 0x0000000e00100c82 */ /* 0x000fe20008000000 */
[----:B------:R-:W-:Y:S10]  /*8450*/  @P0 BRA `(.L_x_984) ;  /* 0x00000000003c0947 */ /* 0x000ff40003800000 */
[----:B------:R-:W1:Y:S01]  /*8460*/  S2UR UR16, SR_CTAID.Y ;  /* 0x00000000001079c3 */ /* 0x000e620000002600 */
[----:B------:R-:W-:Y:S01]  /*8470*/  USHF.R.S32.HI UR5, URZ, 0x1f, UR58 ;  /* 0x0000001f3f057899 */ /* 0x000fe2000801143a */
[----:B------:R-:W-:-:S03]  /*8480*/  ULDC.64 UR12, c[0x0][0x458] ;  /* 0x00011600000c7ab9 */ /* 0x000fc60000000a00 */
[----:B------:R-:W-:Y:S02]  /*8490*/  UIMAD UR5, UR5, UR12, URZ ;  /* 0x0000000c050572a4 */ /* 0x000fe4000f8e023f */
[----:B------:R-:W-:Y:S01]  /*84a0*/  UIMAD.WIDE.U32 UR14, UR58, UR12, URZ ;  /* 0x0000000c3a0e72a5 */ /* 0x000fe2000f8e003f */
[----:B------:R-:W2:Y:S01]  /*84b0*/  S2UR UR21, SR_CTAID.Y ;  /* 0x00000000001579c3 */ /* 0x000ea20000002600 */
[----:B------:R-:W-:-:S04]  /*84c0*/  UIMAD UR5, UR58, UR13, UR5 ;  /* 0x0000000d3a0572a4 */ /* 0x000fc8000f8e0205 */
[----:B------:R-:W-:Y:S02]  /*84d0*/  UIADD3 UR15, UR15, UR5, URZ ;  /* 0x000000050f0f7290 */ /* 0x000fe4000fffe03f */
[----:B-1----:R-:W-:-:S03]  /*84e0*/  USHF.R.S32.HI UR22, URZ, 0x1f, UR16 ;  /* 0x0000001f3f167899 */ /* 0x002fc60008011410 */
[----:B------:R-:W-:Y:S02]  /*84f0*/  ULDC.64 UR16, c[0x0][0x440] ;  /* 0x0001100000107ab9 */ /* 0x000fe40000000a00 */
[----:B------:R-:W-:Y:S02]  /*8500*/  UIMAD UR5, UR22, UR16, URZ ;  /* 0x00000010160572a4 */ /* 0x000fe4000f8e023f */
[----:B--2---:R-:W-:Y:S02]  /*8510*/  UIMAD.WIDE.U32 UR14, UR21, UR16, UR14 ;  /* 0x00000010150e72a5 */ /* 0x004fe4000f8e000e */
[----:B------:R-:W-:-:S04]  /*8520*/  UIMAD UR17, UR21, UR17, UR5 ;  /* 0x00000011151172a4 */ /* 0x000fc8000f8e0205 */
[----:B------:R-:W-:Y:S01]  /*8530*/  UIADD3 UR17, UR15, UR17, URZ ;  /* 0x000000110f117290 */ /* 0x000fe2000fffe03f */
[----:B------:R-:W-:-:S11]  /*8540*/  UMOV UR16, UR14 ;  /* 0x0000000e00107c82 */ /* 0x000fd60008000000 */
.L_x_984:
[----:B------:R-:W1:Y:S01]  /*8550*/  S2UR UR14, SR_CTAID.Z ;  /* 0x00000000000e79c3 */ /* 0x000e620000002700 */
[----:B------:R-:W-:Y:S01]  /*8560*/  UIMAD UR5, UR19, UR10, URZ ;  /* 0x0000000a130572a4 */ /* 0x000fe2000f8e023f */
[----:B------:R-:W-:Y:S01]  /*8570*/  LEA.HI R6, R6, R5, RZ, 0x3 ;  /* 0x0000000506067211 */ /* 0x000fe200078f18ff */
[----:B------:R-:W-:Y:S01]  /*8580*/  IMAD.U32 R9, RZ, RZ, UR10 ;  /* 0x0000000aff097e24 */ /* 0x000fe2000f8e00ff */
[----:B------:R-:W-:Y:S01]  /*8590*/  UIMAD UR9, UR59, -0x40, UR9 ;  /* 0xffffffc03b0978a4 */ /* 0x000fe2000f8e0209 */
[----:B------:R-:W-:Y:S01]  /*85a0*/  BSSY B0, `(.L_x_985) ;  /* 0x0000022000007945 */ /* 0x000fe20003800000 */
[----:B------:R-:W-:Y:S01]  /*85b0*/  UIMAD UR5, UR18, UR11, UR5 ;  /* 0x0000000b120572a4 */ /* 0x000fe2000f8e0205 */
[----:B------:R-:W-:Y:S01]  /*85c0*/  IMAD.WIDE.U32 R8, R9, UR18, R220 ;  /* 0x0000001209087c25 */ /* 0x000fe2000f8e00dc */
[----:B------:R-:W-:-:S04]  /*85d0*/  SHF.R.S32.HI R6, RZ, 0x3, R6 ;  /* 0x00000003ff067819 */ /* 0x000fc80000011406 */
[----:B------:R-:W-:Y:S01]  /*85e0*/  IMAD.U32 R5, RZ, RZ, UR5 ;  /* 0x00000005ff057e24 */ /* 0x000fe2000f8e00ff */
[----:B------:R-:W-:Y:S01]  /*85f0*/  IADD3 R8, P0, R8, UR8, RZ ;  /* 0x0000000808087c10 */ /* 0x000fe2000ff1e0ff */
[C---:B------:R-:W-:Y:S01]  /*8600*/  VIADD R4, R6.reuse, 0x20 ;  /* 0x0000002006047836 */ /* 0x040fe20000000000 */
[----:B------:R-:W-:Y:S02]  /*8610*/  ISETP.GE.AND P3, PT, R6, UR9, PT ;  /* 0x0000000906007c0c */ /* 0x000fe4000bf66270 */
[----:B------:R-:W-:Y:S01]  /*8620*/  IADD3.X R9, R9, UR20, R5, P0, !PT ;  /* 0x0000001409097c10 */ /* 0x000fe200087fe405 */
[----:B------:R-:W-:Y:S01]  /*8630*/  VIADD R5, R220, 0x40 ;  /* 0x00000040dc057836 */ /* 0x000fe20000000000 */
[----:B------:R-:W-:Y:S02]  /*8640*/  ISETP.GE.AND P2, PT, R4, UR9, PT ;  /* 0x0000000904007c0c */ /* 0x000fe4000bf46270 */
[----:B------:R-:W-:Y:S01]  /*8650*/  SHF.R.S32.HI R4, RZ, 0x1f, R6 ;  /* 0x0000001fff047819 */ /* 0x000fe20000011406 */
[----:B-1----:R-:W-:-:S03]  /*8660*/  USHF.R.S32.HI UR21, URZ, 0x1f, UR14 ;  /* 0x0000001f3f157899 */ /* 0x002fc6000801140e */
[----:B------:R-:W-:Y:S02]  /*8670*/  ULDC.64 UR14, c[0x0][0x468] ;  /* 0x00011a00000e7ab9 */ /* 0x000fe40000000a00 */
[----:B------:R-:W-:Y:S01]  /*8680*/  UIMAD UR5, UR21, UR14, URZ ;  /* 0x0000000e150572a4 */ /* 0x000fe2000f8e023f */
[----:B------:R-:W-:-:S05]  /*8690*/  MOV R10, UR14 ;  /* 0x0000000e000a7c02 */ /* 0x000fca0008000f00 */
[----:B------:R-:W1:Y:S02]  /*86a0*/  S2UR UR21, SR_CTAID.Z ;  /* 0x00000000001579c3 */ /* 0x000e640000002700 */
[----:B-1----:R-:W-:Y:S01]  /*86b0*/  UIMAD UR15, UR21, UR15, UR5 ;  /* 0x0000000f150f72a4 */ /* 0x002fe2000f8e0205 */
[----:B------:R-:W-:-:S05]  /*86c0*/  IMAD.WIDE.U32 R10, R10, UR21, R8 ;  /* 0x000000150a0a7c25 */ /* 0x000fca000f8e0008 */
[----:B------:R-:W-:Y:S01]  /*86d0*/  IADD3 R9, R11, UR15, RZ ;  /* 0x0000000f0b097c10 */ /* 0x000fe2000fffe0ff */
[----:B------:R-:W-:Y:S06]  /*86e0*/  @P3 BRA `(.L_x_986) ;  /* 0x0000000000343947 */ /* 0x000fec0003800000 */
[----:B------:R-:W-:Y:S01]  /*86f0*/  IMAD R7, R4, UR10, RZ ;  /* 0x0000000a04077c24 */ /* 0x000fe2000f8e02ff */
[----:B------:R-:W-:Y:S01]  /*8700*/  ULDC UR5, c[0x0][0x2d0] ;  /* 0x0000b40000057ab9 */ /* 0x000fe20000000800 */
[----:B------:R-:W-:Y:S01]  /*8710*/  IMAD.MOV.U32 R8, RZ, RZ, R10 ;  /* 0x000000ffff087224 */ /* 0x000fe200078e000a */
[----:B------:R-:W-:Y:S01]  /*8720*/  ISETP.GE.AND P1, PT, R220, UR5, PT ;  /* 0x00000005dc007c0c */ /* 0x000fe2000bf26270 */
[C---:B------:R-:W-:Y:S01]  /*8730*/  IMAD R7, R6.reuse, UR11, R7 ;  /* 0x0000000b06077c24 */ /* 0x040fe2000f8e0207 */
[----:B------:R-:W-:Y:S01]  /*8740*/  ISETP.GE.AND P0, PT, R5, UR5, PT ;  /* 0x0000000505007c0c */ /* 0x000fe2000bf06270 */
[----:B------:R-:W-:Y:S01]  /*8750*/  IMAD.WIDE.U32 R12, R6, UR10, R8 ;  /* 0x0000000a060c7c25 */ /* 0x000fe2000f8e0008 */
[----:B------:R-:W-:-:S04]  /*8760*/  ULDC.64 UR14, c[0x0][0x3f0] ;  /* 0x0000fc00000e7ab9 */ /* 0x000fc80000000a00 */
[----:B------:R-:W-:Y:S02]  /*8770*/  IADD3 R7, R7, R13, RZ ;  /* 0x0000000d07077210 */ /* 0x000fe40007ffe0ff */
[----:B------:R-:W-:-:S04]  /*8780*/  LEA R14, P4, R12, UR14, 0x1 ;  /* 0x0000000e0c0e7c11 */ /* 0x000fc8000f8808ff */
[----:B------:R-:W-:-:S05]  /*8790*/  LEA.HI.X R15, R12, UR15, R7, 0x1, P4 ;  /* 0x0000000f0c0f7c11 */ /* 0x000fca000a0f0c07 */
[----:B------:R1:W-:Y:S04]  /*87a0*/  @!P1 STG.E.128 desc[UR6][R14.64], RZ ;  /* 0x000000ff0e009986 */ /* 0x0003e8000c101d06 */
[----:B------:R1:W-:Y:S02]  /*87b0*/  @!P0 STG.E.128 desc[UR6][R14.64+0x80], RZ ;  /* 0x000080ff0e008986 */ /* 0x0003e4000c101d06 */
.L_x_986:
[----:B------:R-:W-:Y:S05]  /*87c0*/  BSYNC B0 ;  /* 0x0000000000007941 */ /* 0x000fea0003800000 */
.L_x_985:
        /* <DEDUP_REMOVED lines=15> */
[----:B------:R2:W-:Y:S04]  /*88c0*/  @!P1 STG.E.128 desc[UR6][R8.64], RZ ;  /* 0x000000ff08009986 */ /* 0x0005e8000c101d06 */
[----:B------:R2:W-:Y:S02]  /*88d0*/  @!P0 STG.E.128 desc[UR6][R8.64+0x80], RZ ;  /* 0x000080ff08008986 */ /* 0x0005e4000c101d06 */
.L_x_988:
[----:B------:R-:W-:Y:S05]  /*88e0*/  BSYNC B0 ;  /* 0x0000000000007941 */ /* 0x000fea0003800000 */
.L_x_987:
[----:B------:R-:W3:Y:S01]  /*88f0*/  S2UR UR8, SR_CTAID.Z ;  /* 0x00000000000879c3 */ /* 0x000ee20000002700 */
[----:B------:R-:W-:Y:S01]  /*8900*/  UIMAD UR5, UR19, UR12, URZ ;  /* 0x0000000c130572a4 */ /* 0x000fe2000f8e023f */
[----:B------:R-:W-:Y:S01]  /*8910*/  IMAD.U32 R7, RZ, RZ, UR12 ;  /* 0x0000000cff077e24 */ /* 0x000fe2000f8e00ff */
[----:B------:R-:W-:Y:S02]  /*8920*/  BSSY B0, `(.L_x_989) ;  /* 0x000001c000007945 */ /* 0x000fe40003800000 */
[----:B------:R-:W-:Y:S01]  /*8930*/  UIMAD UR5, UR18, UR13, UR5 ;  /* 0x0000000d120572a4 */ /* 0x000fe2000f8e0205 */
[----:B--2---:R-:W-:Y:S02]  /*8940*/  IMAD.WIDE.U32 R8, R7, UR18, R220 ;  /* 0x0000001207087c25 */ /* 0x004fe4000f8e00dc */
[----:B------:R-:W2:Y:S03]  /*8950*/  S2UR UR10, SR_CTAID.Z ;  /* 0x00000000000a79c3 */ /* 0x000ea60000002700 */
[----:B------:R-:W-:Y:S01]  /*8960*/  IMAD.U32 R7, RZ, RZ, UR5 ;  /* 0x00000005ff077e24 */ /* 0x000fe2000f8e00ff */
[----:B------:R-:W-:-:S04]  /*8970*/  IADD3 R8, P0, R8, UR16, RZ ;  /* 0x0000001008087c10 */ /* 0x000fc8000ff1e0ff */
[----:B------:R-:W-:Y:S01]  /*8980*/  IADD3.X R9, R9, UR17, R7, P0, !PT ;  /* 0x0000001109097c10 */ /* 0x000fe200087fe407 */
[----:B---3--:R-:W-:-:S03]  /*8990*/  USHF.R.S32.HI UR11, URZ, 0x1f, UR8 ;  /* 0x0000001f3f0b7899 */ /* 0x008fc60008011408 */
[----:B------:R-:W-:Y:S02]  /*89a0*/  ULDC.64 UR8, c[0x0][0x470] ;  /* 0x00011c0000087ab9 */ /* 0x000fe40000000a00 */
[----:B------:R-:W-:Y:S01]  /*89b0*/  UIMAD UR5, UR11, UR8, URZ ;  /* 0x000000080b0572a4 */ /* 0x000fe2000f8e023f */
[----:B------:R-:W-:-:S03]  /*89c0*/  MOV R10, UR8 ;  /* 0x00000008000a7c02 */ /* 0x000fc60008000f00 */
[----:B--2---:R-:W-:Y:S02]  /*89d0*/  UIMAD UR9, UR10, UR9, UR5 ;  /* 0x000000090a0972a4 */ /* 0x004fe4000f8e0205 */
        /* <DEDUP_REMOVED lines=12> */
[----:B-1----:R-:W-:-:S04]  /*8aa0*/  LEA R14, P3, R12, UR8, 0x1 ;  /* 0x000000080c0e7c11 */ /* 0x002fc8000f8608ff */
[----:B------:R-:W-:-:S05]  /*8ab0*/  LEA.HI.X R15, R12, UR9, R7, 0x1, P3 ;  /* 0x000000090c0f7c11 */ /* 0x000fca00098f0c07 */
[----:B------:R2:W-:Y:S04]  /*8ac0*/  @!P1 STG.E.128 desc[UR6][R14.64], RZ ;  /* 0x000000ff0e009986 */ /* 0x0005e8000c101d06 */
[----:B------:R2:W-:Y:S02]  /*8ad0*/  @!P0 STG.E.128 desc[UR6][R14.64+0x80], RZ ;  /* 0x000080ff0e008986 */ /* 0x0005e4000c101d06 */
.L_x_990:
[----:B------:R-:W-:Y:S05]  /*8ae0*/  BSYNC B0 ;  /* 0x0000000000007941 */ /* 0x000fea0003800000 */
.L_x_989:
        /* <DEDUP_REMOVED lines=16> */
.L_x_982:
[----:B------:R-:W-:Y:S05]  /*8bf0*/  BSYNC B1 ;  /* 0x0000000000017941 */ /* 0x000fea0003800000 */
.L_x_947:
[----:B------:R-:W-:Y:S01]  /*8c00*/  R2UR UR8, R218 ;  /* 0x00000000da0872ca */ /* 0x000fe200000e0000 */
[----:B------:R-:W-:Y:S02]  /*8c10*/  ULDC UR5, c[0x0][0xc] ;  /* 0x0000030000057ab9 */ /* 0x000fe40000000800 */
[----:B------:R-:W-:-:S10]  /*8c20*/  UIADD3 UR59, UR5, UR59, URZ ;  /* 0x0000003b053b7290 */ /* 0x000fd4000fffe03f */
[----:B------:R-:W-:-:S06]  /*8c30*/  UISETP.GE.AND UP0, UPT, UR59, UR8, UPT ;  /* 0x000000083b00728c */ /* 0x000fcc000bf06270 */
[----:B------:R-:W-:-:S13]  /*8c40*/  PLOP3.LUT P0, PT, PT, PT, UP0, 0x80, 0x0 ;  /* 0x000000000000781c */ /* 0x000fda0003f0f008 */
[----:B------:R-:W-:Y:S05]  /*8c50*/  @P0 BRA `(.L_x_991) ;  /* 0x0000000000040947 */ /* 0x000fea0003800000 */
[----:B------:R-:W-:Y:S05]  /*8c60*/  BRA `(.L_x_992) ;  /* 0xffffff7c00387947 */ /* 0x000fea000383ffff */
.L_x_991:
[----:B------:R-:W-:Y:S05]  /*8c70*/  EXIT ;  /* 0x000000000000794d */ /* 0x000fea0003800000 */
.L_x_993:
        /* <DEDUP_REMOVED lines=16> */
.L_x_2073:


//--------------------- .text._ZN5flash44flash_bwd_dq_dk_dv_loop_seqk_parallel_kernelI23Flash_bwd_kernel_traitsILi128ELi64ELi64ELi8ELi4ELi2ELi2ELb1ELb0EN7cutlass10bfloat16_tE19Flash_kernel_traitsILi128ELi64ELi64ELi8ES3_EELb0ELb0ELb0ELb1ELb0ELb0ELb1EEEvNS_16Flash_bwd_paramsE --------------------------
	.section	.text._ZN5flash44flash_bwd_dq_dk_dv_loop_seqk_parallel_kernelI23Flash_bwd_kernel_traitsILi128ELi64ELi64ELi8ELi4ELi2ELi2ELb1ELb0EN7cutlass10bfloat16_tE19Flash_kernel_traitsILi128ELi64ELi64ELi8ES3_EELb0ELb0ELb0ELb1ELb0ELb0ELb1EEEvNS_16Flash_bwd_paramsE,"ax",@progbits
	.align	128
        .global         _ZN5flash44flash_bwd_dq_dk_dv_loop_seqk_parallel_kernelI23Flash_bwd_kernel_traitsILi128ELi64ELi64ELi8ELi4ELi2ELi2ELb1ELb0EN7cutlass10bfloat16_tE19Flash_kernel_traitsILi128ELi64ELi64ELi8ES3_EELb0ELb0ELb0ELb1ELb0ELb0ELb1EEEvNS_16Flash_bwd_paramsE
        .type           _ZN5flash44flash_bwd_dq_dk_dv_loop_seqk_parallel_kernelI23Flash_bwd_kernel_traitsILi128ELi64ELi64ELi8ELi4ELi2ELi2ELb1ELb0EN7cutlass10bfloat16_tE19Flash_kernel_traitsILi128ELi64ELi64ELi8ES3_EELb0ELb0ELb0ELb1ELb0ELb0ELb1EEEvNS_16Flash_bwd_paramsE,@function
        .size           _ZN5flash44flash_bwd_dq_dk_dv_loop_seqk_parallel_kernelI23Flash_bwd_kernel_traitsILi128ELi64ELi64ELi8ELi4ELi2ELi2ELb1ELb0EN7cutlass10bfloat16_tE19Flash_kernel_traitsILi128ELi64ELi64ELi8ES3_EELb0ELb0ELb0ELb1ELb0ELb0ELb1EEEvNS_16Flash_bwd_paramsE,(.L_x_2074 - _ZN5flash44flash_bwd_dq_dk_dv_loop_seqk_parallel_kernelI23Flash_bwd_kernel_traitsILi128ELi64ELi64ELi8ELi4ELi2ELi2ELb1ELb0EN7cutlass10bfloat16_tE19Flash_kernel_traitsILi128ELi64ELi64ELi8ES3_EELb0ELb0ELb0ELb1ELb0ELb0ELb1EEEvNS_16Flash_bwd_paramsE)
        .other          _ZN5flash44flash_bwd_dq_dk_dv_loop_seqk_parallel_kernelI23Flash_bwd_kernel_traitsILi128ELi64ELi64ELi8ELi4ELi2ELi2ELb1ELb0EN7cutlass10bfloat16_tE19Flash_kernel_traitsILi128ELi64ELi64ELi8ES3_EELb0ELb0ELb0ELb1ELb0ELb0ELb1EEEvNS_16Flash_bwd_paramsE,@"STO_CUDA_ENTRY STV_DEFAULT"
_ZN5flash44flash_bwd_dq_dk_dv_loop_seqk_parallel_kernelI23Flash_bwd_kernel_traitsILi128ELi64ELi64ELi8ELi4ELi2ELi2ELb1ELb0EN7cutlass10bfloat16_tE19Flash_kernel_traitsILi128ELi64ELi64ELi8ES3_EELb0ELb0ELb0ELb1ELb0ELb0ELb1EEEvNS_16Flash_bwd_paramsE:
.text._ZN5flash44flash_bwd_dq_dk_dv_loop_seqk_parallel_kernelI23Flash_bwd_kernel_traitsILi128ELi64ELi64ELi8ELi4ELi2ELi2ELb1ELb0EN7cutlass10bfloat16_tE19Flash_kernel_traitsILi128ELi64ELi64ELi8ES3_EELb0ELb0ELb0ELb1ELb0ELb0ELb1EEEvNS_16Flash_bwd_paramsE:
        /* <DEDUP_REMOVED lines=17> */
[----:B------:R-:W4:Y:S01]  /*0110*/  S2R R240, SR_CTAID.Z ;  /* 0x0000000000f07919 */ /* 0x000f220000002700 */
[----:B--2---:R-:W-:-:S04]  /*0120*/  ULEA UR5, UR5, UR4, 0x18 ;  /* 0x0000000405057291 */ /* 0x004fc8000f8ec03f */
[----:B------:R-:W-:Y:S02]  /*0130*/  UIADD3 UR4, UR5, 0x10000, URZ ;  /* 0x0001000005047890 */ /* 0x000fe4000fffe03f */
[----:B------:R-:W-:Y:S01]  /*0140*/  UIADD3 UR6, UR5, 0xc000, URZ ;  /* 0x0000c00005067890 */ /* 0x000fe2000fffe03f */
[----:B-1----:R-:W-:Y:S01]  /*0150*/  SHF.R.S32.HI R15, RZ, 0x1f, R13 ;  /* 0x0000001fff0f7819 */ /* 0x002fe2000001140d */
[----:B------:R-:W-:-:S03]  /*0160*/  IMAD.SHL.U32 R246, R13, 0x2, RZ ;  /* 0x000000020df67824 */ /* 0x000fc600078e00ff */
[CC--:B------:R-:W-:Y:S02]  /*0170*/  LEA.HI R6, R15.reuse, R13.reuse, RZ, 0x4 ;  /* 0x0000000d0f067211 */ /* 0x0c0fe400078f20ff */
[CC--:B------:R-:W-:Y:S02]  /*0180*/  LEA.HI R14, R15.reuse, R13.reuse, RZ, 0x3 ;  /* 0x0000000d0f0e7211 */ /* 0x0c0fe400078f18ff */
[----:B------:R-:W-:Y:S02]  /*0190*/  SHF.R.S32.HI R5, RZ, 0x4, R6 ;  /* 0x00000004ff057819 */ /* 0x000fe40000011406 */
[----:B------:R-:W-:Y:S02]  /*01a0*/  LOP3.LUT R0, R14, 0xfffffff8, RZ, 0xc0, !PT ;  /* 0xfffffff80e007812 */ /* 0x000fe400078ec0ff */
[----:B------:R-:W-:Y:S02]  /*01b0*/  SHF.R.S32.HI R237, RZ, 0x3, R14 ;  /* 0x00000003ffed7819 */ /* 0x000fe4000001140e */
[----:B------:R-:W-:Y:S01]  /*01c0*/  LEA.HI R17, R15, R13, RZ, 0x2 ;  /* 0x0000000d0f117211 */ /* 0x000fe200078f10ff */
[----:B------:R-:W-:Y:S01]  /*01d0*/  IMAD.IADD R0, R13, 0x1, -R0 ;  /* 0x000000010d007824 */ /* 0x000fe200078e0a00 */
[----:B------:R-:W-:Y:S01]  /*01e0*/  LEA.HI R4, R6, R5, RZ, 0x1 ;  /* 0x0000000506047211 */ /* 0x000fe200078f08ff */
[----:B------:R-:W-:Y:S01]  /*01f0*/  IMAD.SHL.U32 R2, R237, 0x40, RZ ;  /* 0x00000040ed027824 */ /* 0x000fe200078e00ff */
[--C-:B------:R-:W-:Y:S01]  /*0200*/  SHF.R.S32.HI R9, RZ, 0x2, R17.reuse ;  /* 0x00000002ff097819 */ /* 0x100fe20000011411 */
[----:B------:R-:W-:Y:S01]  /*0210*/  IMAD.SHL.U32 R224, R0, 0x8, RZ ;  /* 0x0000000800e07824 */ /* 0x000fe200078e00ff */
[----:B------:R-:W-:-:S02]  /*0220*/  SHF.R.S32.HI R3, RZ, 0x1f, R17 ;  /* 0x0000001fff037819 */ /* 0x000fc40000011411 */
[----:B------:R-:W-:Y:S01]  /*0230*/  LEA.HI R16, R15, R13, RZ, 0x5 ;  /* 0x0000000d0f107211 */ /* 0x000fe200078f28ff */
[----:B------:R-:W-:Y:S01]  /*0240*/  VIADD R235, R224, 0x40 ;  /* 0x00000040e0eb7836 */ /* 0x000fe20000000000 */
[----:B------:R-:W-:Y:S02]  /*0250*/  LOP3.LUT R4, R4, 0xfffffffe, RZ, 0xc0, !PT ;  /* 0xfffffffe04047812 */ /* 0x000fe400078ec0ff */
[----:B------:R-:W-:Y:S02]  /*0260*/  LEA.HI R3, R3, R9, RZ, 0x3 ;  /* 0x0000000903037211 */ /* 0x000fe400078f18ff */
[----:B------:R-:W-:Y:S01]  /*0270*/  LOP3.LUT R2, R2, 0x1c0, RZ, 0xc0, !PT ;  /* 0x000001c002027812 */ /* 0x000fe200078ec0ff */
[----:B------:R-:W-:Y:S01]  /*0280*/  IMAD.IADD R11, R5, 0x1, -R4 ;  /* 0x00000001050b7824 */ /* 0x000fe200078e0a04 */
[----:B------:R-:W-:Y:S02]  /*0290*/  SHF.R.S32.HI R19, RZ, 0x5, R16 ;  /* 0x00000005ff137819 */ /* 0x000fe40000011410 */
[----:B------:R-:W-:-:S02]  /*02a0*/  LOP3.LUT R4, R3, 0xfffffff8, RZ, 0xc0, !PT ;  /* 0xfffffff803047812 */ /* 0x000fc400078ec0ff */
[----:B------:R-:W-:Y:S02]  /*02b0*/  LOP3.LUT R5, R2, 0x38, R224, 0xf8, !PT ;  /* 0x0000003802057812 */ /* 0x000fe400078ef8e0 */
[----:B------:R-:W-:Y:S01]  /*02c0*/  SHF.R.U32.HI R2, RZ, 0x3, R2 ;  /* 0x00000003ff027819 */ /* 0x000fe20000011602 */
[----:B------:R-:W-:Y:S01]  /*02d0*/  IMAD.IADD R9, R9, 0x1, -R4 ;  /* 0x0000000109097824 */ /* 0x000fe200078e0a04 */
[----:B------:R-:W-:Y:S02]  /*02e0*/  LOP3.LUT R3, R6, 0xfffffff0, RZ, 0xc0, !PT ;  /* 0xfffffff006037812 */ /* 0x000fe400078ec0ff */
[----:B------:R-:W-:Y:S02]  /*02f0*/  LEA.HI R6, R16, R19, RZ, 0x1 ;  /* 0x0000001310067211 */ /* 0x000fe400078f08ff */
[----:B------:R-:W-:Y:S01]  /*0300*/  LOP3.LUT R245, R5, R2, RZ, 0x3c, !PT ;  /* 0x0000000205f57212 */ /* 0x000fe200078e3cff */
[----:B------:R-:W-:Y:S01]  /*0310*/  IMAD.IADD R3, R13, 0x1, -R3 ;  /* 0x000000010d037824 */ /* 0x000fe200078e0a03 */
[----:B------:R-:W-:-:S02]  /*0320*/  LOP3.LUT R2, R6, 0xfffffffe, RZ, 0xc0, !PT ;  /* 0xfffffffe06027812 */ /* 0x000fc400078ec0ff */
[C---:B------:R-:W-:Y:S02]  /*0330*/  LOP3.LUT P4, RZ, R0.reuse, 0x2, RZ, 0xc0, !PT ;  /* 0x0000000200ff7812 */ /* 0x040fe4000788c0ff */
[C---:B------:R-:W-:Y:S01]  /*0340*/  LOP3.LUT P3, RZ, R0.reuse, 0x4, RZ, 0xc0, !PT ;  /* 0x0000000400ff7812 */ /* 0x040fe2000786c0ff */
[----:B------:R-:W-:Y:S01]  /*0350*/  IMAD.SHL.U32 R0, R0, 0x40, RZ ;  /* 0x0000004000007824 */ /* 0x000fe200078e00ff */
[----:B------:R-:W-:Y:S01]  /*0360*/  SHF.R.S32.HI R5, RZ, 0x1f, R3 ;  /* 0x0000001fff057819 */ /* 0x000fe20000011403 */
[----:B------:R-:W-:Y:S01]  /*0370*/  IMAD.IADD R206, R19, 0x1, -R2 ;  /* 0x0000000113ce7824 */ /* 0x000fe200078e0a02 */
[----:B------:R-:W-:Y:S02]  /*0380*/  LEA.HI R4, R15, R13, RZ, 0x7 ;  /* 0x0000000d0f047211 */ /* 0x000fe400078f38ff */
[----:B------:R-:W-:Y:S01]  /*0390*/  LOP3.LUT R0, R0, 0x1c0, RZ, 0xc0, !PT ;  /* 0x000001c000007812 */ /* 0x000fe200078ec0ff */
[----:B------:R-:W-:Y:S01]  /*03a0*/  IMAD.SHL.U32 R2, R206, 0x10, RZ ;  /* 0x00000010ce027824 */ /* 0x000fe200078e00ff */
[----:B------:R-:W-:-:S02]  /*03b0*/  LEA.HI R12, R5, R3, RZ, 0x3 ;  /* 0x00000003050c7211 */ /* 0x000fc400078f18ff */
[----:B------:R-:W-:Y:S01]  /*03c0*/  SHF.R.S32.HI R10, RZ, 0x7, R4 ;  /* 0x00000007ff0a7819 */ /* 0x000fe20000011404 */
[----:B------:R-:W-:Y:S01]  /*03d0*/  IMAD.SHL.U32 R4, R11, 0x200, RZ ;  /* 0x000002000b047824 */ /* 0x000fe200078e00ff */
[C---:B------:R-:W-:Y:S02]  /*03e0*/  LOP3.LUT R5, R0.reuse, 0x8, R14, 0xf8, !PT ;  /* 0x0000000800057812 */ /* 0x040fe400078ef80e */
[----:B------:R-:W-:Y:S02]  /*03f0*/  SHF.R.U32.HI R198, RZ, 0x3, R0 ;  /* 0x00000003ffc67819 */ /* 0x000fe40000011600 */
[----:B------:R-:W-:Y:S01]  /*0400*/  LOP3.LUT R6, R0, 0x10, R2, 0xf8, !PT ;  /* 0x0000001000067812 */ /* 0x000fe200078ef802 */
[----:B------:R-:W-:Y:S01]  /*0410*/  IMAD R2, R10, 0x800, R4 ;  /* 0x000008000a027824 */ /* 0x000fe200078e0204 */
[----:B------:R-:W-:Y:S02]  /*0420*/  LOP3.LUT R0, R5, R198, RZ, 0x3c, !PT ;  /* 0x000000c605007212 */ /* 0x000fe400078e3cff */
[----:B------:R-:W-:-:S02]  /*0430*/  LOP3.LUT R8, R12, 0xfffffff8, RZ, 0xc0, !PT ;  /* 0xfffffff80c087812 */ /* 0x000fc400078ec0ff */
[----:B------:R-:W-:Y:S01]  /*0440*/  LOP3.LUT R5, R6, 0x8, R14, 0xf8, !PT ;  /* 0x0000000806057812 */ /* 0x000fe200078ef80e */
[----:B------:R-:W-:Y:S01]  /*0450*/  IMAD.IADD R211, R2, 0x1, R0 ;  /* 0x0000000102d37824 */ /* 0x000fe200078e0200 */
[----:B------:R-:W-:Y:S01]  /*0460*/  LEA.HI R0, R15, R13, RZ, 0x6 ;  /* 0x0000000d0f007211 */ /* 0x000fe200078f30ff */
[----:B------:R-:W-:Y:S01]  /*0470*/  IMAD.IADD R14, R3, 0x1, -R8 ;  /* 0x00000001030e7824 */ /* 0x000fe200078e0a08 */
[----:B------:R-:W-:Y:S02]  /*0480*/  LOP3.LUT R2, R17, 0x7ffffffc, RZ, 0xc0, !PT ;  /* 0x7ffffffc11027812 */ /* 0x000fe400078ec0ff */
[----:B------:R-:W-:Y:S02]  /*0490*/  SHF.R.S32.HI R0, RZ, 0x6, R0 ;  /* 0x00000006ff007819 */ /* 0x000fe40000011400 */
[----:B------:R-:W-:Y:S01]  /*04a0*/  LOP3.LUT R198, R4, R5, R198, 0xf6, !PT ;  /* 0x0000000504c67212 */ /* 0x000fe200078ef6c6 */
[----:B------:R-:W-:Y:S01]  /*04b0*/  IMAD.IADD R6, R13, 0x1, -R2 ;  /* 0x000000010d067824 */ /* 0x000fe200078e0a02 */
[----:B------:R-:W-:Y:S01]  /*04c0*/  SHF.R.S32.HI R3, RZ, 0x1f, R16 ;  /* 0x0000001fff037819 */ /* 0x000fe20000011410 */
[----:B------:R-:W-:Y:S01]  /*04d0*/  IMAD R245, R0, 0x200, R245 ;  /* 0x0000020000f57824 */ /* 0x000fe200078e02f5 */
[----:B------:R-:W-:Y:S01]  /*04e0*/  LOP3.LUT R4, R16, 0xffffffe0, RZ, 0xc0, !PT ;  /* 0xffffffe010047812 */ /* 0x000fe200078ec0ff */
[----:B------:R-:W-:Y:S01]  /*04f0*/  IMAD.SHL.U32 R2, R0, 0x8, RZ ;  /* 0x0000000800027824 */ /* 0x000fe200078e00ff */
[----:B------:R-:W-:Y:S01]  /*0500*/  LEA.HI R3, R3, R19, RZ, 0x2 ;  /* 0x0000001303037211 */ /* 0x000fe200078f10ff */
[C---:B------:R-:W-:Y:S01]  /*0510*/  IMAD.SHL.U32 R0, R9.reuse, 0x40, RZ ;  /* 0x0000004009007824 */ /* 0x040fe200078e00ff */
[----:B------:R-:W-:Y:S01]  /*0520*/  LOP3.LUT R7, R9, 0x1, RZ, 0xc0, !PT ;  /* 0x0000000109077812 */ /* 0x000fe200078ec0ff */
[----:B------:R-:W-:Y:S01]  /*0530*/  IMAD.IADD R18, R13, 0x1, -R4 ;  /* 0x000000010d127824 */ /* 0x000fe200078e0a04 */
[----:B------:R-:W-:Y:S01]  /*0540*/  LOP3.LUT R5, R3, 0xfffffffc, RZ, 0xc0, !PT ;  /* 0xfffffffc03057812 */ /* 0x000fe200078ec0ff */
[----:B------:R-:W-:Y:S01]  /*0550*/  IMAD.SHL.U32 R4, R10, 0x20, RZ ;  /* 0x000000200a047824 */ /* 0x000fe200078e00ff */
[----:B------:R-:W-:Y:S01]  /*0560*/  LOP3.LUT R0, R0, 0x1c0, RZ, 0xc0, !PT ;  /* 0x000001c000007812 */ /* 0x000fe200078ec0ff */
[----:B------:R-:W-:Y:S01]  /*0570*/  IMAD.SHL.U32 R8, R6, 0x2, RZ ;  /* 0x0000000206087824 */ /* 0x000fe200078e00ff */
[----:B------:R-:W-:Y:S01]  /*0580*/  ISETP.NE.U32.AND P0, PT, R7, 0x1, PT ;  /* 0x000000010700780c */ /* 0x000fe20003f05070 */
[----:B------:R-:W-:Y:S01]  /*0590*/  IMAD.SHL.U32 R6, R11, 0x20, RZ ;  /* 0x000000200b067824 */ /* 0x000fe200078e00ff */
[----:B------:R-:W-:Y:S01]  /*05a0*/  LOP3.LUT R2, R2, 0x18, RZ, 0xc0, !PT ;  /* 0x0000001802027812 */ /* 0x000fe200078ec0ff */
[----:B------:R-:W-:Y:S01]  /*05b0*/  IMAD.IADD R5, R19, 0x1, -R5 ;  /* 0x0000000113057824 */ /* 0x000fe200078e0a05 */
[----:B------:R-:W-:Y:S01]  /*05c0*/  SHF.R.U32.HI R3, RZ, 0x3, R0 ;  /* 0x00000003ff037819 */ /* 0x000fe20000011600 */
[----:B------:R1:W-:Y:S01]  /*05d0*/  STL [R1], R18 ;  /* 0x0000001201007387 */ /* 0x0003e20000100800 */
[----:B------:R-:W-:-:S02]  /*05e0*/  LOP3.LUT R246, R4, 0x6, R246, 0xf8, !PT ;  /* 0x0000000604f67812 */ /* 0x000fc400078ef8f6 */
[----:B------:R-:W-:Y:S01]  /*05f0*/  LOP3.LUT R7, R0, 0x20, R4, 0xf8, !PT ;  /* 0x0000002000077812 */ /* 0x000fe200078ef804 */
[----:B------:R-:W-:Y:S01]  /*0600*/  IMAD.SHL.U32 R4, R14, 0x40, RZ ;  /* 0x000000400e047824 */ /* 0x000fe200078e00ff */
[----:B------:R-:W-:Y:S02]  /*0610*/  R2P PR, R9, 0x6 ;  /* 0x0000000609007804 */ /* 0x000fe40000000000 */
[----:B------:R-:W-:Y:S02]  /*0620*/  LOP3.LUT R10, R3, R0, R2, 0x1e, !PT ;  /* 0x00000000030a7212 */ /* 0x000fe400078e1e02 */
[----:B------:R-:W-:Y:S01]  /*0630*/  LOP3.LUT R9, R2, 0x20, R6, 0xf8, !PT ;  /* 0x0000002002097812 */ /* 0x000fe200078ef806 */
[----:B------:R-:W-:Y:S01]  /*0640*/  IMAD R2, R5, 0x400, R8 ;  /* 0x0000040005027824 */ /* 0x000fe200078e0208 */
[----:B------:R-:W-:Y:S01]  /*0650*/  LOP3.LUT R0, R7, R3, RZ, 0x3c, !PT ;  /* 0x0000000307007212 */ /* 0x000fe200078e3cff */
[----:B------:R-:W-:Y:S01]  /*0660*/  IMAD.SHL.U32 R6, R12, 0x40, RZ ;  /* 0x000000400c067824 */ /* 0x000fe200078e00ff */
[----:B------:R-:W-:-:S02]  /*0670*/  LOP3.LUT R3, R4, 0x1c0, RZ, 0xc0, !PT ;  /* 0x000001c004037812 */ /* 0x000fc400078ec0ff */
[----:B------:R-:W-:Y:S01]  /*0680*/  SHF.R.S32.HI R4, RZ, 0x1f, R18 ;  /* 0x0000001fff047819 */ /* 0x000fe20000011412 */
[----:B------:R-:W-:Y:S01]  /*0690*/  IMAD.IADD R232, R2, 0x1, R0 ;  /* 0x0000000102e87824 */ /* 0x000fe200078e0200 */
[--C-:B------:R-:W-:Y:S01]  /*06a0*/  SHF.R.U32.HI R2, RZ, 0x3, R3.reuse ;  /* 0x00000003ff027819 */ /* 0x100fe20000011603 */
[----:B------:R-:W-:Y:S01]  /*06b0*/  IMAD.SHL.U32 R0, R11, 0x8, RZ ;  /* 0x000000080b007824 */ /* 0x000fe200078e00ff */
[----:B------:R-:W-:Y:S02]  /*06c0*/  LEA.HI R4, R4, R18, RZ, 0x2 ;  /* 0x0000001204047211 */ /* 0x000fe400078f10ff */
[----:B------:R-:W-:Y:S02]  /*06d0*/  LEA R232, R232, UR5, 0x1 ;  /* 0x00000005e8e87c11 */ /* 0x000fe4000f8e08ff */
[----:B------:R-:W-:Y:S02]  /*06e0*/  LOP3.LUT R7, R3, 0x8, R0, 0xf8, !PT ;  /* 0x0000000803077812 */ /* 0x000fe400078ef800 */
[----:B------:R-:W-:Y:S01]  /*06f0*/  SHF.R.S32.HI R4, RZ, 0x2, R4 ;  /* 0x00000002ff047819 */ /* 0x000fe20000011404 */
[----:B------:R-:W-:Y:S01]  /*0700*/  VIADD R231, R232, 0x20 ;  /* 0x00000020e8e77836 */ /* 0x000fe20000000000 */
[----:B------:R-:W-:Y:S01]  /*0710*/  LOP3.LUT R0, R6, 0xfffffe00, RZ, 0xc0, !PT ;  /* 0xfffffe0006007812 */ /* 0x000fe200078ec0ff */
[----:B------:R-:W-:Y:S01]  /*0720*/  IMAD R6, R206, 0x400, R8 ;  /* 0x00000400ce067824 */ /* 0x000fe200078e0208 */
[----:B------:R-:W-:Y:S01]  /*0730*/  LOP3.LUT R3, R2, R9, R3, 0x1e, !PT ;  /* 0x0000000902037212 */ /* 0x000fe200078e1e03 */
[----:B------:R-:W-:Y:S01]  /*0740*/  IMAD R250, R5, 0x10, R4 ;  /* 0x0000001005fa7824 */ /* 0x000fe200078e0204 */
[----:B------:R-:W-:Y:S01]  /*0750*/  LOP3.LUT R2, R7, R2, RZ, 0x3c, !PT ;  /* 0x0000000207027212 */ /* 0x000fe200078e3cff */
[--C-:B------:R-:W-:Y:S01]  /*0760*/  IMAD R4, R5, 0x400, R0.reuse ;  /* 0x0000040005047824 */ /* 0x100fe200078e0200 */
[----:B------:R-:W-:Y:S01]  /*0770*/  LOP3.LUT R210, R3, R0, RZ, 0xfc, !PT ;  /* 0x0000000003d27212 */ /* 0x000fe200078efcff */
[----:B------:R-:W-:Y:S01]  /*0780*/  IMAD R206, R206, 0x400, R0 ;  /* 0x00000400cece7824 */ /* 0x000fe200078e0200 */
[----:B------:R-:W-:Y:S01]  /*0790*/  LEA R0, R211, UR4, 0x1 ;  /* 0x00000004d3007c11 */ /* 0x000fe2000f8e08ff */
[----:B------:R-:W-:Y:S01]  /*07a0*/  IMAD.IADD R209, R4, 0x1, R2 ;  /* 0x0000000104d17824 */ /* 0x000fe200078e0202 */
[----:B------:R-:W-:Y:S01]  /*07b0*/  SEL R197, R197, 0xffffffc0, !P3 ;  /* 0xffffffc0c5c57807 */ /* 0x000fe20005800000 */
[----:B------:R-:W-:Y:S01]  /*07c0*/  IMAD.IADD R206, R2, 0x1, R206 ;  /* 0x0000000102ce7824 */ /* 0x000fe200078e02ce */
[----:B------:R-:W-:Y:S01]  /*07d0*/  SEL R233, R233, 0x10, !P0 ;  /* 0x00000010e9e97807 */ /* 0x000fe20004000000 */
[----:B------:R-:W-:Y:S01]  /*07e0*/  IMAD.MOV.U32 R2, RZ, RZ, 0x20 ;  /* 0x00000020ff027424 */ /* 0x000fe200078e00ff */
[----:B------:R-:W-:Y:S01]  /*07f0*/  LEA R198, R198, UR5, 0x1 ;  /* 0x00000005c6c67c11 */ /* 0x000fe2000f8e08ff */
[----:B------:R-:W-:Y:S01]  /*0800*/  IMAD.IADD R6, R6, 0x1, R10 ;  /* 0x0000000106067824 */ /* 0x000fe200078e020a */
[----:B------:R-:W-:Y:S01]  /*0810*/  SHF.R.S32.HI R251, RZ, 0x1f, R250 ;  /* 0x0000001ffffb7819 */ /* 0x000fe200000114fa */
[----:B------:R-:W-:Y:S01]  /*0820*/  @P1 VIADD R231, R232, 0xffffffe0 ;  /* 0xffffffe0e8e71836 */ /* 0x000fe20000000000 */
[----:B------:R-:W-:Y:S01]  /*0830*/  SEL R2, R2, 0xffffffe0, !P4 ;  /* 0xffffffe002027807 */ /* 0x000fe20006000000 */
[----:B------:R-:W-:Y:S01]  /*0840*/  IMAD.IADD R200, R0, 0x1, R197 ;  /* 0x0000000100c87824 */ /* 0x000fe200078e02c5 */
        /* <DEDUP_REMOVED lines=9> */
[----:B------:R-:W-:Y:S02]  /*08e0*/  @P2 VIADD R248, R247, 0xffffffc0 ;  /* 0xffffffc0f7f82836 */ /* 0x000fe40000000000 */
[----:B-1-34-:R-:W-:-:S07]  /*08f0*/  IMAD.IADD R233, R233, 0x1, R231 ;  /* 0x00000001e9e97824 */ /* 0x01afce00078e02e7 */
.L_x_1040:
        /* <DEDUP_REMOVED lines=47> */
.L_x_994:
[----:B------:R-:W-:Y:S01]  /*0bf0*/  IMAD.SHL.U32 R31, R239, 0x40, RZ ;  /* 0x00000040ef1f7824 */ /* 0x000fe200078e00ff */
[----:B-----5:R-:W-:-:S04]  /*0c00*/  @!P3 IADD3 R216, R5, R4, -R238 ;  /* 0x0000000405d8b210 */ /* 0x020fc80007ffe8ee */
[----:B------:R-:W-:-:S13]  /*0c10*/  ISETP.GT.AND P1, PT, R216, R31, PT ;  /* 0x0000001fd800720c */ /* 0x000fda0003f24270 */
[----:B------:R-:W-:Y:S05]  /*0c20*/  @!P1 BRA `(.L_x_995) ;  /* 0x0000007000789947 */ /* 0x000fea0003800000 */
[----:B------:R-:W3:Y:S01]  /*0c30*/  LDC R13, c[0x0][0x278] ;  /* 0x00009e00ff0d7b82 */ /* 0x000ee20000000800 */
[----:B------:R-:W-:Y:S01]  /*0c40*/  IABS R5, R240 ;  /* 0x000000f000057213 */ /* 0x000fe20000000000 */
[----:B------:R-:W-:Y:S01]  /*0c50*/  ULDC UR4, c[0x0][0x2dc] ;  /* 0x0000b70000047ab9 */ /* 0x000fe20000000800 */
[----:B------:R-:W-:Y:S01]  /*0c60*/  ISETP.NE.AND P1, PT, R249, -0x1, PT ;  /* 0xfffffffff900780c */ /* 0x000fe20003f25270 */
[----:B------:R-:W-:Y:S01]  /*0c70*/  ULDC UR30, c[0x0][0x270] ;  /* 0x00009c00001e7ab9 */ /* 0x000fe20000000800 */
[----:B------:R-:W-:Y:S01]  /*0c80*/  ISETP.NE.AND P2, PT, R0, -0x1, PT ;  /* 0xffffffff0000780c */ /* 0x000fe20003f45270 */
[----:B------:R-:W-:Y:S01]  /*0c90*/  IMAD.MOV.U32 R8, RZ, RZ, R5 ;  /* 0x000000ffff087224 */ /* 0x000fe200078e0005 */
[----:B------:R-:W-:Y:S01]  /*0ca0*/  UIMAD.WIDE UR10, UR4, UR30, URZ ;  /* 0x0000001e040a72a5 */ /* 0x000fe2000f8e023f */
[----:B------:R-:W4:Y:S01]  /*0cb0*/  LDC.64 R6, c[0x0][0x228] ;  /* 0x00008a00ff067b82 */ /* 0x000f220000000a00 */
[----:B------:R-:W5:Y:S01]  /*0cc0*/  S2R R39, SR_CTAID.X ;  /* 0x0000000000277919 */ /* 0x000f620000002500 */
[----:B------:R-:W-:-:S06]  /*0cd0*/  SHF.R.S32.HI R241, RZ, 0x1f, R240 ;  /* 0x0000001ffff17819 */ /* 0x000fcc00000114f0 */
[----:B------:R-:W1:Y:S01]  /*0ce0*/  LDC.U8 R11, c[0x0][0x3d8] ;  /* 0x0000f600ff0b7b82 */ /* 0x000e620000000000 */
[----:B---3--:R-:W-:-:S07]  /*0cf0*/  IABS R10, R13 ;  /* 0x0000000d000a7213 */ /* 0x008fce0000000000 */
[----:B------:R-:W3:Y:S01]  /*0d00*/  LDC.64 R32, c[0x0][0x240] ;  /* 0x00009000ff207b82 */ /* 0x000ee20000000a00 */
[----:B--2---:R-:W2:Y:S01]  /*0d10*/  I2F.RP R2, R10 ;  /* 0x0000000a00027306 */ /* 0x004ea20000209400 */
[----:B----4-:R-:W-:-:S06]  /*0d20*/  IMAD R9, R43, R6, RZ ;  /* 0x000000062b097224 */ /* 0x010fcc00078e02ff */
[----:B------:R-:W4:Y:S01]  /*0d30*/  LDC R42, c[0x0][0x2d4] ;  /* 0x0000b500ff2a7b82 */ /* 0x000f220000000800 */
[C---:B------:R-:W-:Y:S02]  /*0d40*/  IMAD R9, R252.reuse, R7, R9 ;  /* 0x00000007fc097224 */ /* 0x040fe400078e0209 */
[----:B------:R-:W-:Y:S01]  /*0d50*/  IMAD.WIDE.U32 R6, R252, R6, RZ ;  /* 0x00000006fc067225 */ /* 0x000fe200078e00ff */
[----:B-1----:R-:W-:-:S04]  /*0d60*/  ISETP.NE.AND P3, PT, R11, RZ, PT ;  /* 0x000000ff0b00720c */ /* 0x002fc80003f65270 */
[----:B------:R-:W1:Y:S01]  /*0d70*/  @P1 LDC.64 R22, c[0x0][0x250] ;  /* 0x00009400ff161b82 */ /* 0x000e620000000a00 */
[----:B------:R-:W-:Y:S01]  /*0d80*/  IMAD.IADD R30, R7, 0x1, R9 ;  /* 0x00000001071e7824 */ /* 0x000fe200078e0209 */
[----:B--2---:R-:W2:Y:S01]  /*0d90*/  MUFU.RCP R2, R2 ;  /* 0x0000000200027308 */ /* 0x004ea20000001000 */
[----:B------:R-:W-:-:S05]  /*0da0*/  LOP3.LUT R7, R240, R13, RZ, 0x3c, !PT ;  /* 0x0000000df0077212 */ /* 0x000fca00078e3cff */
[----:B------:R-:W5:Y:S08]  /*0db0*/  @P2 LDC.64 R14, c[0x0][0x420] ;  /* 0x00010800ff0e2b82 */ /* 0x000f700000000a00 */
[----:B------:R-:W1:Y:S01]  /*0dc0*/  LDC R38, c[0x0][0x2c4] ;  /* 0x0000b100ff267b82 */ /* 0x000e620000000800 */
[----:B----4-:R-:W-:Y:S01]  /*0dd0*/  IMAD.WIDE.U32 R18, R252, R42, RZ ;  /* 0x0000002afc127225 */ /* 0x010fe200078e00ff */
[----:B--2---:R-:W-:-:S04]  /*0de0*/  IADD3 R2, R2, 0xffffffe, RZ ;  /* 0x0ffffffe02027810 */ /* 0x004fc80007ffe0ff */
[----:B------:R-:W2:Y:S02]  /*0df0*/  F2I.FTZ.U32.TRUNC.NTZ R3, R2 ;  /* 0x0000000200037305 */ /* 0x000ea4000021f000 */
[----:B------:R-:W4:Y:S08]  /*0e00*/  @P3 LDC R25, c[0x0][0x2e4] ;  /* 0x0000b900ff193b82 */ /* 0x000f300000000800 */
[----:B------:R-:W4:Y:S01]  /*0e10*/  LDC.64 R16, c[0x0][0x488] ;  /* 0x00012200ff107b82 */ /* 0x000f220000000a00 */
[----:B--2---:R-:W-:-:S07]  /*0e20*/  IMAD.MOV R2, RZ, RZ, -R3 ;  /* 0x000000ffff027224 */ /* 0x004fce00078e0a03 */
[----:B------:R-:W2:Y:S01]  /*0e30*/  @P1 LDC.64 R26, c[0x0][0x248] ;  /* 0x00009200ff1a1b82 */ /* 0x000ea20000000a00 */
[----:B------:R-:W-:Y:S01]  /*0e40*/  IMAD R4, R2, R10, RZ ;  /* 0x0000000a02047224 */ /* 0x000fe200078e02ff */
[----:B------:R-:W-:-:S05]  /*0e50*/  MOV R2, RZ ;  /* 0x000000ff00027202 */ /* 0x000fca0000000f00 */
[----:B------:R-:W-:Y:S01]  /*0e60*/  IMAD.HI.U32 R2, R3, R4, R2 ;  /* 0x0000000403027227 */ /* 0x000fe200078e0002 */
[----:B------:R-:W-:Y:S01]  /*0e70*/  IADD3 R4, R35, 0x3f, RZ ;  /* 0x0000003f23047810 */ /* 0x000fe20007ffe0ff */
[----:B------:R-:W4:Y:S03]  /*0e80*/  LDC.U8 R40, c[0x0][0x480] ;  /* 0x00012000ff287b82 */ /* 0x000f260000000000 */
[----:B------:R-:W-:Y:S01]  /*0e90*/  SHF.R.S32.HI R5, RZ, 0x1f, R4 ;  /* 0x0000001fff057819 */ /* 0x000fe20000011404 */
[----:B------:R-:W-:-:S03]  /*0ea0*/  IMAD.HI.U32 R2, R2, R8, RZ ;  /* 0x0000000802027227 */ /* 0x000fc600078e00ff */
[----:B------:R-:W-:Y:S01]  /*0eb0*/  LEA.HI R37, R5, R4, RZ, 0x6 ;  /* 0x0000000405257211 */ /* 0x000fe200078f30ff */
[----:B------:R-:W-:Y:S01]  /*0ec0*/  IMAD.MOV R3, RZ, RZ, -R2 ;  /* 0x000000ffff037224 */ /* 0x000fe200078e0a02 */
[----:B------:R-:W-:Y:S02]  /*0ed0*/  SHF.L.U32 R5, R252, 0x7, RZ ;  /* 0x00000007fc057819 */ /* 0x000fe400000006ff */
[----:B------:R-:W-:Y:S01]  /*0ee0*/  LOP3.LUT R4, R37, 0xffffffc0, RZ, 0xc0, !PT ;  /* 0xffffffc025047812 */ /* 0x000fe200078ec0ff */
[----:B------:R-:W-:Y:S01]  /*0ef0*/  IMAD R3, R10, R3, R8 ;  /* 0x000000030a037224 */ /* 0x000fe200078e0208 */
[----:B------:R-:W-:Y:S02]  /*0f00*/  SHF.L.U64.HI R8, R252, 0x7, R43 ;  /* 0x00000007fc087819 */ /* 0x000fe4000001022b */
[----:B------:R-:W-:Y:S01]  /*0f10*/  SEL R5, R5, RZ, P0 ;  /* 0x000000ff05057207 */ /* 0x000fe20000000000 */
[----:B------:R-:W-:Y:S01]  /*0f20*/  VIADD R12, R4, 0xffffffc0 ;  /* 0xffffffc0040c7836 */ /* 0x000fe20000000000 */
[----:B------:R-:W-:-:S02]  /*0f30*/  ISETP.GT.U32.AND P4, PT, R10, R3, PT ;  /* 0x000000030a00720c */ /* 0x000fc40003f84070 */
[----:B------:R-:W-:Y:S02]  /*0f40*/  SEL R8, R8, RZ, P0 ;  /* 0x000000ff08087207 */ /* 0x000fe40000000000 */
[----:B------:R-:W-:Y:S01]  /*0f50*/  IADD3 R20, P0, R12, R5, RZ ;  /* 0x000000050c147210 */ /* 0x000fe20007f1e0ff */
[----:B---3--:R-:W-:Y:S01]  /*0f60*/  IMAD.WIDE.U32 R4, R0, R32, RZ ;  /* 0x0000002000047225 */ /* 0x008fe200078e00ff */
[----:B------:R-:W-:-:S04]  /*0f70*/  SHF.R.S32.HI R21, RZ, 0x1f, R12 ;  /* 0x0000001fff157819 */ /* 0x000fc8000001140c */
[----:B------:R-:W-:Y:S02]  /*0f80*/  IADD3.X R8, R21, R8, RZ, P0, !PT ;  /* 0x0000000815087210 */ /* 0x000fe400007fe4ff */
[----:B------:R-:W-:Y:S02]  /*0f90*/  ISETP.GE.AND P0, PT, R7, RZ, PT ;  /* 0x000000ff0700720c */ /* 0x000fe40003f06270 */
[-C--:B------:R-:W-:Y:S02]  /*0fa0*/  @!P4 IADD3 R3, R3, -R10.reuse, RZ ;  /* 0x8000000a0303c210 */ /* 0x080fe40007ffe0ff */
[----:B------:R-:W-:Y:S02]  /*0fb0*/  @!P4 IADD3 R2, R2, 0x1, RZ ;  /* 0x000000010202c810 */ /* 0x000fe40007ffe0ff */
[----:B------:R-:W-:Y:S01]  /*0fc0*/  ISETP.GE.U32.AND P5, PT, R3, R10, PT ;  /* 0x0000000a0300720c */ /* 0x000fe20003fa6070 */
[----:B------:R-:W-:Y:S01]  /*0fd0*/  IMAD R10, R20, UR11, RZ ;  /* 0x0000000b140a7c24 */ /* 0x000fe2000f8e02ff */
[----:B------:R-:W-:Y:S01]  /*0fe0*/  SHF.R.S32.HI R7, RZ, 0x1f, R42 ;  /* 0x0000001fff077819 */ /* 0x000fe2000001142a */
[----:B------:R-:W-:Y:S01]  /*0ff0*/  IMAD R3, R0, R33, RZ ;  /* 0x0000002100037224 */ /* 0x000fe200078e02ff */
[----:B------:R-:W-:Y:S01]  /*1000*/  ISETP.NE.AND P4, PT, R13, RZ, PT ;  /* 0x000000ff0d00720c */ /* 0x000fe20003f85270 */
[----:B------:R-:W-:Y:S01]  /*1010*/  IMAD R36, R8, UR10, R10 ;  /* 0x0000000a08247c24 */ /* 0x000fe2000f8e020a */
[----:B------:R-:W-:Y:S01]  /*1020*/  SEL R41, R6, R4, !P2 ;  /* 0x0000000406297207 */ /* 0x000fe20005000000 */
[----:B------:R-:W3:Y:S01]  /*1030*/  @!P2 LDC.64 R10, c[0x0][0x418] ;  /* 0x00010600ff0aab82 */ /* 0x000ee20000000a00 */
[----:B------:R-:W-:Y:S01]  /*1040*/  @P2 IADD3 R30, R5, R3, RZ ;  /* 0x00000003051e2210 */ /* 0x000fe20007ffe0ff */
[----:B------:R-:W-:-:S02]  /*1050*/  @P1 IMAD.IADD R3, R238, 0x1, R249 ;  /* 0x00000001ee031824 */ /* 0x000fc400078e02f9 */
[----:B-----5:R-:W-:Y:S02]  /*1060*/  @P2 IMAD.WIDE.U32 R8, R0, R14, RZ ;  /* 0x0000000e00082225 */ /* 0x020fe400078e00ff */
[----:B------:R-:W-:Y:S02]  /*1070*/  @P5 IADD3 R2, R2, 0x1, RZ ;  /* 0x0000000102025810 */ /* 0x000fe40007ffe0ff */
[----:B-1----:R-:W-:Y:S02]  /*1080*/  @P1 IMAD R6, R3, R23, RZ ;  /* 0x0000001703061224 */ /* 0x002fe400078e02ff */
[----:B------:R-:W-:Y:S01]  /*1090*/  MOV R24, R2 ;  /* 0x0000000200187202 */ /* 0x000fe20000000f00 */
[----:B------:R-:W-:Y:S02]  /*10a0*/  IMAD R2, R7, R252, RZ ;  /* 0x000000fc07027224 */ /* 0x000fe400078e02ff */
[----:B------:R-:W-:-:S04]  /*10b0*/  @P1 IMAD.WIDE.U32 R4, R3, R22, RZ ;  /* 0x0000001603041225 */ /* 0x000fc800078e00ff */
[----:B------:R-:W-:Y:S01]  /*10c0*/  IMAD R2, R43, R42, R2 ;  /* 0x0000002a2b027224 */ /* 0x000fe200078e0202 */
[----:B------:R-:W-:Y:S01]  /*10d0*/  @P1 IADD3 R34, R5, R6, RZ ;  /* 0x0000000605221210 */ /* 0x000fe20007ffe0ff */
[----:B------:R-:W-:Y:S01]  /*10e0*/  IMAD R6, R18, UR11, RZ ;  /* 0x0000000b12067c24 */ /* 0x000fe2000f8e02ff */
[----:B------:R-:W-:Y:S01]  /*10f0*/  @P1 MOV R29, R4 ;  /* 0x00000004001d1202 */ /* 0x000fe20000000f00 */
[----:B------:R-:W-:Y:S02]  /*1100*/  IMAD.IADD R3, R19, 0x1, R2 ;  /* 0x0000000113037824 */ /* 0x000fe400078e0202 */
[----:B------:R-:W-:Y:S01]  /*1110*/  @!P0 IMAD.MOV R24, RZ, RZ, -R24 ;  /* 0x000000ffff188224 */ /* 0x000fe200078e0a18 */
[----:B------:R-:W-:Y:S01]  /*1120*/  @!P4 LOP3.LUT R24, RZ, R13, RZ, 0x33, !PT ;  /* 0x0000000dff18c212 */ /* 0x000fe200078e33ff */
[----:B------:R-:W-:Y:S01]  /*1130*/  IMAD R6, R3, UR10, R6 ;  /* 0x0000000a03067c24 */ /* 0x000fe2000f8e0206 */
[----:B----4-:R-:W-:Y:S01]  /*1140*/  ISETP.NE.AND P0, PT, R40, RZ, PT ;  /* 0x000000ff2800720c */ /* 0x010fe20003f05270 */
[----:B------:R-:W-:Y:S01]  /*1150*/  IMAD.WIDE.U32 R4, R18, UR10, RZ ;  /* 0x0000000a12047c25 */ /* 0x000fe2000f8e00ff */
[----:B------:R-:W-:-:S03]  /*1160*/  SHF.R.S32.HI R40, RZ, 0x1f, R31 ;  /* 0x0000001fff287819 */ /* 0x000fc6000001141f */
[----:B---3--:R-:W-:Y:S01]  /*1170*/  @!P2 IMAD R2, R43, R10, RZ ;  /* 0x0000000a2b02a224 */ /* 0x008fe200078e02ff */
[----:B------:R-:W-:Y:S01]  /*1180*/  IADD3 R19, R5, R6, RZ ;  /* 0x0000000605137210 */ /* 0x000fe20007ffe0ff */
[C---:B------:R-:W-:Y:S02]  /*1190*/  @P3 IMAD R13, R252.reuse, R38, RZ ;  /* 0x00000026fc0d3224 */ /* 0x040fe400078e02ff */
[----:B------:R-:W-:Y:S02]  /*11a0*/  @!P2 IMAD R11, R252, R11, R2 ;  /* 0x0000000bfc0ba224 */ /* 0x000fe400078e0202 */
[C---:B------:R-:W-:Y:S01]  /*11b0*/  @P2 IMAD R18, R0.reuse, R15, R9 ;  /* 0x0000000f00122224 */ /* 0x040fe200078e0209 */
[----:B------:R-:W-:Y:S01]  /*11c0*/  @P3 SEL R5, R13, R0, !P2 ;  /* 0x000000000d053207 */ /* 0x000fe20005000000 */
[----:B------:R-:W-:-:S04]  /*11d0*/  IMAD.WIDE.U32 R2, R0, UR10, RZ ;  /* 0x0000000a00027c25 */ /* 0x000fc8000f8e00ff */
[----:B------:R-:W-:Y:S01]  /*11e0*/  IMAD R9, R0, UR11, RZ ;  /* 0x0000000b00097c24 */ /* 0x000fe2000f8e02ff */
[----:B------:R-:W-:Y:S01]  /*11f0*/  SEL R28, R4, R2, !P2 ;  /* 0x00000002041c7207 */ /* 0x000fe20005000000 */
[----:B------:R-:W-:-:S03]  /*1200*/  @!P2 IMAD.WIDE.U32 R6, R252, R10, RZ ;  /* 0x0000000afc06a225 */ /* 0x000fc600078e00ff */
[----:B------:R-:W-:Y:S01]  /*1210*/  @P2 IADD3 R19, R3, R9, RZ ;  /* 0x0000000903132210 */ /* 0x000fe20007ffe0ff */
[----:B------:R-:W-:Y:S01]  /*1220*/  IMAD.WIDE.U32 R2, R39, R16, RZ ;  /* 0x0000001027027225 */ /* 0x000fe200078e00ff */
[----:B------:R-:W-:-:S03]  /*1230*/  @!P2 IADD3 R18, R7, R11, RZ ;  /* 0x0000000b0712a210 */ /* 0x000fc60007ffe0ff */
[----:B------:R-:W-:Y:S01]  /*1240*/  @P3 IMAD R11, R240, R25, R5 ;  /* 0x00000019f00b3224 */ /* 0x000fe200078e0205 */
[----:B------:R-:W-:Y:S01]  /*1250*/  SEL R16, R2, RZ, P0 ;  /* 0x000000ff02107207 */ /* 0x000fe20000000000 */
[----:B------:R-:W-:Y:S02]  /*1260*/  @!P3 IMAD R5, R252, UR30, R240 ;  /* 0x0000001efc05bc24 */ /* 0x000fe4000f8e02f0 */
[----:B------:R-:W-:Y:S02]  /*1270*/  @P1 IMAD.IADD R4, R238, 0x1, R249 ;  /* 0x00000001ee041824 */ /* 0x000fe400078e02f9 */
[----:B------:R-:W-:Y:S01]  /*1280*/  @P2 IMAD.MOV.U32 R13, RZ, RZ, R8 ;  /* 0x000000ffff0d2224 */ /* 0x000fe200078e0008 */
[----:B------:R-:W-:Y:S01]  /*1290*/  @!P2 MOV R13, R6 ;  /* 0x00000006000da202 */ /* 0x000fe20000000f00 */
[----:B------:R-:W-:Y:S02]  /*12a0*/  IMAD R6, R39, R17, R3 ;  /* 0x0000001127067224 */ /* 0x000fe400078e0203 */
[----:B------:R-:W-:-:S02]  /*12b0*/  @!P3 IMAD R11, R5, R38, RZ ;  /* 0x00000026050bb224 */ /* 0x000fc400078e02ff */
[----:B--2---:R-:W-:Y:S01]  /*12c0*/  @P1 IMAD R3, R4, R27, RZ ;  /* 0x0000001b04031224 */ /* 0x004fe200078e02ff */
[----:B------:R-:W-:Y:S01]  /*12d0*/  SEL R25, R6, RZ, P0 ;  /* 0x000000ff06197207 */ /* 0x000fe20000000000 */
[----:B------:R-:W-:Y:S02]  /*12e0*/  IMAD R10, R240, UR4, RZ ;  /* 0x00000004f00a7c24 */ /* 0x000fe4000f8e02ff */
[----:B------:R-:W-:-:S03]  /*12f0*/  @P1 IMAD.WIDE.U32 R4, R4, R26, RZ ;  /* 0x0000001a04041225 */ /* 0x000fc600078e00ff */
[----:B------:R-:W-:Y:S01]  /*1300*/  SHF.R.S32.HI R17, RZ, 0x1f, R10 ;  /* 0x0000001fff117819 */ /* 0x000fe2000001140a */
[----:B------:R-:W-:Y:S01]  /*1310*/  IMAD.WIDE.U32 R8, R20, UR10, RZ ;  /* 0x0000000a14087c25 */ /* 0x000fe2000f8e00ff */
        /* <DEDUP_REMOVED lines=15> */
.L_x_996:
        /* <DEDUP_REMOVED lines=13> */
.L_x_997:
        /* <DEDUP_REMOVED lines=10> */
.L_x_998:
[----:B------:R-:W-:-:S04]  /*1580*/  IMAD R0, R252, UR30, R240 ;  /* 0x0000001efc007c24 */ /* 0x000fc8000f8e02f0 */
[----:B------:R-:W-:-:S07]  /*1590*/  IMAD R0, R0, R42, RZ ;  /* 0x0000002a00007224 */ /* 0x000fce00078e02ff */
.L_x_999:
[----:B------:R-:W2:Y:S01]  /*15a0*/  LDL R45, [R1] ;  /* 0x00000000012d7983 */ /* 0x000ea20000100800 */
[----:B------:R-:W1:Y:S01]  /*15b0*/  LDC.64 R14, c[0x0][0x420] ;  /* 0x00010800ff0e7b82 */ /* 0x000e620000000a00 */
[----:B------:R-:W-:Y:S01]  /*15c0*/  UIMAD UR30, UR4, UR30, URZ ;  /* 0x0000001e041e72a4 */ /* 0x000fe2000f8e023f */
[----:B------:R-:W-:Y:S01]  /*15d0*/  IADD3 R2, P1, R224, R13, RZ ;  /* 0x0000000de0027210 */ /* 0x000fe20007f3e0ff */
[----:B------:R-:W3:Y:S01]  /*15e0*/  S2R R20, SR_TID.X ;  /* 0x0000000000147919 */ /* 0x000ee20000002100 */
[----:B------:R-:W-:Y:S01]  /*15f0*/  SHF.R.S32.HI R225, RZ, 0x1f, R224 ;  /* 0x0000001fffe17819 */ /* 0x000fe200000114e0 */
[----:B------:R-:W-:Y:S01]  /*1600*/  USHF.L.U32 UR29, UR30, 0x6, URZ ;  /* 0x000000061e1d7899 */ /* 0x000fe2000800063f */
[----:B------:R-:W-:Y:S01]  /*1610*/  SHF.R.S32.HI R42, RZ, 0x1f, R237 ;  /* 0x0000001fff2a7819 */ /* 0x000fe200000114ed */
[----:B------:R-:W4:Y:S01]  /*1620*/  S2R R44, SR_TID.X ;  /* 0x00000000002c7919 */ /* 0x000f220000002100 */
[----:B------:R-:W-:Y:S01]  /*1630*/  IADD3 R6, P5, R237, R12, RZ ;  /* 0x0000000ced067210 */ /* 0x000fe20007fbe0ff */
[----:B------:R-:W-:Y:S01]  /*1640*/  USHF.R.S32.HI UR4, URZ, 0x1f, UR29 ;  /* 0x0000001f3f047899 */ /* 0x000fe2000801141d */
[----:B------:R-:W-:Y:S01]  /*1650*/  IMAD.X R3, R225, 0x1, R18, P1 ;  /* 0x00000001e1037824 */ /* 0x000fe200008e0612 */
[----:B------:R-:W-:Y:S01]  /*1660*/  IADD3 R5, P4, P3, R8, UR29, R10 ;  /* 0x0000001d08057c10 */ /* 0x000fe2000fb9e00a */
[----:B------:R-:W-:Y:S01]  /*1670*/  IMAD.IADD R18, R12, 0x1, R11 ;  /* 0x000000010c127824 */ /* 0x000fe200078e020b */
[----:B------:R-:W-:Y:S01]  /*1680*/  ULDC.64 UR10, c[0x0][0x428] ;  /* 0x00010a00000a7ab9 */ /* 0x000fe20000000a00 */
[----:B------:R-:W-:Y:S01]  /*1690*/  ULDC.64 UR14, c[0x0][0x210] ;  /* 0x00008400000e7ab9 */ /* 0x000fe20000000a00 */
[----:B------:R-:W-:Y:S01]  /*16a0*/  IADD3 R8, P2, P1, R16, R5, R28 ;  /* 0x0000000510087210 */ /* 0x000fe2000795e01c */
[----:B------:R-:W-:Y:S01]  /*16b0*/  IMAD.IADD R16, R12, 0x1, R0 ;  /* 0x000000010c107824 */ /* 0x000fe200078e0200 */
[----:B------:R-:W-:Y:S01]  /*16c0*/  IADD3.X R5, R7, UR4, R17, P4, P3 ;  /* 0x0000000407057c10 */ /* 0x000fe2000a7e6411 */
[----:B------:R-:W-:Y:S01]  /*16d0*/  ULDC.64 UR12, c[0x0][0x3e0] ;  /* 0x0000f800000c7ab9 */ /* 0x000fe20000000a00 */
[----:B------:R-:W-:Y:S01]  /*16e0*/  IADD3.X R0, R42, R21, RZ, P5, !PT ;  /* 0x000000152a007210 */ /* 0x000fe20002ffe4ff */
[----:B------:R-:W-:Y:S01]  /*16f0*/  BSSY B1, `(.L_x_995) ;  /* 0x0000671000017945 */ /* 0x000fe20003800000 */
[----:B------:R-:W-:-:S02]  /*1700*/  IADD3.X R10, R25, R5, R19, P2, P1 ;  /* 0x00000005190a7210 */ /* 0x000fc400017e2413 */
[----:B------:R-:W-:Y:S01]  /*1710*/  ISETP.GE.AND P4, PT, R35, 0x1, PT ;  /* 0x000000012300780c */ /* 0x000fe20003f86270 */
[----:B-1----:R-:W-:Y:S02]  /*1720*/  IMAD R4, R21, R14, RZ ;  /* 0x0000000e15047224 */ /* 0x002fe400078e02ff */
[----:B------:R-:W-:Y:S02]  /*1730*/  IMAD R5, R0, R32, RZ ;  /* 0x0000002000057224 */ /* 0x000fe400078e02ff */
[C---:B------:R-:W-:Y:S02]  /*1740*/  IMAD R4, R12.reuse, R15, R4 ;  /* 0x0000000f0c047224 */ /* 0x040fe400078e0204 */
[----:B------:R-:W-:Y:S02]  /*1750*/  IMAD.WIDE.U32 R2, R12, R14, R2 ;  /* 0x0000000e0c027225 */ /* 0x000fe400078e0002 */
[----:B------:R-:W1:Y:S02]  /*1760*/  LDC.64 R12, c[0x0][0x2b0] ;  /* 0x0000ac00ff0c7b82 */ /* 0x000e640000000a00 */
[----:B------:R-:W-:Y:S01]  /*1770*/  IMAD R9, R6, R33, R5 ;  /* 0x0000002106097224 */ /* 0x000fe200078e0205 */
[----:B---3--:R-:W-:Y:S01]  /*1780*/  SHF.R.S32.HI R20, RZ, 0x1f, R20 ;  /* 0x0000001fff147819 */ /* 0x008fe20000011414 */
[----:B------:R-:W-:-:S02]  /*1790*/  IMAD.IADD R3, R3, 0x1, R4 ;  /* 0x0000000103037824 */ /* 0x000fc400078e0204 */
[----:B------:R-:W-:Y:S01]  /*17a0*/  IMAD.WIDE.U32 R6, R6, R32, R224 ;  /* 0x0000002006067225 */ /* 0x000fe200078e00e0 */
[----:B----4-:R-:W-:-:S03]  /*17b0*/  LEA.HI R20, R20, R44, RZ, 0x5 ;  /* 0x0000002c14147211 */ /* 0x010fc600078f28ff */
[----:B------:R-:W-:Y:S01]  /*17c0*/  IMAD R4, R241, UR10, RZ ;  /* 0x0000000af1047c24 */ /* 0x000fe2000f8e02ff */
[----:B------:R-:W-:Y:S01]  /*17d0*/  SHF.R.S32.HI R20, RZ, 0x5, R20 ;  /* 0x00000005ff147819 */ /* 0x000fe20000011414 */
[----:B------:R-:W-:Y:S01]  /*17e0*/  IMAD.WIDE.U32 R2, R240, UR10, R2 ;  /* 0x0000000af0027c25 */ /* 0x000fe2000f8e0002 */
[----:B------:R-:W-:-:S03]  /*17f0*/  IADD3 R6, P2, R41, R6, RZ ;  /* 0x0000000629067210 */ /* 0x000fc60007f5e0ff */
[----:B------:R-:W-:Y:S01]  /*1800*/  IMAD R4, R240, UR11, R4 ;  /* 0x0000000bf0047c24 */ /* 0x000fe2000f8e0204 */
[----:B------:R-:W-:Y:S01]  /*1810*/  ULDC.64 UR10, c[0x0][0x258] ;  /* 0x00009600000a7ab9 */ /* 0x000fe20000000a00 */
[----:B------:R-:W-:Y:S02]  /*1820*/  IADD3.X R7, R30, R7, R9, P2, !PT ;  /* 0x000000071e077210 */ /* 0x000fe400017fe409 */
[----:B------:R-:W-:Y:S01]  /*1830*/  IMAD.IADD R5, R3, 0x1, R4 ;  /* 0x0000000103057824 */ /* 0x000fe200078e0204 */
[----:B------:R-:W-:Y:S01]  /*1840*/  MOV R4, R2 ;  /* 0x0000000200047202 */ /* 0x000fe20000000f00 */
[----:B------:R-:W-:Y:S02]  /*1850*/  IMAD R3, R241, UR10, RZ ;  /* 0x0000000af1037c24 */ /* 0x000fe4000f8e02ff */
[----:B-1----:R-:W-:-:S04]  /*1860*/  IMAD.WIDE R18, R18, 0x4, R12 ;  /* 0x0000000412127825 */ /* 0x002fc800078e020c */
[----:B------:R-:W-:Y:S02]  /*1870*/  IMAD R3, R240, UR11, R3 ;  /* 0x0000000bf0037c24 */ /* 0x000fe4000f8e0203 */
[----:B------:R-:W-:-:S04]  /*1880*/  IMAD.WIDE.U32 R4, R237, R14, R4 ;  /* 0x0000000eed047225 */ /* 0x000fc800078e0004 */
[----:B--2---:R-:W-:Y:S01]  /*1890*/  IMAD R0, R20, UR30, R45 ;  /* 0x0000001e14007c24 */ /* 0x004fe2000f8e022d */
[----:B------:R-:W-:Y:S01]  /*18a0*/  LEA R20, P2, R4, UR12, 0x1 ;  /* 0x0000000c04147c11 */ /* 0x000fe2000f8408ff */
[----:B------:R-:W1:Y:S03]  /*18b0*/  LDC.64 R44, c[0x0][0x478] ;  /* 0x00011e00ff2c7b82 */ /* 0x000e660000000a00 */
[----:B------:R-:W-:-:S04]  /*18c0*/  IADD3 R8, P1, R0, R8, RZ ;  /* 0x0000000800087210 */ /* 0x000fc80007f3e0ff */
[----:B------:R-:W-:Y:S01]  /*18d0*/  LEA.HI.X.SX32 R9, R0, R10, 0x1, P1 ;  /* 0x0000000a00097211 */ /* 0x000fe200008f0eff */
[----:B------:R-:W-:Y:S02]  /*18e0*/  IMAD R0, R42, R14, RZ ;  /* 0x0000000e2a007224 */ /* 0x000fe400078e02ff */
[----:B------:R-:W-:Y:S01]  /*18f0*/  IMAD.WIDE.U32 R10, R240, UR10, R6 ;  /* 0x0000000af00a7c25 */ /* 0x000fe2000f8e0006 */
[----:B------:R-:W-:Y:S01]  /*1900*/  ULDC.64 UR10, c[0x0][0x400] ;  /* 0x00010000000a7ab9 */ /* 0x000fe20000000a00 */
[----:B------:R-:W-:Y:S02]  /*1910*/  LEA.HI.SX32 R6, R37, 0xffffffff, 0x1a ;  /* 0xffffffff25067811 */ /* 0x000fe400078fd2ff */
[----:B------:R-:W-:Y:S01]  /*1920*/  IMAD R0, R237, R15, R0 ;  /* 0x0000000fed007224 */ /* 0x000fe200078e0200 */
[----:B------:R-:W-:Y:S01]  /*1930*/  LEA R214, P1, R8, UR10, 0x2 ;  /* 0x0000000a08d67c11 */ /* 0x000fe2000f8210ff */
[----:B------:R-:W-:Y:S01]  /*1940*/  IMAD.IADD R30, R11, 0x1, R3 ;  /* 0x000000010b1e7824 */ /* 0x000fe200078e0203 */
[----:B------:R-:W-:-:S02]  /*1950*/  LEA R220, P3, R10, UR14, 0x1 ;  /* 0x0000000e0adc7c11 */ /* 0x000fc4000f8608ff */
[----:B------:R-:W-:Y:S02]  /*1960*/  IADD3 R28, R5, R0, RZ ;  /* 0x00000000051c7210 */ /* 0x000fe40007ffe0ff */
[----:B------:R-:W-:Y:S02]  /*1970*/  LEA.HI.X R215, R8, UR11, R9, 0x2, P1 ;  /* 0x0000000b08d77c11 */ /* 0x000fe400088f1409 */
[----:B------:R-:W-:Y:S01]  /*1980*/  LEA.HI.X R221, R10, UR15, R30, 0x1, P3 ;  /* 0x0000000f0add7c11 */ /* 0x000fe200098f0c1e */
[----:B-1----:R-:W-:Y:S01]  /*1990*/  IMAD.WIDE R16, R16, 0x4, R44 ;  /* 0x0000000410107825 */ /* 0x002fe200078e022c */
[----:B------:R-:W-:Y:S01]  /*19a0*/  LEA.HI.X R21, R4, UR13, R28, 0x1, P2 ;  /* 0x0000000d04157c11 */ /* 0x000fe200090f0c1c */
[----:B------:R-:W-:Y:S06]  /*19b0*/  @!P4 BRA `(.L_x_1000) ;  /* 0x0000005800e8c947 */ /* 0x000fec0003800000 */
[----:B------:R-:W-:Y:S01]  /*19c0*/  @P0 BAR.SYNC.DEFER_BLOCKING 0x0 ;  /* 0x0000000000000b1d */ /* 0x000fe20000010000 */
[----:B------:R-:W-:Y:S02]  /*19d0*/  IMAD R0, R239, -0x40, R216 ;  /* 0xffffffc0ef007824 */ /* 0x000fe400078e02d8 */
[----:B------:R-:W-:Y:S02]  /*19e0*/  VIADD R8, R237, 0x20 ;  /* 0x00000020ed087836 */ /* 0x000fe40000000000 */
[----:B------:R-:W-:Y:S01]  /*19f0*/  IMAD.WIDE.U32 R2, R31, R22, R224 ;  /* 0x000000161f027225 */ /* 0x000fe200078e00e0 */
[-C--:B------:R-:W-:Y:S01]  /*1a00*/  ISETP.GE.AND P6, PT, R237, R0.reuse, PT ;  /* 0x00000000ed00720c */ /* 0x080fe20003fc6270 */
[----:B------:R-:W-:Y:S01]  /*1a10*/  ULDC.64 UR10, c[0x0][0x268] ;  /* 0x00009a00000a7ab9 */ /* 0x000fe20000000a00 */
[----:B------:R-:W-:Y:S01]  /*1a20*/  ISETP.GE.AND P5, PT, R8, R0, PT ;  /* 0x000000000800720c */ /* 0x000fe20003fa6270 */
[----:B------:R-:W-:Y:S01]  /*1a30*/  IMAD R7, R40, R22, RZ ;  /* 0x0000001628077224 */ /* 0x000fe200078e02ff */
[----:B------:R-:W-:Y:S01]  /*1a40*/  LEA R0, R245, UR5, 0x1 ;  /* 0x00000005f5007c11 */ /* 0x000fe2000f8e08ff */
[----:B------:R-:W-:Y:S01]  /*1a50*/  IMAD.MOV.U32 R217, RZ, RZ, R6 ;  /* 0x000000ffffd97224 */ /* 0x000fe200078e0006 */
[----:B------:R-:W-:Y:S01]  /*1a60*/  IADD3 R6, P1, R29, R2, RZ ;  /* 0x000000021d067210 */ /* 0x000fe20007f3e0ff */
[----:B------:R-:W-:Y:S01]  /*1a70*/  IMAD R2, R31, R23, R7 ;  /* 0x000000171f027224 */ /* 0x000fe200078e0207 */
[----:B------:R-:W-:Y:S01]  /*1a80*/  BSSY B0, `(.L_x_1001) ;  /* 0x0000029000007945 */ /* 0x000fe20003800000 */
[----:B------:R-:W-:-:S03]  /*1a90*/  IMAD R25, R217, -0x40, R35 ;  /* 0xffffffc0d9197824 */ /* 0x000fc600078e0223 */
[----:B------:R-:W-:Y:S01]  /*1aa0*/  IADD3.X R7, R34, R3, R2, P1, !PT ;  /* 0x0000000322077210 */ /* 0x000fe20000ffe402 */
[----:B------:R-:W-:Y:S01]  /*1ab0*/  IMAD R2, R36, UR10, RZ ;  /* 0x0000000a24027c24 */ /* 0x000fe2000f8e02ff */
[----:B------:R-:W-:Y:S02]  /*1ac0*/  LEA.HI R3, R217, R217, RZ, 0x1 ;  /* 0x000000d9d9037211 */ /* 0x000fe400078f08ff */
[-C--:B------:R-:W-:Y:S01]  /*1ad0*/  ISETP.GE.AND P2, PT, R8, R25.reuse, PT ;  /* 0x000000190800720c */ /* 0x080fe20003f46270 */
[C---:B------:R-:W-:Y:S01]  /*1ae0*/  IMAD R13, R24.reuse, UR11, R2 ;  /* 0x0000000b180d7c24 */ /* 0x040fe2000f8e0202 */
[----:B------:R1:W-:Y:S01]  /*1af0*/  @P6 STS.128 [R0+0x10000], RZ ;  /* 0x010000ff00006388 */ /* 0x0003e20000000c00 */
[----:B------:R-:W-:Y:S01]  /*1b00*/  IMAD.WIDE.U32 R6, R24, UR10, R6 ;  /* 0x0000000a18067c25 */ /* 0x000fe2000f8e0006 */
[----:B------:R-:W-:Y:S02]  /*1b10*/  LOP3.LUT R2, R3, 0xfffffffe, RZ, 0xc0, !PT ;  /* 0xfffffffe03027812 */ /* 0x000fe400078ec0ff */
[----:B------:R1:W-:Y:S01]  /*1b20*/  @P6 STS.128 [R0+0x12000], RZ ;  /* 0x012000ff00006388 */ /* 0x0003e20000000c00 */
[----:B------:R-:W-:-:S02]  /*1b30*/  ISETP.GE.AND P4, PT, R237, R25, PT ;  /* 0x00000019ed00720c */ /* 0x000fc40003f86270 */
[----:B------:R-:W-:Y:S02]  /*1b40*/  IADD3 R29, R217, -R2, RZ ;  /* 0x80000002d91d7210 */ /* 0x000fe40007ffe0ff */
[----:B------:R-:W-:Y:S01]  /*1b50*/  IADD3 R13, R7, R13, RZ ;  /* 0x0000000d070d7210 */ /* 0x000fe20007ffe0ff */
[----:B------:R-:W-:Y:S08]  /*1b60*/  @P6 BRA `(.L_x_1002) ;  /* 0x0000000000686947 */ /* 0x000ff00003800000 */
        /* <DEDUP_REMOVED lines=26> */
.L_x_1002:
[----:B------:R-:W-:Y:S05]  /*1d10*/  BSYNC B0 ;  /* 0x0000000000007941 */ /* 0x000fea0003800000 */
.L_x_1001:
        /* <DEDUP_REMOVED lines=14> */
[----:B------:R3:W-:Y:S01]  /*1e00*/  @P1 STS.128 [R0+0x11000], RZ ;  /* 0x011000ff00001388 */ /* 0x0007e20000000c00 */
[----:B--2---:R-:W-:Y:S02]  /*1e10*/  @!P1 LEA R2, P3, R6, R8, 0x1 ;  /* 0x0000000806029211 */ /* 0x004fe400078608ff */
        /* <DEDUP_REMOVED lines=15> */
.L_x_1004:
[----:B------:R-:W-:Y:S05]  /*1f10*/  BSYNC B0 ;  /* 0x0000000000007941 */ /* 0x000fea0003800000 */
.L_x_1003:
        /* <DEDUP_REMOVED lines=22> */
.L_x_1006:
[----:B------:R-:W-:Y:S05]  /*2080*/  BSYNC B0 ;  /* 0x0000000000007941 */ /* 0x000fea0003800000 */
.L_x_1005:
[----:B------:R1:W-:Y:S01]  /*2090*/  @P2 STS.128 [R0+0x9000], RZ ;  /* 0x009000ff00002388 */ /* 0x0003e20000000c00 */
[----:B------:R-:W-:Y:S01]  /*20a0*/  BSSY B0, `(.L_x_1007) ;  /* 0x000001c000007945 */ /* 0x000fe20003800000 */
[----:B------:R-:W-:Y:S01]  /*20b0*/  MOV R228, R18 ;  /* 0x0000001200e47202 */ /* 0x000fe20000000f00 */
[----:B------:R-:W-:Y:S01]  /*20c0*/  IMAD.MOV.U32 R230, RZ, RZ, R16 ;  /* 0x000000ffffe67224 */ /* 0x000fe200078e0010 */
[----:B------:R1:W-:Y:S01]  /*20d0*/  @P2 STS.128 [R0+0xb000], RZ ;  /* 0x00b000ff00002388 */ /* 0x0003e20000000c00 */
[----:B------:R-:W-:Y:S01]  /*20e0*/  MOV R227, R19 ;  /* 0x0000001300e37202 */ /* 0x000fe20000000f00 */
[----:B------:R-:W-:Y:S01]  /*20f0*/  VIADD R212, R245, 0x2000 ;  /* 0x00002000f5d47836 */ /* 0x000fe20000000000 */
[----:B------:R-:W-:Y:S01]  /*2100*/  MOV R229, R17 ;  /* 0x0000001100e57202 */ /* 0x000fe20000000f00 */
        /* <DEDUP_REMOVED lines=14> */
[----:B--2---:R-:W-:Y:S02]  /*21f0*/  LEA.HI.X R3, R14, R28, R15, 0x5, P0 ;  /* 0x0000001c0e037211 */ /* 0x004fe400000f2c0f */
[----:B------:R-:W-:-:S04]  /*2200*/  LEA R2, P0, R4, UR12, 0x1 ;  /* 0x0000000c04027c11 */ /* 0x000fc8000f8008ff */
[----:B------:R-:W-:-:S05]  /*2210*/  LEA.HI.X R3, R4, UR13, R3, 0x1, P0 ;  /* 0x0000000d04037c11 */ /* 0x000fca00080f0c03 */
[----:B------:R-:W-:Y:S01]  /*2220*/  @!PT LDS RZ, [RZ] ;  /* 0x00000000fffff984 */ /* 0x000fe20000000800 */
[----:B------:R-:W-:Y:S01]  /*2230*/  @!PT LDS RZ, [RZ] ;  /* 0x00000000fffff984 */ /* 0x000fe20000000800 */
[----:B------:R-:W-:Y:S01]  /*2240*/  @!PT LDS RZ, [RZ] ;  /* 0x00000000fffff984 */ /* 0x000fe20000000800 */
[----:B------:R2:W-:Y:S04]  /*2250*/  LDGSTS.E.BYPASS.LTC128B.128 [R0+0xb000], desc[UR38][R2.64+0x80] ;  /* 0x0b00008002007fae */ /* 0x0005e8000b901d66 */
.L_x_1008:
[----:B------:R-:W-:Y:S05]  /*2260*/  BSYNC B0 ;  /* 0x0000000000007941 */ /* 0x000fea0003800000 */
.L_x_1007:
        /* <DEDUP_REMOVED lines=13> */
.L_x_1010:
        /* <DEDUP_REMOVED lines=20> */
.L_x_1011:
[----:B------:R-:W-:Y:S05]  /*2480*/  BSYNC B0 ;  /* 0x0000000000007941 */ /* 0x000fea0003800000 */
.L_x_1009:
        /* <DEDUP_REMOVED lines=13> */
.L_x_1013:
        /* <DEDUP_REMOVED lines=17> */
[----:B---3--:R-:W-:-:S04]  /*2670*/  IADD3 R3, P1, R10, R4, RZ ;  /* 0x000000040a037210 */ /* 0x008fc80007f3e0ff */
        /* <DEDUP_REMOVED lines=8> */
.L_x_1014:
[----:B------:R-:W-:Y:S05]  /*2700*/  BSYNC B0 ;  /* 0x0000000000007941 */ /* 0x000fea0003800000 */
.L_x_1012:
[----:B------:R1:W-:Y:S01]  /*2710*/  @P6 STS.128 [R0+0xc000], RZ ;  /* 0x00c000ff00006388 */ /* 0x0003e20000000c00 */
[-C--:B--23--:R-:W-:Y:S01]  /*2720*/  IMAD.WIDE.U32 R2, R31, R26.reuse, R224 ;  /* 0x0000001a1f027225 */ /* 0x08cfe200078e00e0 */
[----:B------:R-:W-:Y:S01]  /*2730*/  ULDC.64 UR10, c[0x0][0x260] ;  /* 0x00009800000a7ab9 */ /* 0x000fe20000000a00 */
[----:B------:R-:W-:Y:S01]  /*2740*/  BSSY B0, `(.L_x_1015) ;  /* 0x0000025000007945 */ /* 0x000fe20003800000 */
[----:B------:R1:W-:Y:S01]  /*2750*/  @P6 STS.128 [R0+0xe000], RZ ;  /* 0x00e000ff00006388 */ /* 0x0003e20000000c00 */
[----:B------:R-:W-:-:S04]  /*2760*/  IMAD R4, R40, R26, RZ ;  /* 0x0000001a28047224 */ /* 0x000fc800078e02ff */
[----:B------:R-:W-:Y:S01]  /*2770*/  IMAD R5, R31, R27, R4 ;  /* 0x0000001b1f057224 */ /* 0x000fe200078e0204 */
[----:B------:R-:W-:Y:S01]  /*2780*/  IADD3 R4, P0, R38, R2, RZ ;  /* 0x0000000226047210 */ /* 0x000fe20007f1e0ff */
[----:B------:R-:W-:-:S03]  /*2790*/  IMAD R2, R36, UR10, RZ ;  /* 0x0000000a24027c24 */ /* 0x000fc6000f8e02ff */
[----:B------:R-:W-:Y:S01]  /*27a0*/  IADD3.X R5, R39, R3, R5, P0, !PT ;  /* 0x0000000327057210 */ /* 0x000fe200007fe405 */
[C---:B------:R-:W-:Y:S02]  /*27b0*/  IMAD R2, R24.reuse, UR11, R2 ;  /* 0x0000000b18027c24 */ /* 0x040fe4000f8e0202 */
        /* <DEDUP_REMOVED lines=29> */
.L_x_1016:
[----:B------:R-:W-:Y:S05]  /*2990*/  BSYNC B0 ;  /* 0x0000000000007941 */ /* 0x000fea0003800000 */
.L_x_1015:
        /* <DEDUP_REMOVED lines=31> */
.L_x_1018:
[----:B------:R-:W-:Y:S05]  /*2b90*/  BSYNC B0 ;  /* 0x0000000000007941 */ /* 0x000fea0003800000 */
.L_x_1017:
[----:B------:R-:W-:Y:S01]  /*2ba0*/  ULDC.64 UR10, c[0x0][0x3c8] ;  /* 0x0000f200000a7ab9 */ /* 0x000fe20000000a00 */
[----:B------:R-:W0:Y:S01]  /*2bb0*/  LDGDEPBAR ;  /* 0x00000000000079af */ /* 0x000e220000000000 */
[----:B------:R-:W-:Y:S01]  /*2bc0*/  ISETP.NE.U32.AND P5, PT, RZ, UR10, PT ;  /* 0x0000000aff007c0c */ /* 0x000fe2000bfa5070 */
[C---:B-1234-:R-:W-:Y:S01]  /*2bd0*/  VIADD R0, R250.reuse, 0x8 ;  /* 0x00000008fa007836 */ /* 0x05efe20000000000 */
[CC--:B------:R-:W-:Y:S01]  /*2be0*/  ISETP.GE.AND P2, PT, R250.reuse, R25.reuse, PT ;  /* 0x00000019fa00720c */ /* 0x0c0fe20003f46270 */
[----:B------:R-:W-:Y:S01]  /*2bf0*/  IMAD.SHL.U32 R236, R250, 0x4, RZ ;  /* 0x00000004faec7824 */ /* 0x000fe200078e00ff */
[----:B------:R-:W-:Y:S01]  /*2c00*/  ISETP.NE.AND.EX P5, PT, RZ, UR11, PT, P5 ;  /* 0x0000000bff007c0c */ /* 0x000fe2000bfa5350 */
[----:B------:R-:W-:Y:S01]  /*2c10*/  IMAD.MOV.U32 R219, RZ, RZ, 0x7f800000 ;  /* 0x7f800000ffdb7424 */ /* 0x000fe200078e00ff */
[----:B------:R-:W-:Y:S01]  /*2c20*/  ISETP.GE.AND P1, PT, R0, R25, PT ;  /* 0x000000190000720c */ /* 0x000fe20003f26270 */
[----:B------:R-:W-:Y:S01]  /*2c30*/  IMAD.MOV.U32 R226, RZ, RZ, 0x7f800000 ;  /* 0x7f800000ffe27424 */ /* 0x000fe200078e00ff */
[----:B------:R-:W-:Y:S01]  /*2c40*/  SHF.L.U64.HI R3, R250, 0x2, R251 ;  /* 0x00000002fa037819 */ /* 0x000fe200000102fb */
[----:B------:R-:W-:Y:S01]  /*2c50*/  IMAD.MOV.U32 R176, RZ, RZ, 0x20 ;  /* 0x00000020ffb07424 */ /* 0x000fe200078e00ff */
[----:B------:R-:W-:Y:S01]  /*2c60*/  IADD3 R2, P0, R236, R228, RZ ;  /* 0x000000e4ec027210 */ /* 0x000fe20007f1e0ff */
[----:B------:R-:W-:Y:S01]  /*2c70*/  IMAD.MOV.U32 R213, RZ, RZ, RZ ;  /* 0x000000ffffd57224 */ /* 0x000fe200078e00ff */
[----:B------:R-:W-:Y:S01]  /*2c80*/  LEA R152, R211, UR5, 0x1 ;  /* 0x00000005d3987c11 */ /* 0x000fe2000f8e08ff */
[----:B------:R-:W-:-:S02]  /*2c90*/  USHF.L.U32 UR35, UR30, 0x4, URZ ;  /* 0x000000041e237899 */ /* 0x000fc4000800063f */
[----:B------:R-:W-:Y:S01]  /*2ca0*/  IMAD.X R3, R3, 0x1, R227, P0 ;  /* 0x0000000103037824 */ /* 0x000fe200000e06e3 */
[----:B------:R-:W-:Y:S01]  /*2cb0*/  USHF.L.U32 UR36, UR30, 0x3, URZ ;  /* 0x000000031e247899 */ /* 0x000fe2000800063f */
[----:B------:R-:W1:Y:S01]  /*2cc0*/  @P5 LDC.64 R6, c[0x0][0x3d0] ;  /* 0x0000f400ff065b82 */ /* 0x000e620000000a00 */
[----:B------:R-:W-:Y:S01]  /*2cd0*/  IMAD.MOV.U32 R204, RZ, RZ, 0x20 ;  /* 0x00000020ffcc7424 */ /* 0x000fe200078e00ff */
[----:B------:R-:W-:Y:S01]  /*2ce0*/  ULDC UR26, c[0x0][0x2d0] ;  /* 0x0000b400001a7ab9 */ /* 0x000fe20000000800 */
[----:B------:R-:W5:Y:S01]  /*2cf0*/  @!P2 LDG.E R219, desc[UR38][R2.64] ;  /* 0x0000002602dba981 */ /* 0x000f62000c1e1900 */
[----:B------:R-:W-:Y:S02]  /*2d00*/  IMAD.MOV.U32 R201, RZ, RZ, 0x40 ;  /* 0x00000040ffc97424 */ /* 0x000fe400078e00ff */
[----:B------:R-:W-:Y:S01]  /*2d10*/  VIADD R196, R210, 0x2000 ;  /* 0x00002000d2c47836 */ /* 0x000fe20000000000 */
[----:B------:R-:W5:Y:S01]  /*2d20*/  @!P1 LDG.E R226, desc[UR38][R2.64+0x20] ;  /* 0x0000202602e29981 */ /* 0x000f62000c1e1900 */
[----:B------:R-:W-:-:S04]  /*2d30*/  DEPBAR.LE SB0, 0x1 ;  /* 0x000080400000791a */ /* 0x000fc80000000000 */
[----:B------:R-:W-:Y:S01]  /*2d40*/  BAR.SYNC.DEFER_BLOCKING 0x0 ;  /* 0x0000000000007b1d */ /* 0x000fe20000010000 */
[----:B------:R-:W-:Y:S01]  /*2d50*/  IMAD.MOV.U32 R218, RZ, RZ, R212 ;  /* 0x000000ffffda7224 */ /* 0x000fe200078e00d4 */
[C-C-:B------:R-:W-:Y:S02]  /*2d60*/  SHF.L.U64.HI R244, R250.reuse, 0x2, R251.reuse ;  /* 0x00000002faf47819 */ /* 0x140fe400000102fb */
[----:B------:R-:W-:Y:S02]  /*2d70*/  CS2R R94, SRZ ;  /* 0x00000000005e7805 */ /* 0x000fe4000001ff00 */
[----:B------:R-:W-:Y:S02]  /*2d80*/  SHF.L.U64.HI R243, R250, 0x2, R251 ;  /* 0x00000002faf37819 */ /* 0x000fe400000102fb */
[----:B------:R-:W-:Y:S02]  /*2d90*/  CS2R R92, SRZ ;  /* 0x00000000005c7805 */ /* 0x000fe4000001ff00 */
[----:B------:R-:W-:-:S02]  /*2da0*/  CS2R R98, SRZ ;  /* 0x0000000000627805 */ /* 0x000fc4000001ff00 */
[----:B------:R-:W-:Y:S02]  /*2db0*/  CS2R R96, SRZ ;  /* 0x0000000000607805 */ /* 0x000fe4000001ff00 */
[----:B------:R-:W-:Y:S02]  /*2dc0*/  CS2R R90, SRZ ;  /* 0x00000000005a7805 */ /* 0x000fe4000001ff00 */
[----:B------:R-:W-:Y:S02]  /*2dd0*/  CS2R R88, SRZ ;  /* 0x0000000000587805 */ /* 0x000fe4000001ff00 */
[----:B------:R-:W-:Y:S02]  /*2de0*/  CS2R R86, SRZ ;  /* 0x0000000000567805 */ /* 0x000fe4000001ff00 */
[----:B------:R-:W-:Y:S01]  /*2df0*/  CS2R R84, SRZ ;  /* 0x0000000000547805 */ /* 0x000fe2000001ff00 */
[-C--:B-1----:R-:W-:Y:S01]  /*2e00*/  @P5 IMAD R0, R43, R6.reuse, RZ ;  /* 0x000000062b005224 */ /* 0x082fe200078e02ff */
[----:B------:R-:W-:Y:S01]  /*2e10*/  CS2R R78, SRZ ;  /* 0x00000000004e7805 */ /* 0x000fe2000001ff00 */
[----:B------:R-:W-:Y:S01]  /*2e20*/  @P5 IMAD.WIDE.U32 R4, R252, R6, R240 ;  /* 0x00000006fc045225 */ /* 0x000fe200078e00f0 */
[----:B------:R-:W-:-:S02]  /*2e30*/  CS2R R76, SRZ ;  /* 0x00000000004c7805 */ /* 0x000fc4000001ff00 */
[----:B------:R-:W-:Y:S02]  /*2e40*/  CS2R R82, SRZ ;  /* 0x0000000000527805 */ /* 0x000fe4000001ff00 */
[----:B------:R-:W-:Y:S01]  /*2e50*/  CS2R R80, SRZ ;  /* 0x0000000000507805 */ /* 0x000fe2000001ff00 */
[----:B------:R-:W-:Y:S01]  /*2e60*/  @P5 IMAD R7, R252, R7, R0 ;  /* 0x00000007fc075224 */ /* 0x000fe200078e0200 */
[----:B------:R-:W-:Y:S02]  /*2e70*/  @P5 LEA R6, P0, R4, UR10, 0x2 ;  /* 0x0000000a04065c11 */ /* 0x000fe4000f8010ff */
[----:B------:R-:W-:Y:S02]  /*2e80*/  CS2R R74, SRZ ;  /* 0x00000000004a7805 */ /* 0x000fe4000001ff00 */
[----:B------:R-:W-:Y:S01]  /*2e90*/  CS2R R72, SRZ ;  /* 0x0000000000487805 */ /* 0x000fe2000001ff00 */
[----:B------:R-:W-:Y:S01]  /*2ea0*/  @P5 IMAD.IADD R7, R5, 0x1, R7 ;  /* 0x0000000105075824 */ /* 0x000fe200078e0207 */
[----:B------:R-:W-:Y:S01]  /*2eb0*/  CS2R R70, SRZ ;  /* 0x0000000000467805 */ /* 0x000fe2000001ff00 */
[----:B------:R1:W2:Y:S01]  /*2ec0*/  LDSM.16.M88.4 R116, [R152+0x10000] ;  /* 0x010000009874783b */ /* 0x0002a20000000200 */
[----:B------:R-:W-:-:S02]  /*2ed0*/  CS2R R68, SRZ ;  /* 0x0000000000447805 */ /* 0x000fc4000001ff00 */
[----:B------:R-:W-:Y:S02]  /*2ee0*/  CS2R R46, SRZ ;  /* 0x00000000002e7805 */ /* 0x000fe4000001ff00 */
[----:B------:R-:W-:Y:S01]  /*2ef0*/  @P5 LEA.HI.X R7, R4, UR11, R7, 0x2, P0 ;  /* 0x0000000b04075c11 */ /* 0x000fe200080f1407 */
[----:B------:R1:W3:Y:S01]  /*2f00*/  LDSM.16.M88.4 R120, [R152+0x10800] ;  /* 0x010800009878783b */ /* 0x0002e20000000200 */
[----:B------:R-:W-:Y:S02]  /*2f10*/  CS2R R44, SRZ ;  /* 0x00000000002c7805 */ /* 0x000fe4000001ff00 */
[----:B------:R-:W-:Y:S02]  /*2f20*/  CS2R R50, SRZ ;  /* 0x0000000000327805 */ /* 0x000fe4000001ff00 */
[----:B------:R-:W-:Y:S01]  /*2f30*/  CS2R R48, SRZ ;  /* 0x0000000000307805 */ /* 0x000fe2000001ff00 */
[----:B------:R1:W4:Y:S01]  /*2f40*/  LDSM.16.M88.4 R148, [R152+0x12000] ;  /* 0x012000009894783b */ /* 0x0003220000000200 */
[----:B------:R-:W-:-:S02]  /*2f50*/  CS2R R40, SRZ ;  /* 0x0000000000287805 */ /* 0x000fc4000001ff00 */
[----:B------:R-:W-:Y:S02]  /*2f60*/  CS2R R38, SRZ ;  /* 0x0000000000267805 */ /* 0x000fe4000001ff00 */
[----:B------:R-:W-:Y:S01]  /*2f70*/  CS2R R36, SRZ ;  /* 0x0000000000247805 */ /* 0x000fe2000001ff00 */
[----:B------:R1:W2:Y:S01]  /*2f80*/  @P5 LDG.E R7, desc[UR38][R6.64] ;  /* 0x0000002606075981 */ /* 0x0002a2000c1e1900 */
[----:B------:R-:W-:Y:S02]  /*2f90*/  CS2R R28, SRZ ;  /* 0x00000000001c7805 */ /* 0x000fe4000001ff00 */
[----:B------:R-:W-:Y:S02]  /*2fa0*/  CS2R R32, SRZ ;  /* 0x0000000000207805 */ /* 0x000fe4000001ff00 */
[----:B------:R-:W-:Y:S01]  /*2fb0*/  CS2R R26, SRZ ;  /* 0x00000000001a7805 */ /* 0x000fe2000001ff00 */
[----:B------:R-:W3:Y:S01]  /*2fc0*/  S2R R4, SR_TID.X ;  /* 0x0000000000047919 */ /* 0x000ee20000002100 */
[----:B------:R-:W-:-:S02]  /*2fd0*/  CS2R R22, SRZ ;  /* 0x0000000000167805 */ /* 0x000fc4000001ff00 */
[----:B------:R-:W-:Y:S01]  /*2fe0*/  CS2R R20, SRZ ;  /* 0x0000000000147805 */ /* 0x000fe2000001ff00 */
[----:B------:R-:W-:Y:S01]  /*2ff0*/  UIMAD UR34, UR30, 0x18, URZ ;  /* 0x000000181e2278a4 */ /* 0x000fe2000f8e023f */
[----:B------:R-:W2:Y:S01]  /*3000*/  LDSM.16.M88.4 R152, [R152+0x12800] ;  /* 0x012800009898783b */ /* 0x000ea20000000200 */
[----:B------:R-:W-:Y:S02]  /*3010*/  USHF.L.U32 UR33, UR30, 0x5, URZ ;  /* 0x000000051e217899 */ /* 0x000fe4000800063f */
[----:B------:R-:W-:Y:S01]  /*3020*/  UIMAD UR32, UR30, 0x28, URZ ;  /* 0x000000281e2078a4 */ /* 0x000fe2000f8e023f */
[----:B------:R2:W2:Y:S01]  /*3030*/  LDSM.16.M88.4 R124, [R202] ;  /* 0x00000000ca7c783b */ /* 0x0004a20000000200 */
[----:B------:R-:W-:Y:S02]  /*3040*/  UIMAD UR31, UR30, 0x30, URZ ;  /* 0x000000301e1f78a4 */ /* 0x000fe4000f8e023f */
[----:B------:R-:W-:Y:S01]  /*3050*/  UIADD3 UR29, -UR29, URZ, URZ ;  /* 0x0000003f1d1d7290 */ /* 0x000fe2000fffe13f */
[----:B------:R2:W2:Y:S01]  /*3060*/  LDSM.16.M88.4 R128, [R202+0x800] ;  /* 0x00080000ca80783b */ /* 0x0004a20000000200 */
[----:B------:R-:W-:Y:S01]  /*3070*/  ULDC UR28, c[0x0][0x39c] ;  /* 0x0000e700001c7ab9 */ /* 0x000fe20000000800 */
[----:B------:R-:W-:-:S02]  /*3080*/  ULDC UR27, c[0x0][0x2ec] ;  /* 0x0000bb00001b7ab9 */ /* 0x000fc40000000800 */
[----:B------:R2:W2:Y:S04]  /*3090*/  LDSM.16.M88.4 R132, [R200] ;  /* 0x00000000c884783b */ /* 0x0004a80000000200 */
[----:B------:R2:W2:Y:S01]  /*30a0*/  LDSM.16.M88.4 R136, [R200+0x800] ;  /* 0x00080000c888783b */ /* 0x0004a20000000200 */
[----:B-1----:R-:W1:Y:S03]  /*30b0*/  @P5 LDC R6, c[0x0][0x2e8] ;  /* 0x0000ba00ff065b82 */ /* 0x002e660000000800 */
[----:B------:R1:W1:Y:S04]  /*30c0*/  LDSM.16.M88.4 R156, [R202+0x2000] ;  /* 0x00200000ca9c783b */ /* 0x0002680000000200 */
[----:B------:R1:W1:Y:S01]  /*30d0*/  LDSM.16.M88.4 R160, [R202+0x2800] ;  /* 0x00280000caa0783b */ /* 0x0002620000000200 */
[----:B---3--:R-:W-:-:S03]  /*30e0*/  SHF.R.S32.HI R3, RZ, 0x1f, R4 ;  /* 0x0000001fff037819 */ /* 0x008fc60000011404 */
[----:B------:R3:W1:Y:S01]  /*30f0*/  LDSM.16.M88.4 R164, [R200+0x2000] ;  /* 0x00200000c8a4783b */ /* 0x0006620000000200 */
[----:B------:R-:W-:-:S03]  /*3100*/  LEA.HI R0, R3, R4, RZ, 0x4 ;  /* 0x0000000403007211 */ /* 0x000fc600078f20ff */
[----:B------:R3:W1:Y:S01]  /*3110*/  LDSM.16.M88.4 R168, [R200+0x2800] ;  /* 0x00280000c8a8783b */ /* 0x0006620000000200 */
[----:B------:R-:W-:-:S04]  /*3120*/  LEA.HI R3, R3, R4, RZ, 0x3 ;  /* 0x0000000403037211 */ /* 0x000fc800078f18ff */
[----:B------:R-:W-:-:S05]  /*3130*/  LOP3.LUT R3, R3, 0xfffffff8, RZ, 0xc0, !PT ;  /* 0xfffffff803037812 */ /* 0x000fca00078ec0ff */
[----:B------:R-:W-:-:S05]  /*3140*/  IMAD.IADD R3, R4, 0x1, -R3 ;  /* 0x0000000104037824 */ /* 0x000fca00078e0a03 */
[----:B------:R-:W-:-:S04]  /*3150*/  LOP3.LUT P4, RZ, R3, 0x2, RZ, 0xc0, !PT ;  /* 0x0000000203ff7812 */ /* 0x000fc8000788c0ff */
[----:B------:R-:W-:Y:S02]  /*3160*/  SEL R176, R176, 0xffffffe0, !P4 ;  /* 0xffffffe0b0b07807 */ /* 0x000fe40006000000 */
[----:B------:R-:W-:-:S03]  /*3170*/  LOP3.LUT R0, R0, 0xfffffff0, RZ, 0xc0, !PT ;  /* 0xfffffff000007812 */ /* 0x000fc600078ec0ff */
[----:B------:R-:W-:Y:S02]  /*3180*/  IMAD.IADD R176, R176, 0x1, R200 ;  /* 0x00000001b0b07824 */ /* 0x000fe400078e02c8 */
[----:B------:R-:W-:-:S03]  /*3190*/  IMAD.IADD R0, R4, 0x1, -R0 ;  /* 0x0000000104007824 */ /* 0x000fc600078e0a00 */
[----:B------:R3:W2:Y:S04]  /*31a0*/  LDSM.16.M88.4 R140, [R176] ;  /* 0x00000000b08c783b */ /* 0x0006a80000000200 */
[----:B------:R3:W2:Y:S04]  /*31b0*/  LDSM.16.M88.4 R144, [R176+0x800] ;  /* 0x00080000b090783b */ /* 0x0006a80000000200 */
[----:B------:R3:W2:Y:S04]  /*31c0*/  LDSM.16.M88.4 R172, [R176+0x2000] ;  /* 0x00200000b0ac783b */ /* 0x0006a80000000200 */
[----:B------:R-:W2:Y:S01]  /*31d0*/  LDSM.16.M88.4 R176, [R176+0x2800] ;  /* 0x00280000b0b0783b */ /* 0x000ea20000000200 */
[----:B------:R-:W-:-:S04]  /*31e0*/  SHF.R.S32.HI R2, RZ, 0x1f, R0 ;  /* 0x0000001fff027819 */ /* 0x000fc80000011400 */
[----:B------:R-:W-:Y:S01]  /*31f0*/  LEA.HI R2, R2, R0, RZ, 0x3 ;  /* 0x0000000002027211 */ /* 0x000fe200078f18ff */
[----:B------:R-:W-:-:S03]  /*3200*/  VIADD R5, R31, 0x40 ;  /* 0x000000401f057836 */ /* 0x000fc60000000000 */
[----:B------:R-:W-:Y:S01]  /*3210*/  LOP3.LUT R2, R2, 0xfffffff8, RZ, 0xc0, !PT ;  /* 0xfffffff802027812 */ /* 0x000fe200078ec0ff */
[----:B-1----:R-:W2:Y:S01]  /*3220*/  @P5 MUFU.RCP R6, R6 ;  /* 0x0000000600065308 */ /* 0x002ea20000001000 */
[----:B------:R-:W-:Y:S01]  /*3230*/  ISETP.GE.AND P0, PT, R5, R216, PT ;  /* 0x000000d80500720c */ /* 0x000fe20003f06270 */
[----:B------:R-:W-:Y:S02]  /*3240*/  UIADD3 UR25, UR35, 0x40, URZ ;  /* 0x0000004023197890 */ /* 0x000fe4000fffe03f */
[----:B------:R-:W-:Y:S01]  /*3250*/  IMAD.IADD R0, R0, 0x1, -R2 ;  /* 0x0000000100007824 */ /* 0x000fe200078e0a02 */
[----:B------:R-:W-:Y:S02]  /*3260*/  UIADD3 UR21, UR35, 0x20, URZ ;  /* 0x0000002023157890 */ /* 0x000fe4000fffe03f */
[----:B------:R-:W-:Y:S02]  /*3270*/  UIADD3 UR13, UR35, 0x60, URZ ;  /* 0x00000060230d7890 */ /* 0x000fe4000fffe03f */
[----:B------:R-:W-:Y:S01]  /*3280*/  R2P PR, R0, 0x6 ;  /* 0x0000000600007804 */ /* 0x000fe20000000000 */
[----:B------:R-:W-:-:S02]  /*3290*/  UIADD3 UR24, UR36, UR25, URZ ;  /* 0x0000001924187290 */ /* 0x000fc4000fffe03f */
[----:B------:R-:W-:Y:S02]  /*32a0*/  UIADD3 UR20, UR36, UR21, URZ ;  /* 0x0000001524147290 */ /* 0x000fe4000fffe03f */
[----:B------:R-:W-:Y:S01]  /*32b0*/  UIADD3 UR12, UR36, UR13, URZ ;  /* 0x0000000d240c7290 */ /* 0x000fe2000fffe03f */
[----:B------:R-:W-:Y:S01]  /*32c0*/  IMAD R4, R239, 0x40, R246 ;  /* 0x00000040ef047824 */ /* 0x000fe200078e02f6 */
[----:B------:R-:W-:Y:S01]  /*32d0*/  UIADD3 UR23, UR36, UR24, URZ ;  /* 0x0000001824177290 */ /* 0x000fe2000fffe03f */
[----:B------:R-:W-:Y:S01]  /*32e0*/  VIADD R0, R209, 0x2000 ;  /* 0x00002000d1007836 */ /* 0x000fe20000000000 */
[----:B------:R-:W-:Y:S01]  /*32f0*/  UIADD3 UR19, UR36, UR20, URZ ;  /* 0x0000001424137290 */ /* 0x000fe2000fffe03f */
[----:B------:R-:W-:Y:S01]  /*3300*/  SEL R204, R204, 0xffffffe0, !P1 ;  /* 0xffffffe0cccc7807 */ /* 0x000fe20004800000 */
[----:B------:R-:W-:Y:S01]  /*3310*/  UIADD3 UR11, UR36, UR12, URZ ;  /* 0x0000000c240b7290 */ /* 0x000fe2000fffe03f */
[----:B------:R-:W-:Y:S01]  /*3320*/  IADD3 R4, -R35, R250, -R4 ;  /* 0x000000fa23047210 */ /* 0x000fe20007ffe904 */
[----:B------:R-:W-:Y:S01]  /*3330*/  UIADD3 UR22, UR36, UR23, URZ ;  /* 0x0000001724167290 */ /* 0x000fe2000fffe03f */
[----:B------:R-:W-:Y:S01]  /*3340*/  SEL R201, R201, 0xffffffc0, !P2 ;  /* 0xffffffc0c9c97807 */ /* 0x000fe20005000000 */
[----:B------:R-:W-:Y:S01]  /*3350*/  UIADD3 UR18, UR36, UR19, URZ ;  /* 0x0000001324127290 */ /* 0x000fe2000fffe03f */
[----:B------:R-:W-:Y:S01]  /*3360*/  SEL R196, R196, R210, !P3 ;  /* 0x000000d2c4c47207 */ /* 0x000fe20005800000 */
[----:B------:R-:W-:Y:S01]  /*3370*/  UIADD3 UR10, UR36, UR11, URZ ;  /* 0x0000000b240a7290 */ /* 0x000fe2000fffe03f */
[----:B------:R-:W-:Y:S01]  /*3380*/  SEL R0, R0, R209, !P3 ;  /* 0x000000d100007207 */ /* 0x000fe20005800000 */
[----:B------:R-:W-:Y:S01]  /*3390*/  IMAD.IADD R205, R206, 0x1, R204 ;  /* 0x00000001cecd7824 */ /* 0x000fe200078e02cc */
[----:B------:R-:W-:Y:S01]  /*33a0*/  UIADD3 UR17, UR36, UR18, URZ ;  /* 0x0000001224117290 */ /* 0x000fe2000fffe03f */
[----:B------:R-:W-:Y:S01]  /*33b0*/  CS2R R42, SRZ ;  /* 0x00000000002a7805 */ /* 0x000fe2000001ff00 */
[----:B------:R-:W-:Y:S01]  /*33c0*/  UIADD3 UR15, UR36, UR22, URZ ;  /* 0x00000016240f7290 */ /* 0x000fe2000fffe03f */
[----:B------:R-:W-:Y:S01]  /*33d0*/  CS2R R30, SRZ ;  /* 0x00000000001e7805 */ /* 0x000fe2000001ff00 */
[----:B------:R-:W-:Y:S01]  /*33e0*/  UIADD3 UR9, UR36, UR10, URZ ;  /* 0x0000000a24097290 */ /* 0x000fe2000fffe03f */
[----:B------:R-:W-:-:S02]  /*33f0*/  CS2R R34, SRZ ;  /* 0x0000000000227805 */ /* 0x000fc4000001ff00 */
[----:B------:R-:W-:Y:S01]  /*3400*/  CS2R R24, SRZ ;  /* 0x0000000000187805 */ /* 0x000fe2000001ff00 */
[----:B------:R-:W-:Y:S01]  /*3410*/  IMAD.IADD R242, R4, 0x1, R216 ;  /* 0x0000000104f27824 */ /* 0x000fe200078e02d8 */
[----:B------:R-:W-:Y:S01]  /*3420*/  LEA R196, R196, UR5, 0x1 ;  /* 0x00000005c4c47c11 */ /* 0x000fe2000f8e08ff */
[----:B------:R-:W-:Y:S01]  /*3430*/  IMAD.IADD R207, R206, 0x1, R201 ;  /* 0x00000001cecf7824 */ /* 0x000fe200078e02c9 */
[----:B------:R-:W-:Y:S01]  /*3440*/  LEA R199, R0, UR5, 0x1 ;  /* 0x0000000500c77c11 */ /* 0x000fe2000f8e08ff */
[----:B------:R-:W-:Y:S01]  /*3450*/  IMAD.IADD R208, R201, 0x1, R205 ;  /* 0x00000001c9d07824 */ /* 0x000fe200078e02cd */
[----:B------:R-:W-:Y:S02]  /*3460*/  UIMAD UR30, UR30, 0x38, URZ ;  /* 0x000000381e1e78a4 */ /* 0x000fe4000f8e023f */
[----:B------:R-:W-:Y:S02]  /*3470*/  UIADD3 UR16, UR36, UR17, URZ ;  /* 0x0000001124107290 */ /* 0x000fe4000fffe03f */
[----:B------:R-:W-:-:S02]  /*3480*/  UIADD3 UR14, UR36, UR15, URZ ;  /* 0x0000000f240e7290 */ /* 0x000fc4000fffe03f */
[----:B------:R-:W-:Y:S01]  /*3490*/  UIADD3 UR4, UR36, UR9, URZ ;  /* 0x0000000924047290 */ /* 0x000fe2000fffe03f */
[----:B--234-:R-:W-:-:S11]  /*34a0*/  @P5 FMUL.FTZ R213, R7, R6 ;  /* 0x0000000607d55220 */ /* 0x01cfd60000410000 */
.L_x_1021:
[----:B------:R-:W0:Y:S01]  /*34b0*/  LDGDEPBAR ;  /* 0x00000000000079af */ /* 0x000e220000000000 */
[----:B------:R-:W-:Y:S02]  /*34c0*/  LEA R0, R211, UR5, 0x1 ;  /* 0x00000005d3007c11 */ /* 0x000fe4000f8e08ff */
[C---:B------:R-:W-:Y:S02]  /*34d0*/  IADD3 R2, R199.reuse, R204, RZ ;  /* 0x000000ccc7027210 */ /* 0x040fe40007ffe0ff */
[-C--:B------:R-:W-:Y:S02]  /*34e0*/  IADD3 R3, R199, R201.reuse, RZ ;  /* 0x000000c9c7037210 */ /* 0x080fe40007ffe0ff */
[----:B------:R-:W-:Y:S02]  /*34f0*/  IADD3 R180, R2, R201, RZ ;  /* 0x000000c902b47210 */ /* 0x000fe40007ffe0ff */
[----:B-----5:R-:W-:Y:S02]  /*3500*/  FSETP.NEU.FTZ.AND P3, PT, R219, -INF , PT ;  /* 0xff800000db00780b */ /* 0x020fe40003f7d000 */
[----:B------:R-:W-:Y:S01]  /*3510*/  FSETP.NEU.FTZ.AND P2, PT, R226, -INF , PT ;  /* 0xff800000e200780b */ /* 0x000fe20003f5d000 */
[----:B------:R-:W-:Y:S04]  /*3520*/  DEPBAR.LE SB0, 0x0 ;  /* 0x000080000000791a */ /* 0x000fe80000000000 */
[----:B------:R-:W-:Y:S06]  /*3530*/  BAR.SYNC.DEFER_BLOCKING 0x0 ;  /* 0x0000000000007b1d */ /* 0x000fec0000010000 */
[----:B------:R-:W-:Y:S08]  /*3540*/  LDSM.16.M88.4 R16, [R199] ;  /* 0x00000000c710783b */ /* 0x000ff00000000200 */
[----:B------:R-:W1:Y:S08]  /*3550*/  LDSM.16.M88.4 R8, [R0+0xc000] ;  /* 0x00c000000008783b */ /* 0x000e700000000200 */
[----:B------:R-:W2:Y:S08]  /*3560*/  LDSM.16.M88.4 R52, [R0+0xc800] ;  /* 0x00c800000034783b */ /* 0x000eb00000000200 */
[----:B------:R-:W-:Y:S08]  /*3570*/  LDSM.16.M88.4 R56, [R2] ;  /* 0x000000000238783b */ /* 0x000ff00000000200 */
[----:B------:R-:W3:Y:S08]  /*3580*/  LDSM.16.M88.4 R60, [R202+-0x4000] ;  /* 0xffc00000ca3c783b */ /* 0x000ef00000000200 */
[----:B------:R-:W4:Y:S01]  /*3590*/  LDSM.16.M88.4 R64, [R202+-0x3800] ;  /* 0xffc80000ca40783b */ /* 0x000f220000000200 */
[C---:B-1----:R-:W-:Y:S07]  /*35a0*/  HMMA.16816.F32.BF16 R4, R16.reuse, R8, RZ ;  /* 0x000000081004723c */ /* 0x042fee00000418ff */
[----:B------:R-:W-:Y:S01]  /*35b0*/  LDSM.16.M88.4 R100, [R3] ;  /* 0x000000000364783b */ /* 0x000fe20000000200 */
[C---:B------:R-:W-:Y:S07]  /*35c0*/  HMMA.16816.F32.BF16 R8, R16.reuse, R10, RZ ;  /* 0x0000000a1008723c */ /* 0x040fee00000418ff */
[----:B------:R-:W1:Y:S01]  /*35d0*/  LDSM.16.M88.4 R104, [R200+-0x4000] ;  /* 0xffc00000c868783b */ /* 0x000e620000000200 */
[C---:B--2---:R-:W-:Y:S07]  /*35e0*/  HMMA.16816.F32.BF16 R12, R16.reuse, R52, RZ ;  /* 0x00000034100c723c */ /* 0x044fee00000418ff */
[----:B------:R-:W-:Y:S01]  /*35f0*/  LDSM.16.M88.4 R108, [R180] ;  /* 0x00000000b46c783b */ /* 0x000fe20000000200 */
[----:B------:R-:W-:Y:S06]  /*3600*/  HMMA.16816.F32.BF16 R16, R16, R54, RZ ;  /* 0x000000361010723c */ /* 0x000fec00000418ff */
[C---:B---3--:R-:W-:Y:S01]  /*3610*/  HMMA.16816.F32.BF16 R4, R56.reuse, R60, R4 ;  /* 0x0000003c3804723c */ /* 0x048fe20000041804 */
[----:B------:R-:W2:Y:S05]  /*3620*/  LDSM.16.M88.4 R52, [R200+-0x3800] ;  /* 0xffc80000c834783b */ /* 0x000eaa0000000200 */
[C---:B------:R-:W-:Y:S03]  /*3630*/  HMMA.16816.F32.BF16 R8, R56.reuse, R62, R8 ;  /* 0x0000003e3808723c */ /* 0x040fe60000041808 */
[----:B------:R-:W3:Y:S03]  /*3640*/  LDSM.16.M88.4 R112, [R203] ;  /* 0x00000000cb70783b */ /* 0x000ee60000000200 */
[C---:B----4-:R-:W-:Y:S05]  /*3650*/  HMMA.16816.F32.BF16 R12, R56.reuse, R64, R12 ;  /* 0x00000040380c723c */ /* 0x050fea000004180c */
[----:B------:R-:W-:Y:S01]  /*3660*/  LDSM.16.M88.4 R60, [R199+0x2000] ;  /* 0x00200000c73c783b */ /* 0x000fe20000000200 */
[----:B------:R-:W-:Y:S06]  /*3670*/  HMMA.16816.F32.BF16 R16, R56, R66, R16 ;  /* 0x000000423810723c */ /* 0x000fec0000041810 */
[C---:B-1----:R-:W-:Y:S01]  /*3680*/  HMMA.16816.F32.BF16 R4, R100.reuse, R104, R4 ;  /* 0x000000686404723c */ /* 0x042fe20000041804 */
[----:B------:R-:W1:Y:S05]  /*3690*/  LDSM.16.M88.4 R56, [R203+0x800] ;  /* 0x00080000cb38783b */ /* 0x000e6a0000000200 */
[C---:B------:R-:W-:Y:S03]  /*36a0*/  HMMA.16816.F32.BF16 R8, R100.reuse, R106, R8 ;  /* 0x0000006a6408723c */ /* 0x040fe60000041808 */
[----:B------:R-:W4:Y:S03]  /*36b0*/  LDSM.16.M88.4 R64, [R0+0xe000] ;  /* 0x00e000000040783b */ /* 0x000f260000000200 */
[C---:B--2---:R-:W-:Y:S05]  /*36c0*/  HMMA.16816.F32.BF16 R12, R100.reuse, R52, R12 ;  /* 0x00000034640c723c */ /* 0x044fea000004180c */
[----:B------:R-:W-:Y:S01]  /*36d0*/  LDSM.16.M88.4 R104, [R202+-0x2000] ;  /* 0xffe00000ca68783b */ /* 0x000fe20000000200 */
[----:B------:R-:W-:Y:S07]  /*36e0*/  HMMA.16816.F32.BF16 R16, R100, R54, R16 ;  /* 0x000000366410723c */ /* 0x000fee0000041810 */
[----:B------:R2:W4:Y:S01]  /*36f0*/  LDSM.16.M88.4 R52, [R0+0xe800] ;  /* 0x00e800000034783b */ /* 0x0005220000000200 */
[C---:B---3--:R-:W-:Y:S07]  /*3700*/  HMMA.16816.F32.BF16 R4, R108.reuse, R112, R4 ;  /* 0x000000706c04723c */ /* 0x048fee0000041804 */
[----:B------:R-:W3:Y:S01]  /*3710*/  LDSM.16.M88.4 R100, [R2+0x2000] ;  /* 0x002000000264783b */ /* 0x000ee20000000200 */
[C---:B------:R-:W-:Y:S06]  /*3720*/  HMMA.16816.F32.BF16 R8, R108.reuse, R114, R8 ;  /* 0x000000726c08723c */ /* 0x040fec0000041808 */
[C---:B-1----:R-:W-:Y:S01]  /*3730*/  HMMA.16816.F32.BF16 R12, R108.reuse, R56, R12 ;  /* 0x000000386c0c723c */ /* 0x042fe2000004180c */
[----:B------:R-:W-:Y:S05]  /*3740*/  LDSM.16.M88.4 R112, [R200+-0x2000] ;  /* 0xffe00000c870783b */ /* 0x000fea0000000200 */
[----:B------:R-:W-:Y:S03]  /*3750*/  HMMA.16816.F32.BF16 R16, R108, R58, R16 ;  /* 0x0000003a6c10723c */ /* 0x000fe60000041810 */
[----:B------:R-:W1:Y:S02]  /*3760*/  LDSM.16.M88.4 R56, [R202+-0x1800] ;  /* 0xffe80000ca38783b */ /* 0x000e640000000200 */
[----:B--2---:R-:W-:Y:S01]  /*3770*/  LEA R0, R217, R242, 0x6 ;  /* 0x000000f2d9007211 */ /* 0x004fe200078e30ff */
[C---:B----4-:R-:W-:Y:S05]  /*3780*/  HMMA.16816.F32.BF16 R4, R60.reuse, R64, R4 ;  /* 0x000000403c04723c */ /* 0x050fea0000041804 */
[----:B------:R2:W4:Y:S01]  /*3790*/  LDSM.16.M88.4 R108, [R3+0x2000] ;  /* 0x00200000036c783b */ /* 0x0005220000000200 */
[C---:B------:R-:W-:Y:S06]  /*37a0*/  HMMA.16816.F32.BF16 R8, R60.reuse, R66, R8 ;  /* 0x000000423c08723c */ /* 0x040fec0000041808 */
[C---:B------:R-:W-:Y:S01]  /*37b0*/  HMMA.16816.F32.BF16 R12, R60.reuse, R52, R12 ;  /* 0x000000343c0c723c */ /* 0x040fe2000004180c */
[----:B------:R-:W-:Y:S05]  /*37c0*/  LDSM.16.M88.4 R64, [R203+0x2000] ;  /* 0x00200000cb40783b */ /* 0x000fea0000000200 */
[----:B------:R-:W-:Y:S03]  /*37d0*/  HMMA.16816.F32.BF16 R16, R60, R54, R16 ;  /* 0x000000363c10723c */ /* 0x000fe60000041810 */
[----:B------:R-:W4:Y:S03]  /*37e0*/  LDSM.16.M88.4 R52, [R200+-0x1800] ;  /* 0xffe80000c834783b */ /* 0x000f260000000200 */
[C---:B---3--:R-:W-:Y:S05]  /*37f0*/  HMMA.16816.F32.BF16 R4, R100.reuse, R104, R4 ;  /* 0x000000686404723c */ /* 0x048fea0000041804 */
[----:B------:R-:W3:Y:S01]  /*3800*/  LDSM.16.M88.4 R60, [R180+0x2000] ;  /* 0x00200000b43c783b */ /* 0x000ee20000000200 */
[C---:B------:R-:W-:Y:S05]  /*3810*/  HMMA.16816.F32.BF16 R8, R100.reuse, R106, R8 ;  /* 0x0000006a6408723c */ /* 0x040fea0000041808 */
[----:B--2---:R-:W-:Y:S01]  /*3820*/  FMUL.FTZ R3, R219, 1.4426950216293334961 ;  /* 0x3fb8aa3bdb037820 */ /* 0x004fe20000410000 */
[C---:B-1----:R-:W-:Y:S05]  /*3830*/  HMMA.16816.F32.BF16 R12, R100.reuse, R56, R12 ;  /* 0x00000038640c723c */ /* 0x042fea000004180c */
[----:B------:R-:W-:Y:S01]  /*3840*/  FSEL R3, R3, RZ, P3 ;  /* 0x000000ff03037208 */ /* 0x000fe20001800000 */
[----:B------:R-:W-:Y:S06]  /*3850*/  HMMA.16816.F32.BF16 R16, R100, R58, R16 ;  /* 0x0000003a6410723c */ /* 0x000fec0000041810 */
[C---:B----4-:R-:W-:Y:S06]  /*3860*/  HMMA.16816.F32.BF16 R4, R108.reuse, R112, R4 ;  /* 0x000000706c04723c */ /* 0x050fec0000041804 */
[C---:B------:R-:W-:Y:S06]  /*3870*/  HMMA.16816.F32.BF16 R8, R108.reuse, R114, R8 ;  /* 0x000000726c08723c */ /* 0x040fec0000041808 */
[C---:B------:R-:W-:Y:S06]  /*3880*/  HMMA.16816.F32.BF16 R12, R108.reuse, R52, R12 ;  /* 0x000000346c0c723c */ /* 0x040fec000004180c */
[----:B------:R-:W-:Y:S01]  /*3890*/  HMMA.16816.F32.BF16 R16, R108, R54, R16 ;  /* 0x000000366c10723c */ /* 0x000fe20000041810 */
[----:B------:R-:W1:Y:S05]  /*38a0*/  LDSM.16.M88.4 R52, [R203+0x2800] ;  /* 0x00280000cb34783b */ /* 0x000e6a0000000200 */
[C---:B---3--:R-:W-:Y:S06]  /*38b0*/  HMMA.16816.F32.BF16 R4, R60.reuse, R64, R4 ;  /* 0x000000403c04723c */ /* 0x048fec0000041804 */
[C---:B------:R-:W-:Y:S11]  /*38c0*/  HMMA.16816.F32.BF16 R8, R60.reuse, R66, R8 ;  /* 0x000000423c08723c */ /* 0x040ff60000041808 */
[----:B------:R-:W-:Y:S07]  /*38d0*/  @!UPT UIADD3 URZ, URZ, URZ, URZ ;  /* 0x0000003f3f3ff290 */ /* 0x000fee000fffe03f */
[----:B------:R-:W-:Y:S01]  /*38e0*/  FMUL.FTZ R6, R6, UR28 ;  /* 0x0000001c06067c20 */ /* 0x000fe20008410000 */
[----:B------:R-:W-:Y:S01]  /*38f0*/  FMUL.FTZ R5, R5, UR28 ;  /* 0x0000001c05057c20 */ /* 0x000fe20008410000 */
[----:B------:R-:W-:Y:S01]  /*3900*/  FMUL.FTZ R4, R4, UR28 ;  /* 0x0000001c04047c20 */ /* 0x000fe20008410000 */
[----:B------:R-:W-:Y:S01]  /*3910*/  FMUL.FTZ R7, R7, UR28 ;  /* 0x0000001c07077c20 */ /* 0x000fe20008410000 */
[----:B------:R2:W3:Y:S02]  /*3920*/  MUFU.TANH R185, R6 ;  /* 0x0000000600b97308 */ /* 0x0004e40000002400 */
[----:B------:R-:W-:Y:S01]  /*3930*/  FMUL.FTZ R10, R10, UR28 ;  /* 0x0000001c0a0a7c20 */ /* 0x000fe20008410000 */
[----:B------:R-:W-:Y:S01]  /*3940*/  FMUL.FTZ R8, R8, UR28 ;  /* 0x0000001c08087c20 */ /* 0x000fe20008410000 */
[----:B------:R-:W-:Y:S01]  /*3950*/  FMUL.FTZ R11, R11, UR28 ;  /* 0x0000001c0b0b7c20 */ /* 0x000fe20008410000 */
[----:B------:R-:W-:Y:S01]  /*3960*/  FMUL.FTZ R9, R9, UR28 ;  /* 0x0000001c09097c20 */ /* 0x000fe20008410000 */
[C---:B-1----:R-:W-:Y:S04]  /*3970*/  HMMA.16816.F32.BF16 R12, R60.reuse, R52, R12 ;  /* 0x000000343c0c723c */ /* 0x042fe8000004180c */
[----:B------:R1:W4:Y:S02]  /*3980*/  MUFU.TANH R107, R4 ;  /* 0x00000004006b7308 */ /* 0x0003240000002400 */
[----:B------:R-:W-:Y:S08]  /*3990*/  HMMA.16816.F32.BF16 R16, R60, R54, R16 ;  /* 0x000000363c10723c */ /* 0x000ff00000041810 */
[----:B------:R3:W-:Y:S03]  /*39a0*/  MUFU.TANH R104, R8 ;  /* 0x0000000800687308 */ /* 0x0007e60000002400 */
[----:B--2---:R-:W-:Y:S04]  /*39b0*/  IADD3 R6, R0, 0x8, RZ ;  /* 0x0000000800067810 */ /* 0x004fe80007ffe0ff */
[----:B------:R-:W-:Y:S03]  /*39c0*/  ISETP.GE.AND P5, PT, R6, RZ, PT ;  /* 0x000000ff0600720c */ /* 0x000fe60003fa6270 */
[----:B------:R-:W2:Y:S01]  /*39d0*/  MUFU.TANH R105, R5 ;  /* 0x0000000500697308 */ /* 0x000ea20000002400 */
[----:B-1----:R-:W-:Y:S04]  /*39e0*/  LEA R4, R239, R246, 0x6 ;  /* 0x000000f6ef047211 */ /* 0x002fe800078e30ff */
[----:B------:R-:W-:Y:S01]  /*39f0*/  @P0 IADD3 R2, R4, 0x1, RZ ;  /* 0x0000000104020810 */ /* 0x000fe20007ffe0ff */
[----:B------:R-:W-:Y:S04]  /*3a00*/  FMUL.FTZ R12, R12, UR28 ;  /* 0x0000001c0c0c7c20 */ /* 0x000fe80008410000 */
[----:B------:R1:W-:Y:S01]  /*3a10*/  MUFU.TANH R103, R9 ;  /* 0x0000000900677308 */ /* 0x0003e20000002400 */
[-C--:B------:R-:W-:Y:S01]  /*3a20*/  @P0 ISETP.GE.AND P1, PT, R2, R216.reuse, PT ;  /* 0x000000d80200020c */ /* 0x080fe20003f26270 */
[----:B------:R-:W-:Y:S01]  /*3a30*/  FMUL.FTZ R13, R13, UR28 ;  /* 0x0000001c0d0d7c20 */ /* 0x000fe20008410000 */
[----:B------:R-:W-:Y:S01]  /*3a40*/  @P0 ISETP.GE.AND P4, PT, R4, R216, PT ;  /* 0x000000d80400020c */ /* 0x000fe20003f86270 */
[----:B------:R-:W-:Y:S01]  /*3a50*/  FMUL.FTZ R2, R226, 1.4426950216293334961 ;  /* 0x3fb8aa3be2027820 */ /* 0x000fe20000410000 */
[----:B------:R-:W-:Y:S01]  /*3a60*/  FMUL.FTZ R17, R17, UR28 ;  /* 0x0000001c11117c20 */ /* 0x000fe20008410000 */
[----:B------:R-:W-:Y:S01]  /*3a70*/  FMUL.FTZ R18, R18, UR28 ;  /* 0x0000001c12127c20 */ /* 0x000fe20008410000 */
[----:B------:R-:W-:Y:S03]  /*3a80*/  FMUL.FTZ R19, R19, UR28 ;  /* 0x0000001c13137c20 */ /* 0x000fe60008410000 */
[----:B------:R4:W-:Y:S01]  /*3a90*/  MUFU.TANH R101, R12 ;  /* 0x0000000c00657308 */ /* 0x0009e20000002400 */
[----:B------:R-:W-:Y:S01]  /*3aa0*/  FMUL.FTZ R16, R16, UR28 ;  /* 0x0000001c10107c20 */ /* 0x000fe20008410000 */
[----:B------:R-:W-:Y:S01]  /*3ab0*/  FSEL R2, R2, RZ, P2 ;  /* 0x000000ff02027208 */ /* 0x000fe20001000000 */
[----:B------:R-:W-:Y:S01]  /*3ac0*/  FMUL.FTZ R14, R14, UR28 ;  /* 0x0000001c0e0e7c20 */ /* 0x000fe20008410000 */
[C---:B------:R-:W-:Y:S01]  /*3ad0*/  @!P5 IADD3 R6, -R0.reuse, -0x8, RZ ;  /* 0xfffffff80006d810 */ /* 0x040fe20007ffe1ff */
[----:B------:R-:W-:Y:S01]  /*3ae0*/  FMUL.FTZ R15, R15, UR28 ;  /* 0x0000001c0f0f7c20 */ /* 0x000fe20008410000 */
[C---:B---3--:R-:W-:Y:S04]  /*3af0*/  IADD3 R8, R0.reuse, 0x7, RZ ;  /* 0x0000000700087810 */ /* 0x048fe80007ffe0ff */
[----:B------:R-:W-:Y:S01]  /*3b00*/  MUFU.TANH R181, R14 ;  /* 0x0000000e00b57308 */ /* 0x000fe20000002400 */
[----:B-1----:R-:W-:Y:S02]  /*3b10*/  IADD3 R9, R0, -0x9, RZ ;  /* 0xfffffff700097810 */ /* 0x002fe40007ffe0ff */
[----:B------:R-:W-:Y:S02]  /*3b20*/  ISETP.GE.AND P2, PT, R8, RZ, PT ;  /* 0x000000ff0800720c */ /* 0x000fe40003f46270 */
[----:B------:R-:W-:Y:S02]  /*3b30*/  ISETP.GE.AND P3, PT, R9, RZ, PT ;  /* 0x000000ff0900720c */ /* 0x000fe40003f66270 */
[----:B------:R-:W-:Y:S03]  /*3b40*/  I2FP.F32.S32 R6, R6 ;  /* 0x0000000600067245 */ /* 0x000fe60000201400 */
[----:B------:R1:W3:Y:S01]  /*3b50*/  MUFU.TANH R184, R7 ;  /* 0x0000000700b87308 */ /* 0x0002e20000002400 */
[----:B----4-:R-:W-:Y:S01]  /*3b60*/  IABS R12, R0 ;  /* 0x00000000000c7213 */ /* 0x010fe20000000000 */
[-C--:B------:R-:W-:Y:S03]  /*3b70*/  FFMA.FTZ R6, R6, -R213.reuse, R185 ;  /* 0x800000d506067223 */ /* 0x080fe600000100b9 */
[----:B------:R-:W-:Y:S05]  /*3b80*/  I2FP.F32.S32 R12, R12 ;  /* 0x0000000c000c7245 */ /* 0x000fea0000201400 */
[----:B------:R-:W-:Y:S01]  /*3b90*/  MUFU.TANH R180, R15 ;  /* 0x0000000f00b47308 */ /* 0x000fe20000002400 */
[----:B------:R-:W-:Y:S01]  /*3ba0*/  @P0 FSEL R6, R6, -INF , !P4 ;  /* 0xff80000006060808 */ /* 0x000fe20006000000 */
[----:B------:R-:W-:Y:S01]  /*3bb0*/  FFMA.FTZ R5, R12, -R213, R107 ;  /* 0x800000d50c057223 */ /* 0x000fe2000001006b */
[C---:B------:R-:W-:Y:S02]  /*3bc0*/  @!P2 IADD3 R8, -R0.reuse, -0x7, RZ ;  /* 0xfffffff90008a810 */ /* 0x040fe40007ffe1ff */
[----:B------:R-:W-:Y:S01]  /*3bd0*/  @!P3 IADD3 R9, -R0, 0x9, RZ ;  /* 0x000000090009b810 */ /* 0x000fe20007ffe1ff */
[----:B------:R-:W-:Y:S01]  /*3be0*/  FFMA.FTZ R6, R6, UR27, -R2 ;  /* 0x0000001b06067c23 */ /* 0x000fe20008010802 */
[----:B------:R-:W-:Y:S03]  /*3bf0*/  @P0 FSEL R5, R5, -INF , !P4 ;  /* 0xff80000005050808 */ /* 0x000fe60006000000 */
[----:B------:R4:W3:Y:S01]  /*3c00*/  MUFU.TANH R183, R10 ;  /* 0x0000000a00b77308 */ /* 0x0008e20000002400 */
[----:B-1----:R-:W-:Y:S02]  /*3c10*/  IADD3 R7, R0, -0x1, RZ ;  /* 0xffffffff00077810 */ /* 0x002fe40007ffe0ff */
[----:B------:R-:W-:Y:S01]  /*3c20*/  I2FP.F32.S32 R14, R9 ;  /* 0x00000009000e7245 */ /* 0x000fe20000201400 */
[----:B------:R-:W-:Y:S01]  /*3c30*/  FFMA.FTZ R5, R5, UR27, -R3 ;  /* 0x0000001b05057c23 */ /* 0x000fe20008010803 */
[----:B------:R-:W-:Y:S02]  /*3c40*/  ISETP.GE.AND P6, PT, R7, RZ, PT ;  /* 0x000000ff0700720c */ /* 0x000fe40003fc6270 */
[----:B------:R-:W-:Y:S03]  /*3c50*/  @P0 IADD3 R9, R4, 0x10, RZ ;  /* 0x0000001004090810 */ /* 0x000fe60007ffe0ff */
[----:B------:R1:W3:Y:S01]  /*3c60*/  MUFU.TANH R182, R11 ;  /* 0x0000000b00b67308 */ /* 0x0002e20000002400 */
[----:B------:R-:W-:Y:S02]  /*3c70*/  @P0 ISETP.GE.AND P4, PT, R9, R216, PT ;  /* 0x000000d80900020c */ /* 0x000fe40003f86270 */
[C---:B------:R-:W-:Y:S07]  /*3c80*/  IADD3 R9, R0.reuse, -0x19, RZ ;  /* 0xffffffe700097810 */ /* 0x040fee0007ffe0ff */
[----:B------:R3:W-:Y:S01]  /*3c90*/  MUFU.EX2 R115, R5 ;  /* 0x0000000500737308 */ /* 0x0007e20000000800 */
[C---:B----4-:R-:W-:Y:S02]  /*3ca0*/  IADD3 R10, R0.reuse, -0x8, RZ ;  /* 0xfffffff8000a7810 */ /* 0x050fe40007ffe0ff */
[----:B------:R-:W-:Y:S02]  /*3cb0*/  @!P6 IADD3 R7, -R0, 0x1, RZ ;  /* 0x000000010007e810 */ /* 0x000fe40007ffe1ff */
[----:B------:R-:W-:Y:S05]  /*3cc0*/  ISETP.GE.AND P5, PT, R10, RZ, PT ;  /* 0x000000ff0a00720c */ /* 0x000fea0003fa6270 */
[----:B------:R4:W-:Y:S01]  /*3cd0*/  MUFU.EX2 R193, R6 ;  /* 0x0000000600c17308 */ /* 0x0009e20000000800 */
[----:B-1----:R-:W-:Y:S05]  /*3ce0*/  I2FP.F32.S32 R11, R7 ;  /* 0x00000007000b7245 */ /* 0x002fea0000201400 */
[-C--:B--2---:R-:W-:Y:S04]  /*3cf0*/  FFMA.FTZ R7, R11, -R213.reuse, R105 ;  /* 0x800000d50b077223 */ /* 0x084fe80000010069 */
[----:B------:R1:W-:Y:S01]  /*3d00*/  MUFU.TANH R67, R16 ;  /* 0x0000001000437308 */ /* 0x0003e20000002400 */
[----:B---3--:R-:W-:Y:S02]  /*3d10*/  I2FP.F32.S32 R5, R8 ;  /* 0x0000000800057245 */ /* 0x008fe40000201400 */
[----:B------:R-:W-:Y:S02]  /*3d20*/  @!P5 IADD3 R10, -R0, 0x8, RZ ;  /* 0x00000008000ad810 */ /* 0x000fe40007ffe1ff */
[----:B------:R-:W-:Y:S01]  /*3d30*/  @P0 FSEL R7, R7, -INF , !P1 ;  /* 0xff80000007070808 */ /* 0x000fe20004800000 */
[-C--:B------:R-:W-:Y:S01]  /*3d40*/  FFMA.FTZ R5, R5, -R213.reuse, R184 ;  /* 0x800000d505057223 */ /* 0x080fe200000100b8 */
[----:B------:R-:W-:Y:S03]  /*3d50*/  I2FP.F32.S32 R15, R10 ;  /* 0x0000000a000f7245 */ /* 0x000fe60000201400 */
[----:B------:R-:W2:Y:S01]  /*3d60*/  MUFU.TANH R100, R13 ;  /* 0x0000000d00647308 */ /* 0x000ea20000002400 */
[----:B------:R-:W-:Y:S01]  /*3d70*/  @P0 IADD3 R8, R4, 0x8, RZ ;  /* 0x0000000804080810 */ /* 0x000fe20007ffe0ff */
[--C-:B------:R-:W-:Y:S01]  /*3d80*/  FFMA.FTZ R7, R7, UR27, -R3.reuse ;  /* 0x0000001b07077c23 */ /* 0x100fe20008010803 */
[----:B------:R-:W-:Y:S01]  /*3d90*/  @P0 FSEL R5, R5, -INF , !P1 ;  /* 0xff80000005050808 */ /* 0x000fe20004800000 */
[-C--:B----4-:R-:W-:Y:S01]  /*3da0*/  FFMA.FTZ R6, R15, -R213.reuse, R104 ;  /* 0x800000d50f067223 */ /* 0x090fe20000010068 */
[-C--:B------:R-:W-:Y:S02]  /*3db0*/  @P0 ISETP.GE.AND P2, PT, R8, R216.reuse, PT ;  /* 0x000000d80800020c */ /* 0x080fe40003f46270 */
[----:B------:R-:W-:Y:S01]  /*3dc0*/  IADD3 R8, R0, -0x10, RZ ;  /* 0xfffffff000087810 */ /* 0x000fe20007ffe0ff */
[--C-:B------:R-:W-:Y:S02]  /*3dd0*/  FFMA.FTZ R5, R5, UR27, -R2.reuse ;  /* 0x0000001b05057c23 */ /* 0x100fe40008010802 */
[----:B------:R3:W-:Y:S01]  /*3de0*/  MUFU.EX2 R114, R7 ;  /* 0x0000000700727308 */ /* 0x0007e20000000800 */
[----:B------:R-:W-:Y:S02]  /*3df0*/  @P0 FSEL R6, R6, -INF , !P2 ;  /* 0xff80000006060808 */ /* 0x000fe40005000000 */
[----:B------:R-:W-:Y:S02]  /*3e00*/  ISETP.GE.AND P6, PT, R8, RZ, PT ;  /* 0x000000ff0800720c */ /* 0x000fe40003fc6270 */
[----:B-1----:R-:W-:Y:S01]  /*3e10*/  @P0 IADD3 R16, R4, 0x11, RZ ;  /* 0x0000001104100810 */ /* 0x002fe20007ffe0ff */
[----:B------:R-:W-:Y:S01]  /*3e20*/  FFMA.FTZ R6, R6, UR27, -R3 ;  /* 0x0000001b06067c23 */ /* 0x000fe20008010803 */
[----:B------:R-:W-:Y:S03]  /*3e30*/  IADD3 R10, R0, -0x18, RZ ;  /* 0xffffffe8000a7810 */ /* 0x000fe60007ffe0ff */
[----:B------:R1:W-:Y:S10]  /*3e40*/  MUFU.EX2 R192, R5 ;  /* 0x0000000500c07308 */ /* 0x0003f40000000800 */
[----:B------:R4:W-:Y:S01]  /*3e50*/  MUFU.EX2 R111, R6 ;  /* 0x00000006006f7308 */ /* 0x0009e20000000800 */
[----:B---3--:R-:W-:Y:S02]  /*3e60*/  @P0 IADD3 R7, R4, 0x9, RZ ;  /* 0x0000000904070810 */ /* 0x008fe40007ffe0ff */
[C---:B------:R-:W-:Y:S02]  /*3e70*/  @!P6 IADD3 R8, -R0.reuse, 0x10, RZ ;  /* 0x000000100008e810 */ /* 0x040fe40007ffe1ff */
[----:B------:R-:W-:Y:S02]  /*3e80*/  @P0 ISETP.GE.AND P3, PT, R7, R216, PT ;  /* 0x000000d80700020c */ /* 0x000fe40003f66270 */
[----:B------:R-:W-:Y:S03]  /*3e90*/  IADD3 R7, R0, -0x11, RZ ;  /* 0xffffffef00077810 */ /* 0x000fe60007ffe0ff */
[----:B------:R-:W3:Y:S01]  /*3ea0*/  MUFU.TANH R66, R17 ;  /* 0x0000001100427308 */ /* 0x000ee20000002400 */
[-C--:B-1----:R-:W-:Y:S01]  /*3eb0*/  FFMA.FTZ R5, R14, -R213.reuse, R103 ;  /* 0x800000d50e057223 */ /* 0x082fe20000010067 */
[----:B------:R-:W-:Y:S02]  /*3ec0*/  ISETP.GE.AND P6, PT, R217, 0x1, PT ;  /* 0x00000001d900780c */ /* 0x000fe40003fc6270 */
[----:B------:R-:W-:Y:S02]  /*3ed0*/  ISETP.GE.AND P5, PT, R7, RZ, PT ;  /* 0x000000ff0700720c */ /* 0x000fe40003fa6270 */
[----:B------:R-:W-:Y:S04]  /*3ee0*/  @P0 FSEL R5, R5, -INF , !P3 ;  /* 0xff80000005050808 */ /* 0x000fe80005800000 */
[----:B------:R-:W-:Y:S01]  /*3ef0*/  MUFU.TANH R113, R18 ;  /* 0x0000001200717308 */ /* 0x000fe20000002400 */
[----:B----4-:R-:W-:Y:S01]  /*3f00*/  FFMA.FTZ R6, R12, -R213, R183 ;  /* 0x800000d50c067223 */ /* 0x010fe200000100b7 */
[----:B------:R-:W-:Y:S01]  /*3f10*/  IADD3 R12, P1, R236, R230, RZ ;  /* 0x000000e6ec0c7210 */ /* 0x000fe20007f3e0ff */
[----:B------:R-:W-:Y:S03]  /*3f20*/  FFMA.FTZ R5, R5, UR27, -R3 ;  /* 0x0000001b05057c23 */ /* 0x000fe60008010803 */
[----:B------:R-:W-:Y:S04]  /*3f30*/  @P0 FSEL R6, R6, -INF , !P2 ;  /* 0xff80000006060808 */ /* 0x000fe80005000000 */
[----:B------:R1:W-:Y:S01]  /*3f40*/  MUFU.EX2 R109, R5 ;  /* 0x00000005006d7308 */ /* 0x0003e20000000800 */
[----:B------:R-:W-:Y:S01]  /*3f50*/  @!P5 IADD3 R7, -R0, 0x11, RZ ;  /* 0x000000110007d810 */ /* 0x000fe20007ffe1ff */
[----:B------:R-:W-:Y:S01]  /*3f60*/  FFMA.FTZ R6, R6, UR27, -R2 ;  /* 0x0000001b06067c23 */ /* 0x000fe20008010802 */
[----:B------:R-:W-:Y:S02]  /*3f70*/  IADD3.X R13, R244, R229, RZ, P1, !PT ;  /* 0x000000e5f40d7210 */ /* 0x000fe40000ffe4ff */
[----:B------:R-:W-:Y:S05]  /*3f80*/  @P0 ISETP.GE.AND P1, PT, R16, R216, PT ;  /* 0x000000d81000020c */ /* 0x000fea0003f26270 */
[----:B------:R4:W-:Y:S01]  /*3f90*/  MUFU.EX2 R191, R6 ;  /* 0x0000000600bf7308 */ /* 0x0009e20000000800 */
[----:B------:R-:W-:Y:S01]  /*3fa0*/  ISETP.GE.AND P2, PT, R9, RZ, PT ;  /* 0x000000ff0900720c */ /* 0x000fe20003f46270 */
[----:B------:R-:W3:Y:S04]  /*3fb0*/  LDG.E R65, desc[UR38][R12.64] ;  /* 0x000000260c417981 */ /* 0x000ee8000c1e1900 */
[----:B------:R3:W3:Y:S04]  /*3fc0*/  LDG.E R64, desc[UR38][R12.64+0x20] ;  /* 0x000020260c407981 */ /* 0x0006e8000c1e1900 */
[----:B------:R-:W-:Y:S01]  /*3fd0*/  MUFU.TANH R112, R19 ;  /* 0x0000001300707308 */ /* 0x000fe20000002400 */
[----:B-1----:R-:W-:Y:S01]  /*3fe0*/  FFMA.FTZ R5, R11, -R213, R182 ;  /* 0x800000d50b057223 */ /* 0x002fe200000100b6 */
[----:B------:R-:W-:Y:S02]  /*3ff0*/  I2FP.F32.S32 R11, R8 ;  /* 0x00000008000b7245 */ /* 0x000fe40000201400 */
[----:B------:R-:W-:Y:S02]  /*4000*/  I2FP.F32.S32 R8, R7 ;  /* 0x0000000700087245 */ /* 0x000fe40000201400 */
[----:B------:R-:W-:Y:S02]  /*4010*/  @P0 FSEL R5, R5, -INF , !P3 ;  /* 0xff80000005050808 */ /* 0x000fe40005800000 */
[----:B------:R-:W-:Y:S01]  /*4020*/  ISETP.GE.AND P3, PT, R10, RZ, PT ;  /* 0x000000ff0a00720c */ /* 0x000fe20003f66270 */
[-C--:B----4-:R-:W-:Y:S01]  /*4030*/  FFMA.FTZ R6, R11, -R213.reuse, R101 ;  /* 0x800000d50b067223 */ /* 0x090fe20000010065 */
[-C--:B--2---:R-:W-:Y:S01]  /*4040*/  FFMA.FTZ R7, R8, -R213.reuse, R100 ;  /* 0x800000d508077223 */ /* 0x084fe20000010064 */
[----:B------:R-:W-:Y:S01]  /*4050*/  FFMA.FTZ R5, R5, UR27, -R2 ;  /* 0x0000001b05057c23 */ /* 0x000fe20008010802 */
[----:B------:R-:W-:Y:S02]  /*4060*/  @!P2 IADD3 R9, -R0, 0x19, RZ ;  /* 0x000000190009a810 */ /* 0x000fe40007ffe1ff */
[----:B------:R-:W-:Y:S01]  /*4070*/  @P0 FSEL R6, R6, -INF , !P4 ;  /* 0xff80000006060808 */ /* 0x000fe20006000000 */
[----:B------:R1:W-:Y:S01]  /*4080*/  MUFU.EX2 R190, R5 ;  /* 0x0000000500be7308 */ /* 0x0003e20000000800 */
[----:B------:R-:W-:Y:S03]  /*4090*/  @P0 FSEL R7, R7, -INF , !P1 ;  /* 0xff80000007070808 */ /* 0x000fe60004800000 */
[--C-:B------:R-:W-:Y:S02]  /*40a0*/  FFMA.FTZ R6, R6, UR27, -R3.reuse ;  /* 0x0000001b06067c23 */ /* 0x100fe40008010803 */
[----:B------:R-:W-:Y:S01]  /*40b0*/  FFMA.FTZ R7, R7, UR27, -R3 ;  /* 0x0000001b07077c23 */ /* 0x000fe20008010803 */
[----:B------:R-:W-:Y:S03]  /*40c0*/  @!P3 IADD3 R10, -R0, 0x18, RZ ;  /* 0x00000018000ab810 */ /* 0x000fe60007ffe1ff */
[----:B------:R2:W-:Y:S01]  /*40d0*/  MUFU.EX2 R110, R6 ;  /* 0x00000006006e7308 */ /* 0x0005e20000000800 */
[----:B------:R-:W-:Y:S09]  /*40e0*/  I2FP.F32.S32 R0, R10 ;  /* 0x0000000a00007245 */ /* 0x000ff20000201400 */
[----:B------:R4:W3:Y:S01]  /*40f0*/  MUFU.EX2 R108, R7 ;  /* 0x00000007006c7308 */ /* 0x0008e20000000800 */
[-C--:B-1----:R-:W-:Y:S01]  /*4100*/  FFMA.FTZ R5, R15, -R213.reuse, R181 ;  /* 0x800000d50f057223 */ /* 0x082fe200000100b5 */
[----:B------:R-:W-:Y:S01]  /*4110*/  @P0 IADD3 R15, R4, 0x18, RZ ;  /* 0x00000018040f0810 */ /* 0x000fe20007ffe0ff */
[-C--:B------:R-:W-:Y:S03]  /*4120*/  FFMA.FTZ R0, R0, -R213.reuse, R67 ;  /* 0x800000d500007223 */ /* 0x080fe60000010043 */
[----:B------:R-:W-:Y:S01]  /*4130*/  @P0 FSEL R5, R5, -INF , !P4 ;  /* 0xff80000005050808 */ /* 0x000fe20006000000 */
[----:B--2---:R-:W-:Y:S05]  /*4140*/  FFMA.FTZ R6, R14, -R213, R180 ;  /* 0x800000d50e067223 */ /* 0x004fea00000100b4 */
[----:B------:R-:W-:Y:S02]  /*4150*/  @P0 FSEL R6, R6, -INF , !P1 ;  /* 0xff80000006060808 */ /* 0x000fe40004800000 */
[-C--:B------:R-:W-:Y:S02]  /*4160*/  @P0 ISETP.GE.AND P1, PT, R15, R216.reuse, PT ;  /* 0x000000d80f00020c */ /* 0x080fe40003f26270 */
[----:B----4-:R-:W-:Y:S01]  /*4170*/  @P0 IADD3 R7, R4, 0x19, RZ ;  /* 0x0000001904070810 */ /* 0x010fe20007ffe0ff */
[--C-:B------:R-:W-:Y:S01]  /*4180*/  FFMA.FTZ R4, R5, UR27, -R2.reuse ;  /* 0x0000001b05047c23 */ /* 0x100fe20008010802 */
[----:B------:R-:W-:Y:S01]  /*4190*/  @P0 FSEL R0, R0, -INF , !P1 ;  /* 0xff80000000000808 */ /* 0x000fe20004800000 */
[----:B------:R-:W-:Y:S01]  /*41a0*/  FFMA.FTZ R6, R6, UR27, -R2 ;  /* 0x0000001b06067c23 */ /* 0x000fe20008010802 */
[----:B------:R-:W-:Y:S01]  /*41b0*/  I2FP.F32.S32 R5, R9 ;  /* 0x0000000900057245 */ /* 0x000fe20000201400 */
[----:B------:R1:W-:Y:S01]  /*41c0*/  MUFU.EX2 R189, R4 ;  /* 0x0000000400bd7308 */ /* 0x0003e20000000800 */
[----:B------:R-:W-:Y:S01]  /*41d0*/  @P0 ISETP.GE.AND P2, PT, R7, R216, PT ;  /* 0x000000d80700020c */ /* 0x000fe20003f46270 */
[--C-:B------:R-:W-:Y:S02]  /*41e0*/  FFMA.FTZ R0, R0, UR27, -R3.reuse ;  /* 0x0000001b00007c23 */ /* 0x100fe40008010803 */
[-C--:B---3--:R-:W-:Y:S06]  /*41f0*/  FFMA.FTZ R5, R5, -R213.reuse, R66 ;  /* 0x800000d505057223 */ /* 0x088fec0000010042 */
[----:B------:R2:W-:Y:S01]  /*4200*/  MUFU.EX2 R106, R0 ;  /* 0x00000000006a7308 */ /* 0x0005e20000000800 */
[----:B------:R-:W-:Y:S05]  /*4210*/  @P0 FSEL R5, R5, -INF , !P2 ;  /* 0xff80000005050808 */ /* 0x000fea0005000000 */
[----:B------:R-:W-:Y:S01]  /*4220*/  FFMA.FTZ R3, R5, UR27, -R3 ;  /* 0x0000001b05037c23 */ /* 0x000fe20008010803 */
[----:B------:R-:W-:Y:S03]  /*4230*/  F2FP.BF16.F32.PACK_AB R5, R108, R110 ;  /* 0x0000006e6c05723e */ /* 0x000fe600000010ff */
[----:B------:R-:W-:Y:S01]  /*4240*/  MUFU.EX2 R188, R6 ;  /* 0x0000000600bc7308 */ /* 0x000fe20000000800 */
[-C--:B-1----:R-:W-:Y:S05]  /*4250*/  FFMA.FTZ R4, R11, -R213.reuse, R113 ;  /* 0x800000d50b047223 */ /* 0x082fea0000010071 */
[----:B------:R-:W-:Y:S04]  /*4260*/  @P0 FSEL R4, R4, -INF , !P1 ;  /* 0xff80000004040808 */ /* 0x000fe80004800000 */
[----:B------:R1:W3:Y:S01]  /*4270*/  MUFU.EX2 R102, R3 ;  /* 0x0000000300667308 */ /* 0x0002e20000000800 */
[----:B--2---:R-:W-:Y:S01]  /*4280*/  FFMA.FTZ R0, R8, -R213, R112 ;  /* 0x800000d508007223 */ /* 0x004fe20000010070 */
[--C-:B------:R-:W-:Y:S04]  /*4290*/  FFMA.FTZ R4, R4, UR27, -R2.reuse ;  /* 0x0000001b04047c23 */ /* 0x100fe80008010802 */
[----:B------:R-:W-:Y:S04]  /*42a0*/  @P0 FSEL R0, R0, -INF , !P2 ;  /* 0xff80000000000808 */ /* 0x000fe80005000000 */
[----:B------:R2:W-:Y:S01]  /*42b0*/  MUFU.EX2 R187, R4 ;  /* 0x0000000400bb7308 */ /* 0x0005e20000000800 */
[----:B------:R-:W-:Y:S01]  /*42c0*/  FFMA.FTZ R2, R0, UR27, -R2 ;  /* 0x0000001b00027c23 */ /* 0x000fe20008010802 */
[----:B------:R-:W-:Y:S08]  /*42d0*/  F2FP.BF16.F32.PACK_AB R0, R190, R191 ;  /* 0x000000bfbe00723e */ /* 0x000ff000000010ff */
[----:B------:R4:W3:Y:S01]  /*42e0*/  MUFU.EX2 R186, R2 ;  /* 0x0000000200ba7308 */ /* 0x0008e20000000800 */
[----:B-1----:R-:W-:Y:S05]  /*42f0*/  F2FP.BF16.F32.PACK_AB R3, R192, R193 ;  /* 0x000000c1c003723e */ /* 0x002fea00000010ff */
[----:B------:R3:W-:Y:S01]  /*4300*/  STS [R232+0x12400], R3 ;  /* 0x01240003e8007388 */ /* 0x0007e20000000800 */
[----:B--2---:R-:W-:Y:S05]  /*4310*/  F2FP.BF16.F32.PACK_AB R4, R114, R115 ;  /* 0x000000737204723e */ /* 0x004fea00000010ff */
[----:B------:R1:W-:Y:S01]  /*4320*/  STS [R232+0x12000], R4 ;  /* 0x01200004e8007388 */ /* 0x0003e20000000800 */
[----:B----4-:R-:W-:Y:S03]  /*4330*/  F2FP.BF16.F32.PACK_AB R2, R109, R111 ;  /* 0x0000006f6d02723e */ /* 0x010fe600000010ff */
[----:B------:R2:W-:Y:S04]  /*4340*/  STS [R234+0x12400], R0 ;  /* 0x01240000ea007388 */ /* 0x0005e80000000800 */
[----:B------:R4:W-:Y:S04]  /*4350*/  STS [R234+0x12000], R2 ;  /* 0x01200002ea007388 */ /* 0x0009e80000000800 */
[----:B------:R-:W-:Y:S01]  /*4360*/  STS [R231+0x12000], R5 ;  /* 0x01200005e7007388 */ /* 0x000fe20000000800 */
[----:B---3--:R-:W-:Y:S02]  /*4370*/  F2FP.BF16.F32.PACK_AB R3, R102, R106 ;  /* 0x0000006a6603723e */ /* 0x008fe400000010ff */
[----:B-1----:R-:W-:Y:S02]  /*4380*/  F2FP.BF16.F32.PACK_AB R4, R188, R189 ;  /* 0x000000bdbc04723e */ /* 0x002fe400000010ff */
[----:B--2---:R-:W-:Y:S03]  /*4390*/  LEA R0, R209, UR5, 0x1 ;  /* 0x00000005d1007c11 */ /* 0x004fe6000f8e08ff */
[----:B------:R-:W-:Y:S01]  /*43a0*/  STS [R231+0x12400], R4 ;  /* 0x01240004e7007388 */ /* 0x000fe20000000800 */
[----:B----4-:R-:W-:Y:S03]  /*43b0*/  F2FP.BF16.F32.PACK_AB R2, R186, R187 ;  /* 0x000000bbba02723e */ /* 0x010fe600000010ff */
[----:B------:R-:W-:Y:S01]  /*43c0*/  STS [R233+0x12000], R3 ;  /* 0x01200003e9007388 */ /* 0x000fe20000000800 */
[CC--:B------:R-:W-:Y:S03]  /*43d0*/  IADD3 R60, R201.reuse, R0.reuse, RZ ;  /* 0x00000000c93c7210 */ /* 0x0c0fe60007ffe0ff */
[----:B------:R1:W-:Y:S04]  /*43e0*/  STS [R233+0x12400], R2 ;  /* 0x01240002e9007388 */ /* 0x0003e80000000800 */
[----:B------:R-:W2:Y:S08]  /*43f0*/  LDSM.16.M88.4 R16, [R0+0x8000] ;  /* 0x008000000010783b */ /* 0x000eb00000000200 */
[----:B------:R-:W-:Y:S08]  /*4400*/  LDSM.16.M88.4 R56, [R60+0x8000] ;  /* 0x008000003c38783b */ /* 0x000ff00000000200 */
[----:B------:R-:W-:Y:S01]  /*4410*/  LDSM.16.M88.4 R60, [R60+0xa000] ;  /* 0x00a000003c3c783b */ /* 0x000fe20000000200 */
        /* <DEDUP_REMOVED lines=16> */
[----:B------:R2:W3:Y:S05]  /*4520*/  LDSM.16.M88.4 R56, [R0+0xa000] ;  /* 0x00a000000038783b */ /* 0x0004ea0000000200 */
[C---:B-1----:R-:W-:Y:S06]  /*4530*/  HMMA.16816.F32.BF16 R4, R52.reuse, R140, R4 ;  /* 0x0000008c3404723c */ /* 0x042fec0000041804 */
[C---:B------:R-:W-:Y:S05]  /*4540*/  HMMA.16816.F32.BF16 R8, R52.reuse, R142, R8 ;  /* 0x0000008e3408723c */ /* 0x040fea0000041808 */
[----:B--2---:R-:W-:Y:S01]  /*4550*/  FFMA.FTZ R0, -R105, R105, 1 ;  /* 0x3f80000069007423 */ /* 0x004fe20000010169 */
[C---:B------:R-:W-:Y:S06]  /*4560*/  HMMA.16816.F32.BF16 R12, R52.reuse, R144, R12 ;  /* 0x00000090340c723c */ /* 0x040fec000004180c */
[----:B------:R-:W-:Y:S01]  /*4570*/  HMMA.16816.F32.BF16 R16, R52, R146, R16 ;  /* 0x000000923410723c */ /* 0x000fe20000041810 */
[----:B------:R1:W2:Y:S05]  /*4580*/  LDSM.16.M88.4 R52, [R2+0xa000] ;  /* 0x00a000000234783b */ /* 0x0002aa0000000200 */
[C---:B---3--:R-:W-:Y:S06]  /*4590*/  HMMA.16816.F32.BF16 R4, R56.reuse, R148, R4 ;  /* 0x000000943804723c */ /* 0x048fec0000041804 */
[C---:B------:R-:W-:Y:S06]  /*45a0*/  HMMA.16816.F32.BF16 R8, R56.reuse, R150, R8 ;  /* 0x000000963808723c */ /* 0x040fec0000041808 */
[C---:B------:R-:W-:Y:S06]  /*45b0*/  HMMA.16816.F32.BF16 R12, R56.reuse, R152, R12 ;  /* 0x00000098380c723c */ /* 0x040fec000004180c */
[----:B------:R-:W-:Y:S01]  /*45c0*/  HMMA.16816.F32.BF16 R16, R56, R154, R16 ;  /* 0x0000009a3810723c */ /* 0x000fe20000041810 */
[----:B------:R-:W3:Y:S04]  /*45d0*/  LDSM.16.M88.4 R56, [R3+0xa000] ;  /* 0x00a000000338783b */ /* 0x000ee80000000200 */
[----:B-1----:R-:W-:Y:S06]  /*45e0*/  FFMA.FTZ R2, -R107, R107, 1 ;  /* 0x3f8000006b027423 */ /* 0x002fec000001016b */
[----:B------:R-:W-:Y:S01]  /*45f0*/  FMUL.FTZ R2, R2, UR28 ;  /* 0x0000001c02027c20 */ /* 0x000fe20008410000 */
        /* <DEDUP_REMOVED lines=13> */
[----:B------:R-:W-:Y:S01]  /*46d0*/  FADD.FTZ R4, -R65, R5 ;  /* 0x0000000541047221 */ /* 0x000fe20000010100 */
[----:B------:R-:W-:Y:S03]  /*46e0*/  FADD.FTZ R6, -R64, R6 ;  /* 0x0000000640067221 */ /* 0x000fe60000010100 */
[----:B------:R-:W-:Y:S01]  /*46f0*/  FMUL.FTZ R3, R115, R3 ;  /* 0x0000000373037220 */ /* 0x000fe20000410000 */
[C---:B------:R-:W-:Y:S01]  /*4700*/  FADD.FTZ R5, -R65.reuse, R8 ;  /* 0x0000000841057221 */ /* 0x040fe20000010100 */
[----:B------:R-:W-:Y:S01]  /*4710*/  FADD.FTZ R8, -R65, R9 ;  /* 0x0000000941087221 */ /* 0x000fe20000010100 */
[----:B------:R-:W-:Y:S01]  /*4720*/  FMUL.FTZ R4, R114, R4 ;  /* 0x0000000472047220 */ /* 0x000fe20000410000 */
[----:B------:R-:W-:Y:S01]  /*4730*/  FMUL.FTZ R9, R0, UR28 ;  /* 0x0000001c00097c20 */ /* 0x000fe20008410000 */
[----:B------:R-:W-:Y:S01]  /*4740*/  FMUL.FTZ R2, R2, R3 ;  /* 0x0000000302027220 */ /* 0x000fe20000410000 */
[----:B------:R-:W-:Y:S01]  /*4750*/  FFMA.FTZ R0, -R104, R104, 1 ;  /* 0x3f80000068007423 */ /* 0x000fe20000010168 */
[----:B------:R-:W-:Y:S01]  /*4760*/  FFMA.FTZ R3, -R103, R103, 1 ;  /* 0x3f80000067037423 */ /* 0x000fe20000010167 */
[----:B------:R-:W-:Y:S01]  /*4770*/  FMUL.FTZ R9, R9, R4 ;  /* 0x0000000409097220 */ /* 0x000fe20000410000 */
[C---:B------:R-:W-:Y:S01]  /*4780*/  FADD.FTZ R12, -R65.reuse, R12 ;  /* 0x0000000c410c7221 */ /* 0x040fe20000010100 */
[----:B------:R-:W-:Y:S01]  /*4790*/  FADD.FTZ R13, -R65, R13 ;  /* 0x0000000d410d7221 */ /* 0x000fe20000010100 */
[----:B------:R-:W-:Y:S01]  /*47a0*/  FMUL.FTZ R5, R111, R5 ;  /* 0x000000056f057220 */ /* 0x000fe20000410000 */
[----:B------:R-:W-:Y:S01]  /*47b0*/  FMUL.FTZ R0, R0, UR28 ;  /* 0x0000001c00007c20 */ /* 0x000fe20008410000 */
[----:B------:R-:W-:Y:S01]  /*47c0*/  F2FP.BF16.F32.PACK_AB R9, R9, R2 ;  /* 0x000000020909723e */ /* 0x000fe200000010ff */
[C---:B------:R-:W-:Y:S01]  /*47d0*/  FADD.FTZ R4, -R65.reuse, R16 ;  /* 0x0000001041047221 */ /* 0x040fe20000010100 */
[----:B------:R-:W-:Y:S01]  /*47e0*/  FADD.FTZ R65, -R65, R17 ;  /* 0x0000001141417221 */ /* 0x000fe20000010100 */
[----:B------:R-:W-:Y:S01]  /*47f0*/  FMUL.FTZ R16, R3, UR28 ;  /* 0x0000001c03107c20 */ /* 0x000fe20008410000 */
[----:B------:R-:W-:Y:S01]  /*4800*/  FMUL.FTZ R17, R110, R12 ;  /* 0x0000000c6e117220 */ /* 0x000fe20000410000 */
[----:B------:R-:W-:Y:S01]  /*4810*/  FMUL.FTZ R52, R108, R13 ;  /* 0x0000000d6c347220 */ /* 0x000fe20000410000 */
[----:B------:R-:W-:Y:S01]  /*4820*/  FMUL.FTZ R8, R109, R8 ;  /* 0x000000086d087220 */ /* 0x000fe20000410000 */
[----:B------:R-:W-:Y:S01]  /*4830*/  FFMA.FTZ R2, -R101, R101, 1 ;  /* 0x3f80000065027423 */ /* 0x000fe20000010165 */
[----:B------:R-:W-:Y:S01]  /*4840*/  FFMA.FTZ R12, -R100, R100, 1 ;  /* 0x3f800000640c7423 */ /* 0x000fe20000010164 */
[----:B------:R-:W-:Y:S01]  /*4850*/  FFMA.FTZ R3, -R67, R67, 1 ;  /* 0x3f80000043037423 */ /* 0x000fe20000010143 */
[----:B------:R-:W-:Y:S01]  /*4860*/  FFMA.FTZ R13, -R66, R66, 1 ;  /* 0x3f800000420d7423 */ /* 0x000fe20000010142 */
        /* <DEDUP_REMOVED lines=12> */
[----:B------:R-:W-:Y:S01]  /*4930*/  F2FP.BF16.F32.PACK_AB R16, R16, R0 ;  /* 0x000000001010723e */ /* 0x000fe200000010ff */
[----:B------:R-:W-:Y:S01]  /*4940*/  FADD.FTZ R7, -R64, R7 ;  /* 0x0000000740077221 */ /* 0x000fe20000010100 */
[----:B------:R-:W-:Y:S01]  /*4950*/  FFMA.FTZ R0, -R185, R185, 1 ;  /* 0x3f800000b9007423 */ /* 0x000fe200000101b9 */
[----:B------:R-:W-:Y:S01]  /*4960*/  FFMA.FTZ R8, -R184, R184, 1 ;  /* 0x3f800000b8087423 */ /* 0x000fe200000101b8 */
[----:B------:R-:W-:Y:S01]  /*4970*/  F2FP.BF16.F32.PACK_AB R12, R12, R2 ;  /* 0x000000020c0c723e */ /* 0x000fe200000010ff */
[----:B------:R-:W-:Y:S01]  /*4980*/  FMUL.FTZ R2, R193, R6 ;  /* 0x00000006c1027220 */ /* 0x000fe20000410000 */
[----:B------:R-:W-:Y:S01]  /*4990*/  F2FP.BF16.F32.PACK_AB R13, R13, R3 ;  /* 0x000000030d0d723e */ /* 0x000fe200000010ff */
[----:B------:R-:W-:Y:S01]  /*49a0*/  FMUL.FTZ R3, R192, R7 ;  /* 0x00000007c0037220 */ /* 0x000fe20000410000 */
[----:B------:R-:W-:Y:S01]  /*49b0*/  FMUL.FTZ R0, R0, UR28 ;  /* 0x0000001c00007c20 */ /* 0x000fe20008410000 */
[----:B------:R-:W-:Y:S01]  /*49c0*/  FMUL.FTZ R8, R8, UR28 ;  /* 0x0000001c08087c20 */ /* 0x000fe20008410000 */
[C---:B------:R-:W-:Y:S01]  /*49d0*/  FADD.FTZ R4, -R64.reuse, R10 ;  /* 0x0000000a40047221 */ /* 0x040fe20000010100 */
[----:B------:R-:W-:Y:S01]  /*49e0*/  FADD.FTZ R5, -R64, R11 ;  /* 0x0000000b40057221 */ /* 0x000fe20000010100 */
[----:B------:R-:W-:Y:S01]  /*49f0*/  FMUL.FTZ R0, R0, R2 ;  /* 0x0000000200007220 */ /* 0x000fe20000410000 */
[----:B------:R-:W-:Y:S01]  /*4a00*/  FMUL.FTZ R8, R8, R3 ;  /* 0x0000000308087220 */ /* 0x000fe20000410000 */
[C---:B------:R-:W-:Y:S01]  /*4a10*/  FADD.FTZ R3, -R64.reuse, R14 ;  /* 0x0000000e40037221 */ /* 0x040fe20000010100 */
[----:B------:R-:W-:Y:S01]  /*4a20*/  FADD.FTZ R6, -R64, R15 ;  /* 0x0000000f40067221 */ /* 0x000fe20000010100 */
[----:B------:R-:W-:Y:S01]  /*4a30*/  FFMA.FTZ R2, -R183, R183, 1 ;  /* 0x3f800000b7027423 */ /* 0x000fe200000101b7 */
[----:B------:R-:W-:Y:S01]  /*4a40*/  FFMA.FTZ R17, -R182, R182, 1 ;  /* 0x3f800000b6117423 */ /* 0x000fe200000101b6 */
[C---:B------:R-:W-:Y:S01]  /*4a50*/  FADD.FTZ R7, -R64.reuse, R18 ;  /* 0x0000001240077221 */ /* 0x040fe20000010100 */
[----:B------:R-:W-:Y:S01]  /*4a60*/  FADD.FTZ R19, -R64, R19 ;  /* 0x0000001340137221 */ /* 0x000fe20000010100 */
[----:B------:R-:W-:Y:S01]  /*4a70*/  FFMA.FTZ R11, -R181, R181, 1 ;  /* 0x3f800000b50b7423 */ /* 0x000fe200000101b5 */
[----:B------:R-:W-:Y:S01]  /*4a80*/  FFMA.FTZ R10, -R180, R180, 1 ;  /* 0x3f800000b40a7423 */ /* 0x000fe200000101b4 */
[----:B------:R-:W-:Y:S01]  /*4a90*/  FFMA.FTZ R15, -R113, R113, 1 ;  /* 0x3f800000710f7423 */ /* 0x000fe20000010171 */
[----:B------:R-:W-:Y:S01]  /*4aa0*/  FFMA.FTZ R14, -R112, R112, 1 ;  /* 0x3f800000700e7423 */ /* 0x000fe20000010170 */
[----:B------:R-:W-:Y:S01]  /*4ab0*/  FMUL.FTZ R18, R2, UR28 ;  /* 0x0000001c02127c20 */ /* 0x000fe20008410000 */
[----:B------:R-:W-:Y:S01]  /*4ac0*/  F2FP.BF16.F32.PACK_AB R8, R8, R0 ;  /* 0x000000000808723e */ /* 0x000fe200000010ff */
[----:B------:R-:W-:Y:S01]  /*4ad0*/  FMUL.FTZ R4, R191, R4 ;  /* 0x00000004bf047220 */ /* 0x000fe20000410000 */
[----:B------:R-:W-:Y:S01]  /*4ae0*/  FMUL.FTZ R5, R190, R5 ;  /* 0x00000005be057220 */ /* 0x000fe20000410000 */
[----:B------:R-:W-:Y:S01]  /*4af0*/  FMUL.FTZ R17, R17, UR28 ;  /* 0x0000001c11117c20 */ /* 0x000fe20008410000 */
        /* <DEDUP_REMOVED lines=71> */
.L_x_1019:
[----:B---3--:R-:W-:Y:S01]  /*4f70*/  F2FP.BF16.F32.PACK_AB R2, R17, R18 ;  /* 0x000000121102723e */ /* 0x008fe200000010ff */
        /* <DEDUP_REMOVED lines=103> */
.L_x_1020:
        /* <DEDUP_REMOVED lines=12> */
[----:B------:R-:W-:Y:S04]  /*56b0*/  LDSM.16.MT88.4 R184, [R0+0xd000] ;  /* 0x00d0000000b8783b */ /* 0x000fe80000004200 */
[----:B------:R-:W-:Y:S04]  /*56c0*/  LDSM.16.M88.4 R188, [R207+0x1000] ;  /* 0x00100000cfbc783b */ /* 0x000fe80000000200 */
[----:B------:R-:W-:Y:S01]  /*56d0*/  LDSM.16.MT88.4 R192, [R0+0xf000] ;  /* 0x00f0000000c0783b */ /* 0x000fe20000004200 */
[-C--:B-1----:R-:W-:Y:S03]  /*56e0*/  HMMA.16816.F32.BF16 R4, R64, R16.reuse, RZ ;  /* 0x000000104004723c */ /* 0x082fe600000418ff */
[----:B------:R-:W5:Y:S04]  /*56f0*/  @P6 LDG.E R219, desc[UR38][R2.64+-0x100] ;  /* 0xffff002602db6981 */ /* 0x000f68000c1e1900 */
[----:B------:R1:W5:Y:S01]  /*5700*/  @P6 LDG.E R226, desc[UR38][R2.64+-0xe0] ;  /* 0xffff202602e26981 */ /* 0x000362000c1e1900 */
[C---:B--2---:R-:W-:Y:S06]  /*5710*/  HMMA.16816.F32.BF16 R8, R60.reuse, R16, RZ ;  /* 0x000000103c08723c */ /* 0x044fec00000418ff */
[-C--:B------:R-:W-:Y:S06]  /*5720*/  HMMA.16816.F32.BF16 R12, R60, R18.reuse, RZ ;  /* 0x000000123c0c723c */ /* 0x080fec00000418ff */
[C---:B------:R-:W-:Y:S06]  /*5730*/  HMMA.16816.F32.BF16 R16, R64.reuse, R18, RZ ;  /* 0x000000124010723c */ /* 0x040fec00000418ff */
[-C--:B---3--:R-:W-:Y:S06]  /*5740*/  HMMA.16816.F32.BF16 R52, R64, R100.reuse, RZ ;  /* 0x000000644034723c */ /* 0x088fec00000418ff */
[C---:B------:R-:W-:Y:S02]  /*5750*/  HMMA.16816.F32.BF16 R56, R60.reuse, R100, RZ ;  /* 0x000000643c38723c */ /* 0x040fe400000418ff */
[----:B-1----:R-:W-:Y:S04]  /*5760*/  IMAD.MOV.U32 R2, RZ, RZ, R214 ;  /* 0x000000ffff027224 */ /* 0x002fe800078e00d6 */
[-C--:B------:R-:W-:Y:S06]  /*5770*/  HMMA.16816.F32.BF16 R60, R60, R102.reuse, RZ ;  /* 0x000000663c3c723c */ /* 0x080fec00000418ff */
[----:B------:R-:W-:Y:S01]  /*5780*/  HMMA.16816.F32.BF16 R64, R64, R102, RZ ;  /* 0x000000664040723c */ /* 0x000fe200000418ff */
[----:B------:R-:W1:Y:S05]  /*5790*/  LDSM.16.M88.4 R100, [R207] ;  /* 0x00000000cf64783b */ /* 0x000e6a0000000200 */
[-C--:B----4-:R-:W-:Y:S06]  /*57a0*/  HMMA.16816.F32.BF16 R4, R104, R108.reuse, R4 ;  /* 0x0000006c6804723c */ /* 0x090fec0000041804 */
[C---:B------:R-:W-:Y:S06]  /*57b0*/  HMMA.16816.F32.BF16 R8, R112.reuse, R108, R8 ;  /* 0x0000006c7008723c */ /* 0x040fec0000041808 */
[-C--:B------:R-:W-:Y:S06]  /*57c0*/  HMMA.16816.F32.BF16 R12, R112, R110.reuse, R12 ;  /* 0x0000006e700c723c */ /* 0x080fec000004180c */
[C---:B------:R-:W-:Y:S01]  /*57d0*/  HMMA.16816.F32.BF16 R16, R104.reuse, R110, R16 ;  /* 0x0000006e6810723c */ /* 0x040fe20000041810 */
[----:B------:R-:W-:Y:S05]  /*57e0*/  LDSM.16.MT88.4 R108, [R0+0xd800] ;  /* 0x00d80000006c783b */ /* 0x000fea0000004200 */
[-C--:B------:R-:W-:Y:S06]  /*57f0*/  HMMA.16816.F32.BF16 R52, R104, R180.reuse, R52 ;  /* 0x000000b46834723c */ /* 0x080fec0000041834 */
[C---:B------:R-:W-:Y:S06]  /*5800*/  HMMA.16816.F32.BF16 R56, R112.reuse, R180, R56 ;  /* 0x000000b47038723c */ /* 0x040fec0000041838 */
[-C--:B------:R-:W-:Y:S01]  /*5810*/  HMMA.16816.F32.BF16 R60, R112, R182.reuse, R60 ;  /* 0x000000b6703c723c */ /* 0x080fe2000004183c */
[----:B------:R-:W-:Y:S05]  /*5820*/  LDSM.16.M88.4 R112, [R208+0x1000] ;  /* 0x00100000d070783b */ /* 0x000fea0000000200 */
[----:B------:R-:W-:Y:S01]  /*5830*/  HMMA.16816.F32.BF16 R64, R104, R182, R64 ;  /* 0x000000b66840723c */ /* 0x000fe20000041840 */
[----:B------:R-:W2:Y:S04]  /*5840*/  LDSM.16.M88.4 R104, [R208] ;  /* 0x00000000d068783b */ /* 0x000ea80000000200 */
[----:B------:R3:W4:Y:S01]  /*5850*/  LDSM.16.MT88.4 R180, [R0+0xf800] ;  /* 0x00f8000000b4783b */ /* 0x0007220000004200 */
[-C--:B-1----:R-:W-:Y:S06]  /*5860*/  HMMA.16816.F32.BF16 R4, R100, R184.reuse, R4 ;  /* 0x000000b86404723c */ /* 0x082fec0000041804 */
[C---:B------:R-:W-:Y:S06]  /*5870*/  HMMA.16816.F32.BF16 R8, R188.reuse, R184, R8 ;  /* 0x000000b8bc08723c */ /* 0x040fec0000041808 */
[-C--:B------:R-:W-:Y:S06]  /*5880*/  HMMA.16816.F32.BF16 R12, R188, R186.reuse, R12 ;  /* 0x000000babc0c723c */ /* 0x080fec000004180c */
[C---:B------:R-:W-:Y:S01]  /*5890*/  HMMA.16816.F32.BF16 R16, R100.reuse, R186, R16 ;  /* 0x000000ba6410723c */ /* 0x040fe20000041810 */
[----:B---3--:R-:W-:Y:S05]  /*58a0*/  IMAD.U32 R0, RZ, RZ, UR29 ;  /* 0x0000001dff007e24 */ /* 0x008fea000f8e00ff */
[-C--:B------:R-:W-:Y:S05]  /*58b0*/  HMMA.16816.F32.BF16 R52, R100, R192.reuse, R52 ;  /* 0x000000c06434723c */ /* 0x080fea0000041834 */
[----:B------:R-:W-:Y:S01]  /*58c0*/  LEA.HI.X.SX32 R215, R0, R215, 0x2, P1 ;  /* 0x000000d700d77211 */ /* 0x000fe200008f16ff */
[C---:B------:R-:W-:Y:S01]  /*58d0*/  HMMA.16816.F32.BF16 R56, R188.reuse, R192, R56 ;  /* 0x000000c0bc38723c */ /* 0x040fe20000041838 */
[----:B------:R-:W-:Y:S04]  /*58e0*/  IMAD.U32 R0, RZ, RZ, UR36 ;  /* 0x00000024ff007e24 */ /* 0x000fe8000f8e00ff */
[----:B------:R-:W-:Y:S01]  /*58f0*/  IMAD.MOV.U32 R3, RZ, RZ, R215 ;  /* 0x000000ffff037224 */ /* 0x000fe200078e00d7 */
        /* <DEDUP_REMOVED lines=8> */
[-C--:B------:R-:W-:Y:S01]  /*5980*/  HMMA.16816.F32.BF16 R12, R112, R110.reuse, R12 ;  /* 0x0000006e700c723c */ /* 0x080fe2000004180c */
[----:B------:R-:W-:Y:S04]  /*5990*/  IMAD.U32 R108, RZ, RZ, UR35 ;  /* 0x00000023ff6c7e24 */ /* 0x000fe8000f8e00ff */
[----:B------:R-:W-:Y:S01]  /*59a0*/  IMAD.U32 R109, RZ, RZ, UR35 ;  /* 0x00000023ff6d7e24 */ /* 0x000fe2000f8e00ff */
[C---:B------:R-:W-:Y:S05]  /*59b0*/  HMMA.16816.F32.BF16 R16, R104.reuse, R110, R16 ;  /* 0x0000006e6810723c */ /* 0x040fea0000041810 */
[-C--:B------:R-:W-:Y:S01]  /*59c0*/  LEA R108, P2, R108, R2.reuse, 0x2 ;  /* 0x000000026c6c7211 */ /* 0x080fe200078410ff */
[-C--:B----4-:R-:W-:Y:S01]  /*59d0*/  HMMA.16816.F32.BF16 R52, R104, R180.reuse, R52 ;  /* 0x000000b46834723c */ /* 0x090fe20000041834 */
[----:B------:R1:W-:Y:S04]  /*59e0*/  REDG.E.ADD.F32.FTZ.RN.STRONG.GPU desc[UR38][R2.64], R4 ;  /* 0x00000004020079a6 */ /* 0x0003e8000c10f3a6 */
[-C--:B------:R-:W-:Y:S01]  /*59f0*/  LEA.HI.X.SX32 R101, R0, R3.reuse, 0x2, P3 ;  /* 0x0000000300657211 */ /* 0x080fe200018f16ff */
[C---:B------:R-:W-:Y:S01]  /*5a00*/  HMMA.16816.F32.BF16 R56, R112.reuse, R180, R56 ;  /* 0x000000b47038723c */ /* 0x040fe20000041838 */
[----:B------:R-:W-:Y:S03]  /*5a10*/  IMAD.U32 R0, RZ, RZ, UR33 ;  /* 0x00000021ff007e24 */ /* 0x000fe6000f8e00ff */
[----:B------:R2:W-:Y:S01]  /*5a20*/  REDG.E.ADD.F32.FTZ.RN.STRONG.GPU desc[UR38][R100.64], R5 ;  /* 0x00000005640079a6 */ /* 0x0005e2000c10f3a6 */
[-C--:B------:R-:W-:Y:S01]  /*5a30*/  LEA R102, P1, R102, R2.reuse, 0x2 ;  /* 0x0000000266667211 */ /* 0x080fe200078210ff */
[-C--:B------:R-:W-:Y:S05]  /*5a40*/  HMMA.16816.F32.BF16 R60, R112, R182.reuse, R60 ;  /* 0x000000b6703c723c */ /* 0x080fea000004183c */
[-C--:B------:R-:W-:Y:S01]  /*5a50*/  LEA.HI.X.SX32 R109, R109, R3.reuse, 0x2, P2 ;  /* 0x000000036d6d7211 */ /* 0x080fe200010f16ff */
[----:B------:R-:W-:Y:S04]  /*5a60*/  HMMA.16816.F32.BF16 R64, R104, R182, R64 ;  /* 0x000000b66840723c */ /* 0x000fe80000041840 */
[----:B------:R3:W-:Y:S01]  /*5a70*/  REDG.E.ADD.F32.FTZ.RN.STRONG.GPU desc[UR38][R108.64], R6 ;  /* 0x000000066c0079a6 */ /* 0x0007e2000c10f3a6 */
[-C--:B------:R-:W-:Y:S05]  /*5a80*/  LEA.HI.X.SX32 R103, R103, R3.reuse, 0x2, P1 ;  /* 0x0000000367677211 */ /* 0x080fea00008f16ff */
[----:B------:R4:W-:Y:S01]  /*5a90*/  REDG.E.ADD.F32.FTZ.RN.STRONG.GPU desc[UR38][R102.64], R7 ;  /* 0x00000007660079a6 */ /* 0x0009e2000c10f3a6 */
[----:B-1----:R-:W-:Y:S02]  /*5aa0*/  IMAD.U32 R4, RZ, RZ, UR30 ;  /* 0x0000001eff047e24 */ /* 0x002fe4000f8e00ff */
[----:B--2---:R-:W-:Y:S05]  /*5ab0*/  IMAD.U32 R5, RZ, RZ, UR33 ;  /* 0x00000021ff057e24 */ /* 0x004fea000f8e00ff */
[-C--:B------:R-:W-:Y:S01]  /*5ac0*/  LEA R104, P1, R5, R2.reuse, 0x2 ;  /* 0x0000000205687211 */ /* 0x080fe200078210ff */
[----:B------:R-:W-:Y:S03]  /*5ad0*/  IMAD.U32 R5, RZ, RZ, UR31 ;  /* 0x0000001fff057e24 */ /* 0x000fe6000f8e00ff */
[-C--:B------:R-:W-:Y:S01]  /*5ae0*/  LEA.HI.X.SX32 R105, R0, R3.reuse, 0x2, P1 ;  /* 0x0000000300697211 */ /* 0x080fe200008f16ff */
[----:B------:R-:W-:Y:S01]  /*5af0*/  IMAD.U32 R0, RZ, RZ, UR30 ;  /* 0x0000001eff007e24 */ /* 0x000fe2000f8e00ff */
[-C--:B------:R-:W-:Y:S01]  /*5b00*/  LEA R4, P1, R4, R2.reuse, 0x2 ;  /* 0x0000000204047211 */ /* 0x080fe200078210ff */
[----:B---3--:R-:W-:Y:S02]  /*5b10*/  IMAD.U32 R6, RZ, RZ, UR31 ;  /* 0x0000001fff067e24 */ /* 0x008fe4000f8e00ff */
[----:B------:R1:W-:Y:S03]  /*5b20*/  REDG.E.ADD.F32.FTZ.RN.STRONG.GPU desc[UR38][R104.64], R8 ;  /* 0x00000008680079a6 */ /* 0x0003e6000c10f3a6 */
[-C--:B------:R-:W-:Y:S01]  /*5b30*/  LEA R6, P2, R6, R2.reuse, 0x2 ;  /* 0x0000000206067211 */ /* 0x080fe200078410ff */
[----:B----4-:R-:W-:Y:S02]  /*5b40*/  IMAD.U32 R102, RZ, RZ, UR32 ;  /* 0x00000020ff667e24 */ /* 0x010fe4000f8e00ff */
[----:B------:R-:W-:Y:S03]  /*5b50*/  IMAD.U32 R7, RZ, RZ, UR32 ;  /* 0x00000020ff077e24 */ /* 0x000fe6000f8e00ff */
[-C--:B------:R-:W-:Y:S04]  /*5b60*/  LEA R102, P3, R102, R2.reuse, 0x2 ;  /* 0x0000000266667211 */ /* 0x080fe800078610ff */
[-C--:B------:R-:W-:Y:S02]  /*5b70*/  LEA.HI.X.SX32 R103, R7, R3.reuse, 0x2, P3 ;  /* 0x0000000307677211 */ /* 0x080fe400018f16ff */
[-C--:B------:R-:W-:Y:S02]  /*5b80*/  LEA.HI.X.SX32 R7, R5, R3.reuse, 0x2, P2 ;  /* 0x0000000305077211 */ /* 0x080fe400010f16ff */
[-C--:B------:R-:W-:Y:S01]  /*5b90*/  LEA.HI.X.SX32 R5, R0, R3.reuse, 0x2, P1 ;  /* 0x0000000300057211 */ /* 0x080fe200008f16ff */
[----:B------:R-:W-:Y:S01]  /*5ba0*/  REDG.E.ADD.F32.FTZ.RN.STRONG.GPU desc[UR38][R102.64], R9 ;  /* 0x00000009660079a6 */ /* 0x000fe2000c10f3a6 */
[----:B------:R-:W-:Y:S03]  /*5bb0*/  IMAD.U32 R0, RZ, RZ, UR21 ;  /* 0x00000015ff007e24 */ /* 0x000fe6000f8e00ff */
[----:B------:R2:W-:Y:S04]  /*5bc0*/  REDG.E.ADD.F32.FTZ.RN.STRONG.GPU desc[UR38][R6.64], R10 ;  /* 0x0000000a060079a6 */ /* 0x0005e8000c10f3a6 */
[----:B------:R3:W-:Y:S01]  /*5bd0*/  REDG.E.ADD.F32.FTZ.RN.STRONG.GPU desc[UR38][R4.64], R11 ;  /* 0x0000000b040079a6 */ /* 0x0007e2000c10f3a6 */
[----:B-1----:R-:W-:Y:S03]  /*5be0*/  IMAD.U32 R8, RZ, RZ, UR20 ;  /* 0x00000014ff087e24 */ /* 0x002fe6000f8e00ff */
[----:B------:R-:W-:Y:S02]  /*5bf0*/  REDG.E.ADD.F32.FTZ.RN.STRONG.GPU desc[UR38][R2.64+0x80], R16 ;  /* 0x00008010020079a6 */ /* 0x000fe4000c10f3a6 */
[-C--:B------:R-:W-:Y:S02]  /*5c00*/  LEA R8, P3, R8, R2.reuse, 0x2 ;  /* 0x0000000208087211 */ /* 0x080fe400078610ff */
[----:B------:R-:W-:Y:S01]  /*5c10*/  REDG.E.ADD.F32.FTZ.RN.STRONG.GPU desc[UR38][R100.64+0x80], R17 ;  /* 0x00008011640079a6 */ /* 0x000fe2000c10f3a6 */
        /* <DEDUP_REMOVED lines=230> */
[----:B-1----:R-:W1:Y:S01]  /*6a80*/  @P0 LDC.64 R14, c[0x0][0x458] ;  /* 0x00011600ff0e0b82 */ /* 0x002e620000000a00 */
[----:B------:R-:W-:Y:S02]  /*6a90*/  F2FP.BF16.F32.PACK_AB R40, R41, R40 ;  /* 0x000000282928723e */ /* 0x000fe400000010ff */
[----:B------:R-:W-:Y:S01]  /*6aa0*/  STS [R248+0x2400], R3 ;  /* 0x00240003f8007388 */ /* 0x000fe20000000800 */
[----:B------:R-:W-:-:S02]  /*6ab0*/  F2FP.BF16.F32.PACK_AB R42, R43, R42 ;  /* 0x0000002a2b2a723e */ /* 0x000fc400000010ff */
[----:B------:R-:W-:Y:S01]  /*6ac0*/  F2FP.BF16.F32.PACK_AB R44, R45, R44 ;  /* 0x0000002c2d2c723e */ /* 0x000fe200000010ff */
[----:B------:R-:W-:Y:S01]  /*6ad0*/  STS [R247+0x3000], R6 ;  /* 0x00300006f7007388 */ /* 0x000fe20000000800 */
[----:B------:R-:W-:Y:S02]  /*6ae0*/  F2FP.BF16.F32.PACK_AB R46, R47, R46 ;  /* 0x0000002e2f2e723e */ /* 0x000fe400000010ff */
[----:B------:R-:W-:Y:S01]  /*6af0*/  SHF.R.S32.HI R12, RZ, 0x1f, R252 ;  /* 0x0000001fff0c7819 */ /* 0x000fe200000114fc */
        /* <DEDUP_REMOVED lines=11> */
[----:B----4-:R-:W-:-:S03]  /*6bb0*/  @P0 IADD3 R0, R238, R249, RZ ;  /* 0x000000f9ee000210 */ /* 0x010fc60007ffe0ff */
[----:B------:R4:W-:Y:S04]  /*6bc0*/  STS [R248+0x5000], R28 ;  /* 0x0050001cf8007388 */ /* 0x0009e80000000800 */
        /* <DEDUP_REMOVED lines=16> */
[----:B------:R-:W-:-:S03]  /*6cd0*/  LEA R0, R245, UR5, 0x1 ;  /* 0x00000005f5007c11 */ /* 0x000fc6000f8e08ff */
        /* <DEDUP_REMOVED lines=14> */
.L_x_1022:
        /* <DEDUP_REMOVED lines=13> */
.L_x_1023:
[----:B------:R-:W-:Y:S01]  /*6e90*/  BAR.SYNC.DEFER_BLOCKING 0x0 ;  /* 0x0000000000007b1d */ /* 0x000fe20000010000 */
[----:B------:R-:W-:Y:S01]  /*6ea0*/  IMAD.SHL.U32 R12, R239, 0x40, RZ ;  /* 0x00000040ef0c7824 */ /* 0x000fe200078e00ff */
[--C-:B------:R-:W-:Y:S01]  /*6eb0*/  SHF.R.S32.HI R5, RZ, 0x1f, R224.reuse ;  /* 0x0000001fff057819 */ /* 0x100fe200000114e0 */
[----:B------:R-:W-:Y:S01]  /*6ec0*/  IMAD.MOV.U32 R4, RZ, RZ, R224 ;  /* 0x000000ffff047224 */ /* 0x000fe200078e00e0 */
[----:B------:R-:W-:Y:S02]  /*6ed0*/  SHF.R.S32.HI R26, RZ, 0x1f, R240 ;  /* 0x0000001fff1a7819 */ /* 0x000fe400000114f0 */
[----:B------:R-:W-:Y:S01]  /*6ee0*/  SHF.R.S32.HI R25, RZ, 0x1f, R12 ;  /* 0x0000001fff197819 */ /* 0x000fe2000001140c */
[-C--:B------:R-:W-:Y:S01]  /*6ef0*/  IMAD.WIDE.U32 R6, R12, R2.reuse, R4 ;  /* 0x000000020c067225 */ /* 0x080fe200078e0004 */
[----:B------:R-:W-:Y:S01]  /*6f00*/  ULDC.64 UR10, c[0x0][0x468] ;  /* 0x00011a00000a7ab9 */ /* 0x000fe20000000a00 */
[----:B------:R-:W-:Y:S01]  /*6f10*/  BSSY B0, `(.L_x_1024) ;  /* 0x0000024000007945 */ /* 0x000fe20003800000 */
[----:B------:R-:W-:Y:S01]  /*6f20*/  SHF.R.S32.HI R33, RZ, 0x1f, R237 ;  /* 0x0000001fff217819 */ /* 0x000fe200000114ed */
[----:B------:R-:W-:Y:S01]  /*6f30*/  IMAD R8, R25, R2, RZ ;  /* 0x0000000219087224 */ /* 0x000fe200078e02ff */
[----:B------:R-:W-:-:S02]  /*6f40*/  IADD3 R6, P0, R10, R6, RZ ;  /* 0x000000060a067210 */ /* 0x000fc40007f1e0ff */
[----:B------:R-:W-:Y:S01]  /*6f50*/  IADD3 R10, R237, 0x20, RZ ;  /* 0x00000020ed0a7810 */ /* 0x000fe20007ffe0ff */
[----:B------:R-:W-:Y:S02]  /*6f60*/  IMAD R9, R12, R3, R8 ;  /* 0x000000030c097224 */ /* 0x000fe400078e0208 */
[----:B------:R-:W-:-:S03]  /*6f70*/  IMAD R8, R239, -0x40, R216 ;  /* 0xffffffc0ef087824 */ /* 0x000fc600078e02d8 */
[----:B------:R-:W-:Y:S01]  /*6f80*/  IADD3.X R7, R11, R7, R9, P0, !PT ;  /* 0x000000070b077210 */ /* 0x000fe200007fe409 */
[----:B------:R-:W-:Y:S01]  /*6f90*/  IMAD R9, R26, UR10, RZ ;  /* 0x0000000a1a097c24 */ /* 0x000fe2000f8e02ff */
[-C--:B------:R-:W-:Y:S01]  /*6fa0*/  ISETP.GE.AND P3, PT, R237, R8.reuse, PT ;  /* 0x00000008ed00720c */ /* 0x080fe20003f66270 */
[----:B----4-:R1:W2:Y:S02]  /*6fb0*/  LDS.128 R28, [R0+0xd000] ;  /* 0x00d00000001c7984 */ /* 0x0102a40000000c00 */
[----:B------:R-:W-:Y:S01]  /*6fc0*/  IMAD R9, R240, UR11, R9 ;  /* 0x0000000bf0097c24 */ /* 0x000fe2000f8e0209 */
[----:B------:R-:W-:Y:S01]  /*6fd0*/  ISETP.GE.AND P2, PT, R10, R8, PT ;  /* 0x000000080a00720c */ /* 0x000fe20003f46270 */
        /* <DEDUP_REMOVED lines=23> */
.L_x_1025:
[----:B------:R-:W-:Y:S05]  /*7150*/  BSYNC B0 ;  /* 0x0000000000007941 */ /* 0x000fea0003800000 */
.L_x_1024:
        /* <DEDUP_REMOVED lines=16> */
[----:B------:R1:W-:Y:S04]  /*7260*/  @!P1 STG.E.128 desc[UR38][R2.64], R28 ;  /* 0x0000001c02009986 */ /* 0x0003e8000c101d26 */
[----:B------:R1:W-:Y:S02]  /*7270*/  @!P0 STG.E.128 desc[UR38][R2.64+0x80], R8 ;  /* 0x0000800802008986 */ /* 0x0003e4000c101d26 */
.L_x_1027:
[----:B------:R-:W-:Y:S05]  /*7280*/  BSYNC B0 ;  /* 0x0000000000007941 */ /* 0x000fea0003800000 */
.L_x_1026:
        /* <DEDUP_REMOVED lines=26> */
.L_x_1029:
[----:B------:R-:W-:Y:S05]  /*7430*/  BSYNC B0 ;  /* 0x0000000000007941 */ /* 0x000fea0003800000 */
.L_x_1028:
        /* <DEDUP_REMOVED lines=18> */
.L_x_1000:
        /* <DEDUP_REMOVED lines=29> */
.L_x_1031:
        /* <DEDUP_REMOVED lines=13> */
.L_x_1032:
[-C--:B------:R-:W-:Y:S01]  /*7800*/  IMAD R0, R17, R8.reuse, RZ ;  /* 0x0000000811007224 */ /* 0x080fe200078e02ff */
[----:B------:R-:W-:Y:S01]  /*7810*/  SHF.R.S32.HI R14, RZ, 0x1f, R240 ;  /* 0x0000001fff0e7819 */ /* 0x000fe200000114f0 */
[----:B------:R-:W-:Y:S01]  /*7820*/  IMAD.WIDE.U32 R2, R11, R8, R224 ;  /* 0x000000080b027225 */ /* 0x000fe200078e00e0 */
[----:B------:R-:W-:Y:S01]  /*7830*/  ULDC.64 UR10, c[0x0][0x468] ;  /* 0x00011a00000a7ab9 */ /* 0x000fe20000000a00 */
[----:B------:R-:W-:Y:S01]  /*7840*/  IADD3 R5, R237, 0x20, RZ ;  /* 0x00000020ed057810 */ /* 0x000fe20007ffe0ff */
[----:B------:R-:W-:Y:S01]  /*7850*/  BSSY B0, `(.L_x_1033) ;  /* 0x000001b000007945 */ /* 0x000fe20003800000 */
[----:B------:R-:W-:Y:S01]  /*7860*/  IMAD R4, R11, R9, R0 ;  /* 0x000000090b047224 */ /* 0x000fe200078e0200 */
[----:B------:R-:W-:Y:S01]  /*7870*/  IADD3 R2, P0, R6, R2, RZ ;  /* 0x0000000206027210 */ /* 0x000fe20007f1e0ff */
[----:B------:R-:W-:Y:S01]  /*7880*/  IMAD R0, R239, -0x40, R216 ;  /* 0xffffffc0ef007824 */ /* 0x000fe200078e02d8 */
[----:B------:R-:W-:Y:S02]  /*7890*/  SHF.R.S32.HI R18, RZ, 0x1f, R237 ;  /* 0x0000001fff127819 */ /* 0x000fe400000114ed */
[----:B------:R-:W-:Y:S01]  /*78a0*/  IADD3.X R3, R7, R3, R4, P0, !PT ;  /* 0x0000000307037210 */ /* 0x000fe200007fe404 */
[----:B------:R-:W-:Y:S01]  /*78b0*/  IMAD R4, R14, UR10, RZ ;  /* 0x0000000a0e047c24 */ /* 0x000fe2000f8e02ff */
[----:B------:R-:W-:-:S02]  /*78c0*/  ISETP.GE.AND P3, PT, R237, R0, PT ;  /* 0x00000000ed00720c */ /* 0x000fc40003f66270 */
        /* <DEDUP_REMOVED lines=19> */
.L_x_1034:
[----:B------:R-:W-:Y:S05]  /*7a00*/  BSYNC B0 ;  /* 0x0000000000007941 */ /* 0x000fea0003800000 */
.L_x_1033:
        /* <DEDUP_REMOVED lines=18> */
.L_x_1036:
[----:B------:R-:W-:Y:S05]  /*7b30*/  BSYNC B0 ;  /* 0x0000000000007941 */ /* 0x000fea0003800000 */
.L_x_1035:
        /* <DEDUP_REMOVED lines=26> */
.L_x_1038:
[----:B------:R-:W-:Y:S05]  /*7ce0*/  BSYNC B0 ;  /* 0x0000000000007941 */ /* 0x000fea0003800000 */
.L_x_1037:
        /* <DEDUP_REMOVED lines=17> */
.L_x_1030:
[----:B------:R-:W-:Y:S05]  /*7e00*/  BSYNC B1 ;  /* 0x0000000000017941 */ /* 0x000fea0003800000 */
.L_x_995:
[----:B------:R-:W4:Y:S02]  /*7e10*/  LDC R0, c[0x0][0xc] ;  /* 0x00000300ff007b82 */ /* 0x000f240000000800 */
[----:B----4-:R-:W-:-:S04]  /*7e20*/  IADD3 R239, R0, R239, RZ ;  /* 0x000000ef00ef7210 */ /* 0x010fc80007ffe0ff */
[----:B------:R-:W-:-:S13]  /*7e30*/  ISETP.GE.AND P0, PT, R239, UR8, PT ;  /* 0x00000008ef007c0c */ /* 0x000fda000bf06270 */
[----:B------:R-:W-:Y:S05]  /*7e40*/  @P0 BRA `(.L_x_1039) ;  /* 0x0000000000040947 */ /* 0x000fea0003800000 */
[----:B------:R-:W-:Y:S05]  /*7e50*/  BRA `(.L_x_1040) ;  /* 0xffffff8800a87947 */ /* 0x000fea000383ffff */
.L_x_1039:
[----:B------:R-:W-:Y:S05]  /*7e60*/  EXIT ;  /* 0x000000000000794d */ /* 0x000fea0003800000 */
.L_x_1041:
        /* <DEDUP_REMOVED lines=9> */
.L_x_2074:


//--------------------- .text._ZN5flash44flash_bwd_dq_dk_dv_loop_seqk_parallel_kernelI23Flash_bwd_kernel_traitsILi128ELi64ELi64ELi8ELi4ELi2ELi2ELb1ELb0EN7cutlass10bfloat16_tE19Flash_kernel_traitsILi128ELi64ELi64ELi8ES3_EELb1ELb0ELb1ELb0ELb0ELb1ELb0EEEvNS_16Flash_bwd_paramsE --------------------------
	.section	.text._ZN5flash44flash_bwd_dq_dk_dv_loop_seqk_parallel_kernelI23Flash_bwd_kernel_traitsILi128ELi64ELi64ELi8ELi4ELi2ELi2ELb1ELb0EN7cutlass10bfloat16_tE19Flash_kernel_traitsILi128ELi64ELi64ELi8ES3_EELb1ELb0ELb1ELb0ELb0ELb1ELb0EEEvNS_16Flash_bwd_paramsE,"ax",@progbits
	.align	128
        .global         _ZN5flash44flash_bwd_dq_dk_dv_loop_seqk_parallel_kernelI23Flash_bwd_kernel_traitsILi128ELi64ELi64ELi8ELi4ELi2ELi2ELb1ELb0EN7cutlass10bfloat16_tE19Flash_kernel_traitsILi128ELi64ELi64ELi8ES3_EELb1ELb0ELb1ELb0ELb0ELb1ELb0EEEvNS_16Flash_bwd_paramsE
        .type           _ZN5flash44flash_bwd_dq_dk_dv_loop_seqk_parallel_kernelI23Flash_bwd_kernel_traitsILi128ELi64ELi64ELi8ELi4ELi2ELi2ELb1ELb0EN7cutlass10bfloat16_tE19Flash_kernel_traitsILi128ELi64ELi64ELi8ES3_EELb1ELb0ELb1ELb0ELb0ELb1ELb0EEEvNS_16Flash_bwd_paramsE,@function
        .size           _ZN5flash44flash_bwd_dq_dk_dv_loop_seqk_parallel_kernelI23Flash_bwd_kernel_traitsILi128ELi64ELi64ELi8ELi4ELi2ELi2ELb1ELb0EN7cutlass10bfloat16_tE19Flash_kernel_traitsILi128ELi64ELi64ELi8ES3_EELb1ELb0ELb1ELb0ELb0ELb1ELb0EEEvNS_16Flash_bwd_paramsE,(.L_x_2075 - _ZN5flash44flash_bwd_dq_dk_dv_loop_seqk_parallel_kernelI23Flash_bwd_kernel_traitsILi128ELi64ELi64ELi8ELi4ELi2ELi2ELb1ELb0EN7cutlass10bfloat16_tE19Flash_kernel_traitsILi128ELi64ELi64ELi8ES3_EELb1ELb0ELb1ELb0ELb0ELb1ELb0EEEvNS_16Flash_bwd_paramsE)
        .other          _ZN5flash44flash_bwd_dq_dk_dv_loop_seqk_parallel_kernelI23Flash_bwd_kernel_traitsILi128ELi64ELi64ELi8ELi4ELi2ELi2ELb1ELb0EN7cutlass10bfloat16_tE19Flash_kernel_traitsILi128ELi64ELi64ELi8ES3_EELb1ELb0ELb1ELb0ELb0ELb1ELb0EEEvNS_16Flash_bwd_paramsE,@"STO_CUDA_ENTRY STV_DEFAULT"
_ZN5flash44flash_bwd_dq_dk_dv_loop_seqk_parallel_kernelI23Flash_bwd_kernel_traitsILi128ELi64ELi64ELi8ELi4ELi2ELi2ELb1ELb0EN7cutlass10bfloat16_tE19Flash_kernel_traitsILi128ELi64ELi64ELi8ES3_EELb1ELb0ELb1ELb0ELb0ELb1ELb0EEEvNS_16Flash_bwd_paramsE:
.text._ZN5flash44flash_bwd_dq_dk_dv_loop_seqk_parallel_kernelI23Flash_bwd_kernel_traitsILi128ELi64ELi64ELi8ELi4ELi2ELi2ELb1ELb0EN7cutlass10bfloat16_tE19Flash_kernel_traitsILi128ELi64ELi64ELi8ES3_EELb1ELb0ELb1ELb0ELb0ELb1ELb0EEEvNS_16Flash_bwd_paramsE:
        /* <DEDUP_REMOVED lines=12> */
[----:B------:R-:W2:Y:S01]  /*00c0*/  S2UR UR8, SR_CTAID.Y ;  /* 0x00000000000879c3 */ /* 0x000ea20000002600 */
[----:B------:R-:W-:Y:S01]  /*00d0*/  IMAD.U32 R218, RZ, RZ, UR6 ;  /* 0x00000006ffda7e24 */ /* 0x000fe2000f8e00ff */
[----:B------:R-:W-:Y:S01]  /*00e0*/  UMOV UR5, 0x400 ;  /* 0x0000040000057882 */ /* 0x000fe20000000000 */
[----:B------:R-:W-:-:S05]  /*00f0*/  ULDC.64 UR10, c[0x0][0x208] ;  /* 0x00008200000a7ab9 */ /* 0x000fca0000000a00 */
[----:B------:R-:W3:Y:S08]  /*0100*/  S2UR UR4, SR_CgaCtaId ;  /* 0x00000000000479c3 */ /* 0x000ef00000008800 */
[----:B------:R-:W4:Y:S01]  /*0110*/  S2UR UR7, SR_CTAID.Z ;  /* 0x00000000000779c3 */ /* 0x000f220000002700 */
[----:B--2---:R-:W-:-:S06]  /*0120*/  USHF.L.U32 UR6, UR8, 0x7, URZ ;  /* 0x0000000708067899 */ /* 0x004fcc000800063f */
[----:B------:R-:W-:Y:S01]  /*0130*/  IMAD.U32 R225, RZ, RZ, UR6 ;  /* 0x00000006ffe17e24 */ /* 0x000fe2000f8e00ff */
[----:B-1----:R-:W-:Y:S01]  /*0140*/  SHF.R.S32.HI R7, RZ, 0x1f, R4 ;  /* 0x0000001fff077819 */ /* 0x002fe20000011404 */
[----:B---3--:R-:W-:-:S03]  /*0150*/  ULEA UR4, UR4, UR5, 0x18 ;  /* 0x0000000504047291 */ /* 0x008fc6000f8ec03f */
[CC--:B------:R-:W-:Y:S02]  /*0160*/  LEA.HI R3, R7.reuse, R4.reuse, RZ, 0x5 ;  /* 0x0000000407037211 */ /* 0x0c0fe400078f28ff */
[CC--:B------:R-:W-:Y:S02]  /*0170*/  LEA.HI R15, R7.reuse, R4.reuse, RZ, 0x3 ;  /* 0x00000004070f7211 */ /* 0x0c0fe400078f18ff */
[CC--:B------:R-:W-:Y:S01]  /*0180*/  LEA.HI R5, R7.reuse, R4.reuse, RZ, 0x4 ;  /* 0x0000000407057211 */ /* 0x0c0fe200078f20ff */
[----:B----4-:R-:W-:Y:S01]  /*0190*/  USHF.R.S32.HI UR5, URZ, 0x1f, UR7 ;  /* 0x0000001f3f057899 */ /* 0x010fe20008011407 */
[CC--:B------:R-:W-:Y:S01]  /*01a0*/  LEA.HI R214, R7.reuse, R4.reuse, RZ, 0x7 ;  /* 0x0000000407d67211 */ /* 0x0c0fe200078f38ff */
[----:B------:R-:W-:Y:S01]  /*01b0*/  USHF.R.S32.HI UR6, URZ, 0x1f, UR7 ;  /* 0x0000001f3f067899 */ /* 0x000fe20008011407 */
[CC--:B------:R-:W-:Y:S02]  /*01c0*/  LEA.HI R8, R7.reuse, R4.reuse, RZ, 0x6 ;  /* 0x0000000407087211 */ /* 0x0c0fe400078f30ff */
[----:B------:R-:W-:Y:S01]  /*01d0*/  LEA.HI R7, R7, R4, RZ, 0x2 ;  /* 0x0000000407077211 */ /* 0x000fe200078f10ff */
[----:B------:R-:W-:Y:S01]  /*01e0*/  IMAD.U32 R226, RZ, RZ, UR5 ;  /* 0x00000005ffe27e24 */ /* 0x000fe2000f8e00ff */
[----:B------:R-:W-:Y:S01]  /*01f0*/  LOP3.LUT R11, R3, 0xffffffe0, RZ, 0xc0, !PT ;  /* 0xffffffe0030b7812 */ /* 0x000fe200078ec0ff */
[----:B------:R-:W-:Y:S01]  /*0200*/  USHF.R.S32.HI UR5, URZ, 0x1f, UR8 ;  /* 0x0000001f3f057899 */ /* 0x000fe20008011408 */
[----:B------:R-:W-:Y:S01]  /*0210*/  LOP3.LUT R17, R15, 0xfffffff8, RZ, 0xc0, !PT ;  /* 0xfffffff80f117812 */ /* 0x000fe200078ec0ff */
[----:B------:R-:W-:Y:S01]  /*0220*/  IMAD.U32 R223, RZ, RZ, UR6 ;  /* 0x00000006ffdf7e24 */ /* 0x000fe2000f8e00ff */
[----:B------:R-:W-:Y:S01]  /*0230*/  LOP3.LUT R13, R5, 0xfffffff0, RZ, 0xc0, !PT ;  /* 0xfffffff0050d7812 */ /* 0x000fe200078ec0ff */
[C---:B------:R-:W-:Y:S01]  /*0240*/  IMAD.IADD R11, R4.reuse, 0x1, -R11 ;  /* 0x00000001040b7824 */ /* 0x040fe200078e0a0b */
        /* <DEDUP_REMOVED lines=8> */
[----:B------:R-:W-:Y:S01]  /*02d0*/  LEA.HI R3, R3, R10, RZ, 0x1 ;  /* 0x0000000a03037211 */ /* 0x000fe200078f08ff */
[----:B------:R-:W-:Y:S01]  /*02e0*/  IMAD.SHL.U32 R220, R6, 0x8, RZ ;  /* 0x0000000806dc7824 */ /* 0x000fe200078e00ff */
[----:B------:R-:W-:Y:S01]  /*02f0*/  SHF.R.S32.HI R0, RZ, 0x2, R7 ;  /* 0x00000002ff007819 */ /* 0x000fe20000011407 */
[----:B------:R-:W-:Y:S01]  /*0300*/  IMAD.SHL.U32 R4, R4, 0x2, RZ ;  /* 0x0000000204047824 */ /* 0x000fe200078e00ff */
[----:B------:R-:W-:Y:S01]  /*0310*/  SHF.R.S32.HI R2, RZ, 0x4, R5 ;  /* 0x00000004ff027819 */ /* 0x000fe20000011405 */
[----:B------:R-:W-:Y:S01]  /*0320*/  UIADD3 UR6, UR4, 0xc000, URZ ;  /* 0x0000c00004067890 */ /* 0x000fe2000fffe03f */
[----:B------:R-:W-:Y:S01]  /*0330*/  SHF.R.S32.HI R7, RZ, 0x1f, R7 ;  /* 0x0000001fff077819 */ /* 0x000fe20000011407 */
[----:B------:R-:W-:Y:S01]  /*0340*/  IMAD.U32 R224, RZ, RZ, UR5 ;  /* 0x00000005ffe07e24 */ /* 0x000fe2000f8e00ff */
[----:B------:R-:W-:Y:S01]  /*0350*/  LOP3.LUT R9, R9, 0x1c0, RZ, 0xc0, !PT ;  /* 0x000001c009097812 */ /* 0x000fe200078ec0ff */
[----:B------:R-:W-:Y:S01]  /*0360*/  UIADD3 UR5, UR4, 0x10000, URZ ;  /* 0x0001000004057890 */ /* 0x000fe2000fffe03f */
[----:B------:R-:W-:-:S02]  /*0370*/  LOP3.LUT R3, R3, 0xfffffffe, RZ, 0xc0, !PT ;  /* 0xfffffffe03037812 */ /* 0x000fc400078ec0ff */
[----:B------:R-:W-:Y:S02]  /*0380*/  LEA.HI R5, R5, R2, RZ, 0x1 ;  /* 0x0000000205057211 */ /* 0x000fe400078f08ff */
[----:B------:R-:W-:Y:S01]  /*0390*/  LEA.HI R7, R7, R0, RZ, 0x3 ;  /* 0x0000000007077211 */ /* 0x000fe200078f18ff */
[----:B------:R-:W-:Y:S01]  /*03a0*/  IMAD.IADD R3, R10, 0x1, -R3 ;  /* 0x000000010a037824 */ /* 0x000fe200078e0a03 */
[----:B------:R-:W-:Y:S02]  /*03b0*/  SHF.R.U32.HI R216, RZ, 0x3, R9 ;  /* 0x00000003ffd87819 */ /* 0x000fe40000011609 */
[C---:B------:R-:W-:Y:S02]  /*03c0*/  LOP3.LUT P4, RZ, R6.reuse, 0x2, RZ, 0xc0, !PT ;  /* 0x0000000206ff7812 */ /* 0x040fe4000788c0ff */
[----:B------:R-:W-:Y:S02]  /*03d0*/  LOP3.LUT R9, R9, 0x38, R220, 0xf8, !PT ;  /* 0x0000003809097812 */ /* 0x000fe400078ef8dc */
[C---:B------:R-:W-:Y:S01]  /*03e0*/  LOP3.LUT P3, RZ, R6.reuse, 0x4, RZ, 0xc0, !PT ;  /* 0x0000000406ff7812 */ /* 0x040fe2000786c0ff */
[----:B------:R-:W-:Y:S01]  /*03f0*/  IMAD.SHL.U32 R6, R6, 0x40, RZ ;  /* 0x0000004006067824 */ /* 0x000fe200078e00ff */
[----:B------:R-:W-:-:S02]  /*0400*/  LOP3.LUT R5, R5, 0xfffffffe, RZ, 0xc0, !PT ;  /* 0xfffffffe05057812 */ /* 0x000fc400078ec0ff */
[----:B------:R-:W-:Y:S02]  /*0410*/  LOP3.LUT R7, R7, 0xfffffff8, RZ, 0xc0, !PT ;  /* 0xfffffff807077812 */ /* 0x000fe400078ec0ff */
[----:B------:R-:W-:Y:S01]  /*0420*/  LOP3.LUT R216, R9, R216, RZ, 0x3c, !PT ;  /* 0x000000d809d87212 */ /* 0x000fe200078e3cff */
[----:B------:R-:W-:Y:S01]  /*0430*/  IMAD.SHL.U32 R9, R3, 0x10, RZ ;  /* 0x0000001003097824 */ /* 0x000fe200078e00ff */
[----:B------:R-:W-:Y:S01]  /*0440*/  LEA.HI R215, R215, R10, RZ, 0x2 ;  /* 0x0000000ad7d77211 */ /* 0x000fe200078f10ff */
[----:B------:R-:W-:Y:S01]  /*0450*/  IMAD.IADD R5, R2, 0x1, -R5 ;  /* 0x0000000102057824 */ /* 0x000fe200078e0a05 */
[----:B------:R-:W-:Y:S01]  /*0460*/  LOP3.LUT R6, R6, 0x1c0, RZ, 0xc0, !PT ;  /* 0x000001c006067812 */ /* 0x000fe200078ec0ff */
[----:B------:R-:W-:Y:S01]  /*0470*/  IMAD.IADD R7, R0, 0x1, -R7 ;  /* 0x0000000100077824 */ /* 0x000fe200078e0a07 */
[----:B------:R-:W-:Y:S02]  /*0480*/  SHF.R.S32.HI R2, RZ, 0x1f, R11 ;  /* 0x0000001fff027819 */ /* 0x000fe4000001140b */
[----:B------:R-:W-:-:S02]  /*0490*/  LOP3.LUT R215, R215, 0xfffffffc, RZ, 0xc0, !PT ;  /* 0xfffffffcd7d77812 */ /* 0x000fc400078ec0ff */
[----:B------:R-:W-:Y:S02]  /*04a0*/  SHF.R.S32.HI R0, RZ, 0x1f, R13 ;  /* 0x0000001fff007819 */ /* 0x000fe4000001140d */
[----:B------:R-:W-:Y:S01]  /*04b0*/  LOP3.LUT R210, R6, 0x10, R9, 0xf8, !PT ;  /* 0x0000001006d27812 */ /* 0x000fe200078ef809 */
[----:B------:R-:W-:Y:S01]  /*04c0*/  IMAD.IADD R215, R10, 0x1, -R215 ;  /* 0x000000010ad77824 */ /* 0x000fe200078e0ad7 */
[----:B------:R-:W-:Y:S01]  /*04d0*/  LEA.HI R2, R2, R11, RZ, 0x2 ;  /* 0x0000000b02027211 */ /* 0x000fe200078f10ff */
[----:B------:R-:W-:Y:S01]  /*04e0*/  IMAD.SHL.U32 R11, R5, 0x200, RZ ;  /* 0x00000200050b7824 */ /* 0x000fe200078e00ff */
[----:B------:R-:W-:Y:S01]  /*04f0*/  LEA.HI R0, R0, R13, RZ, 0x3 ;  /* 0x0000000d00007211 */ /* 0x000fe200078f18ff */
[----:B------:R-:W-:Y:S01]  /*0500*/  IMAD R228, R215, 0x400, R4 ;  /* 0x00000400d7e47824 */ /* 0x000fe200078e0204 */
[----:B------:R-:W-:Y:S02]  /*0510*/  LOP3.LUT R12, R6, 0x8, R15, 0xf8, !PT ;  /* 0x00000008060c7812 */ /* 0x000fe400078ef80f */
[----:B------:R-:W-:-:S02]  /*0520*/  SHF.R.U32.HI R9, RZ, 0x3, R6 ;  /* 0x00000003ff097819 */ /* 0x000fc40000011606 */
[----:B------:R-:W-:Y:S02]  /*0530*/  LOP3.LUT R210, R210, 0x8, R15, 0xf8, !PT ;  /* 0x00000008d2d27812 */ /* 0x000fe400078ef80f */
[----:B------:R-:W-:Y:S02]  /*0540*/  LOP3.LUT R10, R7, 0x1, RZ, 0xc0, !PT ;  /* 0x00000001070a7812 */ /* 0x000fe400078ec0ff */
[C---:B------:R-:W-:Y:S01]  /*0550*/  LOP3.LUT R6, R0.reuse, 0xfffffff8, RZ, 0xc0, !PT ;  /* 0xfffffff800067812 */ /* 0x040fe200078ec0ff */
[----:B------:R-:W-:Y:S01]  /*0560*/  IMAD.SHL.U32 R0, R0, 0x40, RZ ;  /* 0x0000004000007824 */ /* 0x000fe200078e00ff */
[----:B------:R-:W-:Y:S02]  /*0570*/  LOP3.LUT R201, R12, R9, RZ, 0x3c, !PT ;  /* 0x000000090cc97212 */ /* 0x000fe400078e3cff */
[----:B------:R-:W-:Y:S01]  /*0580*/  LOP3.LUT R210, R11, R210, R9, 0xf6, !PT ;  /* 0x000000d20bd27212 */ /* 0x000fe200078ef609 */
[----:B------:R-:W-:Y:S01]  /*0590*/  IMAD.IADD R6, R13, 0x1, -R6 ;  /* 0x000000010d067824 */ /* 0x000fe200078e0a06 */
[----:B------:R-:W-:-:S02]  /*05a0*/  ISETP.NE.U32.AND P0, PT, R10, 0x1, PT ;  /* 0x000000010a00780c */ /* 0x000fc40003f05070 */
[----:B------:R-:W-:Y:S01]  /*05b0*/  SHF.R.S32.HI R9, RZ, 0x6, R8 ;  /* 0x00000006ff097819 */ /* 0x000fe20000011408 */
[C---:B------:R-:W-:Y:S01]  /*05c0*/  IMAD.SHL.U32 R8, R7.reuse, 0x40, RZ ;  /* 0x0000004007087824 */ /* 0x040fe200078e00ff */
[----:B------:R-:W-:Y:S01]  /*05d0*/  SHF.R.S32.HI R214, RZ, 0x7, R214 ;  /* 0x00000007ffd67819 */ /* 0x000fe200000114d6 */
[----:B------:R-:W-:Y:S01]  /*05e0*/  IMAD.SHL.U32 R6, R6, 0x40, RZ ;  /* 0x0000004006067824 */ /* 0x000fe200078e00ff */
[----:B------:R-:W-:Y:S01]  /*05f0*/  R2P PR, R7, 0x6 ;  /* 0x0000000607007804 */ /* 0x000fe20000000000 */
[C---:B------:R-:W-:Y:S01]  /*0600*/  IMAD R216, R9.reuse, 0x200, R216 ;  /* 0x0000020009d87824 */ /* 0x040fe200078e02d8 */
[----:B------:R-:W-:Y:S01]  /*0610*/  LOP3.LUT R8, R8, 0x1c0, RZ, 0xc0, !PT ;  /* 0x000001c008087812 */ /* 0x000fe200078ec0ff */
[----:B------:R-:W-:Y:S01]  /*0620*/  IMAD.SHL.U32 R7, R9, 0x8, RZ ;  /* 0x0000000809077824 */ /* 0x000fe200078e00ff */
[----:B------:R-:W-:Y:S01]  /*0630*/  LOP3.LUT R6, R6, 0x1c0, RZ, 0xc0, !PT ;  /* 0x000001c006067812 */ /* 0x000fe200078ec0ff */
[----:B------:R-:W-:Y:S01]  /*0640*/  IMAD R12, R214, 0x800, R11 ;  /* 0x00000800d60c7824 */ /* 0x000fe200078e020b */
[----:B------:R-:W-:Y:S01]  /*0650*/  LOP3.LUT R0, R0, 0xfffffe00, RZ, 0xc0, !PT ;  /* 0xfffffe0000007812 */ /* 0x000fe200078ec0ff */
[----:B------:R-:W-:Y:S01]  /*0660*/  IMAD.SHL.U32 R9, R214, 0x20, RZ ;  /* 0x00000020d6097824 */ /* 0x000fe200078e00ff */
[----:B------:R-:W-:Y:S01]  /*0670*/  LOP3.LUT R7, R7, 0x18, RZ, 0xc0, !PT ;  /* 0x0000001807077812 */ /* 0x000fe200078ec0ff */
[----:B------:R-:W-:Y:S01]  /*0680*/  IMAD.IADD R201, R12, 0x1, R201 ;  /* 0x000000010cc97824 */ /* 0x000fe200078e02c9 */
[----:B------:R-:W-:Y:S01]  /*0690*/  SHF.R.U32.HI R209, RZ, 0x3, R6 ;  /* 0x00000003ffd17819 */ /* 0x000fe20000011606 */
[C---:B------:R-:W-:Y:S01]  /*06a0*/  IMAD.SHL.U32 R12, R5.reuse, 0x20, RZ ;  /* 0x00000020050c7824 */ /* 0x040fe200078e00ff */
[----:B------:R-:W-:Y:S01]  /*06b0*/  LOP3.LUT R10, R8, 0x20, R9, 0xf8, !PT ;  /* 0x00000020080a7812 */ /* 0x000fe200078ef809 */
[----:B------:R-:W-:Y:S01]  /*06c0*/  IMAD.SHL.U32 R5, R5, 0x8, RZ ;  /* 0x0000000805057824 */ /* 0x000fe200078e00ff */
[----:B------:R-:W-:Y:S01]  /*06d0*/  SHF.R.U32.HI R9, RZ, 0x3, R8 ;  /* 0x00000003ff097819 */ /* 0x000fe20000011608 */
[----:B------:R-:W-:Y:S01]  /*06e0*/  IMAD R212, R215, 0x400, R0 ;  /* 0x00000400d7d47824 */ /* 0x000fe200078e0200 */
[----:B------:R-:W-:-:S02]  /*06f0*/  LOP3.LUT R211, R7, 0x20, R12, 0xf8, !PT ;  /* 0x0000002007d37812 */ /* 0x000fc400078ef80c */
[----:B------:R-:W-:Y:S02]  /*0700*/  LOP3.LUT R11, R10, R9, RZ, 0x3c, !PT ;  /* 0x000000090a0b7212 */ /* 0x000fe400078e3cff */
[----:B------:R-:W-:Y:S01]  /*0710*/  LOP3.LUT R229, R9, R8, R7, 0x1e, !PT ;  /* 0x0000000809e57212 */ /* 0x000fe200078e1e07 */
[----:B------:R-:W-:Y:S01]  /*0720*/  IMAD R8, R3, 0x400, R4 ;  /* 0x0000040003087824 */ /* 0x000fe200078e0204 */
[----:B------:R-:W-:Y:S01]  /*0730*/  LOP3.LUT R4, R6, 0x8, R5, 0xf8, !PT ;  /* 0x0000000806047812 */ /* 0x000fe200078ef805 */
[----:B------:R-:W-:Y:S01]  /*0740*/  IMAD.IADD R228, R228, 0x1, R11 ;  /* 0x00000001e4e47824 */ /* 0x000fe200078e020b */
[----:B------:R-:W-:Y:S01]  /*0750*/  LOP3.LUT R211, R209, R211, R6, 0x1e, !PT ;  /* 0x000000d3d1d37212 */ /* 0x000fe200078e1e06 */
[----:B------:R-:W-:Y:S01]  /*0760*/  IMAD.IADD R229, R8, 0x1, R229 ;  /* 0x0000000108e57824 */ /* 0x000fe200078e02e5 */
[----:B------:R-:W-:Y:S01]  /*0770*/  LOP3.LUT R209, R4, R209, RZ, 0x3c, !PT ;  /* 0x000000d104d17212 */ /* 0x000fe200078e3cff */
[----:B------:R-:W-:Y:S01]  /*0780*/  IMAD R4, R3, 0x400, R0 ;  /* 0x0000040003047824 */ /* 0x000fe200078e0200 */
[----:B------:R-:W-:Y:S01]  /*0790*/  LOP3.LUT R211, R211, R0, RZ, 0xfc, !PT ;  /* 0x00000000d3d37212 */ /* 0x000fe200078efcff */
[----:B------:R-:W-:Y:S01]  /*07a0*/  IMAD.MOV.U32 R3, RZ, RZ, 0x20 ;  /* 0x00000020ff037424 */ /* 0x000fe200078e00ff */
[----:B------:R-:W-:Y:S01]  /*07b0*/  LEA R228, R228, UR4, 0x1 ;  /* 0x00000004e4e47c11 */ /* 0x000fe2000f8e08ff */
[----:B------:R-:W-:Y:S01]  /*07c0*/  IMAD.MOV.U32 R0, RZ, RZ, 0x40 ;  /* 0x00000040ff007424 */ /* 0x000fe200078e00ff */
[----:B------:R-:W-:Y:S01]  /*07d0*/  SHF.R.S32.HI R222, RZ, 0x2, R2 ;  /* 0x00000002ffde7819 */ /* 0x000fe20000011402 */
[----:B------:R-:W-:Y:S01]  /*07e0*/  IMAD.MOV.U32 R5, RZ, RZ, -0x10 ;  /* 0xfffffff0ff057424 */ /* 0x000fe200078e00ff */
[----:B------:R-:W-:Y:S01]  /*07f0*/  SEL R2, R3, 0xffffffe0, !P4 ;  /* 0xffffffe003027807 */ /* 0x000fe20006000000 */
[----:B------:R-:W-:Y:S01]  /*0800*/  IMAD.IADD R212, R212, 0x1, R209 ;  /* 0x00000001d4d47824 */ /* 0x000fe200078e02d1 */
[----:B------:R-:W-:Y:S01]  /*0810*/  LEA R201, R201, UR4, 0x1 ;  /* 0x00000004c9c97c11 */ /* 0x000fe2000f8e08ff */
[----:B------:R-:W-:Y:S01]  /*0820*/  IMAD.IADD R209, R209, 0x1, R4 ;  /* 0x00000001d1d17824 */ /* 0x000fe200078e0204 */
[----:B------:R-:W-:Y:S01]  /*0830*/  SEL R0, R0, 0xffffffc0, !P3 ;  /* 0xffffffc000007807 */ /* 0x000fe20005800000 */
[C---:B------:R-:W-:Y:S01]  /*0840*/  VIADD R230, R228.reuse, 0x20 ;  /* 0x00000020e4e67836 */ /* 0x040fe20000000000 */
[----:B------:R-:W-:Y:S01]  /*0850*/  LEA R229, R229, UR6, 0x1 ;  /* 0x00000006e5e57c11 */ /* 0x000fe2000f8e08ff */
[----:B------:R-:W-:Y:S01]  /*0860*/  @P1 VIADD R230, R228, 0xffffffe0 ;  /* 0xffffffe0e4e61836 */ /* 0x000fe20000000000 */
[----:B------:R-:W-:Y:S01]  /*0870*/  SEL R5, R5, 0x10, !P0 ;  /* 0x0000001005057807 */ /* 0x000fe20004000000 */
[--C-:B------:R-:W-:Y:S01]  /*0880*/  IMAD.IADD R200, R2, 0x1, R201.reuse ;  /* 0x0000000102c87824 */ /* 0x100fe200078e02c9 */
[----:B------:R-:W-:Y:S01]  /*0890*/  LEA R210, R210, UR4, 0x1 ;  /* 0x00000004d2d27c11 */ /* 0x000fe2000f8e08ff */
[C---:B------:R-:W-:Y:S01]  /*08a0*/  IMAD.IADD R3, R0.reuse, 0x1, R201 ;  /* 0x0000000100037824 */ /* 0x040fe200078e02c9 */
[----:B------:R-:W-:Y:S01]  /*08b0*/  IADD3 R2, R0, R201, R2 ;  /* 0x000000c900027210 */ /* 0x000fe20007ffe002 */
[----:B------:R-:W-:Y:S01]  /*08c0*/  VIADD R231, R229, 0x40 ;  /* 0x00000040e5e77836 */ /* 0x000fe20000000000 */
[----:B------:R-:W-:Y:S01]  /*08d0*/  LEA R227, R216, UR4, 0x1 ;  /* 0x00000004d8e37c11 */ /* 0x000fe2000f8e08ff */
[----:B------:R-:W-:Y:S01]  /*08e0*/  IMAD R222, R215, 0x10, R222 ;  /* 0x00000010d7de7824 */ /* 0x000fe200078e02de */
[----:B------:R-:W-:Y:S01]  /*08f0*/  LEA R209, R209, UR5, 0x1 ;  /* 0x00000005d1d17c11 */ /* 0x000fe2000f8e08ff */
[----:B------:R-:W-:-:S02]  /*0900*/  IMAD.IADD R0, R0, 0x1, R210 ;  /* 0x0000000100007824 */ /* 0x000fc400078e02d2 */
[----:B------:R-:W-:Y:S02]  /*0910*/  IMAD.IADD R232, R228, 0x1, R5 ;  /* 0x00000001e4e87824 */ /* 0x000fe400078e0205 */
[----:B------:R-:W-:Y:S02]  /*0920*/  @P2 VIADD R231, R229, 0xffffffc0 ;  /* 0xffffffc0e5e72836 */ /* 0x000fe40000000000 */
[----:B------:R-:W-:-:S07]  /*0930*/  IMAD.IADD R234, R5, 0x1, R230 ;  /* 0x0000000105ea7824 */ /* 0x000fce00078e02e6 */
.L_x_1072:
[----:B-1----:R-:W1:Y:S01]  /*0940*/  S2UR UR5, SR_CTAID.Y ;  /* 0x00000000000579c3 */ /* 0x002e620000002600 */
[----:B------:R-:W-:Y:S01]  /*0950*/  ULDC.64 UR6, c[0x0][0x308] ;  /* 0x0000c20000067ab9 */ /* 0x000fe20000000a00 */
[----:B------:R-:W-:Y:S01]  /*0960*/  ULDC.64 UR8, c[0x0][0x300] ;  /* 0x0000c00000087ab9 */ /* 0x000fe20000000a00 */
[----:B------:R-:W-:Y:S01]  /*0970*/  UISETP.NE.U32.AND UP3, UPT, UR6, URZ, UPT ;  /* 0x0000003f0600728c */ /* 0x000fe2000bf65070 */
[----:B------:R-:W-:Y:S01]  /*0980*/  R2UR UR19, R218 ;  /* 0x00000000da1372ca */ /* 0x000fe200000e0000 */
        /* <DEDUP_REMOVED lines=14> */
[----:B---3--:R-:W-:Y:S01]  /*0a70*/  IMAD.U32 R14, RZ, RZ, UR6 ;  /* 0x00000006ff0e7e24 */ /* 0x008fe2000f8e00ff */
[----:B------:R-:W-:Y:S02]  /*0a80*/  @UP4 UIADD3 UR8, UP1, UR16, UR8, URZ ;  /* 0x0000000810084290 */ /* 0x000fe4000ff3e03f */
[----:B------:R-:W-:Y:S01]  /*0a90*/  UIADD3.X UR14, UR5, UR13, URZ, UP2, !UPT ;  /* 0x0000000d050e7290 */ /* 0x000fe200097fe43f */
[----:B------:R-:W-:Y:S01]  /*0aa0*/  IMAD.U32 R15, RZ, RZ, UR7 ;  /* 0x00000007ff0f7e24 */ /* 0x000fe2000f8e00ff */
[----:B------:R-:W-:Y:S02]  /*0ab0*/  UISETP.NE.AND.EX UP0, UPT, UR13, URZ, UPT, UP0 ;  /* 0x0000003f0d00728c */ /* 0x000fe4000bf05300 */
[----:B------:R-:W-:Y:S01]  /*0ac0*/  @UP4 UIADD3.X UR9, UR5, UR9, URZ, UP1, !UPT ;  /* 0x0000000905094290 */ /* 0x000fe20008ffe43f */
[----:B--2---:R-:W-:Y:S01]  /*0ad0*/  IMAD.U32 R8, RZ, RZ, UR8 ;  /* 0x00000008ff087e24 */ /* 0x004fe2000f8e00ff */
[----:B------:R-:W-:Y:S01]  /*0ae0*/  ULDC.64 UR12, c[0x0][0x2f8] ;  /* 0x0000be00000c7ab9 */ /* 0x000fe20000000a00 */
[----:B------:R-:W-:Y:S01]  /*0af0*/  UISETP.NE.AND UP2, UPT, UR17, URZ, UPT ;  /* 0x0000003f1100728c */ /* 0x000fe2000bf45270 */
[----:B------:R-:W2:Y:S01]  /*0b00*/  @P0 LDG.E R7, desc[UR10][R14.64] ;  /* 0x0000000a0e070981 */ /* 0x000ea2000c1e1900 */
        /* <DEDUP_REMOVED lines=8> */
[----:B------:R-:W-:Y:S01]  /*0b90*/  IMAD.U32 R10, RZ, RZ, UR6 ;  /* 0x00000006ff0a7e24 */ /* 0x000fe2000f8e00ff */
[----:B------:R-:W-:-:S04]  /*0ba0*/  @!UP3 ULDC.64 UR6, c[0x0][0x318] ;  /* 0x0000c6000006bab9 */ /* 0x000fc80000000a00 */
[----:B------:R-:W-:-:S06]  /*0bb0*/  IMAD.U32 R11, RZ, RZ, UR5 ;  /* 0x00000005ff0b7e24 */ /* 0x000fcc000f8e00ff */
[----:B----4-:R-:W4:Y:S01]  /*0bc0*/  @!P2 LDG.E R5, desc[UR10][R10.64] ;  /* 0x0000000a0a05a981 */ /* 0x010f22000c1e1900 */
[----:B------:R-:W-:Y:S02]  /*0bd0*/  IMAD.U32 R12, RZ, RZ, UR15 ;  /* 0x0000000fff0c7e24 */ /* 0x000fe4000f8e00ff */
[----:B------:R-:W-:-:S05]  /*0be0*/  IMAD.U32 R13, RZ, RZ, UR14 ;  /* 0x0000000eff0d7e24 */ /* 0x000fca000f8e00ff */
[----:B-----5:R-:W5:Y:S04]  /*0bf0*/  @P3 LDG.E R6, desc[UR10][R12.64] ;  /* 0x0000000a0c063981 */ /* 0x020f68000c1e1900 */
[----:B------:R-:W5:Y:S01]  /*0c00*/  @P3 LDG.E R4, desc[UR10][R12.64+0x4] ;  /* 0x0000040a0c043981 */ /* 0x000f62000c1e1900 */
[----:B------:R-:W-:Y:S01]  /*0c10*/  @!UP3 UISETP.NE.U32.AND UP1, UPT, UR6, URZ, UPT ;  /* 0x0000003f0600b28c */ /* 0x000fe2000bf25070 */
[----:B------:R-:W-:Y:S02]  /*0c20*/  UMOV UR18, URZ ;  /* 0x0000003f00127c82 */ /* 0x000fe40008000000 */
[----:B------:R-:W-:Y:S01]  /*0c30*/  @!UP3 ULDC UR6, c[0x0][0x2cc] ;  /* 0x0000b3000006bab9 */ /* 0x000fe20000000800 */
[----:B------:R-:W-:-:S03]  /*0c40*/  @!UP3 UISETP.NE.AND.EX UP1, UPT, UR7, URZ, UPT, UP1 ;  /* 0x0000003f0700b28c */ /* 0x000fc6000bf25310 */
[----:B------:R-:W-:Y:S01]  /*0c50*/  UMOV UR7, 0xffffffff ;  /* 0xffffffff00077882 */ /* 0x000fe20000000000 */
[----:B------:R-:W-:Y:S01]  /*0c60*/  UMOV UR5, 0xffffffff ;  /* 0xffffffff00057882 */ /* 0x000fe20000000000 */
[----:B------:R-:W-:Y:S02]  /*0c70*/  @!UP3 USEL UR8, UR6, URZ, UP1 ;  /* 0x0000003f0608b287 */ /* 0x000fe40008800000 */
[----:B------:R-:W-:Y:S01]  /*0c80*/  USHF.L.U32 UR59, UR19, 0x6, URZ ;  /* 0x00000006133b7899 */ /* 0x000fe2000800063f */
[----:B--2---:R-:W-:Y:S02]  /*0c90*/  @P0 R2UR UR9, R7 ;  /* 0x00000000070902ca */ /* 0x004fe400000e0000 */
[----:B------:R-:W-:-:S04]  /*0ca0*/  ISETP.NE.U32.AND P0, PT, RZ, UR12, PT ;  /* 0x0000000cff007c0c */ /* 0x000fc8000bf05070 */
[----:B------:R-:W-:Y:S02]  /*0cb0*/  ISETP.NE.AND.EX P0, PT, RZ, UR13, PT, P0 ;  /* 0x0000000dff007c0c */ /* 0x000fe4000bf05300 */
[----:B---3--:R-:W-:Y:S02]  /*0cc0*/  @P1 R2UR UR18, R8 ;  /* 0x00000000081212ca */ /* 0x008fe400000e0000 */
[----:B----4-:R-:W-:-:S11]  /*0cd0*/  @!P2 R2UR UR7, R5 ;  /* 0x000000000507a2ca */ /* 0x010fd600000e0000 */
        /* <DEDUP_REMOVED lines=14> */
.L_x_1042:
[----:B------:R-:W-:-:S13]  /*0dc0*/  R2UR UR9, R241 ;  /* 0x00000000f10972ca */ /* 0x000fda00000e0000 */
        /* <DEDUP_REMOVED lines=8> */
[----:B------:R-:W-:Y:S01]  /*0e50*/  R2UR UR28, R242 ;  /* 0x00000000f21c72ca */ /* 0x000fe200000e0000 */
[----:B------:R-:W-:Y:S01]  /*0e60*/  UISETP.NE.AND UP2, UPT, UR5, -0x1, UPT ;  /* 0xffffffff0500788c */ /* 0x000fe2000bf45270 */
[----:B------:R-:W-:Y:S01]  /*0e70*/  R2UR UR27, R241 ;  /* 0x00000000f11b72ca */ /* 0x000fe200000e0000 */
[----:B------:R-:W-:Y:S01]  /*0e80*/  ULDC.64 UR8, c[0x0][0x228] ;  /* 0x00008a0000087ab9 */ /* 0x000fe20000000a00 */
[----:B------:R-:W-:Y:S02]  /*0e90*/  UIADD3 UR18, UR7, 0x3f, URZ ;  /* 0x0000003f07127890 */ /* 0x000fe4000fffe03f */
[----:B------:R-:W2:Y:S01]  /*0ea0*/  S2UR UR17, SR_CTAID.X ;  /* 0x00000000001179c3 */ /* 0x000ea20000002500 */
[----:B------:R-:W-:Y:S01]  /*0eb0*/  UIMAD UR16, UR53, UR8, URZ ;  /* 0x00000008351072a4 */ /* 0x000fe2000f8e023f */
[----:B------:R-:W-:Y:S01]  /*0ec0*/  ULDC.64 UR36, c[0x0][0x240] ;  /* 0x0000900000247ab9 */ /* 0x000fe20000000a00 */
[----:B------:R-:W-:Y:S01]  /*0ed0*/  ULDC UR48, c[0x0][0x2d4] ;  /* 0x0000b50000307ab9 */ /* 0x000fe20000000800 */
[----:B------:R-:W-:Y:S01]  /*0ee0*/  ULDC UR19, c[0x0][0x394] ;  /* 0x0000e50000137ab9 */ /* 0x000fe20000000800 */
[----:B------:R-:W-:-:S02]  /*0ef0*/  ULDC UR55, c[0x0][0x2dc] ;  /* 0x0000b70000377ab9 */ /* 0x000fc40000000800 */
[----:B------:R-:W-:Y:S01]  /*0f00*/  UISETP.NE.AND UP1, UPT, UR28, -0x1, UPT ;  /* 0xffffffff1c00788c */ /* 0x000fe2000bf25270 */
[----:B------:R-:W3:Y:S01]  /*0f10*/  S2UR UR49, SR_CTAID.Y ;  /* 0x00000000003179c3 */ /* 0x000ee20000002600 */
[----:B------:R-:W-:Y:S01]  /*0f20*/  ULDC UR54, c[0x0][0x270] ;  /* 0x00009c0000367ab9 */ /* 0x000fe20000000800 */
[----:B------:R-:W-:Y:S02]  /*0f30*/  USHF.R.S32.HI UR21, URZ, 0x1f, UR18 ;  /* 0x0000001f3f157899 */ /* 0x000fe40008011412 */
[----:B------:R-:W-:Y:S01]  /*0f40*/  UIMAD UR24, UR5, UR37, URZ ;  /* 0x00000025051872a4 */ /* 0x000fe2000f8e023f */
[----:B------:R-:W-:Y:S01]  /*0f50*/  ULDC.U8 UR22, c[0x0][0x3d8] ;  /* 0x0000f60000167ab9 */ /* 0x000fe20000000000 */
[----:B------:R-:W-:Y:S01]  /*0f60*/  ULDC UR46, c[0x0][0x2c4] ;  /* 0x0000b100002e7ab9 */ /* 0x000fe20000000800 */
[----:B-1----:R-:W-:Y:S01]  /*0f70*/  IABS R7, R4 ;  /* 0x0000000400077213 */ /* 0x002fe20000000000 */
[----:B------:R-:W-:Y:S02]  /*0f80*/  S2UR UR47, SR_CTAID.Z ;  /* 0x00000000002f79c3 */ /* 0x000fe40000002700 */
[----:B------:R-:W-:Y:S01]  /*0f90*/  @UP1 UIADD3 UR26, UR27, UR28, URZ ;  /* 0x0000001c1b1a1290 */ /* 0x000fe2000fffe03f */
[----:B------:R-:W-:Y:S01]  /*0fa0*/  ISETP.NE.AND P3, PT, R4, RZ, PT ;  /* 0x000000ff0400720c */ /* 0x000fe20003f65270 */
[----:B------:R-:W1:Y:S01]  /*0fb0*/  I2F.RP R8, R7 ;  /* 0x0000000700087306 */ /* 0x000e620000209400 */
[----:B------:R-:W-:-:S02]  /*0fc0*/  @UP1 UIADD3 UR28, UR27, UR28, URZ ;  /* 0x0000001c1b1c1290 */ /* 0x000fc4000fffe03f */
[----:B------:R-:W-:Y:S02]  /*0fd0*/  ULEA.HI UR27, UR21, UR18, URZ, 0x6 ;  /* 0x00000012151b7291 */ /* 0x000fe4000f8f303f */
[----:B--2---:R-:W-:Y:S02]  /*0fe0*/  UIMAD.WIDE.U32 UR30, UR17, UR12, URZ ;  /* 0x0000000c111e72a5 */ /* 0x004fe4000f8e003f */
[----:B------:R-:W-:Y:S02]  /*0ff0*/  UISETP.NE.AND UP3, UPT, UR22, URZ, UPT ;  /* 0x0000003f1600728c */ /* 0x000fe4000bf65270 */
[----:B------:R-:W-:Y:S01]  /*1000*/  UIMAD UR41, UR17, UR13, UR31 ;  /* 0x0000000d112972a4 */ /* 0x000fe2000f8e021f */
[----:B------:R-:W2:Y:S01]  /*1010*/  S2UR UR17, SR_CTAID.Y ;  /* 0x00000000001179c3 */ /* 0x000ea20000002600 */
[----:B------:R-:W-:Y:S02]  /*1020*/  USHF.R.S32.HI UR31, URZ, 0x1f, UR48 ;  /* 0x0000001f3f1f7899 */ /* 0x000fe40008011430 */
[----:B---3--:R-:W-:Y:S01]  /*1030*/  UIMAD.WIDE.U32 UR14, UR49, UR8, URZ ;  /* 0x00000008310e72a5 */ /* 0x008fe2000f8e003f */
[----:B-1----:R-:W1:Y:S01]  /*1040*/  MUFU.RCP R8, R8 ;  /* 0x0000000800087308 */ /* 0x002e620000001000 */
[----:B------:R-:W-:Y:S01]  /*1050*/  UIMAD UR25, UR49, UR9, UR16 ;  /* 0x00000009311972a4 */ /* 0x000fe2000f8e0210 */
[----:B------:R-:W-:-:S02]  /*1060*/  @UP2 ULDC.64 UR12, c[0x0][0x420] ;  /* 0x00010800000c2ab9 */ /* 0x000fc40000000a00 */
[----:B------:R-:W-:Y:S01]  /*1070*/  @!UP2 ULDC.64 UR8, c[0x0][0x418] ;  /* 0x000106000008aab9 */ /* 0x000fe20000000a00 */
[----:B------:R-:W-:Y:S02]  /*1080*/  @UP2 UIMAD.WIDE.U32 UR34, UR5, UR12, URZ ;  /* 0x0000000c052222a5 */ /* 0x000fe4000f8e003f */
[----:B------:R-:W-:Y:S02]  /*1090*/  @!UP2 UIMAD UR12, UR53, UR8, URZ ;  /* 0x00000008350ca2a4 */ /* 0x000fe4000f8e023f */
[----:B------:R-:W-:Y:S02]  /*10a0*/  @!UP2 UIMAD.WIDE.U32 UR32, UR49, UR8, URZ ;  /* 0x000000083120a2a5 */ /* 0x000fe4000f8e003f */
[----:B------:R-:W-:Y:S02]  /*10b0*/  UIADD3 UR8, UR7, 0x40, UR59 ;  /* 0x0000004007087890 */ /* 0x000fe4000fffe03b */
[----:B------:R-:W-:Y:S02]  /*10c0*/  @UP2 UIMAD UR45, UR5, UR13, UR35 ;  /* 0x0000000d052d22a4 */ /* 0x000fe4000f8e0223 */
[----:B------:R-:W-:Y:S01]  /*10d0*/  @!UP2 UIMAD UR29, UR49, UR9, UR12 ;  /* 0x00000009311da2a4 */ /* 0x000fe2000f8e020c */
[----:B-1----:R-:W-:Y:S01]  /*10e0*/  VIADD R8, R8, 0xffffffe ;  /* 0x0ffffffe08087836 */ /* 0x002fe20000000000 */
[----:B------:R-:W-:-:S02]  /*10f0*/  UIADD3 UR19, UR8, UR19, -UR6 ;  /* 0x0000001308137290 */ /* 0x000fc4000fffe806 */
[----:B--2---:R-:W-:Y:S01]  /*1100*/  USHF.L.U32 UR17, UR17, 0x7, URZ ;  /* 0x0000000711117899 */ /* 0x004fe2000800063f */
[----:B------:R-:W1:Y:S01]  /*1110*/  F2I.FTZ.U32.TRUNC.NTZ R9, R8 ;  /* 0x0000000800097305 */ /* 0x000e62000021f000 */
[----:B------:R-:W-:Y:S02]  /*1120*/  UIMAD.WIDE UR8, UR55, UR54, URZ ;  /* 0x00000036370872a5 */ /* 0x000fe4000f8e023f */
[----:B------:R-:W-:Y:S02]  /*1130*/  USEL UR40, UR17, URZ, UP0 ;  /* 0x0000003f11287287 */ /* 0x000fe40008000000 */
[----:B------:R-:W-:Y:S02]  /*1140*/  UIMAD.WIDE.U32 UR16, UR5, UR36, URZ ;  /* 0x00000024051072a5 */ /* 0x000fe4000f8e003f */
[----:B------:R-:W-:Y:S02]  /*1150*/  UIMAD.WIDE.U32 UR12, UR49, UR48, URZ ;  /* 0x00000030310c72a5 */ /* 0x000fe4000f8e003f */
[----:B------:R-:W-:-:S02]  /*1160*/  USEL UR51, UR14, UR16, !UP2 ;  /* 0x000000100e337287 */ /* 0x000fc4000d000000 */
[----:B------:R-:W-:Y:S02]  /*1170*/  UIMAD UR16, UR31, UR49, URZ ;  /* 0x000000311f1072a4 */ /* 0x000fe4000f8e023f */
[----:B------:R-:W-:Y:S01]  /*1180*/  UIADD3 UR18, UR19, 0x3f, URZ ;  /* 0x0000003f13127890 */ /* 0x000fe2000fffe03f */
[--C-:B-1----:R-:W-:Y:S01]  /*1190*/  IMAD.MOV R5, RZ, RZ, -R9.reuse ;  /* 0x000000ffff057224 */ /* 0x102fe200078e0a09 */
[----:B------:R-:W-:Y:S01]  /*11a0*/  UIADD3 UR42, UR15, UR25, URZ ;  /* 0x000000190f2a7290 */ /* 0x000fe2000fffe03f */
[----:B------:R-:W-:Y:S01]  /*11b0*/  IMAD.MOV.U32 R8, RZ, RZ, RZ ;  /* 0x000000ffff087224 */ /* 0x000fe200078e00ff */
[----:B------:R-:W-:Y:S01]  /*11c0*/  UIMAD.WIDE.U32 UR14, UR8, UR12, URZ ;  /* 0x0000000c080e72a5 */ /* 0x000fe2000f8e003f */
[----:B------:R-:W-:Y:S01]  /*11d0*/  IMAD R6, R5, R7, RZ ;  /* 0x0000000705067224 */ /* 0x000fe200078e02ff */
[----:B------:R-:W-:Y:S01]  /*11e0*/  IABS R5, UR47 ;  /* 0x0000002f00057c13 */ /* 0x000fe20008000000 */
[----:B------:R-:W-:Y:S02]  /*11f0*/  UIMAD UR19, UR9, UR12, URZ ;  /* 0x0000000c091372a4 */ /* 0x000fe4000f8e023f */
[----:B------:R-:W-:Y:S01]  /*1200*/  IMAD.HI.U32 R6, R9, R6, R8 ;  /* 0x0000000609067227 */ /* 0x000fe200078e0008 */
[----:B------:R-:W-:-:S02]  /*1210*/  UIMAD UR12, UR53, UR48, UR16 ;  /* 0x00000030350c72a4 */ /* 0x000fc4000f8e0210 */
[----:B------:R-:W-:Y:S02]  /*1220*/  @UP2 UIADD3 UR42, UR17, UR24, URZ ;  /* 0x00000018112a2290 */ /* 0x000fe4000fffe03f */
[----:B------:R-:W-:Y:S01]  /*1230*/  UIADD3 UR16, UR13, UR12, URZ ;  /* 0x0000000c0d107290 */ /* 0x000fe2000fffe03f */
[----:B------:R-:W-:Y:S01]  /*1240*/  IMAD.HI.U32 R22, R6, R5, RZ ;  /* 0x0000000506167227 */ /* 0x000fe200078e00ff */
[----:B------:R-:W-:Y:S02]  /*1250*/  USHF.R.S32.HI UR17, URZ, 0x1f, UR18 ;  /* 0x0000001f3f117899 */ /* 0x000fe40008011412 */
[----:B------:R-:W-:Y:S01]  /*1260*/  UIMAD.WIDE.U32 UR12, UR8, UR5, URZ ;  /* 0x00000005080c72a5 */ /* 0x000fe2000f8e003f */
[----:B------:R-:W-:Y:S01]  /*1270*/  IMAD.MOV R6, RZ, RZ, -R22 ;  /* 0x000000ffff067224 */ /* 0x000fe200078e0a16 */
[----:B------:R-:W-:Y:S02]  /*1280*/  UIMAD UR16, UR8, UR16, UR19 ;  /* 0x00000010081072a4 */ /* 0x000fe4000f8e0213 */
[----:B------:R-:W-:Y:S01]  /*1290*/  ULEA.HI UR17, UR17, UR18, URZ, 0x6 ;  /* 0x0000001211117291 */ /* 0x000fe2000f8f303f */
[----:B------:R-:W-:Y:S01]  /*12a0*/  IMAD R6, R7, R6, R5 ;  /* 0x0000000607067224 */ /* 0x000fe200078e0205 */
[----:B------:R-:W-:Y:S01]  /*12b0*/  USHF.L.U64.HI UR20, UR49, 0x7, UR53 ;  /* 0x0000000731147899 */ /* 0x000fe20008010235 */
[----:B------:R-:W-:Y:S01]  /*12c0*/  LOP3.LUT R5, R4, UR47, RZ, 0x3c, !PT ;  /* 0x0000002f04057c12 */ /* 0x000fe2000f8e3cff */
[----:B------:R-:W-:-:S02]  /*12d0*/  USEL UR52, UR14, UR12, !UP2 ;  /* 0x0000000c0e347287 */ /* 0x000fc4000d000000 */
[----:B------:R-:W-:Y:S01]  /*12e0*/  UIADD3 UR43, UR15, UR16, URZ ;  /* 0x000000100f2b7290 */ /* 0x000fe2000fffe03f */
[----:B------:R-:W-:Y:S01]  /*12f0*/  ISETP.GT.U32.AND P1, PT, R7, R6, PT ;  /* 0x000000060700720c */ /* 0x000fe20003f24070 */
[----:B------:R-:W-:Y:S01]  /*1300*/  USHF.R.S32.HI UR15, URZ, 0x6, UR27 ;  /* 0x000000063f0f7899 */ /* 0x000fe2000801141b */
[----:B------:R-:W-:Y:S01]  /*1310*/  ISETP.GE.AND P2, PT, R5, RZ, PT ;  /* 0x000000ff0500720c */ /* 0x000fe20003f46270 */
[----:B------:R-:W-:Y:S02]  /*1320*/  USHF.R.S32.HI UR14, URZ, 0x6, UR17 ;  /* 0x000000063f0e7899 */ /* 0x000fe40008011411 */
[----:B------:R-:W-:Y:S02]  /*1330*/  USEL UR39, UR20, URZ, UP0 ;  /* 0x0000003f14277287 */ /* 0x000fe40008000000 */
[----:B------:R-:W-:Y:S02]  /*1340*/  UISETP.LT.AND UP0, UPT, UR15, UR14, UPT ;  /* 0x0000000e0f00728c */ /* 0x000fe4000bf01270 */
[----:B------:R-:W-:-:S02]  /*1350*/  @UP3 UIMAD UR16, UR49, UR46, URZ ;  /* 0x0000002e311032a4 */ /* 0x000fc4000f8e023f */
[----:B------:R-:W-:Y:S02]  /*1360*/  USEL UR31, UR15, UR14, UP0 ;  /* 0x0000000e0f1f7287 */ /* 0x000fe40008000000 */
[----:B------:R-:W-:Y:S01]  /*1370*/  @UP3 USEL UR16, UR16, UR5, !UP2 ;  /* 0x0000000510103287 */ /* 0x000fe2000d000000 */
[----:B------:R-:W-:Y:S01]  /*1380*/  @!P1 IMAD.IADD R6, R6, 0x1, -R7 ;  /* 0x0000000106069824 */ /* 0x000fe200078e0a07 */
[----:B------:R-:W-:Y:S01]  /*1390*/  ULEA UR14, UR31, 0xffffffc0, 0x6 ;  /* 0xffffffc01f0e7891 */ /* 0x000fe2000f8e303f */
[----:B------:R-:W-:Y:S01]  /*13a0*/  @!P1 VIADD R22, R22, 0x1 ;  /* 0x0000000116169836 */ /* 0x000fe20000000000 */
[----:B------:R-:W-:Y:S01]  /*13b0*/  @UP3 ULDC UR15, c[0x0][0x2e4] ;  /* 0x0000b900000f3ab9 */ /* 0x000fe20000000800 */
[----:B------:R-:W-:Y:S01]  /*13c0*/  UIMAD UR12, UR9, UR5, URZ ;  /* 0x00000005090c72a4 */ /* 0x000fe2000f8e023f */
[----:B------:R-:W-:Y:S01]  /*13d0*/  ISETP.GE.U32.AND P0, PT, R6, R7, PT ;  /* 0x000000070600720c */ /* 0x000fe20003f06070 */
[----:B------:R-:W-:Y:S01]  /*13e0*/  @UP3 UIMAD UR27, UR47, UR15, UR16 ;  /* 0x0000000f2f1b32a4 */ /* 0x000fe2000f8e0210 */
[----:B------:R-:W-:Y:S01]  /*13f0*/  PLOP3.LUT P1, PT, PT, PT, UP1, 0x80, 0x0 ;  /* 0x000000000000781c */ /* 0x000fe20003f2f018 */
[----:B------:R-:W-:-:S02]  /*1400*/  USHF.R.S32.HI UR19, URZ, 0x1f, UR14 ;  /* 0x0000001f3f137899 */ /* 0x000fc4000801140e */
[----:B------:R-:W-:Y:S01]  /*1410*/  UIADD3 UR15, UP0, UR14, UR40, URZ ;  /* 0x000000280e0f7290 */ /* 0x000fe2000ff1e03f */
[----:B------:R-:W-:Y:S01]  /*1420*/  ULDC.U8 UR23, c[0x0][0x480] ;  /* 0x0001200000177ab9 */ /* 0x000fe20000000000 */
[----:B------:R-:W-:Y:S02]  /*1430*/  @UP1 ULDC.64 UR20, c[0x0][0x250] ;  /* 0x0000940000141ab9 */ /* 0x000fe40000000a00 */
[----:B------:R-:W-:Y:S02]  /*1440*/  UIADD3.X UR16, UR19, UR39, URZ, UP0, !UPT ;  /* 0x0000002713107290 */ /* 0x000fe400087fe43f */
[----:B------:R-:W-:Y:S02]  /*1450*/  UIMAD UR9, UR9, UR15, URZ ;  /* 0x0000000f090972a4 */ /* 0x000fe4000f8e023f */
[----:B------:R-:W-:Y:S01]  /*1460*/  UISETP.NE.AND UP4, UPT, UR23, URZ, UPT ;  /* 0x0000003f1700728c */ /* 0x000fe2000bf85270 */
[----:B------:R-:W-:Y:S01]  /*1470*/  @P0 VIADD R22, R22, 0x1 ;  /* 0x0000000116160836 */ /* 0x000fe20000000000 */
[----:B------:R-:W-:Y:S01]  /*1480*/  UIMAD.WIDE.U32 UR24, UR8, UR15, URZ ;  /* 0x0000000f081872a5 */ /* 0x000fe2000f8e003f */
[----:B------:R-:W-:Y:S01]  /*1490*/  PLOP3.LUT P0, PT, PT, PT, UP3, 0x80, 0x0 ;  /* 0x000000000000781c */ /* 0x000fe20003f0f038 */
[----:B------:R-:W-:Y:S01]  /*14a0*/  @UP1 ULDC.64 UR22, c[0x0][0x248] ;  /* 0x0000920000161ab9 */ /* 0x000fe20000000a00 */
[----:B------:R-:W-:Y:S01]  /*14b0*/  @UP2 UIADD3 UR43, UR13, UR12, URZ ;  /* 0x0000000c0d2b2290 */ /* 0x000fe2000fffe03f */
[----:B------:R-:W-:Y:S01]  /*14c0*/  @!P2 IMAD.MOV R22, RZ, RZ, -R22 ;  /* 0x000000ffff16a224 */ /* 0x000fe200078e0a16 */
[----:B------:R-:W-:Y:S01]  /*14d0*/  UIMAD UR15, UR8, UR16, UR9 ;  /* 0x00000010080f72a4 */ /* 0x000fe2000f8e0209 */
[----:B------:R-:W-:Y:S01]  /*14e0*/  @!P3 LOP3.LUT R22, RZ, R4, RZ, 0x33, !PT ;  /* 0x00000004ff16b212 */ /* 0x000fe200078e33ff */
[----:B------:R-:W-:-:S02]  /*14f0*/  @UP1 UIMAD.WIDE.U32 UR12, UR26, UR22, URZ ;  /* 0x000000161a0c12a5 */ /* 0x000fc4000f8e003f */
[----:B------:R-:W-:Y:S02]  /*1500*/  @UP1 UIMAD.WIDE.U32 UR8, UR28, UR20, URZ ;  /* 0x000000141c0812a5 */ /* 0x000fe4000f8e003f */
[----:B------:R-:W-:Y:S02]  /*1510*/  @!UP3 UIMAD UR17, UR49, UR54, UR47 ;  /* 0x000000363111b2a4 */ /* 0x000fe4000f8e022f */
[----:B------:R-:W-:Y:S02]  /*1520*/  UIMAD UR44, UR47, UR55, URZ ;  /* 0x000000372f2c72a4 */ /* 0x000fe4000f8e023f */
[----:B------:R-:W-:Y:S02]  /*1530*/  @UP1 UIMAD UR18, UR26, UR23, URZ ;  /* 0x000000171a1212a4 */ /* 0x000fe4000f8e023f */
[----:B------:R-:W-:Y:S02]  /*1540*/  @UP1 UIMAD UR16, UR28, UR21, URZ ;  /* 0x000000151c1012a4 */ /* 0x000fe4000f8e023f */
[----:B------:R-:W-:-:S02]  /*1550*/  @!UP3 UIMAD UR27, UR17, UR46, URZ ;  /* 0x0000002e111bb2a4 */ /* 0x000fc4000f8e023f */
[----:B------:R-:W-:Y:S02]  /*1560*/  USEL UR50, UR30, URZ, UP4 ;  /* 0x0000003f1e327287 */ /* 0x000fe4000a000000 */
[----:B------:R-:W-:Y:S02]  /*1570*/  USHF.R.S32.HI UR38, URZ, 0x1f, UR59 ;  /* 0x0000001f3f267899 */ /* 0x000fe4000801143b */
[----:B------:R-:W-:Y:S02]  /*1580*/  @!UP2 UIADD3 UR45, UR33, UR29, URZ ;  /* 0x0000001d212da290 */ /* 0x000fe4000fffe03f */
[----:B------:R-:W-:Y:S02]  /*1590*/  USHF.R.S32.HI UR47, URZ, 0x1f, UR44 ;  /* 0x0000001f3f2f7899 */ /* 0x000fe4000801142c */
[----:B------:R-:W-:Y:S02]  /*15a0*/  @UP1 UIADD3 UR39, UR9, UR16, URZ ;  /* 0x0000001009271290 */ /* 0x000fe4000fffe03f */
[----:B------:R-:W-:-:S02]  /*15b0*/  USEL UR49, UR41, URZ, UP4 ;  /* 0x0000003f29317287 */ /* 0x000fc4000a000000 */
[----:B------:R-:W-:Y:S02]  /*15c0*/  UIADD3 UR46, UR25, UR15, URZ ;  /* 0x0000000f192e7290 */ /* 0x000fe4000fffe03f */
[----:B------:R-:W-:Y:S01]  /*15d0*/  @UP1 UIADD3 UR40, UR13, UR18, URZ ;  /* 0x000000120d281290 */ /* 0x000fe2000fffe03f */
[----:B------:R-:W-:Y:S01]  /*15e0*/  @UP1 UMOV UR30, UR12 ;  /* 0x0000000c001e1c82 */ /* 0x000fe20008000000 */
[----:B------:R-:W-:Y:S01]  /*15f0*/  @UP1 UMOV UR28, UR8 ;  /* 0x00000008001c1c82 */ /* 0x000fe20008000000 */
[----:B------:R-:W-:Y:S09]  /*1600*/  @P1 BRA `(.L_x_1044) ;  /* 0x0000000000381947 */ /* 0x000ff20003800000 */
[----:B------:R-:W-:Y:S01]  /*1610*/  R2UR UR13, R241 ;  /* 0x00000000f10d72ca */ /* 0x000fe200000e0000 */
[----:B------:R-:W1:Y:S01]  /*1620*/  S2UR UR16, SR_CTAID.Y ;  /* 0x00000000001079c3 */ /* 0x000e620000002600 */
[----:B------:R-:W-:-:S11]  /*1630*/  ULDC.64 UR22, c[0x0][0x248] ;  /* 0x0000920000167ab9 */ /* 0x000fd60000000a00 */
[----:B------:R-:W-:-:S04]  /*1640*/  USHF.R.S32.HI UR8, URZ, 0x1f, UR13 ;  /* 0x0000001f3f087899 */ /* 0x000fc8000801140d */
[----:B------:R-:W-:Y:S02]  /*1650*/  UIMAD UR12, UR8, UR22, URZ ;  /* 0x00000016080c72a4 */ /* 0x000fe4000f8e023f */
[----:B------:R-:W-:Y:S02]  /*1660*/  UIMAD.WIDE.U32 UR8, UR13, UR22, URZ ;  /* 0x000000160d0872a5 */ /* 0x000fe4000f8e003f */
[----:B------:R-:W-:-:S04]  /*1670*/  UIMAD UR12, UR13, UR23, UR12 ;  /* 0x000000170d0c72a4 */ /* 0x000fc8000f8e020c */
[----:B------:R-:W-:-:S03]  /*1680*/  UIADD3 UR9, UR9, UR12, URZ ;  /* 0x0000000c09097290 */ /* 0x000fc6000fffe03f */
[----:B------:R-:W-:Y:S02]  /*1690*/  ULDC.64 UR12, c[0x0][0x230] ;  /* 0x00008c00000c7ab9 */ /* 0x000fe40000000a00 */
[----:B------:R-:W-:Y:S02]  /*16a0*/  UIMAD UR15, UR53, UR12, URZ ;  /* 0x0000000c350f72a4 */ /* 0x000fe4000f8e023f */
[----:B-1----:R-:W-:Y:S02]  /*16b0*/  UIMAD.WIDE.U32 UR8, UR16, UR12, UR8 ;  /* 0x0000000c100872a5 */ /* 0x002fe4000f8e0008 */
[----:B------:R-:W-:-:S04]  /*16c0*/  UIMAD UR13, UR16, UR13, UR15 ;  /* 0x0000000d100d72a4 */ /* 0x000fc8000f8e020f */
[----:B------:R-:W-:Y:S01]  /*16d0*/  UIADD3 UR40, UR9, UR13, URZ ;  /* 0x0000000d09287290 */ /* 0x000fe2000fffe03f */
[----:B------:R-:W-:-:S11]  /*16e0*/  UMOV UR30, UR8 ;  /* 0x00000008001e7c82 */ /* 0x000fd60008000000 */
.L_x_1044:
[----:B------:R-:W-:Y:S05]  /*16f0*/  @P1 BRA `(.L_x_1045) ;  /* 0x0000000000381947 */ /* 0x000fea0003800000 */
        /* <DEDUP_REMOVED lines=14> */
.L_x_1045:
        /* <DEDUP_REMOVED lines=13> */
.L_x_1046:
[----:B------:R-:W-:Y:S08]  /*18b0*/  S2UR UR9, SR_CTAID.Z ;  /* 0x00000000000979c3 */ /* 0x000ff00000002700 */
[----:B------:R-:W1:Y:S02]  /*18c0*/  S2UR UR5, SR_CTAID.Y ;  /* 0x00000000000579c3 */ /* 0x000e640000002600 */
[----:B-1----:R-:W-:-:S04]  /*18d0*/  UIMAD UR5, UR5, UR54, UR9 ;  /* 0x00000036050572a4 */ /* 0x002fc8000f8e0209 */
[----:B------:R-:W-:-:S12]  /*18e0*/  UIMAD UR5, UR5, UR48, URZ ;  /* 0x00000030050572a4 */ /* 0x000fd8000f8e023f */
.L_x_1047:
[----:B------:R-:W1:Y:S01]  /*18f0*/  S2UR UR12, SR_CTAID.Z ;  /* 0x00000000000c79c3 */ /* 0x000e620000002700 */
[----:B------:R-:W2:Y:S01]  /*1900*/  S2R R11, SR_TID.X ;  /* 0x00000000000b7919 */ /* 0x000ea20000002100 */
[----:B------:R-:W-:Y:S01]  /*1910*/  SHF.R.S32.HI R13, RZ, 0x1f, R217 ;  /* 0x0000001fff0d7819 */ /* 0x000fe200000114d9 */
[----:B------:R-:W-:Y:S01]  /*1920*/  UIADD3 UR48, UR59, UR7, URZ ;  /* 0x000000073b307290 */ /* 0x000fe2000fffe03f */
[----:B------:R-:W-:Y:S01]  /*1930*/  IADD3 R6, P0, R217, UR14, RZ ;  /* 0x0000000ed9067c10 */ /* 0x000fe2000ff1e0ff */
[----:B------:R-:W-:Y:S01]  /*1940*/  ULDC UR32, c[0x0][0x398] ;  /* 0x0000e60000207ab9 */ /* 0x000fe20000000800 */
[--C-:B------:R-:W-:Y:S01]  /*1950*/  SHF.R.S32.HI R221, RZ, 0x1f, R220.reuse ;  /* 0x0000001fffdd7819 */ /* 0x100fe200000114dc */
[----:B------:R-:W-:Y:S01]  /*1960*/  UIMAD UR41, UR55, UR54, URZ ;  /* 0x00000036372972a4 */ /* 0x000fe2000f8e023f */
[----:B------:R-:W3:Y:S01]  /*1970*/  LDC.64 R4, c[0x0][0x420] ;  /* 0x00010800ff047b82 */ /* 0x000ee20000000a00 */
[----:B------:R-:W-:Y:S01]  /*1980*/  IADD3.X R7, R13, UR19, RZ, P0, !PT ;  /* 0x000000130d077c10 */ /* 0x000fe200087fe4ff */
[----:B------:R-:W-:Y:S01]  /*1990*/  ULDC.64 UR16, c[0x0][0x258] ;  /* 0x0000960000107ab9 */ /* 0x000fe20000000a00 */
[----:B------:R-:W-:Y:S01]  /*19a0*/  IADD3 R14, P0, R220, UR8, RZ ;  /* 0x00000008dc0e7c10 */ /* 0x000fe2000ff1e0ff */
[----:B------:R-:W-:Y:S01]  /*19b0*/  IMAD.WIDE.U32 R16, R6, UR36, R220 ;  /* 0x0000002406107c25 */ /* 0x000fe2000f8e00dc */
[----:B------:R-:W-:Y:S01]  /*19c0*/  USHF.L.U32 UR9, UR41, 0x6, URZ ;  /* 0x0000000629097899 */ /* 0x000fe2000800063f */
[----:B------:R-:W-:Y:S01]  /*19d0*/  BSSY B1, `(.L_x_1043) ;  /* 0x000062c000017945 */ /* 0x000fe20003800000 */
[----:B------:R-:W-:Y:S01]  /*19e0*/  IADD3.X R15, R221, UR45, RZ, P0, !PT ;  /* 0x0000002ddd0f7c10 */ /* 0x000fe200087fe4ff */
[----:B------:R-:W4:Y:S01]  /*19f0*/  S2UR UR33, SR_CTAID.Z ;  /* 0x00000000002179c3 */ /* 0x000f220000002700 */
[----:B------:R-:W-:Y:S01]  /*1a00*/  IMAD R7, R7, UR36, RZ ;  /* 0x0000002407077c24 */ /* 0x000fe2000f8e02ff */
[----:B------:R-:W-:Y:S01]  /*1a10*/  IADD3 R18, P0, R16, UR51, RZ ;  /* 0x0000003310127c10 */ /* 0x000fe2000ff1e0ff */
[----:B------:R-:W-:Y:S01]  /*1a20*/  UIADD3 UR18, UP2, UP0, UR24, UR9, UR44 ;  /* 0x0000000918127290 */ /* 0x000fe2000f85e02c */
[----:B------:R-:W-:Y:S01]  /*1a30*/  IMAD.U32 R16, RZ, RZ, UR16 ;  /* 0x00000010ff107e24 */ /* 0x000fe2000f8e00ff */
[----:B------:R-:W-:Y:S01]  /*1a40*/  USHF.R.S32.HI UR9, URZ, 0x1f, UR9 ;  /* 0x0000001f3f097899 */ /* 0x000fe20008011409 */
[----:B------:R-:W-:Y:S01]  /*1a50*/  IMAD R7, R6, UR37, R7 ;  /* 0x0000002506077c24 */ /* 0x000fe2000f8e0207 */
[----:B------:R-:W-:Y:S01]  /*1a60*/  ULDC.64 UR24, c[0x0][0x210] ;  /* 0x0000840000187ab9 */ /* 0x000fe20000000a00 */
[----:B-1----:R-:W-:-:S02]  /*1a70*/  USHF.R.S32.HI UR15, URZ, 0x1f, UR12 ;  /* 0x0000001f3f0f7899 */ /* 0x002fc4000801140c */
[----:B------:R-:W-:Y:S01]  /*1a80*/  UIADD3.X UR9, UR46, UR9, UR47, UP2, UP0 ;  /* 0x000000092e097290 */ /* 0x000fe200097e042f */
[----:B------:R-:W-:Y:S01]  /*1a90*/  IADD3.X R19, R17, UR42, R7, P0, !PT ;  /* 0x0000002a11137c10 */ /* 0x000fe200087fe407 */
[----:B------:R-:W-:Y:S01]  /*1aa0*/  ULDC.64 UR12, c[0x0][0x428] ;  /* 0x00010a00000c7ab9 */ /* 0x000fe20000000a00 */
[----:B------:R-:W-:Y:S02]  /*1ab0*/  UIADD3 UR26, UR14, UR5, URZ ;  /* 0x000000050e1a7290 */ /* 0x000fe4000fffe03f */
[----:B------:R-:W-:Y:S01]  /*1ac0*/  UIMAD UR8, UR15, UR12, URZ ;  /* 0x0000000c0f0872a4 */ /* 0x000fe2000f8e023f */
[C---:B---3--:R-:W-:Y:S01]  /*1ad0*/  IMAD R6, R4.reuse, UR19, RZ ;  /* 0x0000001304067c24 */ /* 0x048fe2000f8e02ff */
[----:B--2---:R-:W-:Y:S01]  /*1ae0*/  SHF.R.S32.HI R10, RZ, 0x1f, R11 ;  /* 0x0000001fff0a7819 */ /* 0x004fe2000001140b */
[----:B------:R-:W-:Y:S01]  /*1af0*/  IMAD.WIDE.U32 R20, R4, UR14, R14 ;  /* 0x0000000e04147c25 */ /* 0x000fe2000f8e000e */
[----:B------:R-:W-:Y:S01]  /*1b00*/  ULDC.64 UR34, c[0x0][0x478] ;  /* 0x00011e0000227ab9 */ /* 0x000fe20000000a00 */
[----:B------:R-:W-:-:S02]  /*1b10*/  UIADD3 UR27, UR14, UR27, URZ ;  /* 0x0000001b0e1b7290 */ /* 0x000fc4000fffe03f */
[----:B------:R-:W-:Y:S01]  /*1b20*/  IMAD R6, R5, UR14, R6 ;  /* 0x0000000e05067c24 */ /* 0x000fe2000f8e0206 */
[----:B------:R-:W-:Y:S01]  /*1b30*/  ULDC.64 UR56, c[0x0][0x2b0] ;  /* 0x0000ac0000387ab9 */ /* 0x000fe20000000a00 */
[----:B----4-:R-:W-:Y:S01]  /*1b40*/  UIMAD UR13, UR33, UR13, UR8 ;  /* 0x0000000d210d72a4 */ /* 0x010fe2000f8e0208 */
[----:B------:R-:W-:Y:S01]  /*1b50*/  IMAD.U32 R14, RZ, RZ, UR12 ;  /* 0x0000000cff0e7e24 */ /* 0x000fe2000f8e00ff */
[----:B------:R-:W-:Y:S01]  /*1b60*/  UIADD3 UR8, UR48, -UR32, -UR6 ;  /* 0x8000002030087290 */ /* 0x000fe2000fffe806 */
[----:B------:R-:W-:Y:S01]  /*1b70*/  IMAD.IADD R7, R21, 0x1, R6 ;  /* 0x0000000115077824 */ /* 0x000fe200078e0206 */
[----:B------:R-:W-:Y:S01]  /*1b80*/  UIMAD UR12, UR15, UR16, URZ ;  /* 0x000000100f0c72a4 */ /* 0x000fe2000f8e023f */
[----:B------:R-:W-:Y:S01]  /*1b90*/  IMAD.MOV.U32 R6, RZ, RZ, R20 ;  /* 0x000000ffff067224 */ /* 0x000fe200078e0014 */
[----:B------:R-:W-:Y:S01]  /*1ba0*/  USHF.R.S32.HI UR29, URZ, 0x1f, UR8 ;  /* 0x0000001f3f1d7899 */ /* 0x000fe20008011408 */
[----:B------:R-:W-:Y:S01]  /*1bb0*/  IMAD.WIDE.U32 R16, R16, UR33, R18 ;  /* 0x0000002110107c25 */ /* 0x000fe2000f8e0012 */
[----:B------:R-:W-:-:S02]  /*1bc0*/  UIMAD UR12, UR33, UR17, UR12 ;  /* 0x00000011210c72a4 */ /* 0x000fc4000f8e020c */
[----:B------:R-:W-:Y:S01]  /*1bd0*/  ULEA.HI UR29, UR29, UR8, URZ, 0x6 ;  /* 0x000000081d1d7291 */ /* 0x000fe2000f8f303f */
[----:B------:R-:W-:Y:S01]  /*1be0*/  IMAD.WIDE.U32 R14, R14, UR33, R6 ;  /* 0x000000210e0e7c25 */ /* 0x000fe2000f8e0006 */
[----:B------:R-:W-:Y:S01]  /*1bf0*/  LEA.HI R7, R10, R11, RZ, 0x5 ;  /* 0x0000000b0a077211 */ /* 0x000fe200078f28ff */
[----:B------:R-:W-:Y:S01]  /*1c00*/  UIADD3 UR8, UP3, UP2, UR50, UR18, UR52 ;  /* 0x0000001232087290 */ /* 0x000fe2000fa7e034 */
[----:B------:R-:W-:Y:S01]  /*1c10*/  LEA R248, P2, R16, UR24, 0x1 ;  /* 0x0000001810f87c11 */ /* 0x000fe2000f8408ff */
[----:B------:R-:W-:Y:S01]  /*1c20*/  USHF.R.S32.HI UR29, URZ, 0x6, UR29 ;  /* 0x000000063f1d7899 */ /* 0x000fe2000801141d */
[----:B------:R-:W-:Y:S01]  /*1c30*/  LOP3.LUT R236, R7, 0xffffffe0, RZ, 0xc0, !PT ;  /* 0xffffffe007ec7812 */ /* 0x000fe200078ec0ff */
[----:B------:R-:W-:Y:S01]  /*1c40*/  UIADD3.X UR9, UR49, UR9, UR43, UP3, UP2 ;  /* 0x0000000931097290 */ /* 0x000fe20009fe442b */
[----:B------:R-:W-:Y:S01]  /*1c50*/  SHF.R.S32.HI R7, RZ, 0x5, R7 ;  /* 0x00000005ff077819 */ /* 0x000fe20000011407 */
[----:B------:R-:W-:Y:S01]  /*1c60*/  UISETP.LT.AND UP0, UPT, URZ, UR29, UPT ;  /* 0x0000001d3f00728c */ /* 0x000fe2000bf01270 */
[----:B------:R-:W-:Y:S01]  /*1c70*/  VIADD R15, R15, UR13 ;  /* 0x0000000d0f0f7c36 */ /* 0x000fe20008000000 */
[----:B------:R-:W-:Y:S01]  /*1c80*/  ULDC.64 UR16, c[0x0][0x3e0] ;  /* 0x0000f80000107ab9 */ /* 0x000fe20000000a00 */
[----:B------:R-:W-:Y:S01]  /*1c90*/  IMAD.IADD R236, R11, 0x1, -R236 ;  /* 0x000000010bec7824 */ /* 0x000fe200078e0aec */
[----:B------:R-:W-:Y:S01]  /*1ca0*/  USEL UR29, URZ, UR29, !UP0 ;  /* 0x0000001d3f1d7287 */ /* 0x000fe2000c000000 */
[-C--:B------:R-:W-:Y:S01]  /*1cb0*/  IMAD R6, R13, R4.reuse, RZ ;  /* 0x000000040d067224 */ /* 0x080fe200078e02ff */
[----:B------:R-:W-:Y:S01]  /*1cc0*/  ULDC.64 UR14, c[0x0][0x400] ;  /* 0x00010000000e7ab9 */ /* 0x000fe20000000a00 */
[----:B------:R-:W-:Y:S01]  /*1cd0*/  IMAD R12, R7, UR41, R236 ;  /* 0x00000029070c7c24 */ /* 0x000fe2000f8e02ec */
[----:B------:R-:W-:Y:S01]  /*1ce0*/  UISETP.GT.AND UP0, UPT, UR31, UR29, UPT ;  /* 0x0000001d1f00728c */ /* 0x000fe2000bf04270 */
[----:B------:R-:W-:Y:S01]  /*1cf0*/  VIADD R7, R17, UR12 ;  /* 0x0000000c11077c36 */ /* 0x000fe20008000000 */
[----:B------:R-:W-:Y:S01]  /*1d00*/  UIMAD.WIDE UR12, UR26, 0x4, UR34 ;  /* 0x000000041a0c78a5 */ /* 0x000fe2000f8e0222 */
[C---:B------:R-:W-:Y:S01]  /*1d10*/  IMAD R6, R217.reuse, R5, R6 ;  /* 0x00000005d9067224 */ /* 0x040fe200078e0206 */
[----:B------:R-:W-:Y:S01]  /*1d20*/  IADD3 R8, P0, R12, UR8, RZ ;  /* 0x000000080c087c10 */ /* 0x000fe2000ff1e0ff */
[----:B------:R-:W-:Y:S01]  /*1d30*/  IMAD.WIDE.U32 R14, R217, R4, R14 ;  /* 0x00000004d90e7225 */ /* 0x000fe200078e000e */
[----:B------:R-:W-:Y:S01]  /*1d40*/  LEA.HI.X R249, R16, UR25, R7, 0x1, P2 ;  /* 0x0000001910f97c11 */ /* 0x000fe200090f0c07 */
[----:B------:R-:W-:Y:S01]  /*1d50*/  UIADD3 UR5, UR31, -0x1, URZ ;  /* 0xffffffff1f057890 */ /* 0x000fe2000fffe03f */
[----:B------:R-:W-:Y:S01]  /*1d60*/  LEA.HI.X.SX32 R7, R12, UR9, 0x1, P0 ;  /* 0x000000090c077c11 */ /* 0x000fe200080f0eff */
[----:B------:R-:W-:Y:S01]  /*1d70*/  IMAD.IADD R6, R15, 0x1, R6 ;  /* 0x000000010f067824 */ /* 0x000fe200078e0206 */
[----:B------:R-:W-:Y:S01]  /*1d80*/  PLOP3.LUT P0, PT, PT, PT, UP0, 0x80, 0x0 ;  /* 0x000000000000781c */ /* 0x000fe20003f0f008 */
[----:B------:R-:W-:Y:S01]  /*1d90*/  UIMAD.WIDE UR8, UR27, 0x4, UR56 ;  /* 0x000000041b0878a5 */ /* 0x000fe2000f8e0238 */
[----:B------:R-:W-:Y:S01]  /*1da0*/  LEA R246, P3, R14, UR16, 0x1 ;  /* 0x000000100ef67c11 */ /* 0x000fe2000f8608ff */
[----:B------:R-:W-:Y:S01]  /*1db0*/  UMOV UR16, UR13 ;  /* 0x0000000d00107c82 */ /* 0x000fe20008000000 */
[----:B------:R-:W-:-:S02]  /*1dc0*/  LEA R244, P2, R8, UR14, 0x2 ;  /* 0x0000000e08f47c11 */ /* 0x000fc4000f8410ff */
[----:B------:R-:W-:Y:S01]  /*1dd0*/  LEA.HI.X R247, R14, UR17, R6, 0x1, P3 ;  /* 0x000000110ef77c11 */ /* 0x000fe200098f0c06 */
[----:B------:R-:W-:Y:S01]  /*1de0*/  UMOV UR17, UR12 ;  /* 0x0000000c00117c82 */ /* 0x000fe20008000000 */
[----:B------:R-:W-:-:S05]  /*1df0*/  LEA.HI.X R245, R8, UR15, R7, 0x2, P2 ;  /* 0x0000000f08f57c11 */ /* 0x000fca00090f1407 */
[----:B------:R-:W-:Y:S05]  /*1e00*/  @P0 BRA `(.L_x_1048) ;  /* 0x0000000800340947 */ /* 0x000fea0003800000 */
        /* <DEDUP_REMOVED lines=23> */
.L_x_1049:
[----:B------:R-:W-:Y:S01]  /*1f80*/  R2UR UR7, R242 ;  /* 0x00000000f20772ca */ /* 0x000fe200000e0000 */
[----:B------:R-:W-:Y:S01]  /*1f90*/  @UP1 ULDC.64 UR12, c[0x0][0x458] ;  /* 0x00011600000c1ab9 */ /* 0x000fe20000000a00 */
[----:B------:R-:W-:-:S13]  /*1fa0*/  R2UR UR5, R241 ;  /* 0x00000000f10572ca */ /* 0x000fda00000e0000 */
[----:B------:R-:W-:-:S04]  /*1fb0*/  @UP1 UIADD3 UR5, UR5, UR7, URZ ;  /* 0x0000000705051290 */ /* 0x000fc8000fffe03f */
[----:B------:R-:W-:Y:S02]  /*1fc0*/  @UP1 UIMAD.WIDE.U32 UR14, UR5, UR12, URZ ;  /* 0x0000000c050e12a5 */ /* 0x000fe4000f8e003f */
[----:B------:R-:W-:-:S04]  /*1fd0*/  @UP1 UIMAD UR5, UR5, UR13, URZ ;  /* 0x0000000d050512a4 */ /* 0x000fc8000f8e023f */
[----:B------:R-:W-:-:S03]  /*1fe0*/  @UP1 UIADD3 UR16, UR15, UR5, URZ ;  /* 0x000000050f101290 */ /* 0x000fc6000fffe03f */
[----:B------:R-:W-:Y:S01]  /*1ff0*/  @UP1 UMOV UR5, UR14 ;  /* 0x0000000e00051c82 */ /* 0x000fe20008000000 */
[----:B------:R-:W-:Y:S08]  /*2000*/  @P1 BRA `(.L_x_1050) ;  /* 0x0000000000381947 */ /* 0x000ff00003800000 */
        /* <DEDUP_REMOVED lines=9> */
[----:B------:R-:W-:-:S04]  /*20a0*/  UIMAD UR5, UR53, UR16, URZ ;  /* 0x00000010350572a4 */ /* 0x000fc8000f8e023f */
[----:B-1----:R-:W-:Y:S02]  /*20b0*/  UIMAD UR5, UR7, UR17, UR5 ;  /* 0x00000011070572a4 */ /* 0x002fe4000f8e0205 */
[----:B------:R-:W-:-:S04]  /*20c0*/  UIMAD.WIDE.U32 UR14, UR7, UR16, UR14 ;  /* 0x00000010070e72a5 */ /* 0x000fc8000f8e000e */
[----:B------:R-:W-:-:S03]  /*20d0*/  UIADD3 UR16, UR15, UR5, URZ ;  /* 0x000000050f107290 */ /* 0x000fc6000fffe03f */
[----:B------:R-:W-:-:S09]  /*20e0*/  UMOV UR5, UR14 ;  /* 0x0000000e00057c82 */ /* 0x000fd20008000000 */
.L_x_1050:
[----:B------:R-:W1:Y:S01]  /*20f0*/  S2UR UR14, SR_CTAID.Z ;  /* 0x00000000000e79c3 */ /* 0x000e620000002700 */
[----:B------:R-:W-:Y:S01]  /*2100*/  R2UR UR15, R218 ;  /* 0x00000000da0f72ca */ /* 0x000fe200000e0000 */
[----:B------:R-:W-:Y:S01]  /*2110*/  UIMAD UR7, UR38, UR8, URZ ;  /* 0x00000008260772a4 */ /* 0x000fe2000f8e023f */
[----:B------:R-:W-:Y:S01]  /*2120*/  IMAD.U32 R7, RZ, RZ, UR8 ;  /* 0x00000008ff077e24 */ /* 0x000fe2000f8e00ff */
[----:B------:R-:W-:Y:S01]  /*2130*/  IADD3 R4, R217, 0x20, RZ ;  /* 0x00000020d9047810 */ /* 0x000fe20007ffe0ff */
[----:B------:R-:W-:Y:S01]  /*2140*/  BSSY B0, `(.L_x_1051) ;  /* 0x000001d000007945 */ /* 0x000fe20003800000 */
[----:B------:R-:W-:Y:S01]  /*2150*/  UIMAD UR7, UR59, UR9, UR7 ;  /* 0x000000093b0772a4 */ /* 0x000fe2000f8e0207 */
[----:B------:R-:W-:-:S05]  /*2160*/  IMAD.WIDE.U32 R6, R7, UR59, R220 ;  /* 0x0000003b07067c25 */ /* 0x000fca000f8e00dc */
[----:B------:R-:W-:Y:S01]  /*2170*/  IMAD.U32 R5, RZ, RZ, UR7 ;  /* 0x00000007ff057e24 */ /* 0x000fe2000f8e00ff */
[----:B------:R-:W-:Y:S01]  /*2180*/  IADD3 R8, P0, R6, UR18, RZ ;  /* 0x0000001206087c10 */ /* 0x000fe2000ff1e0ff */
[----:B------:R-:W-:-:S03]  /*2190*/  UIMAD UR6, UR15, -0x40, UR6 ;  /* 0xffffffc00f0678a4 */ /* 0x000fc6000f8e0206 */
[----:B------:R-:W-:-:S03]  /*21a0*/  IADD3.X R9, R7, UR19, R5, P0, !PT ;  /* 0x0000001307097c10 */ /* 0x000fc600087fe405 */
[----:B------:R-:W-:Y:S02]  /*21b0*/  ISETP.GE.AND P1, PT, R217, UR6, PT ;  /* 0x00000006d9007c0c */ /* 0x000fe4000bf26270 */
[----:B------:R-:W-:Y:S01]  /*21c0*/  ISETP.GE.AND P0, PT, R4, UR6, PT ;  /* 0x0000000604007c0c */ /* 0x000fe2000bf06270 */
[----:B-1----:R-:W-:-:S03]  /*21d0*/  USHF.R.S32.HI UR17, URZ, 0x1f, UR14 ;  /* 0x0000001f3f117899 */ /* 0x002fc6000801140e */
[----:B------:R-:W-:Y:S02]  /*21e0*/  ULDC.64 UR14, c[0x0][0x468] ;  /* 0x00011a00000e7ab9 */ /* 0x000fe40000000a00 */
[----:B------:R-:W-:Y:S01]  /*21f0*/  UIMAD UR7, UR17, UR14, URZ ;  /* 0x0000000e110772a4 */ /* 0x000fe2000f8e023f */
[----:B------:R-:W-:-:S05]  /*2200*/  IMAD.U32 R6, RZ, RZ, UR14 ;  /* 0x0000000eff067e24 */ /* 0x000fca000f8e00ff */
[----:B------:R-:W1:Y:S02]  /*2210*/  S2UR UR17, SR_CTAID.Z ;  /* 0x00000000001179c3 */ /* 0x000e640000002700 */
[----:B-1----:R-:W-:Y:S01]  /*2220*/  UIMAD UR15, UR17, UR15, UR7 ;  /* 0x0000000f110f72a4 */ /* 0x002fe2000f8e0207 */
        /* <DEDUP_REMOVED lines=14> */
.L_x_1052:
[----:B------:R-:W-:Y:S05]  /*2310*/  BSYNC B0 ;  /* 0x0000000000007941 */ /* 0x000fea0003800000 */
.L_x_1051:
        /* <DEDUP_REMOVED lines=15> */
.L_x_1054:
[----:B------:R-:W-:Y:S05]  /*2410*/  BSYNC B0 ;  /* 0x0000000000007941 */ /* 0x000fea0003800000 */
.L_x_1053:
[----:B------:R-:W3:Y:S01]  /*2420*/  S2UR UR7, SR_CTAID.Z ;  /* 0x00000000000779c3 */ /* 0x000ee20000002700 */
[----:B------:R-:W-:Y:S01]  /*2430*/  IMAD.U32 R5, RZ, RZ, UR12 ;  /* 0x0000000cff057e24 */ /* 0x000fe2000f8e00ff */
[----:B------:R-:W-:Y:S01]  /*2440*/  UIMAD UR6, UR38, UR12, URZ ;  /* 0x0000000c260672a4 */ /* 0x000fe2000f8e023f */
[----:B------:R-:W-:Y:S02]  /*2450*/  BSSY B0, `(.L_x_1055) ;  /* 0x000001a000007945 */ /* 0x000fe40003800000 */
[----:B------:R-:W-:Y:S01]  /*2460*/  IMAD.WIDE.U32 R4, R5, UR59, R220 ;  /* 0x0000003b05047c25 */ /* 0x000fe2000f8e00dc */
[----:B------:R-:W-:Y:S02]  /*2470*/  UIMAD UR6, UR59, UR13, UR6 ;  /* 0x0000000d3b0672a4 */ /* 0x000fe4000f8e0206 */
[----:B------:R-:W4:Y:S01]  /*2480*/  S2UR UR8, SR_CTAID.Z ;  /* 0x00000000000879c3 */ /* 0x000f220000002700 */
[----:B------:R-:W-:-:S03]  /*2490*/  IADD3 R8, P2, R4, UR5, RZ ;  /* 0x0000000504087c10 */ /* 0x000fc6000ff5e0ff */
[----:B------:R-:W-:-:S05]  /*24a0*/  IMAD.U32 R4, RZ, RZ, UR6 ;  /* 0x00000006ff047e24 */ /* 0x000fca000f8e00ff */
[----:B------:R-:W-:Y:S01]  /*24b0*/  IADD3.X R9, R5, UR16, R4, P2, !PT ;  /* 0x0000001005097c10 */ /* 0x000fe200097fe404 */
[----:B---3--:R-:W-:-:S03]  /*24c0*/  USHF.R.S32.HI UR9, URZ, 0x1f, UR7 ;  /* 0x0000001f3f097899 */ /* 0x008fc60008011407 */
[----:B------:R-:W-:Y:S02]  /*24d0*/  ULDC.64 UR6, c[0x0][0x470] ;  /* 0x00011c0000067ab9 */ /* 0x000fe40000000a00 */
[----:B------:R-:W-:Y:S01]  /*24e0*/  UIMAD UR5, UR9, UR6, URZ ;  /* 0x00000006090572a4 */ /* 0x000fe2000f8e023f */
[----:B--2---:R-:W-:-:S03]  /*24f0*/  MOV R6, UR6 ;  /* 0x0000000600067c02 */ /* 0x004fc60008000f00 */
[----:B----4-:R-:W-:Y:S02]  /*2500*/  UIMAD UR7, UR8, UR7, UR5 ;  /* 0x00000007080772a4 */ /* 0x010fe4000f8e0205 */
        /* <DEDUP_REMOVED lines=14> */
.L_x_1056:
[----:B------:R-:W-:Y:S05]  /*25f0*/  BSYNC B0 ;  /* 0x0000000000007941 */ /* 0x000fea0003800000 */
.L_x_1055:
        /* <DEDUP_REMOVED lines=14> */
.L_x_1048:
[----:B------:R-:W-:Y:S01]  /*26e0*/  R2UR UR12, R218 ;  /* 0x00000000da0c72ca */ /* 0x000fe200000e0000 */
[----:B------:R-:W-:Y:S01]  /*26f0*/  UIMAD UR14, UR38, UR20, URZ ;  /* 0x00000014260e72a4 */ /* 0x000fe2000f8e023f */
[----:B------:R-:W-:Y:S01]  /*2700*/  IMAD.U32 R7, RZ, RZ, UR20 ;  /* 0x00000014ff077e24 */ /* 0x000fe2000f8e00ff */
[----:B------:R-:W-:Y:S01]  /*2710*/  ULDC.64 UR18, c[0x0][0x268] ;  /* 0x00009a0000127ab9 */ /* 0x000fe20000000a00 */
[----:B------:R-:W-:Y:S01]  /*2720*/  VIADD R8, R217, 0x20 ;  /* 0x00000020d9087836 */ /* 0x000fe20000000000 */
[----:B------:R-:W-:Y:S01]  /*2730*/  UIMAD UR15, UR59, UR21, UR14 ;  /* 0x000000153b0f72a4 */ /* 0x000fe2000f8e020e */
[----:B------:R-:W-:Y:S01]  /*2740*/  IMAD.WIDE.U32 R14, R7, UR59, R220 ;  /* 0x0000003b070e7c25 */ /* 0x000fe2000f8e00dc */
[----:B------:R-:W-:-:S03]  /*2750*/  UIMAD UR14, UR38, UR22, URZ ;  /* 0x00000016260e72a4 */ /* 0x000fc6000f8e023f */
[----:B------:R-:W-:Y:S01]  /*2760*/  IMAD.U32 R7, RZ, RZ, UR22 ;  /* 0x00000016ff077e24 */ /* 0x000fe2000f8e00ff */
[----:B------:R-:W-:Y:S01]  /*2770*/  UIMAD UR14, UR59, UR23, UR14 ;  /* 0x000000173b0e72a4 */ /* 0x000fe2000f8e020e */
[----:B------:R-:W-:Y:S01]  /*2780*/  IMAD.U32 R6, RZ, RZ, UR15 ;  /* 0x0000000fff067e24 */ /* 0x000fe2000f8e00ff */
[----:B------:R-:W-:Y:S01]  /*2790*/  UIMAD UR13, UR12, -0x40, UR6 ;  /* 0xffffffc00c0d78a4 */ /* 0x000fe2000f8e0206 */
[----:B------:R-:W-:Y:S01]  /*27a0*/  IADD3 R14, P0, R14, UR28, RZ ;  /* 0x0000001c0e0e7c10 */ /* 0x000fe2000ff1e0ff */
[----:B------:R-:W-:Y:S01]  /*27b0*/  UIMAD UR12, UR5, -0x40, UR7 ;  /* 0xffffffc0050c78a4 */ /* 0x000fe2000f8e0207 */
[----:B------:R-:W-:Y:S02]  /*27c0*/  IMAD.WIDE.U32 R16, R7, UR59, R220 ;  /* 0x0000003b07107c25 */ /* 0x000fe4000f8e00dc */
[----:B------:R-:W-:Y:S02]  /*27d0*/  IADD3.X R15, R15, UR39, R6, P0, !PT ;  /* 0x000000270f0f7c10 */ /* 0x000fe400087fe406 */
[C---:B------:R-:W-:Y:S01]  /*27e0*/  ISETP.GE.AND P3, PT, R8.reuse, UR13, PT ;  /* 0x0000000d08007c0c */ /* 0x040fe2000bf66270 */
[----:B------:R-:W-:Y:S01]  /*27f0*/  IMAD.U32 R6, RZ, RZ, UR14 ;  /* 0x0000000eff067e24 */ /* 0x000fe2000f8e00ff */
[----:B------:R-:W-:Y:S01]  /*2800*/  ISETP.GE.AND P1, PT, R8, UR12, PT ;  /* 0x0000000c08007c0c */ /* 0x000fe2000bf26270 */
[----:B------:R-:W-:Y:S01]  /*2810*/  IMAD R7, R9, UR18, RZ ;  /* 0x0000001209077c24 */ /* 0x000fe2000f8e02ff */
[----:B------:R-:W-:Y:S01]  /*2820*/  IADD3 R16, P0, R16, UR30, RZ ;  /* 0x0000001e10107c10 */ /* 0x000fe2000ff1e0ff */
[----:B------:R-:W-:Y:S01]  /*2830*/  ULDC.64 UR14, c[0x0][0x260] ;  /* 0x00009800000e7ab9 */ /* 0x000fe20000000a00 */
[----:B------:R-:W-:Y:S01]  /*2840*/  ISETP.GE.AND P4, PT, R217, UR13, PT ;  /* 0x0000000dd9007c0c */ /* 0x000fe2000bf86270 */
[C---:B------:R-:W-:Y:S01]  /*2850*/  IMAD R26, R22.reuse, UR19, R7 ;  /* 0x00000013161a7c24 */ /* 0x040fe2000f8e0207 */
[----:B------:R-:W-:Y:S01]  /*2860*/  IADD3.X R17, R17, UR40, R6, P0, !PT ;  /* 0x0000002811117c10 */ /* 0x000fe200087fe406 */
[----:B------:R-:W-:Y:S01]  /*2870*/  IMAD R9, R9, UR14, RZ ;  /* 0x0000000e09097c24 */ /* 0x000fe2000f8e02ff */
[----:B------:R-:W-:Y:S01]  /*2880*/  ULEA.HI UR13, UR5, UR5, URZ, 0x1 ;  /* 0x00000005050d7291 */ /* 0x000fe2000f8f083f */
[----:B------:R-:W-:Y:S01]  /*2890*/  IMAD.WIDE.U32 R6, R22, UR18, R14 ;  /* 0x0000001216067c25 */ /* 0x000fe2000f8e000e */
[----:B------:R-:W-:Y:S01]  /*28a0*/  USHF.L.U32 UR18, UR37, 0x6, URZ ;  /* 0x0000000625127899 */ /* 0x000fe2000800063f */
[----:B------:R-:W-:Y:S01]  /*28b0*/  @!P3 IADD3 R20, P0, R217, 0x20, RZ ;  /* 0x00000020d914b810 */ /* 0x000fe20007f1e0ff */
[----:B------:R-:W-:Y:S01]  /*28c0*/  ULOP3.LUT UR13, UR13, 0xfffffffe, URZ, 0xc0, !UPT ;  /* 0xfffffffe0d0d7892 */ /* 0x000fe2000f8ec03f */
[----:B------:R-:W-:-:S04]  /*28d0*/  IMAD.WIDE.U32 R14, R4, 0x40, RZ ;  /* 0x00000040040e7825 */ /* 0x000fc800078e00ff */
[----:B------:R-:W-:Y:S01]  /*28e0*/  IMAD.MOV.U32 R237, RZ, RZ, 0x7f800000 ;  /* 0x7f800000ffed7424 */ /* 0x000fe200078e00ff */
[----:B------:R-:W-:Y:S01]  /*28f0*/  @!P1 IADD3 R18, P2, R246, R14, RZ ;  /* 0x0000000ef6129210 */ /* 0x000fe20007f5e0ff */
[----:B------:R-:W-:Y:S01]  /*2900*/  IMAD R24, R22, UR15, R9 ;  /* 0x0000000f16187c24 */ /* 0x000fe2000f8e0209 */
[----:B------:R-:W-:Y:S01]  /*2910*/  UIADD3 UR13, UR5, -UR13, URZ ;  /* 0x8000000d050d7290 */ /* 0x000fe2000fffe03f */
[----:B------:R-:W-:Y:S02]  /*2920*/  IMAD.SHL.U32 R9, R5, 0x40, RZ ;  /* 0x0000004005097824 */ /* 0x000fe400078e00ff */
[----:B------:R-:W-:Y:S01]  /*2930*/  IMAD.MOV.U32 R238, RZ, RZ, 0x7f800000 ;  /* 0x7f800000ffee7424 */ /* 0x000fe200078e00ff */
[----:B------:R-:W1:Y:S01]  /*2940*/  @!P4 LDC.64 R4, c[0x0][0x220] ;  /* 0x00008800ff04cb82 */ /* 0x000e620000000a00 */
[----:B------:R-:W-:Y:S01]  /*2950*/  IMAD.IADD R27, R7, 0x1, R26 ;  /* 0x00000001071b7824 */ /* 0x000fe200078e021a */
[----:B------:R-:W-:Y:S01]  /*2960*/  @!P1 IADD3.X R19, R247, R15, R9, P2, !PT ;  /* 0x0000000ff7139210 */ /* 0x000fe200017fe409 */
[--C-:B------:R-:W-:Y:S01]  /*2970*/  @!P3 IMAD.X R7, RZ, RZ, R13.reuse, P0 ;  /* 0x000000ffff07b224 */ /* 0x100fe200000e060d */
[----:B------:R-:W-:Y:S01]  /*2980*/  @!P3 IADD3 R15, P0, R217, 0x20, RZ ;  /* 0x00000020d90fb810 */ /* 0x000fe20007f1e0ff */
[--C-:B------:R-:W-:Y:S01]  /*2990*/  @!P4 IMAD.MOV.U32 R26, RZ, RZ, R6.reuse ;  /* 0x000000ffff1ac224 */ /* 0x100fe200078e0006 */
[----:B------:R-:W-:Y:S01]  /*29a0*/  UISETP.NE.AND UP0, UPT, UR13, 0x1, UPT ;  /* 0x000000010d00788c */ /* 0x000fe2000bf05270 */
[----:B------:R-:W-:Y:S01]  /*29b0*/  @!P3 IMAD R7, R7, UR20, RZ ;  /* 0x000000140707bc24 */ /* 0x000fe2000f8e02ff */
[----:B------:R-:W-:Y:S01]  /*29c0*/  S2UR UR24, SR_CTAID.Y ;  /* 0x00000000001879c3 */ /* 0x000fe20000002600 */
[----:B------:R-:W-:Y:S01]  /*29d0*/  @!P3 IMAD.X R14, RZ, RZ, R13, P0 ;  /* 0x000000ffff0eb224 */ /* 0x000fe200000e060d */
[----:B------:R-:W-:Y:S01]  /*29e0*/  PLOP3.LUT P0, PT, PT, PT, UP4, 0x80, 0x0 ;  /* 0x000000000000781c */ /* 0x000fe20003f0f048 */
[----:B------:R-:W-:-:S05]  /*29f0*/  @!P3 IMAD.MOV.U32 R8, RZ, RZ, R6 ;  /* 0x000000ffff08b224 */ /* 0x000fca00078e0006 */
[----:B------:R-:W2:Y:S01]  /*2a00*/  S2UR UR25, SR_CTAID.Z ;  /* 0x00000000001979c3 */ /* 0x000ea20000002700 */
[----:B------:R-:W-:Y:S01]  /*2a10*/  @!P3 IMAD.MOV.U32 R9, RZ, RZ, R27 ;  /* 0x000000ffff09b224 */ /* 0x000fe200078e001b */
[----:B------:R-:W-:Y:S01]  /*2a20*/  SHF.R.S32.HI R235, RZ, 0x1f, R236 ;  /* 0x0000001fffeb7819 */ /* 0x000fe200000114ec */
[C---:B------:R-:W-:Y:S01]  /*2a30*/  @!P3 IMAD R12, R20.reuse, UR21, R7 ;  /* 0x00000015140cbc24 */ /* 0x040fe2000f8e0207 */
[----:B------:R-:W-:Y:S01]  /*2a40*/  UIADD3 UR48, -UR6, 0x40, UR48 ;  /* 0x0000004006307890 */ /* 0x000fe2000fffe130 */
[----:B------:R-:W-:-:S04]  /*2a50*/  @!P3 IMAD.WIDE.U32 R20, R20, UR20, R8 ;  /* 0x000000141414bc25 */ /* 0x000fc8000f8e0008 */
[----:B------:R-:W-:Y:S01]  /*2a60*/  IMAD.MOV.U32 R206, RZ, RZ, 0x20 ;  /* 0x00000020ffce7424 */ /* 0x000fe200078e00ff */
[----:B------:R-:W3:Y:S01]  /*2a70*/  @!P3 LDC.64 R6, c[0x0][0x220] ;  /* 0x00008800ff06bb82 */ /* 0x000ee20000000a00 */
[----:B------:R-:W-:-:S07]  /*2a80*/  IMAD.WIDE.U32 R22, R22, UR14, R16 ;  /* 0x0000000e16167c25 */ /* 0x000fce000f8e0010 */
[----:B------:R-:W-:Y:S01]  /*2a90*/  @P0 BAR.SYNC.DEFER_BLOCKING 0x0 ;  /* 0x0000000000000b1d */ /* 0x000fe20000010000 */
[----:B------:R-:W-:Y:S01]  /*2aa0*/  UIMAD.WIDE.U32 UR14, UR36, 0x40, URZ ;  /* 0x00000040240e78a5 */ /* 0x000fe2000f8e003f */
[----:B------:R-:W-:Y:S02]  /*2ab0*/  @!P4 IMAD R16, R13, UR20, RZ ;  /* 0x000000140d10cc24 */ /* 0x000fe4000f8e02ff */
[----:B------:R-:W-:-:S04]  /*2ac0*/  @!P4 IMAD.WIDE.U32 R26, R217, UR20, R26 ;  /* 0x00000014d91acc25 */ /* 0x000fc8000f8e001a */
[----:B------:R-:W4:Y:S01]  /*2ad0*/  @!P4 LDC.64 R8, c[0x0][0x218] ;  /* 0x00008600ff08cb82 */ /* 0x000f220000000a00 */
[----:B------:R-:W-:Y:S01]  /*2ae0*/  IMAD.MOV.U32 R205, RZ, RZ, 0x40 ;  /* 0x00000040ffcd7424 */ /* 0x000fe200078e00ff */
[C---:B-1----:R-:W-:Y:S01]  /*2af0*/  @!P4 LEA R28, P2, R26.reuse, R4, 0x1 ;  /* 0x000000041a1cc211 */ /* 0x042fe200078408ff */
[----:B------:R-:W-:Y:S01]  /*2b00*/  @!P4 IMAD R16, R217, UR21, R16 ;  /* 0x00000015d910cc24 */ /* 0x000fe2000f8e0210 */
[----:B------:R-:W-:Y:S01]  /*2b10*/  CS2R R94, SRZ ;  /* 0x00000000005e7805 */ /* 0x000fe2000001ff00 */
[----:B------:R-:W-:Y:S01]  /*2b20*/  IMAD.IADD R25, R23, 0x1, R24 ;  /* 0x0000000117197824 */ /* 0x000fe200078e0218 */
[----:B------:R-:W-:Y:S01]  /*2b30*/  CS2R R92, SRZ ;  /* 0x00000000005c7805 */ /* 0x000fe2000001ff00 */
[----:B------:R-:W-:Y:S01]  /*2b40*/  @!P4 IMAD.IADD R16, R27, 0x1, R16 ;  /* 0x000000011b10c824 */ /* 0x000fe200078e0210 */
[----:B------:R-:W-:Y:S01]  /*2b50*/  CS2R R98, SRZ ;  /* 0x0000000000627805 */ /* 0x000fe2000001ff00 */
[----:B------:R-:W-:Y:S01]  /*2b60*/  @!P4 IMAD R4, R13, UR22, RZ ;  /* 0x000000160d04cc24 */ /* 0x000fe2000f8e02ff */
[----:B------:R-:W-:Y:S01]  /*2b70*/  CS2R R96, SRZ ;  /* 0x0000000000607805 */ /* 0x000fe2000001ff00 */
[----:B------:R-:W-:Y:S01]  /*2b80*/  @!P4 IMAD.MOV.U32 R24, RZ, RZ, R22 ;  /* 0x000000ffff18c224 */ /* 0x000fe200078e0016 */
[----:B------:R-:W-:Y:S01]  /*2b90*/  @!P4 LEA.HI.X R29, R26, R5, R16, 0x1, P2 ;  /* 0x000000051a1dc211 */ /* 0x000fe200010f0c10 */
[--C-:B------:R-:W-:Y:S01]  /*2ba0*/  @!P3 IMAD.MOV.U32 R23, RZ, RZ, R25.reuse ;  /* 0x000000ffff17b224 */ /* 0x100fe200078e0019 */
[C---:B---3--:R-:W-:Y:S01]  /*2bb0*/  @!P3 LEA R16, P2, R20.reuse, R6, 0x1 ;  /* 0x000000061410b211 */ /* 0x048fe200078408ff */
[----:B------:R-:W-:Y:S01]  /*2bc0*/  @!P3 IMAD.IADD R12, R21, 0x1, R12 ;  /* 0x00000001150cb824 */ /* 0x000fe200078e020c */
[----:B------:R1:W-:Y:S01]  /*2bd0*/  @P4 STS.128 [R227+0x10000], RZ ;  /* 0x010000ffe3004388 */ /* 0x0003e20000000c00 */
[C---:B------:R-:W-:Y:S01]  /*2be0*/  @!P4 IMAD R13, R217.reuse, UR23, R4 ;  /* 0x00000017d90dcc24 */ /* 0x040fe2000f8e0204 */
[----:B------:R-:W-:Y:S01]  /*2bf0*/  CS2R R90, SRZ ;  /* 0x00000000005a7805 */ /* 0x000fe2000001ff00 */
[----:B------:R-:W-:Y:S01]  /*2c00*/  @!P4 IMAD.WIDE.U32 R24, R217, UR22, R24 ;  /* 0x00000016d918cc25 */ /* 0x000fe2000f8e0018 */
[----:B------:R-:W3:Y:S01]  /*2c10*/  @!P3 LDC.64 R4, c[0x0][0x218] ;  /* 0x00008600ff04bb82 */ /* 0x000ee20000000a00 */
[----:B------:R-:W-:Y:S01]  /*2c20*/  @!P3 LEA.HI.X R17, R20, R7, R12, 0x1, P2 ;  /* 0x000000071411b211 */ /* 0x000fe200010f0c0c */
[----:B------:R1:W-:Y:S01]  /*2c30*/  @P4 STS.128 [R227+0x12000], RZ ;  /* 0x012000ffe3004388 */ /* 0x0003e20000000c00 */
[----:B------:R-:W-:Y:S01]  /*2c40*/  @!P4 IMAD.IADD R6, R25, 0x1, R13 ;  /* 0x000000011906c824 */ /* 0x000fe200078e020d */
[----:B----4-:R-:W-:Y:S01]  /*2c50*/  @!P4 LEA R26, P0, R24, R8, 0x1 ;  /* 0x00000008181ac211 */ /* 0x010fe200078008ff */
[----:B------:R-:W-:Y:S01]  /*2c60*/  @!P3 IMAD R14, R14, UR22, RZ ;  /* 0x000000160e0ebc24 */ /* 0x000fe2000f8e02ff */
[----:B------:R-:W-:Y:S01]  /*2c70*/  ISETP.GE.AND P2, PT, R217, UR12, PT ;  /* 0x0000000cd9007c0c */ /* 0x000fe2000bf46270 */
[----:B------:R-:W-:Y:S01]  /*2c80*/  @!PT LDS RZ, [RZ] ;  /* 0x00000000fffff984 */ /* 0x000fe20000000800 */
[----:B------:R-:W-:Y:S01]  /*2c90*/  @!PT LDS RZ, [RZ] ;  /* 0x00000000fffff984 */ /* 0x000fe20000000800 */
[----:B------:R-:W-:Y:S01]  /*2ca0*/  @!PT LDS RZ, [RZ] ;  /* 0x00000000fffff984 */ /* 0x000fe20000000800 */
[----:B------:R-:W-:Y:S01]  /*2cb0*/  @!P4 LDGSTS.E.BYPASS.LTC128B.128 [R227+0x10000], desc[UR10][R28.64] ;  /* 0x100000001ce3cfae */ /* 0x000fe2000b901d4a */
[----:B------:R-:W-:Y:S01]  /*2cc0*/  @!P4 LEA.HI.X R27, R24, R9, R6, 0x1, P0 ;  /* 0x00000009181bc211 */ /* 0x000fe200000f0c06 */
[----:B------:R-:W-:Y:S01]  /*2cd0*/  VIADD R9, R216, 0x2000 ;  /* 0x00002000d8097836 */ /* 0x000fe20000000000 */
[----:B------:R-:W-:Y:S01]  /*2ce0*/  PLOP3.LUT P0, PT, PT, PT, UP0, 0x80, 0x0 ;  /* 0x000000000000781c */ /* 0x000fe20003f0f008 */
[----:B------:R-:W-:Y:S01]  /*2cf0*/  @!P4 LDGSTS.E.BYPASS.LTC128B.128 [R227+0x12000], desc[UR10][R28.64+0x80] ;  /* 0x120000801ce3cfae */ /* 0x000fe2000b901d4a */
[----:B------:R-:W-:Y:S01]  /*2d00*/  IMAD.U32 R7, RZ, RZ, UR18 ;  /* 0x00000012ff077e24 */ /* 0x000fe2000f8e00ff */
[----:B------:R-:W-:Y:S01]  /*2d10*/  @!P1 IADD3 R6, P6, R248, UR14, RZ ;  /* 0x0000000ef8069c10 */ /* 0x000fe2000ffde0ff */
[----:B------:R-:W-:Y:S01]  /*2d20*/  @!P3 IMAD R14, R15, UR23, R14 ;  /* 0x000000170f0ebc24 */ /* 0x000fe2000f8e020e */
[----:B------:R1:W-:Y:S01]  /*2d30*/  @P3 STS.128 [R227+0x11000], RZ ;  /* 0x011000ffe3003388 */ /* 0x0003e20000000c00 */
[----:B------:R-:W-:Y:S01]  /*2d40*/  SEL R9, R9, R216, !P0 ;  /* 0x000000d809097207 */ /* 0x000fe20004000000 */
[----:B------:R-:W-:Y:S01]  /*2d50*/  @!P3 IMAD.WIDE.U32 R22, R15, UR22, R22 ;  /* 0x000000160f16bc25 */ /* 0x000fe2000f8e0016 */
[----:B------:R-:W-:Y:S01]  /*2d60*/  @!P1 IADD3.X R7, R249, UR15, R7, P6, !PT ;  /* 0x0000000ff9079c10 */ /* 0x000fe2000b7fe407 */
[----:B------:R1:W-:Y:S01]  /*2d70*/  @P3 STS.128 [R227+0x13000], RZ ;  /* 0x013000ffe3003388 */ /* 0x0003e20000000c00 */
[----:B------:R-:W-:Y:S01]  /*2d80*/  LEA R239, R9, UR4, 0x1 ;  /* 0x0000000409ef7c11 */ /* 0x000fe2000f8e08ff */
[----:B------:R-:W-:Y:S01]  /*2d90*/  @!P3 IMAD.IADD R14, R23, 0x1, R14 ;  /* 0x00000001170eb824 */ /* 0x000fe200078e020e */
[----:B------:R-:W-:Y:S01]  /*2da0*/  UIADD3 UR48, UR48, -UR32, URZ ;  /* 0x8000002030307290 */ /* 0x000fe2000fffe03f */
[----:B------:R-:W-:Y:S01]  /*2db0*/  @!PT LDS RZ, [RZ] ;  /* 0x00000000fffff984 */ /* 0x000fe20000000800 */
[----:B------:R-:W-:Y:S01]  /*2dc0*/  @!PT LDS RZ, [RZ] ;  /* 0x00000000fffff984 */ /* 0x000fe20000000800 */
[----:B------:R-:W-:Y:S01]  /*2dd0*/  @!PT LDS RZ, [RZ] ;  /* 0x00000000fffff984 */ /* 0x000fe20000000800 */
[----:B------:R-:W-:Y:S01]  /*2de0*/  @!P3 LDGSTS.E.BYPASS.LTC128B.128 [R227+0x11000], desc[UR10][R16.64] ;  /* 0x1100000010e3bfae */ /* 0x000fe2000b901d4a */
[C---:B---3--:R-:W-:Y:S01]  /*2df0*/  @!P3 LEA R4, P5, R22.reuse, R4, 0x1 ;  /* 0x000000041604b211 */ /* 0x048fe200078a08ff */
[----:B------:R-:W-:Y:S01]  /*2e00*/  IMAD.MOV.U32 R233, RZ, RZ, 0x4 ;  /* 0x00000004ffe97424 */ /* 0x000fe200078e00ff */
[----:B------:R-:W-:Y:S01]  /*2e10*/  CS2R R88, SRZ ;  /* 0x0000000000587805 */ /* 0x000fe2000001ff00 */
[----:B------:R-:W-:Y:S01]  /*2e20*/  @!P3 LDGSTS.E.BYPASS.LTC128B.128 [R227+0x13000], desc[UR10][R16.64+0x80] ;  /* 0x1300008010e3bfae */ /* 0x000fe2000b901d4a */
[----:B------:R-:W-:-:S02]  /*2e30*/  @!P3 LEA.HI.X R5, R22, R5, R14, 0x1, P5 ;  /* 0x000000051605b211 */ /* 0x000fc400028f0c0e */
[----:B------:R-:W-:Y:S01]  /*2e40*/  CS2R R86, SRZ ;  /* 0x0000000000567805 */ /* 0x000fe2000001ff00 */
[----:B------:R-:W3:Y:S01]  /*2e50*/  LDC.64 R14, c[0x0][0x3b8] ;  /* 0x0000ee00ff0e7b82 */ /* 0x000ee20000000a00 */
[----:B------:R-:W0:Y:S01]  /*2e60*/  LDGDEPBAR ;  /* 0x00000000000079af */ /* 0x000e220000000000 */
[----:B------:R-:W-:Y:S02]  /*2e70*/  CS2R R84, SRZ ;  /* 0x0000000000547805 */ /* 0x000fe4000001ff00 */
[----:B------:R-:W-:Y:S02]  /*2e80*/  CS2R R78, SRZ ;  /* 0x00000000004e7805 */ /* 0x000fe4000001ff00 */
[----:B------:R-:W-:Y:S01]  /*2e90*/  CS2R R76, SRZ ;  /* 0x00000000004c7805 */ /* 0x000fe2000001ff00 */
[----:B------:R1:W-:Y:S01]  /*2ea0*/  @P2 STS.128 [R227+0x8000], RZ ;  /* 0x008000ffe3002388 */ /* 0x0003e20000000c00 */
[----:B------:R-:W-:Y:S02]  /*2eb0*/  CS2R R82, SRZ ;  /* 0x0000000000527805 */ /* 0x000fe4000001ff00 */
[----:B------:R-:W-:-:S02]  /*2ec0*/  CS2R R80, SRZ ;  /* 0x0000000000507805 */ /* 0x000fc4000001ff00 */
        /* <DEDUP_REMOVED lines=9> */
[----:B------:R-:W-:Y:S02]  /*2f60*/  CS2R R62, SRZ ;  /* 0x00000000003e7805 */ /* 0x000fe4000001ff00 */
[----:B------:R-:W-:-:S02]  /*2f70*/  CS2R R60, SRZ ;  /* 0x00000000003c7805 */ /* 0x000fc4000001ff00 */
[----:B------:R-:W-:Y:S01]  /*2f80*/  CS2R R66, SRZ ;  /* 0x0000000000427805 */ /* 0x000fe2000001ff00 */
[----:B------:R-:W-:Y:S01]  /*2f90*/  @!P2 LDGSTS.E.BYPASS.LTC128B.128 [R227+0xa000], desc[UR10][R246.64+0x80] ;  /* 0x0a000080f6e3afae */ /* 0x000fe2000b901d4a */
        /* <DEDUP_REMOVED lines=19> */
[----:B------:R-:W-:Y:S01]  /*30d0*/  CS2R R36, SRZ ;  /* 0x0000000000247805 */ /* 0x000fe2000001ff00 */
[----:B------:R-:W-:Y:S02]  /*30e0*/  UIMAD UR45, UR41, 0x18, URZ ;  /* 0x00000018292d78a4 */ /* 0x000fe4000f8e023f */
[----:B------:R1:W-:Y:S01]  /*30f0*/  @P2 STS [R239], RZ ;  /* 0x000000ffef002388 */ /* 0x0003e20000000800 */
[----:B------:R-:W-:Y:S02]  /*3100*/  USHF.L.U32 UR44, UR41, 0x5, URZ ;  /* 0x00000005292c7899 */ /* 0x000fe4000800063f */
[----:B------:R-:W-:Y:S01]  /*3110*/  UIMAD UR43, UR41, 0x28, URZ ;  /* 0x00000028292b78a4 */ /* 0x000fe2000f8e023f */
[----:B------:R1:W-:Y:S01]  /*3120*/  @P2 STS [R239+0x4], RZ ;  /* 0x000004ffef002388 */ /* 0x0003e20000000800 */
[----:B------:R-:W-:Y:S01]  /*3130*/  UIMAD UR42, UR41, 0x30, URZ ;  /* 0x00000030292a78a4 */ /* 0x000fe2000f8e023f */
[----:B------:R-:W-:-:S02]  /*3140*/  ULDC.U8 UR20, c[0x0][0x388] ;  /* 0x0000e20000147ab9 */ /* 0x000fc40000000000 */
[----:B------:R1:W-:Y:S01]  /*3150*/  @P2 STS [R239+0x8], RZ ;  /* 0x000008ffef002388 */ /* 0x0003e20000000800 */
[----:B------:R-:W-:-:S03]  /*3160*/  ULDC UR19, c[0x0][0x2ec] ;  /* 0x0000bb0000137ab9 */ /* 0x000fc60000000800 */
        /* <DEDUP_REMOVED lines=32> */
[----:B------:R1:W-:Y:S01]  /*3370*/  @P3 STS.128 [R227+0xf000], RZ ;  /* 0x00f000ffe3003388 */ /* 0x0003e20000000c00 */
[----:B----4-:R-:W-:-:S03]  /*3380*/  VIADD R6, R222, 0x8 ;  /* 0x00000008de067836 */ /* 0x010fc60000000000 */
[----:B------:R-:W-:Y:S01]  /*3390*/  @!PT LDS RZ, [RZ] ;  /* 0x00000000fffff984 */ /* 0x000fe20000000800 */
[----:B------:R-:W-:Y:S01]  /*33a0*/  @!PT LDS RZ, [RZ] ;  /* 0x00000000fffff984 */ /* 0x000fe20000000800 */
[----:B------:R-:W-:Y:S01]  /*33b0*/  @!PT LDS RZ, [RZ] ;  /* 0x00000000fffff984 */ /* 0x000fe20000000800 */
[----:B------:R-:W-:Y:S01]  /*33c0*/  @!P3 LDGSTS.E.BYPASS.LTC128B.128 [R227+0xd000], desc[UR10][R4.64] ;  /* 0x0d00000004e3bfae */ /* 0x000fe2000b901d4a */
[----:B------:R-:W-:-:S03]  /*33d0*/  IMAD.MOV.U32 R7, RZ, RZ, 0x4 ;  /* 0x00000004ff077424 */ /* 0x000fc600078e00ff */
[----:B------:R4:W-:Y:S01]  /*33e0*/  @!P3 LDGSTS.E.BYPASS.LTC128B.128 [R227+0xf000], desc[UR10][R4.64+0x80] ;  /* 0x0f00008004e3bfae */ /* 0x0009e2000b901d4a */
[----:B------:R-:W-:Y:S01]  /*33f0*/  ISETP.GE.AND P1, PT, R6, UR12, PT ;  /* 0x0000000c06007c0c */ /* 0x000fe2000bf26270 */
[----:B------:R-:W-:Y:S02]  /*3400*/  IMAD.WIDE R16, R222, R7, UR8 ;  /* 0x00000008de107e25 */ /* 0x000fe4000f8e0207 */
[----:B------:R-:W0:Y:S04]  /*3410*/  LDGDEPBAR ;  /* 0x00000000000079af */ /* 0x000e280000000000 */
[----:B------:R1:W5:Y:S06]  /*3420*/  @!P2 LDG.E R237, desc[UR10][R16.64] ;  /* 0x0000000a10eda981 */ /* 0x00036c000c1e1900 */
[----:B------:R1:W5:Y:S01]  /*3430*/  @!P1 LDG.E R238, desc[UR10][R16.64+0x20] ;  /* 0x0000200a10ee9981 */ /* 0x000362000c1e1900 */
[----:B------:R-:W-:-:S04]  /*3440*/  DEPBAR.LE SB0, 0x1 ;  /* 0x000080400000791a */ /* 0x000fc80000000000 */
[----:B------:R-:W-:Y:S06]  /*3450*/  BAR.SYNC.DEFER_BLOCKING 0x0 ;  /* 0x0000000000007b1d */ /* 0x000fec0000010000 */
[----:B---3--:R-:W3:Y:S04]  /*3460*/  LDG.E.64 R4, desc[UR10][R14.64] ;  /* 0x0000000a0e047981 */ /* 0x008ee8000c1e1b00 */
[----:B------:R-:W4:Y:S01]  /*3470*/  LDG.E.64 R12, desc[UR10][R14.64+0x8] ;  /* 0x0000080a0e0c7981 */ /* 0x000f22000c1e1b00 */
        /* <DEDUP_REMOVED lines=20> */
[----:B--2---:R-:W-:-:S03]  /*35c0*/  UIMAD UR12, UR24, UR54, UR25 ;  /* 0x00000036180c72a4 */ /* 0x004fc6000f8e0219 */
[----:B------:R-:W-:Y:S01]  /*35d0*/  LEA.HI R7, R7, R6, RZ, 0x3 ;  /* 0x0000000607077211 */ /* 0x000fe200078f18ff */
[----:B------:R-:W-:-:S03]  /*35e0*/  USHF.L.U32 UR12, UR12, 0x5, URZ ;  /* 0x000000050c0c7899 */ /* 0x000fc6000800063f */
[----:B------:R-:W-:Y:S01]  /*35f0*/  LOP3.LUT R7, R7, 0xfffffff8, RZ, 0xc0, !PT ;  /* 0xfffffff807077812 */ /* 0x000fe200078ec0ff */
[----:B------:R-:W-:Y:S02]  /*3600*/  USHF.L.U32 UR21, UR41, 0x4, URZ ;  /* 0x0000000429157899 */ /* 0x000fe4000800063f */
        /* <DEDUP_REMOVED lines=12> */
[----:B------:R-:W-:Y:S01]  /*36d0*/  USHF.R.S32.HI UR13, URZ, 0x1f, UR12 ;  /* 0x0000001f3f0d7899 */ /* 0x000fe2000801140c */
[----:B------:R-:W-:Y:S01]  /*36e0*/  SEL R6, R6, R211, !P0 ;  /* 0x000000d306067207 */ /* 0x000fe20004000000 */
[----:B------:R-:W-:Y:S02]  /*36f0*/  UIADD3 UR31, UR18, UR32, URZ ;  /* 0x00000020121f7290 */ /* 0x000fe4000fffe03f */
[----:B------:R-:W-:Y:S02]  /*3700*/  UIADD3 UR27, UR18, UR28, URZ ;  /* 0x0000001c121b7290 */ /* 0x000fe4000fffe03f */
[----:B------:R-:W-:Y:S01]  /*3710*/  UIADD3 UR23, UR18, UR24, URZ ;  /* 0x0000001812177290 */ /* 0x000fe2000fffe03f */
[----:B------:R-:W-:Y:S01]  /*3720*/  LEA R207, R6, UR4, 0x1 ;  /* 0x0000000406cf7c11 */ /* 0x000fe2000f8e08ff */
[----:B------:R-:W-:Y:S02]  /*3730*/  UIADD3 UR30, UR18, UR31, URZ ;  /* 0x0000001f121e7290 */ /* 0x000fe4000fffe03f */
[----:B------:R-:W-:-:S02]  /*3740*/  UIADD3 UR26, UR18, UR27, URZ ;  /* 0x0000001b121a7290 */ /* 0x000fc4000fffe03f */
[----:B------:R-:W-:Y:S02]  /*3750*/  UIADD3 UR22, UR18, UR23, URZ ;  /* 0x0000001712167290 */ /* 0x000fe4000fffe03f */
[----:B------:R-:W-:Y:S02]  /*3760*/  UIMAD UR41, UR41, 0x38, URZ ;  /* 0x00000038292978a4 */ /* 0x000fe4000f8e023f */
[----:B------:R-:W-:Y:S02]  /*3770*/  UIADD3 UR39, UR21, 0x20, URZ ;  /* 0x0000002015277890 */ /* 0x000fe4000fffe03f */
[----:B------:R-:W-:Y:S02]  /*3780*/  UIADD3 UR40, UR18, UR30, URZ ;  /* 0x0000001e12287290 */ /* 0x000fe4000fffe03f */
[----:B------:R-:W-:Y:S02]  /*3790*/  UIADD3 UR38, UR18, UR26, URZ ;  /* 0x0000001a12267290 */ /* 0x000fe4000fffe03f */
[----:B------:R-:W-:Y:S01]  /*37a0*/  UIADD3 UR37, UR18, UR22, URZ ;  /* 0x0000001612257290 */ /* 0x000fe2000fffe03f */
[----:B---3--:R-:W-:Y:S01]  /*37b0*/  R2UR UR46, R4 ;  /* 0x00000000042e72ca */ /* 0x008fe200000e0000 */
[----:B----4-:R-:W-:-:S05]  /*37c0*/  IMAD.MOV.U32 R4, RZ, RZ, 0x20 ;  /* 0x00000020ff047424 */ /* 0x010fca00078e00ff */
[----:B------:R-:W-:-:S05]  /*37d0*/  SEL R4, R4, 0xffffffe0, !P3 ;  /* 0xffffffe004047807 */ /* 0x000fca0005800000 */
[----:B------:R-:W-:-:S05]  /*37e0*/  IMAD.IADD R4, R4, 0x1, R3 ;  /* 0x0000000104047824 */ /* 0x000fca00078e0203 */
[----:B------:R2:W3:Y:S04]  /*37f0*/  LDSM.16.M88.4 R136, [R4+0x10000] ;  /* 0x010000000488783b */ /* 0x0004e80000000200 */
[----:B------:R2:W4:Y:S04]  /*3800*/  LDSM.16.M88.4 R140, [R4+0x10800] ;  /* 0x01080000048c783b */ /* 0x0005280000000200 */
[----:B------:R2:W1:Y:S04]  /*3810*/  LDSM.16.M88.4 R168, [R4+0x12000] ;  /* 0x0120000004a8783b */ /* 0x0004680000000200 */
[----:B------:R2:W1:Y:S01]  /*3820*/  LDSM.16.M88.4 R172, [R4+0x12800] ;  /* 0x0128000004ac783b */ /* 0x0004620000000200 */
[----:B------:R-:W-:-:S04]  /*3830*/  IADD3 R236, P5, P4, R12, UR12, R236 ;  /* 0x0000000c0cec7c10 */ /* 0x000fc8000fcbe0ec */
[----:B------:R-:W-:Y:S02]  /*3840*/  R2P PR, R7, 0x6 ;  /* 0x0000000607007804 */ /* 0x000fe40000000000 */
[----:B------:R-:W-:Y:S01]  /*3850*/  R2UR UR47, R5 ;  /* 0x00000000052f72ca */ /* 0x000fe200000e0000 */
[----:B------:R-:W-:Y:S02]  /*3860*/  VIADD R5, R212, 0x2000 ;  /* 0x00002000d4057836 */ /* 0x000fe40000000000 */
[----:B------:R-:W-:Y:S01]  /*3870*/  SEL R206, R206, 0xffffffe0, !P1 ;  /* 0xffffffe0cece7807 */ /* 0x000fe20004800000 */
[----:B------:R-:W-:Y:S01]  /*3880*/  UIADD3 UR12, UR59, 0x40, URZ ;  /* 0x000000403b0c7890 */ /* 0x000fe2000fffe03f */
[----:B------:R-:W-:Y:S02]  /*3890*/  SEL R205, R205, 0xffffffc0, !P2 ;  /* 0xffffffc0cdcd7807 */ /* 0x000fe40005000000 */
[----:B------:R-:W-:Y:S01]  /*38a0*/  SEL R5, R5, R212, !P0 ;  /* 0x000000d405057207 */ /* 0x000fe20004000000 */
[----:B------:R-:W-:Y:S01]  /*38b0*/  IMAD.IADD R204, R209, 0x1, R206 ;  /* 0x00000001d1cc7824 */ /* 0x000fe200078e02ce */
[----:B------:R-:W-:Y:S01]  /*38c0*/  IADD3.X R235, R13, UR13, R235, P5, P4 ;  /* 0x0000000d0deb7c10 */ /* 0x000fe2000afe84eb */
[----:B------:R-:W-:Y:S01]  /*38d0*/  IMAD.U32 R240, RZ, RZ, UR12 ;  /* 0x0000000cfff07e24 */ /* 0x000fe2000f8e00ff */
[----:B------:R-:W-:Y:S01]  /*38e0*/  LEA R208, R5, UR4, 0x1 ;  /* 0x0000000405d07c11 */ /* 0x000fe2000f8e08ff */
[----:B------:R-:W-:Y:S01]  /*38f0*/  IMAD.IADD R202, R209, 0x1, R205 ;  /* 0x00000001d1ca7824 */ /* 0x000fe200078e02cd */
[----:B------:R-:W-:Y:S01]  /*3900*/  ULDC UR12, c[0x0][0x394] ;  /* 0x0000e500000c7ab9 */ /* 0x000fe20000000800 */
[----:B------:R-:W-:Y:S01]  /*3910*/  IMAD.IADD R203, R205, 0x1, R204 ;  /* 0x00000001cdcb7824 */ /* 0x000fe200078e02cc */
[----:B------:R-:W-:-:S02]  /*3920*/  UIADD3 UR61, UR46, -0x61c88647, URZ ;  /* 0x9e3779b92e3d7890 */ /* 0x000fc4000fffe03f */
[----:B------:R-:W-:Y:S02]  /*3930*/  UIADD3 UR60, UR47, -0x4498517b, URZ ;  /* 0xbb67ae852f3c7890 */ /* 0x000fe4000fffe03f */
[----:B------:R-:W-:Y:S02]  /*3940*/  UIADD3 UR58, UR46, 0x3c6ef372, URZ ;  /* 0x3c6ef3722e3a7890 */ /* 0x000fe4000fffe03f */
[----:B------:R-:W-:Y:S02]  /*3950*/  UIADD3 UR57, UR47, 0x76cf5d0a, URZ ;  /* 0x76cf5d0a2f397890 */ /* 0x000fe4000fffe03f */
[----:B------:R-:W-:Y:S02]  /*3960*/  UIADD3 UR56, UR46, -0x255992d5, URZ ;  /* 0xdaa66d2b2e387890 */ /* 0x000fe4000fffe03f */
[----:B------:R-:W-:Y:S02]  /*3970*/  UIADD3 UR55, UR47, 0x32370b8f, URZ ;  /* 0x32370b8f2f377890 */ /* 0x000fe4000fffe03f */
[----:B------:R-:W-:-:S02]  /*3980*/  UIADD3 UR54, UR46, 0x78dde6e4, URZ ;  /* 0x78dde6e42e367890 */ /* 0x000fc4000fffe03f */
[----:B------:R-:W-:Y:S02]  /*3990*/  UIADD3 UR53, UR47, -0x126145ec, URZ ;  /* 0xed9eba142f357890 */ /* 0x000fe4000fffe03f */
[----:B------:R-:W-:Y:S02]  /*39a0*/  UIADD3 UR52, UR46, 0x1715609d, URZ ;  /* 0x1715609d2e347890 */ /* 0x000fe4000fffe03f */
[----:B------:R-:W-:Y:S02]  /*39b0*/  UIADD3 UR51, UR47, -0x56f99767, URZ ;  /* 0xa90668992f337890 */ /* 0x000fe4000fffe03f */
[----:B------:R-:W-:Y:S02]  /*39c0*/  UIADD3 UR50, UR46, -0x4ab325aa, URZ ;  /* 0xb54cda562e327890 */ /* 0x000fe4000fffe03f */
[----:B------:R-:W-:Y:S01]  /*39d0*/  UIADD3 UR49, UR47, 0x646e171e, URZ ;  /* 0x646e171e2f317890 */ /* 0x000fe2000fffe03f */
[----:B-1234-:R-:W-:-:S11]  /*39e0*/  UMOV UR15, UR12 ;  /* 0x0000000c000f7c82 */ /* 0x01efd60008000000 */
.L_x_1062:
        /* <DEDUP_REMOVED lines=17> */
[----:B------:R-:W2:Y:S04]  /*3b00*/  LDSM.16.M88.4 R24, [R201+0xc000] ;  /* 0x00c00000c918783b */ /* 0x000ea80000000200 */
[----:B------:R-:W3:Y:S04]  /*3b10*/  LDSM.16.M88.4 R28, [R201+0xc800] ;  /* 0x00c80000c91c783b */ /* 0x000ee80000000200 */
[----:B------:R-:W-:Y:S04]  /*3b20*/  LDSM.16.M88.4 R32, [R126] ;  /* 0x000000007e20783b */ /* 0x000fe80000000200 */
[----:B------:R-:W4:Y:S04]  /*3b30*/  LDSM.16.M88.4 R100, [R200+0xc000] ;  /* 0x00c00000c864783b */ /* 0x000f280000000200 */
[----:B------:R-:W1:Y:S01]  /*3b40*/  LDSM.16.M88.4 R104, [R200+0xc800] ;  /* 0x00c80000c868783b */ /* 0x000e620000000200 */
[C---:B--2---:R-:W-:Y:S06]  /*3b50*/  HMMA.16816.F32.BF16 R4, R20.reuse, R24, RZ ;  /* 0x000000181404723c */ /* 0x044fec00000418ff */
[C---:B------:R-:W-:Y:S01]  /*3b60*/  HMMA.16816.F32.BF16 R8, R20.reuse, R26, RZ ;  /* 0x0000001a1408723c */ /* 0x040fe200000418ff */
[----:B------:R-:W-:Y:S05]  /*3b70*/  LDSM.16.M88.4 R24, [R3+0xc000] ;  /* 0x00c000000318783b */ /* 0x000fea0000000200 */
[C---:B---3--:R-:W-:Y:S06]  /*3b80*/  HMMA.16816.F32.BF16 R12, R20.reuse, R28, RZ ;  /* 0x0000001c140c723c */ /* 0x048fec00000418ff */
[----:B------:R-:W-:Y:S01]  /*3b90*/  HMMA.16816.F32.BF16 R16, R20, R30, RZ ;  /* 0x0000001e1410723c */ /* 0x000fe200000418ff */
[----:B------:R-:W2:Y:S04]  /*3ba0*/  LDSM.16.M88.4 R20, [R125] ;  /* 0x000000007d14783b */ /* 0x000ea80000000200 */
[----:B------:R-:W3:Y:S01]  /*3bb0*/  LDSM.16.M88.4 R28, [R3+0xc800] ;  /* 0x00c80000031c783b */ /* 0x000ee20000000200 */
[C---:B----4-:R-:W-:Y:S06]  /*3bc0*/  HMMA.16816.F32.BF16 R4, R32.reuse, R100, R4 ;  /* 0x000000642004723c */ /* 0x050fec0000041804 */
[C---:B------:R-:W-:Y:S01]  /*3bd0*/  HMMA.16816.F32.BF16 R8, R32.reuse, R102, R8 ;  /* 0x000000662008723c */ /* 0x040fe20000041808 */
[----:B------:R-:W-:Y:S05]  /*3be0*/  LDSM.16.M88.4 R100, [R2+0xc000] ;  /* 0x00c000000264783b */ /* 0x000fea0000000200 */
[C---:B-1----:R-:W-:Y:S06]  /*3bf0*/  HMMA.16816.F32.BF16 R12, R32.reuse, R104, R12 ;  /* 0x00000068200c723c */ /* 0x042fec000004180c */
[----:B------:R-:W-:Y:S01]  /*3c00*/  HMMA.16816.F32.BF16 R16, R32, R106, R16 ;  /* 0x0000006a2010723c */ /* 0x000fe20000041810 */
[----:B------:R-:W1:Y:S04]  /*3c10*/  LDSM.16.M88.4 R32, [R124] ;  /* 0x000000007c20783b */ /* 0x000e680000000200 */
[----:B------:R-:W4:Y:S01]  /*3c20*/  LDSM.16.M88.4 R104, [R2+0xc800] ;  /* 0x00c800000268783b */ /* 0x000f220000000200 */
[C---:B--2---:R-:W-:Y:S06]  /*3c30*/  HMMA.16816.F32.BF16 R4, R20.reuse, R24, R4 ;  /* 0x000000181404723c */ /* 0x044fec0000041804 */
[C---:B------:R-:W-:Y:S01]  /*3c40*/  HMMA.16816.F32.BF16 R8, R20.reuse, R26, R8 ;  /* 0x0000001a1408723c */ /* 0x040fe20000041808 */
[----:B------:R-:W-:Y:S05]  /*3c50*/  LDSM.16.M88.4 R24, [R201+0xe000] ;  /* 0x00e00000c918783b */ /* 0x000fea0000000200 */
[C---:B---3--:R-:W-:Y:S06]  /*3c60*/  HMMA.16816.F32.BF16 R12, R20.reuse, R28, R12 ;  /* 0x0000001c140c723c */ /* 0x048fec000004180c */
[----:B------:R-:W-:Y:S01]  /*3c70*/  HMMA.16816.F32.BF16 R16, R20, R30, R16 ;  /* 0x0000001e1410723c */ /* 0x000fe20000041810 */
[----:B------:R-:W2:Y:S04]  /*3c80*/  LDSM.16.M88.4 R20, [R208+0x2000] ;  /* 0x00200000d014783b */ /* 0x000ea80000000200 */
[----:B------:R-:W3:Y:S01]  /*3c90*/  LDSM.16.M88.4 R28, [R201+0xe800] ;  /* 0x00e80000c91c783b */ /* 0x000ee20000000200 */
[C---:B-1----:R-:W-:Y:S06]  /*3ca0*/  HMMA.16816.F32.BF16 R4, R32.reuse, R100, R4 ;  /* 0x000000642004723c */ /* 0x042fec0000041804 */
[C---:B------:R-:W-:Y:S01]  /*3cb0*/  HMMA.16816.F32.BF16 R8, R32.reuse, R102, R8 ;  /* 0x000000662008723c */ /* 0x040fe20000041808 */
[----:B------:R-:W-:Y:S05]  /*3cc0*/  LDSM.16.M88.4 R100, [R200+0xe000] ;  /* 0x00e00000c864783b */ /* 0x000fea0000000200 */
[C---:B----4-:R-:W-:Y:S06]  /*3cd0*/  HMMA.16816.F32.BF16 R12, R32.reuse, R104, R12 ;  /* 0x00000068200c723c */ /* 0x050fec000004180c */
[----:B------:R-:W-:Y:S01]  /*3ce0*/  HMMA.16816.F32.BF16 R16, R32, R106, R16 ;  /* 0x0000006a2010723c */ /* 0x000fe20000041810 */
[----:B------:R-:W1:Y:S04]  /*3cf0*/  LDSM.16.M88.4 R32, [R126+0x2000] ;  /* 0x002000007e20783b */ /* 0x000e680000000200 */
        /* <DEDUP_REMOVED lines=16> */
[C---:B------:R-:W-:Y:S06]  /*3e00*/  HMMA.16816.F32.BF16 R8, R20.reuse, R26, R8 ;  /* 0x0000001a1408723c */ /* 0x040fec0000041808 */
[C---:B---3--:R-:W-:Y:S06]  /*3e10*/  HMMA.16816.F32.BF16 R12, R20.reuse, R28, R12 ;  /* 0x0000001c140c723c */ /* 0x048fec000004180c */
[----:B------:R-:W-:Y:S06]  /*3e20*/  HMMA.16816.F32.BF16 R16, R20, R30, R16 ;  /* 0x0000001e1410723c */ /* 0x000fec0000041810 */
[C---:B-1----:R-:W-:Y:S06]  /*3e30*/  HMMA.16816.F32.BF16 R4, R32.reuse, R100, R4 ;  /* 0x000000642004723c */ /* 0x042fec0000041804 */
[C---:B------:R-:W-:Y:S06]  /*3e40*/  HMMA.16816.F32.BF16 R8, R32.reuse, R102, R8 ;  /* 0x000000662008723c */ /* 0x040fec0000041808 */
[C---:B----4-:R-:W-:Y:S06]  /*3e50*/  HMMA.16816.F32.BF16 R12, R32.reuse, R104, R12 ;  /* 0x00000068200c723c */ /* 0x050fec000004180c */
[----:B------:R-:W-:Y:S01]  /*3e60*/  HMMA.16816.F32.BF16 R16, R32, R106, R16 ;  /* 0x0000006a2010723c */ /* 0x000fe20000041810 */
[----:B------:R-:W-:Y:S11]  /*3e70*/  @!UPT UIADD3 URZ, URZ, URZ, URZ ;  /* 0x0000003f3f3ff290 */ /* 0x000ff6000fffe03f */
[----:B------:R-:W-:Y:S01]  /*3e80*/  @!UPT UIADD3 URZ, URZ, URZ, URZ ;  /* 0x0000003f3f3ff290 */ /* 0x000fe2000fffe03f */
[----:B------:R-:W-:Y:S11]  /*3e90*/  @!P0 BRA `(.L_x_1058) ;  /* 0x00000000002c8947 */ /* 0x000ff60003800000 */
[----:B------:R-:W-:Y:S04]  /*3ea0*/  UIADD3 UR12, UR59, UR7, URZ ;  /* 0x000000073b0c7290 */ /* 0x000fe8000fffe03f */
[----:B------:R-:W-:Y:S02]  /*3eb0*/  UIADD3 UR14, UR15, UR12, -UR6 ;  /* 0x0000000c0f0e7290 */ /* 0x000fe4000fffe806 */
[----:B------:R-:W-:Y:S04]  /*3ec0*/  UIADD3 UR12, UR13, 0x40, URZ ;  /* 0x000000400d0c7890 */ /* 0x000fe8000fffe03f */
[----:B------:R-:W-:Y:S01]  /*3ed0*/  UISETP.GE.AND UP0, UPT, UR12, UR14, UPT ;  /* 0x0000000e0c00728c */ /* 0x000fe2000bf06270 */
[----:B------:R-:W-:Y:S02]  /*3ee0*/  R2UR UR14, R240 ;  /* 0x00000000f00e72ca */ /* 0x000fe400000e0000 */
[----:B------:R-:W-:Y:S03]  /*3ef0*/  UMOV UR12, UR15 ;  /* 0x0000000f000c7c82 */ /* 0x000fe60008000000 */
[----:B------:R-:W-:Y:S08]  /*3f00*/  PLOP3.LUT P1, PT, PT, PT, UP0, 0x80, 0x0 ;  /* 0x000000000000781c */ /* 0x000ff00003f2f008 */
[----:B------:R-:W-:Y:S05]  /*3f10*/  IMAD.U32 R20, RZ, RZ, UR14 ;  /* 0x0000000eff147e24 */ /* 0x000fea000f8e00ff */
[----:B------:R-:W-:Y:S11]  /*3f20*/  ISETP.LT.AND P0, PT, R20, UR6, PT ;  /* 0x0000000614007c0c */ /* 0x000ff6000bf01270 */
[----:B------:R-:W-:Y:S02]  /*3f30*/  @!UPT UIADD3 URZ, URZ, URZ, URZ ;  /* 0x0000003f3f3ff290 */ /* 0x000fe4000fffe03f */
[----:B------:R-:W-:Y:S05]  /*3f40*/  @!P1 BRA P0, `(.L_x_1059) ;  /* 0x0000000400309947 */ /* 0x000fea0000000000 */
.L_x_1058:
[----:B------:R-:W-:Y:S01]  /*3f50*/  R2UR UR14, R218 ;  /* 0x00000000da0e72ca */ /* 0x000fe200000e0000 */
[----:B------:R-:W-:Y:S01]  /*3f60*/  ULDC UR15, c[0x0][0x398] ;  /* 0x0000e600000f7ab9 */ /* 0x000fe20000000800 */
[----:B------:R-:W-:Y:S02]  /*3f70*/  VIADD R24, R222, UR13 ;  /* 0x0000000dde187c36 */ /* 0x000fe40008000000 */
[----:B------:R-:W-:Y:S01]  /*3f80*/  IMAD.U32 R20, RZ, RZ, UR15 ;  /* 0x0000000fff147e24 */ /* 0x000fe2000f8e00ff */
[----:B------:R-:W-:Y:S01]  /*3f90*/  UIADD3 UR13, -UR12, UR6, -UR7 ;  /* 0x000000060c0d7290 */ /* 0x000fe2000fffe907 */
[----:B------:R-:W-:Y:S02]  /*3fa0*/  VIADD R23, R24, 0x8 ;  /* 0x0000000818177836 */ /* 0x000fe40000000000 */
[----:B------:R-:W-:Y:S03]  /*3fb0*/  IMAD.SHL.U32 R22, R214, 0x20, RZ ;  /* 0x00000020d6167824 */ /* 0x000fe600078e00ff */
[----:B------:R-:W-:Y:S02]  /*3fc0*/  VIADDMNMX R31, R24, UR13, RZ, !PT ;  /* 0x0000000d181f7c46 */ /* 0x000fe4000f8001ff */
[C---:B------:R-:W-:Y:S01]  /*3fd0*/  VIADDMNMX R21, R23.reuse, UR13, RZ, !PT ;  /* 0x0000000d17157c46 */ /* 0x040fe2000f8001ff */
[----:B------:R-:W-:Y:S06]  /*3fe0*/  UIADD3 UR13, UR6, 0x1, -UR7 ;  /* 0x00000001060d7890 */ /* 0x000fec000fffe807 */
[----:B------:R-:W-:Y:S01]  /*3ff0*/  IADD3 R20, R23, UR13, R20 ;  /* 0x0000000d17147c10 */ /* 0x000fe2000fffe014 */
[----:B------:R-:W-:Y:S01]  /*4000*/  UIADD3 UR13, UR13, UR15, URZ ;  /* 0x0000000f0d0d7290 */ /* 0x000fe2000fffe03f */
[----:B------:R-:W1:Y:S02]  /*4010*/  S2R R23, SR_TID.X ;  /* 0x0000000000177919 */ /* 0x000e640000002100 */
[----:B------:R-:W-:Y:S01]  /*4020*/  VIMNMX R20, R20, UR6, PT ;  /* 0x0000000614147c48 */ /* 0x000fe2000bfe0100 */
[----:B------:R-:W-:Y:S02]  /*4030*/  UMOV UR15, UR12 ;  /* 0x0000000c000f7c82 */ /* 0x000fe40008000000 */
        /* <DEDUP_REMOVED lines=61> */
.L_x_1059:
[----:B------:R-:W-:Y:S01]  /*4410*/  LEA R179, R212, UR4, 0x1 ;  /* 0x00000004d4b37c11 */ /* 0x000fe2000f8e08ff */
[----:B------:R-:W-:Y:S01]  /*4420*/  IMAD.WIDE.U32 R188, R236, -0x2daee0ad, RZ ;  /* 0xd2511f53ecbc7825 */ /* 0x000fe200078e00ff */
[----:B------:R-:W-:Y:S01]  /*4430*/  R2UR UR12, R218 ;  /* 0x00000000da0c72ca */ /* 0x000fe200000e0000 */
[----:B------:R-:W-:Y:S01]  /*4440*/  UISETP.GT.AND UP2, UPT, UR5, UR29, UPT ;  /* 0x0000001d0500728c */ /* 0x000fe2000bf44270 */
[C---:B------:R-:W-:Y:S01]  /*4450*/  FSETP.NEU.FTZ.AND P0, PT, R237.reuse, -INF , PT ;  /* 0xff800000ed00780b */ /* 0x040fe20003f1d000 */
[----:B------:R-:W-:Y:S02]  /*4460*/  IMAD.U32 R184, RZ, RZ, UR5 ;  /* 0x00000005ffb87e24 */ /* 0x000fe4000f8e00ff */
[----:B------:R-:W-:Y:S01]  /*4470*/  FMUL.FTZ R187, R237, 1.4426950216293334961 ;  /* 0x3fb8aa3bedbb7820 */ /* 0x000fe20000410000 */
[----:B------:R-:W-:Y:S02]  /*4480*/  IMAD.IADD R178, R206, 0x1, R179 ;  /* 0x00000001ceb27824 */ /* 0x000fe400078e02b3 */
[----:B------:R-:W-:Y:S01]  /*4490*/  FMUL.FTZ R185, R238, 1.4426950216293334961 ;  /* 0x3fb8aa3beeb97820 */ /* 0x000fe20000410000 */
[----:B------:R-:W-:Y:S01]  /*44a0*/  IMAD R184, R184, 0x4, R215 ;  /* 0x00000004b8b87824 */ /* 0x000fe200078e02d7 */
[----:B------:R-:W-:Y:S01]  /*44b0*/  FSEL R187, R187, RZ, P0 ;  /* 0x000000ffbbbb7208 */ /* 0x000fe20000000000 */
[----:B------:R-:W-:Y:S01]  /*44c0*/  IMAD.IADD R177, R205, 0x1, R179 ;  /* 0x00000001cdb17824 */ /* 0x000fe200078e02b3 */
[----:B------:R-:W-:Y:S01]  /*44d0*/  FSETP.NEU.FTZ.AND P0, PT, R238, -INF , PT ;  /* 0xff800000ee00780b */ /* 0x000fe20003f1d000 */
[----:B------:R-:W-:Y:S04]  /*44e0*/  IMAD.WIDE.U32 R198, R184, -0x326172a9, RZ ;  /* 0xcd9e8d57b8c67825 */ /* 0x000fe800078e00ff */
[----:B------:R-:W-:Y:S01]  /*44f0*/  FFMA.FTZ R186, R4, UR19, -R187 ;  /* 0x0000001304ba7c23 */ /* 0x000fe200080108bb */
[----:B------:R-:W-:Y:S01]  /*4500*/  IMAD.U32 R191, RZ, RZ, UR12 ;  /* 0x0000000cffbf7e24 */ /* 0x000fe2000f8e00ff */
[----:B------:R-:W-:Y:S01]  /*4510*/  LOP3.LUT R184, R199, UR46, R235, 0x96, !PT ;  /* 0x0000002ec7b87c12 */ /* 0x000fe2000f8e96eb */
[--C-:B------:R-:W-:Y:S01]  /*4520*/  FFMA.FTZ R182, R16, UR19, -R187.reuse ;  /* 0x0000001310b67c23 */ /* 0x100fe200080108bb */
[----:B------:R-:W-:Y:S01]  /*4530*/  FFMA.FTZ R183, R8, UR19, -R187 ;  /* 0x0000001308b77c23 */ /* 0x000fe200080108bb */
[----:B------:R-:W-:Y:S01]  /*4540*/  IMAD R191, R191, 0x2, R214 ;  /* 0x00000002bfbf7824 */ /* 0x000fe200078e02d6 */
[----:B------:R-:W-:Y:S01]  /*4550*/  MUFU.EX2 R186, R186 ;  /* 0x000000ba00ba7308 */ /* 0x000fe20000000800 */
[----:B------:R-:W-:Y:S02]  /*4560*/  IMAD.IADD R176, R205, 0x1, R178 ;  /* 0x00000001cdb07824 */ /* 0x000fe400078e02b2 */
[----:B------:R-:W-:Y:S01]  /*4570*/  IMAD.WIDE.U32 R196, R184, -0x2daee0ad, RZ ;  /* 0xd2511f53b8c47825 */ /* 0x000fe200078e00ff */
[----:B------:R-:W-:Y:S02]  /*4580*/  LOP3.LUT R190, R189, UR47, R191, 0x96, !PT ;  /* 0x0000002fbdbe7c12 */ /* 0x000fe4000f8e96bf */
[----:B------:R-:W-:Y:S02]  /*4590*/  FSEL R189, R185, RZ, P0 ;  /* 0x000000ffb9bd7208 */ /* 0x000fe40000000000 */
[----:B------:R-:W-:Y:S01]  /*45a0*/  LOP3.LUT R188, R197, UR60, R188, 0x96, !PT ;  /* 0x0000003cc5bc7c12 */ /* 0x000fe2000f8e96bc */
[----:B------:R-:W-:Y:S01]  /*45b0*/  IMAD.WIDE.U32 R190, R190, -0x326172a9, RZ ;  /* 0xcd9e8d57bebe7825 */ /* 0x000fe200078e00ff */
[----:B------:R-:W-:Y:S03]  /*45c0*/  MUFU.EX2 R182, R182 ;  /* 0x000000b600b67308 */ /* 0x000fe60000000800 */
[--C-:B------:R-:W-:Y:S01]  /*45d0*/  FFMA.FTZ R213, R18, UR19, -R189.reuse ;  /* 0x0000001312d57c23 */ /* 0x100fe200080108bd */
[--C-:B------:R-:W-:Y:S01]  /*45e0*/  FFMA.FTZ R193, R6, UR19, -R189.reuse ;  /* 0x0000001306c17c23 */ /* 0x100fe200080108bd */
[----:B------:R-:W-:Y:S01]  /*45f0*/  LOP3.LUT R198, R191, UR61, R198, 0x96, !PT ;  /* 0x0000003dbfc67c12 */ /* 0x000fe2000f8e96c6 */
[----:B------:R-:W-:Y:S04]  /*4600*/  IMAD.WIDE.U32 R194, R188, -0x326172a9, RZ ;  /* 0xcd9e8d57bcc27825 */ /* 0x000fe800078e00ff */
[--C-:B------:R-:W-:Y:S01]  /*4610*/  FFMA.FTZ R192, R11, UR19, -R189.reuse ;  /* 0x000000130bc07c23 */ /* 0x100fe200080108bd */
[----:B------:R-:W-:Y:S01]  /*4620*/  MUFU.EX2 R183, R183 ;  /* 0x000000b700b77308 */ /* 0x000fe20000000800 */
[----:B------:R-:W-:Y:S01]  /*4630*/  IMAD.WIDE.U32 R198, R198, -0x2daee0ad, RZ ;  /* 0xd2511f53c6c67825 */ /* 0x000fe200078e00ff */
[----:B------:R-:W-:Y:S03]  /*4640*/  LOP3.LUT R188, R195, UR58, R190, 0x96, !PT ;  /* 0x0000003ac3bc7c12 */ /* 0x000fe6000f8e96be */
[----:B------:R-:W-:Y:S01]  /*4650*/  FFMA.FTZ R185, R7, UR19, -R189 ;  /* 0x0000001307b97c23 */ /* 0x000fe200080108bd */
[--C-:B------:R-:W-:Y:S01]  /*4660*/  FFMA.FTZ R190, R9, UR19, -R187.reuse ;  /* 0x0000001309be7c23 */ /* 0x100fe200080108bb */
[----:B------:R-:W-:Y:S01]  /*4670*/  LOP3.LUT R196, R199, UR57, R196, 0x96, !PT ;  /* 0x00000039c7c47c12 */ /* 0x000fe2000f8e96c4 */
[----:B------:R-:W-:Y:S02]  /*4680*/  IMAD.WIDE.U32 R250, R188, -0x2daee0ad, RZ ;  /* 0xd2511f53bcfa7825 */ /* 0x000fe400078e00ff */
[----:B------:R1:W-:Y:S02]  /*4690*/  MUFU.EX2 R184, R192 ;  /* 0x000000c000b87308 */ /* 0x0003e40000000800 */
[----:B------:R-:W-:Y:S01]  /*46a0*/  IMAD.WIDE.U32 R196, R196, -0x326172a9, RZ ;  /* 0xcd9e8d57c4c47825 */ /* 0x000fe200078e00ff */
[----:B------:R-:W-:Y:S04]  /*46b0*/  LOP3.LUT R198, R251, UR55, R198, 0x96, !PT ;  /* 0x00000037fbc67c12 */ /* 0x000fe8000f8e96c6 */
[----:B------:R-:W-:Y:S03]  /*46c0*/  LOP3.LUT R194, R197, UR56, R194, 0x96, !PT ;  /* 0x00000038c5c27c12 */ /* 0x000fe6000f8e96c2 */
[----:B------:R2:W-:Y:S01]  /*46d0*/  MUFU.EX2 R188, R193 ;  /* 0x000000c100bc7308 */ /* 0x0005e20000000800 */
[----:B------:R-:W-:Y:S04]  /*46e0*/  IMAD.WIDE.U32 R198, R198, -0x326172a9, RZ ;  /* 0xcd9e8d57c6c67825 */ /* 0x000fe800078e00ff */
[--C-:B------:R-:W-:Y:S01]  /*46f0*/  FFMA.FTZ R197, R12, UR19, -R187.reuse ;  /* 0x000000130cc57c23 */ /* 0x100fe200080108bb */
[----:B------:R-:W-:Y:S01]  /*4700*/  IMAD.WIDE.U32 R194, R194, -0x2daee0ad, RZ ;  /* 0xd2511f53c2c27825 */ /* 0x000fe200078e00ff */
[----:B------:R-:W-:Y:S03]  /*4710*/  LOP3.LUT R191, R199, UR54, R196, 0x96, !PT ;  /* 0x00000036c7bf7c12 */ /* 0x000fe6000f8e96c4 */
[----:B-1----:R-:W-:Y:S01]  /*4720*/  FFMA.FTZ R192, R5, UR19, -R187 ;  /* 0x0000001305c07c23 */ /* 0x002fe200080108bb */
[--C-:B------:R-:W-:Y:S01]  /*4730*/  FFMA.FTZ R199, R10, UR19, -R189.reuse ;  /* 0x000000130ac77c23 */ /* 0x100fe200080108bd */
[----:B------:R-:W-:Y:S01]  /*4740*/  LOP3.LUT R250, R195, UR53, R250, 0x96, !PT ;  /* 0x00000035c3fa7c12 */ /* 0x000fe2000f8e96fa */
[----:B------:R-:W-:Y:S04]  /*4750*/  IMAD.WIDE.U32 R4, R191, -0x2daee0ad, RZ ;  /* 0xd2511f53bf047825 */ /* 0x000fe800078e00ff */
[----:B------:R-:W-:Y:S01]  /*4760*/  FFMA.FTZ R191, R15, UR19, -R189 ;  /* 0x000000130fbf7c23 */ /* 0x000fe200080108bd */
[----:B------:R-:W-:Y:S01]  /*4770*/  MUFU.EX2 R185, R185 ;  /* 0x000000b900b97308 */ /* 0x000fe20000000800 */
[--C-:B------:R-:W-:Y:S01]  /*4780*/  FFMA.FTZ R196, R13, UR19, -R187.reuse ;  /* 0x000000130dc47c23 */ /* 0x100fe200080108bb */
[----:B------:R-:W-:Y:S04]  /*4790*/  IMAD.WIDE.U32 R250, R250, -0x326172a9, RZ ;  /* 0xcd9e8d57fafa7825 */ /* 0x000fe800078e00ff */
[----:B------:R-:W-:Y:S01]  /*47a0*/  FFMA.FTZ R195, R17, UR19, -R187 ;  /* 0x0000001311c37c23 */ /* 0x000fe200080108bb */
[----:B------:R-:W-:Y:S02]  /*47b0*/  LOP3.LUT R194, R5, UR51, R194, 0x96, !PT ;  /* 0x0000003305c27c12 */ /* 0x000fe4000f8e96c2 */
[----:B--2---:R-:W-:Y:S01]  /*47c0*/  LOP3.LUT R193, R251, UR52, R198, 0x96, !PT ;  /* 0x00000034fbc17c12 */ /* 0x004fe2000f8e96c6 */
[--C-:B------:R-:W-:Y:S01]  /*47d0*/  FFMA.FTZ R251, R19, UR19, -R189.reuse ;  /* 0x0000001313fb7c23 */ /* 0x100fe200080108bd */
[----:B------:R-:W-:Y:S01]  /*47e0*/  FFMA.FTZ R198, R14, UR19, -R189 ;  /* 0x000000130ec67c23 */ /* 0x000fe200080108bd */
[----:B------:R1:W-:Y:S01]  /*47f0*/  MUFU.EX2 R187, R192 ;  /* 0x000000c000bb7308 */ /* 0x0003e20000000800 */
[----:B------:R-:W-:Y:S04]  /*4800*/  IMAD.WIDE.U32 R10, R194, -0x326172a9, RZ ;  /* 0xcd9e8d57c20a7825 */ /* 0x000fe800078e00ff */
[----:B------:R-:W-:Y:S01]  /*4810*/  IMAD.WIDE.U32 R6, R193, -0x2daee0ad, RZ ;  /* 0xd2511f53c1067825 */ /* 0x000fe200078e00ff */
[----:B------:R-:W-:Y:S04]  /*4820*/  LOP3.LUT R250, R11, UR50, R250, 0x96, !PT ;  /* 0x000000320bfa7c12 */ /* 0x000fe8000f8e96fa */
[----:B------:R2:W-:Y:S01]  /*4830*/  MUFU.EX2 R189, R251 ;  /* 0x000000fb00bd7308 */ /* 0x0005e20000000800 */
[C---:B------:R-:W-:Y:S02]  /*4840*/  LOP3.LUT R5, R6.reuse, 0xff, RZ, 0xc0, !PT ;  /* 0x000000ff06057812 */ /* 0x040fe400078ec0ff */
[----:B------:R-:W-:Y:S02]  /*4850*/  SHF.R.U32.HI R252, RZ, 0x18, R6 ;  /* 0x00000018fffc7819 */ /* 0x000fe40000011606 */
[----:B------:R-:W-:Y:S02]  /*4860*/  ISETP.LE.U32.AND P2, PT, R5, UR20, PT ;  /* 0x0000001405007c0c */ /* 0x000fe4000bf43070 */
[----:B------:R-:W-:Y:S03]  /*4870*/  LOP3.LUT R243, R7, UR49, R4, 0x96, !PT ;  /* 0x0000003107f37c12 */ /* 0x000fe6000f8e9604 */
[----:B------:R3:W-:Y:S01]  /*4880*/  MUFU.EX2 R193, R199 ;  /* 0x000000c700c17308 */ /* 0x0007e20000000800 */
[----:B-1----:R-:W-:Y:S02]  /*4890*/  LOP3.LUT R192, R6, 0xffff, RZ, 0xc0, !PT ;  /* 0x0000ffff06c07812 */ /* 0x002fe400078ec0ff */
[----:B------:R-:W-:Y:S02]  /*48a0*/  SHF.R.U32.HI R194, RZ, 0x10, R6 ;  /* 0x00000010ffc27819 */ /* 0x000fe40000011606 */
[----:B------:R-:W-:Y:S02]  /*48b0*/  LOP3.LUT R7, R10, 0xff, RZ, 0xc0, !PT ;  /* 0x000000ff0a077812 */ /* 0x000fe400078ec0ff */
[----:B------:R-:W-:Y:S03]  /*48c0*/  ISETP.LE.U32.AND P0, PT, R252, UR20, PT ;  /* 0x00000014fc007c0c */ /* 0x000fe6000bf03070 */
[----:B------:R-:W-:Y:S01]  /*48d0*/  MUFU.EX2 R190, R190 ;  /* 0x000000be00be7308 */ /* 0x000fe20000000800 */
[----:B--2---:R-:W-:Y:S02]  /*48e0*/  SHF.R.U32.HI R251, RZ, 0x18, R250 ;  /* 0x00000018fffb7819 */ /* 0x004fe400000116fa */
[----:B------:R-:W-:Y:S02]  /*48f0*/  SHF.R.U32.HI R6, RZ, 0x18, R10 ;  /* 0x00000018ff067819 */ /* 0x000fe4000001160a */
[----:B------:R-:W-:Y:S02]  /*4900*/  ISETP.LE.U32.AND P4, PT, R251, UR20, PT ;  /* 0x00000014fb007c0c */ /* 0x000fe4000bf83070 */
[----:B------:R-:W-:Y:S03]  /*4910*/  SHF.R.U32.HI R252, RZ, 0x18, R243 ;  /* 0x00000018fffc7819 */ /* 0x000fe600000116f3 */
[----:B------:R-:W1:Y:S01]  /*4920*/  MUFU.EX2 R197, R197 ;  /* 0x000000c500c57308 */ /* 0x000e620000000800 */
[----:B------:R-:W-:Y:S02]  /*4930*/  LOP3.LUT R251, R250, 0xff, RZ, 0xc0, !PT ;  /* 0x000000fffafb7812 */ /* 0x000fe400078ec0ff */
[----:B------:R-:W-:Y:S02]  /*4940*/  ISETP.LE.U32.AND P6, PT, R7, UR20, PT ;  /* 0x0000001407007c0c */ /* 0x000fe4000bfc3070 */
[----:B------:R-:W-:Y:S02]  /*4950*/  ISETP.LE.U32.AND P1, PT, R6, UR20, PT ;  /* 0x0000001406007c0c */ /* 0x000fe4000bf23070 */
[----:B------:R-:W-:Y:S03]  /*4960*/  ISETP.LE.U32.AND P3, PT, R252, UR20, PT ;  /* 0x00000014fc007c0c */ /* 0x000fe6000bf63070 */
[----:B------:R-:W2:Y:S01]  /*4970*/  MUFU.EX2 R191, R191 ;  /* 0x000000bf00bf7308 */ /* 0x000ea20000000800 */
[----:B------:R-:W-:Y:S02]  /*4980*/  SHF.R.U32.HI R252, RZ, 0x10, R250 ;  /* 0x00000010fffc7819 */ /* 0x000fe400000116fa */
[----:B------:R-:W-:Y:S02]  /*4990*/  LOP3.LUT R250, R250, 0xffff, RZ, 0xc0, !PT ;  /* 0x0000fffffafa7812 */ /* 0x000fe400078ec0ff */
[----:B------:R-:W-:Y:S02]  /*49a0*/  LOP3.LUT R5, R10, 0xffff, RZ, 0xc0, !PT ;  /* 0x0000ffff0a057812 */ /* 0x000fe400078ec0ff */
[----:B------:R-:W-:Y:S03]  /*49b0*/  SHF.R.U32.HI R250, RZ, 0x8, R250 ;  /* 0x00000008fffa7819 */ /* 0x000fe600000116fa */
[----:B------:R-:W-:Y:S01]  /*49c0*/  MUFU.EX2 R196, R196 ;  /* 0x000000c400c47308 */ /* 0x000fe20000000800 */
[----:B------:R-:W-:Y:S02]  /*49d0*/  LOP3.LUT R252, R252, 0xff, RZ, 0xc0, !PT ;  /* 0x000000fffcfc7812 */ /* 0x000fe400078ec0ff */
[----:B------:R-:W-:Y:S02]  /*49e0*/  LOP3.LUT R194, R194, 0xff, RZ, 0xc0, !PT ;  /* 0x000000ffc2c27812 */ /* 0x000fe400078ec0ff */
[----:B------:R-:W-:Y:S02]  /*49f0*/  LOP3.LUT R250, R250, 0xffff, RZ, 0xc0, !PT ;  /* 0x0000fffffafa7812 */ /* 0x000fe400078ec0ff */
[----:B---3--:R-:W-:Y:S03]  /*4a00*/  SHF.R.U32.HI R199, RZ, 0x10, R10 ;  /* 0x00000010ffc77819 */ /* 0x008fe6000001160a */
[----:B------:R-:W-:Y:S01]  /*4a10*/  MUFU.EX2 R195, R195 ;  /* 0x000000c300c37308 */ /* 0x000fe20000000800 */
[----:B------:R-:W-:Y:S02]  /*4a20*/  LOP3.LUT R7, R243, 0xff, RZ, 0xc0, !PT ;  /* 0x000000fff3077812 */ /* 0x000fe400078ec0ff */
[----:B------:R-:W-:Y:S02]  /*4a30*/  LOP3.LUT R199, R199, 0xff, RZ, 0xc0, !PT ;  /* 0x000000ffc7c77812 */ /* 0x000fe400078ec0ff */
[----:B------:R-:W-:Y:S02]  /*4a40*/  SHF.R.U32.HI R192, RZ, 0x8, R192 ;  /* 0x00000008ffc07819 */ /* 0x000fe400000116c0 */
[----:B------:R-:W-:Y:S02]  /*4a50*/  ISETP.LE.U32.AND P5, PT, R7, UR20, PT ;  /* 0x0000001407007c0c */ /* 0x000fe4000bfa3070 */
[----:B------:R-:W-:Y:S11]  /*4a60*/  LOP3.LUT R192, R192, 0xffff, RZ, 0xc0, !PT ;  /* 0x0000ffffc0c07812 */ /* 0x000ff600078ec0ff */
[----:B-1----:R-:W-:Y:S01]  /*4a70*/  @!P5 FADD.FTZ R197, -R197, -RZ ;  /* 0x800000ffc5c5d221 */ /* 0x002fe20000010100 */
[----:B------:R-:W-:Y:S01]  /*4a80*/  @!P2 FADD.FTZ R182, -R182, -RZ ;  /* 0x800000ffb6b6a221 */ /* 0x000fe20000010100 */
[----:B------:R-:W-:Y:S01]  /*4a90*/  ISETP.LE.U32.AND P2, PT, R251, UR20, PT ;  /* 0x00000014fb007c0c */ /* 0x000fe2000bf43070 */
[----:B------:R-:W-:Y:S01]  /*4aa0*/  @!P6 FADD.FTZ R183, -R183, -RZ ;  /* 0x800000ffb7b7e221 */ /* 0x000fe20000010100 */
[----:B------:R-:W-:Y:S01]  /*4ab0*/  SHF.R.U32.HI R251, RZ, 0x8, R5 ;  /* 0x00000008fffb7819 */ /* 0x000fe20000011605 */
[----:B------:R-:W-:Y:S01]  /*4ac0*/  @!P1 FADD.FTZ R184, -R184, -RZ ;  /* 0x800000ffb8b89221 */ /* 0x000fe20000010100 */
[----:B------:R-:W-:Y:S01]  /*4ad0*/  ISETP.LE.U32.AND P6, PT, R252, UR20, PT ;  /* 0x00000014fc007c0c */ /* 0x000fe2000bfc3070 */
[----:B------:R-:W-:Y:S01]  /*4ae0*/  @!P4 FADD.FTZ R185, -R185, -RZ ;  /* 0x800000ffb9b9c221 */ /* 0x000fe20000010100 */
[----:B------:R-:W-:Y:S01]  /*4af0*/  ISETP.LE.U32.AND P1, PT, R194, UR20, PT ;  /* 0x00000014c2007c0c */ /* 0x000fe2000bf23070 */
[----:B--2---:R-:W-:Y:S01]  /*4b00*/  @!P3 FADD.FTZ R191, -R191, -RZ ;  /* 0x800000ffbfbfb221 */ /* 0x004fe20000010100 */
[----:B------:R-:W-:Y:S01]  /*4b10*/  LOP3.LUT R251, R251, 0xffff, RZ, 0xc0, !PT ;  /* 0x0000fffffbfb7812 */ /* 0x000fe200078ec0ff */
[----:B------:R1:W2:Y:S01]  /*4b20*/  MUFU.EX2 R194, R198 ;  /* 0x000000c600c27308 */ /* 0x0002a20000000800 */
[----:B------:R-:W-:Y:S01]  /*4b30*/  @!P0 FADD.FTZ R189, -R189, -RZ ;  /* 0x800000ffbdbd8221 */ /* 0x000fe20000010100 */
[----:B------:R-:W-:Y:S02]  /*4b40*/  FSETP.GE.FTZ.AND P0, PT, R185, RZ, PT ;  /* 0x000000ffb900720b */ /* 0x000fe40003f16000 */
[----:B------:R-:W-:Y:S01]  /*4b50*/  @!P2 FADD.FTZ R186, -R186, -RZ ;  /* 0x800000ffbabaa221 */ /* 0x000fe20000010100 */
[----:B------:R-:W-:Y:S02]  /*4b60*/  ISETP.LE.U32.AND P2, PT, R250, UR20, PT ;  /* 0x00000014fa007c0c */ /* 0x000fe4000bf43070 */
[----:B------:R-:W-:Y:S01]  /*4b70*/  ISETP.LE.U32.AND P4, PT, R251, UR20, PT ;  /* 0x00000014fb007c0c */ /* 0x000fe2000bf83070 */
[----:B------:R-:W-:Y:S01]  /*4b80*/  @!P6 FADD.FTZ R188, -R188, -RZ ;  /* 0x800000ffbcbce221 */ /* 0x000fe20000010100 */
[----:B------:R-:W-:Y:S02]  /*4b90*/  ISETP.LE.U32.AND P6, PT, R199, UR20, PT ;  /* 0x00000014c7007c0c */ /* 0x000fe4000bfc3070 */
[----:B------:R-:W-:Y:S02]  /*4ba0*/  SHF.R.U32.HI R199, RZ, 0x10, R243 ;  /* 0x00000010ffc77819 */ /* 0x000fe400000116f3 */
[----:B------:R-:W-:Y:S02]  /*4bb0*/  F2FP.RELU.BF16.F32.PACK_AB R251, R185, R188 ;  /* 0x000000bcb9fb723e */ /* 0x000fe400000018ff */
[----:B------:R-:W-:Y:S02]  /*4bc0*/  LOP3.LUT R199, R199, 0xff, RZ, 0xc0, !PT ;  /* 0x000000ffc7c77812 */ /* 0x000fe400078ec0ff */
[----:B------:R-:W-:Y:S01]  /*4bd0*/  LOP3.LUT R243, R243, 0xffff, RZ, 0xc0, !PT ;  /* 0x0000fffff3f37812 */ /* 0x000fe200078ec0ff */
[----:B------:R-:W-:Y:S01]  /*4be0*/  @!P2 FADD.FTZ R187, -R187, -RZ ;  /* 0x800000ffbbbba221 */ /* 0x000fe20000010100 */
[----:B------:R3:W-:Y:S01]  /*4bf0*/  STS [R228+0x12400], R251 ;  /* 0x012400fbe4007388 */ /* 0x0007e20000000800 */
[----:B------:R-:W-:Y:S01]  /*4c00*/  @!P4 FADD.FTZ R190, -R190, -RZ ;  /* 0x800000ffbebec221 */ /* 0x000fe20000010100 */
[----:B------:R-:W-:Y:S01]  /*4c10*/  ISETP.LE.U32.AND P4, PT, R199, UR20, PT ;  /* 0x00000014c7007c0c */ /* 0x000fe2000bf83070 */
[----:B------:R-:W-:Y:S01]  /*4c20*/  @!P6 FADD.FTZ R193, -R193, -RZ ;  /* 0x800000ffc1c1e221 */ /* 0x000fe20000010100 */
[----:B-1----:R-:W-:Y:S02]  /*4c30*/  F2FP.RELU.BF16.F32.PACK_AB R198, R187, R186 ;  /* 0x000000babbc6723e */ /* 0x002fe400000018ff */
[----:B------:R-:W-:Y:S02]  /*4c40*/  F2FP.RELU.BF16.F32.PACK_AB R199, R190, R183 ;  /* 0x000000b7bec7723e */ /* 0x000fe400000018ff */
[----:B------:R-:W-:Y:S01]  /*4c50*/  SHF.R.U32.HI R243, RZ, 0x8, R243 ;  /* 0x00000008fff37819 */ /* 0x000fe200000116f3 */
[----:B------:R-:W-:Y:S01]  /*4c60*/  STS [R228+0x12000], R198 ;  /* 0x012000c6e4007388 */ /* 0x000fe20000000800 */
[----:B------:R-:W-:Y:S02]  /*4c70*/  ISETP.LE.U32.AND P2, PT, R192, UR20, PT ;  /* 0x00000014c0007c0c */ /* 0x000fe4000bf43070 */
[----:B------:R-:W-:Y:S01]  /*4c80*/  LOP3.LUT R243, R243, 0xffff, RZ, 0xc0, !PT ;  /* 0x0000fffff3f37812 */ /* 0x000fe200078ec0ff */
[----:B------:R1:W-:Y:S01]  /*4c90*/  STS [R232+0x12000], R199 ;  /* 0x012000c7e8007388 */ /* 0x0003e20000000800 */
[----:B------:R-:W4:Y:S01]  /*4ca0*/  MUFU.EX2 R192, R213 ;  /* 0x000000d500c07308 */ /* 0x000f220000000800 */
[----:B--2---:R-:W-:Y:S01]  /*4cb0*/  @!P4 FADD.FTZ R194, -R194, -RZ ;  /* 0x800000ffc2c2c221 */ /* 0x004fe20000010100 */
[----:B------:R-:W-:Y:S02]  /*4cc0*/  ISETP.LE.U32.AND P6, PT, R243, UR20, PT ;  /* 0x00000014f3007c0c */ /* 0x000fe4000bfc3070 */
[----:B------:R-:W-:Y:S02]  /*4cd0*/  F2FP.RELU.BF16.F32.PACK_AB R250, R184, R193 ;  /* 0x000000c1b8fa723e */ /* 0x000fe400000018ff */
[----:B------:R-:W-:Y:S02]  /*4ce0*/  F2FP.RELU.BF16.F32.PACK_AB R243, R191, R194 ;  /* 0x000000c2bff3723e */ /* 0x000fe400000018ff */
[----:B------:R-:W-:Y:S01]  /*4cf0*/  FSETP.GE.FTZ.AND P3, PT, R186, RZ, PT ;  /* 0x000000ffba00720b */ /* 0x000fe20003f76000 */
[----:B------:R-:W-:Y:S01]  /*4d00*/  @!P2 FADD.FTZ R195, -R195, -RZ ;  /* 0x800000ffc3c3a221 */ /* 0x000fe20000010100 */
[----:B------:R-:W-:Y:S01]  /*4d10*/  STS [R232+0x12400], R250 ;  /* 0x012400fae8007388 */ /* 0x000fe20000000800 */
[----:B------:R-:W-:Y:S03]  /*4d20*/  FSETP.GE.FTZ.AND P2, PT, R187, RZ, PT ;  /* 0x000000ffbb00720b */ /* 0x000fe60003f56000 */
[----:B------:R-:W-:Y:S01]  /*4d30*/  STS [R230+0x12400], R243 ;  /* 0x012400f3e6007388 */ /* 0x000fe20000000800 */
[----:B------:R-:W-:Y:S01]  /*4d40*/  @!P6 FADD.FTZ R196, -R196, -RZ ;  /* 0x800000ffc4c4e221 */ /* 0x000fe20000010100 */
[----:B----4-:R-:W-:Y:S01]  /*4d50*/  @!P1 FADD.FTZ R192, -R192, -RZ ;  /* 0x800000ffc0c09221 */ /* 0x010fe20000010100 */
[----:B------:R-:W-:Y:S03]  /*4d60*/  F2FP.RELU.BF16.F32.PACK_AB R213, R195, R182 ;  /* 0x000000b6c3d5723e */ /* 0x000fe600000018ff */
[----:B---3--:R-:W-:Y:S02]  /*4d70*/  F2FP.RELU.BF16.F32.PACK_AB R251, R196, R197 ;  /* 0x000000c5c4fb723e */ /* 0x008fe400000018ff */
[----:B------:R-:W-:Y:S02]  /*4d80*/  FSETP.GE.FTZ.AND P1, PT, R188, RZ, PT ;  /* 0x000000ffbc00720b */ /* 0x000fe40003f36000 */
[----:B-1----:R-:W-:Y:S01]  /*4d90*/  F2FP.RELU.BF16.F32.PACK_AB R199, R189, R192 ;  /* 0x000000c0bdc7723e */ /* 0x002fe200000018ff */
        /* <DEDUP_REMOVED lines=46> */
[-C--:B------:R-:W-:Y:S01]  /*5080*/  FSEL R250, R250, R181.reuse, P3 ;  /* 0x000000b5fafa7208 */ /* 0x080fe20001800000 */
[----:B------:R-:W-:Y:S01]  /*5090*/  FADD.FTZ R252, -R181, R25 ;  /* 0x00000019b5fc7221 */ /* 0x000fe20000010100 */
[----:B------:R-:W-:Y:S01]  /*50a0*/  FSEL R243, R243, R180, P0 ;  /* 0x000000b4f3f37208 */ /* 0x000fe20000000000 */
[----:B------:R-:W-:Y:S01]  /*50b0*/  FADD.FTZ R5, -R180, R27 ;  /* 0x0000001bb4057221 */ /* 0x000fe20000010100 */
[----:B------:R-:W-:Y:S01]  /*50c0*/  FSEL R199, R199, R181, P2 ;  /* 0x000000b5c7c77208 */ /* 0x000fe20001000000 */
[----:B------:R-:W-:Y:S01]  /*50d0*/  FMUL.FTZ R250, R186, R250 ;  /* 0x000000fabafa7220 */ /* 0x000fe20000410000 */
[----:B------:R-:W-:Y:S01]  /*50e0*/  FSETP.GE.FTZ.AND P2, PT, R190, RZ, PT ;  /* 0x000000ffbe00720b */ /* 0x000fe20003f56000 */
[----:B------:R-:W-:Y:S01]  /*50f0*/  FMUL.FTZ R186, R185, R243 ;  /* 0x000000f3b9ba7220 */ /* 0x000fe20000410000 */
[----:B------:R-:W-:Y:S01]  /*5100*/  FSETP.GE.FTZ.AND P0, PT, R184, RZ, PT ;  /* 0x000000ffb800720b */ /* 0x000fe20003f16000 */
[----:B------:R-:W-:Y:S01]  /*5110*/  FADD.FTZ R213, -R180, R22 ;  /* 0x00000016b4d57221 */ /* 0x000fe20000010100 */
[----:B------:R-:W-:Y:S01]  /*5120*/  FSEL R185, R252, R181, P2 ;  /* 0x000000b5fcb97208 */ /* 0x000fe20001000000 */
[----:B------:R-:W-:Y:S01]  /*5130*/  FMUL.FTZ R199, R187, R199 ;  /* 0x000000c7bbc77220 */ /* 0x000fe20000410000 */
[-C--:B------:R-:W-:Y:S01]  /*5140*/  FSEL R187, R5, R180.reuse, P0 ;  /* 0x000000b405bb7208 */ /* 0x080fe20000000000 */
[----:B------:R-:W-:Y:S01]  /*5150*/  FADD.FTZ R252, -R181, R28 ;  /* 0x0000001cb5fc7221 */ /* 0x000fe20000010100 */
[----:B------:R-:W-:Y:S01]  /*5160*/  FSETP.GE.FTZ.AND P0, PT, R197, RZ, PT ;  /* 0x000000ffc500720b */ /* 0x000fe20003f16000 */
[C---:B------:R-:W-:Y:S01]  /*5170*/  FADD.FTZ R251, -R180.reuse, R26 ;  /* 0x0000001ab4fb7221 */ /* 0x040fe20000010100 */
[-C--:B------:R-:W-:Y:S01]  /*5180*/  FSEL R213, R213, R180.reuse, P1 ;  /* 0x000000b4d5d57208 */ /* 0x080fe20000800000 */
[----:B------:R-:W-:Y:S01]  /*5190*/  FADD.FTZ R5, -R180, R31 ;  /* 0x0000001fb4057221 */ /* 0x000fe20000010100 */
[----:B------:R-:W-:Y:S01]  /*51a0*/  FSEL R252, R252, R181, P0 ;  /* 0x000000b5fcfc7208 */ /* 0x000fe20000000000 */
[----:B------:R-:W-:Y:S01]  /*51b0*/  FMUL.FTZ R187, R184, R187 ;  /* 0x000000bbb8bb7220 */ /* 0x000fe20000410000 */
[----:B------:R-:W-:Y:S01]  /*51c0*/  FSETP.GE.FTZ.AND P1, PT, R193, RZ, PT ;  /* 0x000000ffc100720b */ /* 0x000fe20003f36000 */
[----:B------:R-:W-:Y:S01]  /*51d0*/  FMUL.FTZ R213, R188, R213 ;  /* 0x000000d5bcd57220 */ /* 0x000fe20000410000 */
[----:B------:R-:W-:Y:S01]  /*51e0*/  FSETP.GE.FTZ.AND P0, PT, R191, RZ, PT ;  /* 0x000000ffbf00720b */ /* 0x000fe20003f16000 */
[----:B------:R-:W-:Y:S01]  /*51f0*/  FADD.FTZ R198, -R181, R24 ;  /* 0x00000018b5c67221 */ /* 0x000fe20000010100 */
[-C--:B------:R-:W-:Y:S01]  /*5200*/  FSEL R188, R251, R180.reuse, P1 ;  /* 0x000000b4fbbc7208 */ /* 0x080fe20000800000 */
[----:B------:R-:W-:Y:S01]  /*5210*/  FADD.FTZ R251, -R180, R30 ;  /* 0x0000001eb4fb7221 */ /* 0x000fe20000010100 */
[----:B------:R-:W-:Y:S01]  /*5220*/  FSEL R184, R5, R180, P0 ;  /* 0x000000b405b87208 */ /* 0x000fe20000000000 */
[----:B------:R-:W-:Y:S01]  /*5230*/  FADD.FTZ R243, -R181, R29 ;  /* 0x0000001db5f37221 */ /* 0x000fe20000010100 */
[----:B------:R-:W-:Y:S01]  /*5240*/  FSETP.GE.FTZ.AND P1, PT, R194, RZ, PT ;  /* 0x000000ffc200720b */ /* 0x000fe20003f36000 */
[----:B------:R-:W-:Y:S01]  /*5250*/  FMUL.FTZ R188, R193, R188 ;  /* 0x000000bcc1bc7220 */ /* 0x000fe20000410000 */
        /* <DEDUP_REMOVED lines=17> */
[----:B------:R-:W-:Y:S01]  /*5370*/  F2FP.BF16.F32.PACK_AB R183, R186, R213 ;  /* 0x000000d5bab7723e */ /* 0x000fe200000010ff */
[----:B------:R-:W-:Y:S01]  /*5380*/  FADD.FTZ R186, -R181, R32 ;  /* 0x00000020b5ba7221 */ /* 0x000fe20000010100 */
        /* <DEDUP_REMOVED lines=35> */
.L_x_1060:
        /* <DEDUP_REMOVED lines=14> */
[----:B-1----:R-:W1:Y:S04]  /*56a0*/  LDSM.16.MT88.4 R8, [R213+0x8000] ;  /* 0x00800000d508783b */ /* 0x002e680000004200 */
        /* <DEDUP_REMOVED lines=70> */
.L_x_1061:
[----:B------:R-:W-:Y:S01]  /*5b10*/  LDSM.16.M88.4 R32, [R209] ;  /* 0x00000000d120783b */ /* 0x000fe20000000200 */
[----:B------:R-:W-:Y:S02]  /*5b20*/  @UP2 UIADD3 UR13, UP0, UR8, -0x100, URZ ;  /* 0xffffff00080d2890 */ /* 0x000fe4000ff1e03f */
[----:B------:R-:W-:Y:S01]  /*5b30*/  UISETP.GT.AND UP1, UPT, UR5, UR29, UPT ;  /* 0x0000001d0500728c */ /* 0x000fe2000bf24270 */
[----:B------:R-:W2:Y:S01]  /*5b40*/  LDSM.16.MT88.4 R16, [R213+0xc000] ;  /* 0x00c00000d510783b */ /* 0x000ea20000004200 */
[----:B------:R-:W-:Y:S03]  /*5b50*/  @UP2 UIADD3.X UR12, UR9, -0x1, URZ, UP0, !UPT ;  /* 0xffffffff090c2890 */ /* 0x000fe600087fe43f */
[----:B------:R-:W1:Y:S01]  /*5b60*/  LDSM.16.M88.4 R28, [R209+0x1000] ;  /* 0x00100000d11c783b */ /* 0x000e620000000200 */
[----:B------:R-:W-:Y:S03]  /*5b70*/  @UP2 UMOV UR8, UR13 ;  /* 0x0000000d00082c82 */ /* 0x000fe60008000000 */
[----:B------:R-:W3:Y:S01]  /*5b80*/  LDSM.16.MT88.4 R100, [R213+0xe000] ;  /* 0x00e00000d564783b */ /* 0x000ee20000004200 */
        /* <DEDUP_REMOVED lines=338> */
[----:B------:R-:W-:Y:S01]  /*70b0*/  F2FP.BF16.F32.PACK_AB R42, R43, R42 ;  /* 0x0000002a2b2a723e */ /* 0x000fe200000010ff */
[----:B------:R-:W-:Y:S01]  /*70c0*/  FMUL.FTZ R60, R60, UR7 ;  /* 0x000000073c3c7c20 */ /* 0x000fe20008410000 */
[----:B------:R-:W-:Y:S01]  /*70d0*/  F2FP.BF16.F32.PACK_AB R44, R45, R44 ;  /* 0x0000002c2d2c723e */ /* 0x000fe200000010ff */
[----:B------:R1:W-:Y:S01]  /*70e0*/  STS [R231+0x2000], R96 ;  /* 0x00200060e7007388 */ /* 0x0003e20000000800 */
[----:B------:R-:W-:Y:S01]  /*70f0*/  F2FP.BF16.F32.PACK_AB R46, R47, R46 ;  /* 0x0000002e2f2e723e */ /* 0x000fe200000010ff */
        /* <DEDUP_REMOVED lines=15> */
[----:B------:R-:W-:Y:S01]  /*71f0*/  @UP0 UIMAD UR5, UR5, UR15, URZ ;  /* 0x0000000f050502a4 */ /* 0x000fe2000f8e023f */
[----:B------:R-:W-:Y:S01]  /*7200*/  FMUL.FTZ R62, R62, UR7 ;  /* 0x000000073e3e7c20 */ /* 0x000fe20008410000 */
[----:B------:R-:W-:Y:S01]  /*7210*/  FMUL.FTZ R63, R63, UR7 ;  /* 0x000000073f3f7c20 */ /* 0x000fe20008410000 */
[----:B------:R1:W-:Y:S01]  /*7220*/  STS [R231+0x3400], R94 ;  /* 0x0034005ee7007388 */ /* 0x0003e20000000800 */
[----:B------:R-:W-:Y:S01]  /*7230*/  @UP0 UIADD3 UR19, UR9, UR5, URZ ;  /* 0x0000000509130290 */ /* 0x000fe2000fffe03f */
[----:B------:R-:W-:-:S02]  /*7240*/  @UP0 UMOV UR18, UR8 ;  /* 0x0000000800120c82 */ /* 0x000fc40008000000 */
        /* <DEDUP_REMOVED lines=15> */
[----:B------:R-:W2:Y:S01]  /*7340*/  S2UR UR7, SR_CTAID.Y ;  /* 0x00000000000779c3 */ /* 0x000ea20000002600 */
[----:B------:R-:W-:Y:S01]  /*7350*/  R2UR UR12, R241 ;  /* 0x00000000f10c72ca */ /* 0x000fe200000e0000 */
[----:B------:R-:W-:-:S12]  /*7360*/  ULDC.64 UR14, c[0x0][0x450] ;  /* 0x00011400000e7ab9 */ /* 0x000fd80000000a00 */
[----:B------:R-:W-:Y:S02]  /*7370*/  USHF.R.S32.HI UR5, URZ, 0x1f, UR12 ;  /* 0x0000001f3f057899 */ /* 0x000fe4000801140c */
[----:B------:R-:W-:Y:S02]  /*7380*/  UIMAD.WIDE.U32 UR8, UR12, UR14, URZ ;  /* 0x0000000e0c0872a5 */ /* 0x000fe4000f8e003f */
[----:B------:R-:W-:-:S04]  /*7390*/  UIMAD UR5, UR5, UR14, URZ ;  /* 0x0000000e050572a4 */ /* 0x000fc8000f8e023f */
[----:B------:R-:W-:Y:S02]  /*73a0*/  UIMAD UR5, UR12, UR15, UR5 ;  /* 0x0000000f0c0572a4 */ /* 0x000fe4000f8e0205 */
[----:B--2---:R-:W-:Y:S01]  /*73b0*/  USHF.R.S32.HI UR16, URZ, 0x1f, UR7 ;  /* 0x0000001f3f107899 */ /* 0x004fe20008011407 */
[----:B------:R-:W2:Y:S01]  /*73c0*/  S2UR UR7, SR_CTAID.Y ;  /* 0x00000000000779c3 */ /* 0x000ea20000002600 */
[----:B------:R-:W-:Y:S01]  /*73d0*/  UIADD3 UR9, UR9, UR5, URZ ;  /* 0x0000000509097290 */ /* 0x000fe2000fffe03f */
[----:B------:R-:W-:Y:S02]  /*73e0*/  ULDC.64 UR12, c[0x0][0x438] ;  /* 0x00010e00000c7ab9 */ /* 0x000fe40000000a00 */
[----:B------:R-:W-:Y:S02]  /*73f0*/  UIMAD UR5, UR16, UR12, URZ ;  /* 0x0000000c100572a4 */ /* 0x000fe4000f8e023f */
[----:B--2---:R-:W-:Y:S02]  /*7400*/  UIMAD.WIDE.U32 UR8, UR7, UR12, UR8 ;  /* 0x0000000c070872a5 */ /* 0x004fe4000f8e0008 */
[----:B------:R-:W-:-:S04]  /*7410*/  UIMAD UR5, UR7, UR13, UR5 ;  /* 0x0000000d070572a4 */ /* 0x000fc8000f8e0205 */
[----:B------:R-:W-:Y:S01]  /*7420*/  UIADD3 UR19, UR9, UR5, URZ ;  /* 0x0000000509137290 */ /* 0x000fe2000fffe03f */
[----:B------:R-:W-:-:S11]  /*7430*/  UMOV UR18, UR8 ;  /* 0x0000000800127c82 */ /* 0x000fd60008000000 */
.L_x_1063:
[----:B------:R-:W-:Y:S01]  /*7440*/  R2UR UR7, R242 ;  /* 0x00000000f20772ca */ /* 0x000fe200000e0000 */
[----:B------:R-:W-:Y:S01]  /*7450*/  @UP0 ULDC.64 UR8, c[0x0][0x458] ;  /* 0x0001160000080ab9 */ /* 0x000fe20000000a00 */
[----:B------:R-:W-:Y:S02]  /*7460*/  R2UR UR5, R241 ;  /* 0x00000000f10572ca */ /* 0x000fe400000e0000 */
[----:B------:R-:W-:Y:S02]  /*7470*/  F2FP.BF16.F32.PACK_AB R60, R61, R60 ;  /* 0x0000003c3d3c723e */ /* 0x000fe400000010ff */
[----:B------:R-:W-:-:S09]  /*7480*/  F2FP.BF16.F32.PACK_AB R62, R63, R62 ;  /* 0x0000003e3f3e723e */ /* 0x000fd200000010ff */
[----:B------:R-:W-:-:S04]  /*7490*/  @UP0 UIADD3 UR5, UR5, UR7, URZ ;  /* 0x0000000705050290 */ /* 0x000fc8000fffe03f */
[----:B------:R-:W-:Y:S02]  /*74a0*/  @UP0 UIMAD.WIDE.U32 UR12, UR5, UR8, URZ ;  /* 0x00000008050c02a5 */ /* 0x000fe4000f8e003f */
[----:B------:R-:W-:-:S04]  /*74b0*/  @UP0 UIMAD UR5, UR5, UR9, URZ ;  /* 0x00000009050502a4 */ /* 0x000fc8000f8e023f */
[----:B------:R-:W-:Y:S01]  /*74c0*/  @UP0 UIADD3 UR13, UR13, UR5, URZ ;  /* 0x000000050d0d0290 */ /* 0x000fe2000fffe03f */
[----:B------:R-:W-:Y:S11]  /*74d0*/  @P0 BRA `(.L_x_1064) ;  /* 0x00000000003c0947 */ /* 0x000ff60003800000 */
        /* <DEDUP_REMOVED lines=9> */
[----:B------:R-:W-:Y:S01]  /*7570*/  ULDC.64 UR16, c[0x0][0x440] ;  /* 0x0001100000107ab9 */ /* 0x000fe20000000a00 */
[----:B------:R-:W-:Y:S02]  /*7580*/  UIADD3 UR13, UR13, UR5, URZ ;  /* 0x000000050d0d7290 */ /* 0x000fe4000fffe03f */
[----:B------:R-:W-:-:S04]  /*7590*/  UIMAD UR5, UR20, UR16, URZ ;  /* 0x00000010140572a4 */ /* 0x000fc8000f8e023f */
[----:B--2---:R-:W-:Y:S02]  /*75a0*/  UIMAD UR5, UR7, UR17, UR5 ;  /* 0x00000011070572a4 */ /* 0x004fe4000f8e0205 */
[----:B------:R-:W-:-:S04]  /*75b0*/  UIMAD.WIDE.U32 UR12, UR7, UR16, UR12 ;  /* 0x00000010070c72a5 */ /* 0x000fc8000f8e000c */
[----:B------:R-:W-:-:S12]  /*75c0*/  UIADD3 UR13, UR13, UR5, URZ ;  /* 0x000000050d0d7290 */ /* 0x000fd8000fffe03f */
.L_x_1064:
[----:B------:R-:W2:Y:S01]  /*75d0*/  S2UR UR16, SR_CTAID.Z ;  /* 0x00000000001079c3 */ /* 0x000ea20000002700 */
[----:B------:R3:W-:Y:S01]  /*75e0*/  STS [R231+0x7000], R60 ;  /* 0x0070003ce7007388 */ /* 0x0007e20000000800 */
[----:B------:R-:W-:Y:S01]  /*75f0*/  R2UR UR17, R218 ;  /* 0x00000000da1172ca */ /* 0x000fe200000e0000 */
[----:B------:R-:W-:Y:S01]  /*7600*/  USHF.R.S32.HI UR5, URZ, 0x1f, UR59 ;  /* 0x0000001f3f057899 */ /* 0x000fe2000801143b */
[--C-:B------:R-:W-:Y:S01]  /*7610*/  SHF.R.S32.HI R33, RZ, 0x1f, R220.reuse ;  /* 0x0000001fff217819 */ /* 0x100fe200000114dc */
[----:B------:R3:W-:Y:S01]  /*7620*/  STS [R231+0x7400], R62 ;  /* 0x0074003ee7007388 */ /* 0x0007e20000000800 */
[----:B------:R-:W-:Y:S01]  /*7630*/  IMAD.U32 R5, RZ, RZ, UR14 ;  /* 0x0000000eff057e24 */ /* 0x000fe2000f8e00ff */
[----:B------:R-:W-:Y:S01]  /*7640*/  UIMAD UR7, UR5, UR14, URZ ;  /* 0x0000000e050772a4 */ /* 0x000fe2000f8e023f */
[----:B------:R-:W-:Y:S01]  /*7650*/  IMAD.MOV.U32 R32, RZ, RZ, R220 ;  /* 0x000000ffff207224 */ /* 0x000fe200078e00dc */
[----:B------:R-:W-:Y:S01]  /*7660*/  BAR.SYNC.DEFER_BLOCKING 0x0 ;  /* 0x0000000000007b1d */ /* 0x000fe20000010000 */
[----:B------:R-:W-:Y:S01]  /*7670*/  IADD3 R4, R217, 0x20, RZ ;  /* 0x00000020d9047810 */ /* 0x000fe20007ffe0ff */
[----:B------:R-:W-:Y:S01]  /*7680*/  UIMAD UR7, UR59, UR15, UR7 ;  /* 0x0000000f3b0772a4 */ /* 0x000fe2000f8e0207 */
[----:B------:R-:W-:Y:S01]  /*7690*/  IMAD.WIDE.U32 R6, R5, UR59, R32 ;  /* 0x0000003b05067c25 */ /* 0x000fe2000f8e0020 */
[----:B------:R-:W-:-:S02]  /*76a0*/  SHF.R.S32.HI R28, RZ, 0x1f, R217 ;  /* 0x0000001fff1c7819 */ /* 0x000fc400000114d9 */
[----:B------:R-:W-:Y:S01]  /*76b0*/  UIMAD UR6, UR17, -0x40, UR6 ;  /* 0xffffffc0110678a4 */ /* 0x000fe2000f8e0206 */
[----:B------:R-:W-:Y:S01]  /*76c0*/  BSSY B0, `(.L_x_1065) ;  /* 0x0000020000007945 */ /* 0x000fe20003800000 */
[----:B------:R-:W-:Y:S01]  /*76d0*/  IMAD.U32 R5, RZ, RZ, UR7 ;  /* 0x00000007ff057e24 */ /* 0x000fe2000f8e00ff */
[----:B------:R-:W-:-:S03]  /*76e0*/  IADD3 R6, P0, R6, UR18, RZ ;  /* 0x0000001206067c10 */ /* 0x000fc6000ff1e0ff */
[----:B------:R-:W-:Y:S02]  /*76f0*/  ISETP.GE.AND P2, PT, R217, UR6, PT ;  /* 0x00000006d9007c0c */ /* 0x000fe4000bf46270 */
[----:B------:R-:W-:Y:S01]  /*7700*/  IADD3.X R7, R7, UR19, R5, P0, !PT ;  /* 0x0000001307077c10 */ /* 0x000fe200087fe405 */
[----:B--2---:R-:W-:Y:S01]  /*7710*/  USHF.R.S32.HI UR20, URZ, 0x1f, UR16 ;  /* 0x0000001f3f147899 */ /* 0x004fe20008011410 */
[----:B------:R-:W-:Y:S02]  /*7720*/  ISETP.GE.AND P1, PT, R4, UR6, PT ;  /* 0x0000000604007c0c */ /* 0x000fe4000bf26270 */
[----:B------:R-:W-:Y:S02]  /*7730*/  ULDC.64 UR16, c[0x0][0x468] ;  /* 0x00011a0000107ab9 */ /* 0x000fe40000000a00 */
[----:B------:R-:W-:Y:S01]  /*7740*/  UIMAD UR7, UR20, UR16, URZ ;  /* 0x00000010140772a4 */ /* 0x000fe2000f8e023f */
[----:B------:R-:W-:Y:S01]  /*7750*/  IMAD.U32 R34, RZ, RZ, UR16 ;  /* 0x00000010ff227e24 */ /* 0x000fe2000f8e00ff */
[----:B------:R3:W2:Y:S04]  /*7760*/  LDS.128 R24, [R227+0xd000] ;  /* 0x00d00000e3187984 */ /* 0x0006a80000000c00 */
[----:B------:R-:W4:Y:S01]  /*7770*/  S2UR UR20, SR_CTAID.Z ;  /* 0x00000000001479c3 */ /* 0x000f220000002700 */
[----:B------:R3:W1:Y:S04]  /*7780*/  LDS.128 R20, [R227+0xf000] ;  /* 0x00f00000e3147984 */ /* 0x0006680000000c00 */
[----:B------:R3:W1:Y:S04]  /*7790*/  LDS.128 R16, [R227+0x11000] ;  /* 0x01100000e3107984 */ /* 0x0006680000000c00 */
[----:B------:R3:W1:Y:S01]  /*77a0*/  LDS.128 R12, [R227+0x13000] ;  /* 0x01300000e30c7984 */ /* 0x0006620000000c00 */
[----:B----4-:R-:W-:Y:S01]  /*77b0*/  UIMAD UR17, UR20, UR17, UR7 ;  /* 0x00000011141172a4 */ /* 0x010fe2000f8e0207 */
[----:B------:R-:W-:-:S05]  /*77c0*/  IMAD.WIDE.U32 R34, R34, UR20, R6 ;  /* 0x0000001422227c25 */ /* 0x000fca000f8e0006 */
[----:B------:R-:W-:Y:S01]  /*77d0*/  IADD3 R31, R35, UR17, RZ ;  /* 0x00000011231f7c10 */ /* 0x000fe2000fffe0ff */
[----:B------:R-:W-:Y:S06]  /*77e0*/  @P2 BRA `(.L_x_1066) ;  /* 0x0000000000342947 */ /* 0x000fec0003800000 */
[----:B------:R-:W4:Y:S01]  /*77f0*/  LDS.128 R4, [R227+0xc000] ;  /* 0x00c00000e3047984 */ /* 0x000f220000000c00 */
[----:B-1----:R-:W-:Y:S01]  /*7800*/  MOV R36, R34 ;  /* 0x0000002200247202 */ /* 0x002fe20000000f00 */
[----:B------:R-:W-:Y:S01]  /*7810*/  IMAD R30, R28, UR14, RZ ;  /* 0x0000000e1c1e7c24 */ /* 0x000fe2000f8e02ff */
[----:B------:R-:W-:Y:S01]  /*7820*/  MOV R37, R31 ;  /* 0x0000001f00257202 */ /* 0x000fe20000000f00 */
[----:B------:R-:W1:Y:S01]  /*7830*/  LDS.128 R8, [R227+0xe000] ;  /* 0x00e00000e3087984 */ /* 0x000e620000000c00 */
[----:B------:R-:W-:Y:S01]  /*7840*/  ULDC.64 UR16, c[0x0][0x3f0] ;  /* 0x0000fc0000107ab9 */ /* 0x000fe20000000a00 */
[C---:B------:R-:W-:Y:S02]  /*7850*/  IMAD R29, R217.reuse, UR15, R30 ;  /* 0x0000000fd91d7c24 */ /* 0x040fe4000f8e021e */
[----:B------:R-:W-:-:S05]  /*7860*/  IMAD.WIDE.U32 R36, R217, UR14, R36 ;  /* 0x0000000ed9247c25 */ /* 0x000fca000f8e0024 */
[----:B------:R-:W-:Y:S02]  /*7870*/  IADD3 R29, R29, R37, RZ ;  /* 0x000000251d1d7210 */ /* 0x000fe40007ffe0ff */
[----:B------:R-:W-:-:S04]  /*7880*/  LEA R38, P0, R36, UR16, 0x1 ;  /* 0x0000001024267c11 */ /* 0x000fc8000f8008ff */
[----:B------:R-:W-:-:S05]  /*7890*/  LEA.HI.X R39, R36, UR17, R29, 0x1, P0 ;  /* 0x0000001124277c11 */ /* 0x000fca00080f0c1d */
[----:B----4-:R4:W-:Y:S04]  /*78a0*/  STG.E.128 desc[UR10][R38.64], R4 ;  /* 0x0000000426007986 */ /* 0x0109e8000c101d0a */
[----:B-1----:R4:W-:Y:S02]  /*78b0*/  STG.E.128 desc[UR10][R38.64+0x80], R8 ;  /* 0x0000800826007986 */ /* 0x0029e4000c101d0a */
.L_x_1066:
[----:B------:R-:W-:Y:S05]  /*78c0*/  BSYNC B0 ;  /* 0x0000000000007941 */ /* 0x000fea0003800000 */
.L_x_1065:
[----:B------:R-:W-:Y:S04]  /*78d0*/  BSSY B0, `(.L_x_1067) ;  /* 0x000000e000007945 */ /* 0x000fe80003800000 */
[----:B------:R-:W-:Y:S05]  /*78e0*/  @P1 BRA `(.L_x_1068) ;  /* 0x0000000000301947 */ /* 0x000fea0003800000 */
[----:B----4-:R-:W-:Y:S01]  /*78f0*/  IADD3 R5, P0, R217, 0x20, RZ ;  /* 0x00000020d9057810 */ /* 0x010fe20007f1e0ff */
        /* <DEDUP_REMOVED lines=9> */
[----:B--2---:R2:W-:Y:S04]  /*7990*/  STG.E.128 desc[UR10][R8.64], R24 ;  /* 0x0000001808007986 */ /* 0x0045e8000c101d0a */
[----:B-1----:R2:W-:Y:S02]  /*79a0*/  STG.E.128 desc[UR10][R8.64+0x80], R20 ;  /* 0x0000801408007986 */ /* 0x0025e4000c101d0a */
.L_x_1068:
[----:B------:R-:W-:Y:S05]  /*79b0*/  BSYNC B0 ;  /* 0x0000000000007941 */ /* 0x000fea0003800000 */
.L_x_1067:
[----:B------:R-:W3:Y:S01]  /*79c0*/  S2UR UR6, SR_CTAID.Z ;  /* 0x00000000000679c3 */ /* 0x000ee20000002700 */
[----:B--2-4-:R2:W4:Y:S01]  /*79d0*/  LDS.128 R8, [R227+0x10000] ;  /* 0x01000000e3087984 */ /* 0x0145220000000c00 */
[----:B-1----:R-:W-:Y:S01]  /*79e0*/  IMAD.U32 R21, RZ, RZ, UR8 ;  /* 0x00000008ff157e24 */ /* 0x002fe2000f8e00ff */
[----:B------:R-:W-:Y:S01]  /*79f0*/  UIMAD UR5, UR5, UR8, URZ ;  /* 0x00000008050572a4 */ /* 0x000fe2000f8e023f */
[----:B------:R-:W-:Y:S01]  /*7a00*/  BSSY B0, `(.L_x_1069) ;  /* 0x000001b000007945 */ /* 0x000fe20003800000 */
[----:B------:R2:W1:Y:S01]  /*7a10*/  LDS.128 R4, [R227+0x12000] ;  /* 0x01200000e3047984 */ /* 0x0004620000000c00 */
[----:B------:R-:W-:Y:S01]  /*7a20*/  IMAD.WIDE.U32 R20, R21, UR59, R32 ;  /* 0x0000003b15147c25 */ /* 0x000fe2000f8e0020 */
[----:B------:R-:W-:Y:S01]  /*7a30*/  UIMAD UR5, UR59, UR9, UR5 ;  /* 0x000000093b0572a4 */ /* 0x000fe2000f8e0205 */
[----:B------:R-:W2:Y:S01]  /*7a40*/  S2UR UR14, SR_CTAID.Z ;  /* 0x00000000000e79c3 */ /* 0x000ea20000002700 */
[----:B------:R-:W-:-:S04]  /*7a50*/  IADD3 R22, P0, R20, UR12, RZ ;  /* 0x0000000c14167c10 */ /* 0x000fc8000ff1e0ff */
[----:B------:R-:W-:-:S05]  /*7a60*/  IMAD.U32 R20, RZ, RZ, UR5 ;  /* 0x00000005ff147e24 */ /* 0x000fca000f8e00ff */
        /* <DEDUP_REMOVED lines=8> */
[----:B----4-:R-:W-:Y:S06]  /*7af0*/  @P2 BRA `(.L_x_1070) ;  /* 0x00000000002c2947 */ /* 0x010fec0003800000 */
        /* <DEDUP_REMOVED lines=9> */
[----:B------:R2:W-:Y:S04]  /*7b90*/  STG.E.128 desc[UR10][R26.64], R8 ;  /* 0x000000081a007986 */ /* 0x0005e8000c101d0a */
[----:B-1----:R2:W-:Y:S02]  /*7ba0*/  STG.E.128 desc[UR10][R26.64+0x80], R4 ;  /* 0x000080041a007986 */ /* 0x0025e4000c101d0a */
.L_x_1070:
[----:B------:R-:W-:Y:S05]  /*7bb0*/  BSYNC B0 ;  /* 0x0000000000007941 */ /* 0x000fea0003800000 */
.L_x_1069:
[----:B------:R-:W-:Y:S05]  /*7bc0*/  @P1 BRA `(.L_x_1057) ;  /* 0x0000000000301947 */ /* 0x000fea0003800000 */
[----:B-12---:R-:W-:Y:S01]  /*7bd0*/  IADD3 R4, P0, R217, 0x20, RZ ;  /* 0x00000020d9047810 */ /* 0x006fe20007f1e0ff */
        /* <DEDUP_REMOVED lines=9> */
[----:B------:R3:W-:Y:S04]  /*7c70*/  STG.E.128 desc[UR10][R4.64], R16 ;  /* 0x0000001004007986 */ /* 0x0007e8000c101d0a */
[----:B------:R3:W-:Y:S02]  /*7c80*/  STG.E.128 desc[UR10][R4.64+0x80], R12 ;  /* 0x0000800c04007986 */ /* 0x0007e4000c101d0a */
.L_x_1057:
[----:B------:R-:W-:Y:S05]  /*7c90*/  BSYNC B1 ;  /* 0x0000000000017941 */ /* 0x000fea0003800000 */
.L_x_1043:
[----:B------:R-:W-:Y:S01]  /*7ca0*/  R2UR UR6, R218 ;  /* 0x00000000da0672ca */ /* 0x000fe200000e0000 */
[----:B------:R-:W-:Y:S01]  /*7cb0*/  ULDC UR5, c[0x0][0xc] ;  /* 0x0000030000057ab9 */ /* 0x000fe20000000800 */
[----:B------:R-:W-:-:S11]  /*7cc0*/  R2UR UR7, R219 ;  /* 0x00000000db0772ca */ /* 0x000fd600000e0000 */
[----:B------:R-:W-:-:S04]  /*7cd0*/  UIADD3 UR6, UR5, UR6, URZ ;  /* 0x0000000605067290 */ /* 0x000fc8000fffe03f */
[----:B------:R-:W-:Y:S02]  /*7ce0*/  UISETP.GE.AND UP0, UPT, UR6, UR7, UPT ;  /* 0x000000070600728c */ /* 0x000fe4000bf06270 */
[----:B------:R-:W-:-:S04]  /*7cf0*/  IMAD.U32 R218, RZ, RZ, UR6 ;  /* 0x00000006ffda7e24 */ /* 0x000fc8000f8e00ff */
[----:B------:R-:W-:-:S13]  /*7d00*/  PLOP3.LUT P0, PT, PT, PT, UP0, 0x80, 0x0 ;  /* 0x000000000000781c */ /* 0x000fda0003f0f008 */
[----:B------:R-:W-:Y:S05]  /*7d10*/  @P0 BRA `(.L_x_1071) ;  /* 0x0000000000040947 */ /* 0x000fea0003800000 */
[----:B------:R-:W-:Y:S05]  /*7d20*/  BRA `(.L_x_1072) ;  /* 0xffffff8c00047947 */ /* 0x000fea000383ffff */
.L_x_1071:
[----:B------:R-:W-:Y:S05]  /*7d30*/  EXIT ;  /* 0x000000000000794d */ /* 0x000fea0003800000 */
.L_x_1073:
        /* <DEDUP_REMOVED lines=12> */
.L_x_2075:


//--------------------- .text._ZN5flash44flash_bwd_dq_dk_dv_loop_seqk_parallel_kernelI23Flash_bwd_kernel_traitsILi128ELi64ELi64ELi8ELi4ELi2ELi2ELb1ELb0EN7cutlass10bfloat16_tE19Flash_kernel_traitsILi128ELi64ELi64ELi8ES3_EELb0ELb0ELb1ELb0ELb0ELb1ELb1EEEvNS_16Flash_bwd_paramsE --------------------------
	.section	.text._ZN5flash44flash_bwd_dq_dk_dv_loop_seqk_parallel_kernelI23Flash_bwd_kernel_traitsILi128ELi64ELi64ELi8ELi4ELi2ELi2ELb1ELb0EN7cutlass10bfloat16_tE19Flash_kernel_traitsILi128ELi64ELi64ELi8ES3_EELb0ELb0ELb1ELb0ELb0ELb1ELb1EEEvNS_16Flash_bwd_paramsE,"ax",@progbits
	.align	128
        .global         _ZN5flash44flash_bwd_dq_dk_dv_loop_seqk_parallel_kernelI23Flash_bwd_kernel_traitsILi128ELi64ELi64ELi8ELi4ELi2ELi2ELb1ELb0EN7cutlass10bfloat16_tE19Flash_kernel_traitsILi128ELi64ELi64ELi8ES3_EELb0ELb0ELb1ELb0ELb0ELb1ELb1EEEvNS_16Flash_bwd_paramsE
        .type           _ZN5flash44flash_bwd_dq_dk_dv_loop_seqk_parallel_kernelI23Flash_bwd_kernel_traitsILi128ELi64ELi64ELi8ELi4ELi2ELi2ELb1ELb0EN7cutlass10bfloat16_tE19Flash_kernel_traitsILi128ELi64ELi64ELi8ES3_EELb0ELb0ELb1ELb0ELb0ELb1ELb1EEEvNS_16Flash_bwd_paramsE,@function
        .size           _ZN5flash44flash_bwd_dq_dk_dv_loop_seqk_parallel_kernelI23Flash_bwd_kernel_traitsILi128ELi64ELi64ELi8ELi4ELi2ELi2ELb1ELb0EN7cutlass10bfloat16_tE19Flash_kernel_traitsILi128ELi64ELi64ELi8ES3_EELb0ELb0ELb1ELb0ELb0ELb1ELb1EEEvNS_16Flash_bwd_paramsE,(.L_x_2076 - _ZN5flash44flash_bwd_dq_dk_dv_loop_seqk_parallel_kernelI23Flash_bwd_kernel_traitsILi128ELi64ELi64ELi8ELi4ELi2ELi2ELb1ELb0EN7cutlass10bfloat16_tE19Flash_kernel_traitsILi128ELi64ELi64ELi8ES3_EELb0ELb0ELb1ELb0ELb0ELb1ELb1EEEvNS_16Flash_bwd_paramsE)
        .other          _ZN5flash44flash_bwd_dq_dk_dv_loop_seqk_parallel_kernelI23Flash_bwd_kernel_traitsILi128ELi64ELi64ELi8ELi4ELi2ELi2ELb1ELb0EN7cutlass10bfloat16_tE19Flash_kernel_traitsILi128ELi64ELi64ELi8ES3_EELb0ELb0ELb1ELb0ELb0ELb1ELb1EEEvNS_16Flash_bwd_paramsE,@"STO_CUDA_ENTRY STV_DEFAULT"
_ZN5flash44flash_bwd_dq_dk_dv_loop_seqk_parallel_kernelI23Flash_bwd_kernel_traitsILi128ELi64ELi64ELi8ELi4ELi2ELi2ELb1ELb0EN7cutlass10bfloat16_tE19Flash_kernel_traitsILi128ELi64ELi64ELi8ES3_EELb0ELb0ELb1ELb0ELb0ELb1ELb1EEEvNS_16Flash_bwd_paramsE:
.text._ZN5flash44flash_bwd_dq_dk_dv_loop_seqk_parallel_kernelI23Flash_bwd_kernel_traitsILi128ELi64ELi64ELi8ELi4ELi2ELi2ELb1ELb0EN7cutlass10bfloat16_tE19Flash_kernel_traitsILi128ELi64ELi64ELi8ES3_EELb0ELb0ELb1ELb0ELb0ELb1ELb1EEEvNS_16Flash_bwd_paramsE:
        /* <DEDUP_REMOVED lines=16> */
[----:B------:R-:W-:-:S04]  /*0100*/  ULDC UR61, c[0x0][0x394] ;  /* 0x0000e500003d7ab9 */ /* 0x000fc80000000800 */
        /* <DEDUP_REMOVED lines=8> */
[----:B------:R-:W-:Y:S02]  /*0190*/  LEA.HI R17, R13, R10, RZ, 0x4 ;  /* 0x0000000a0d117211 */ /* 0x000fe400078f20ff */
[--C-:B------:R-:W-:Y:S01]  /*01a0*/  SHF.R.S32.HI R4, RZ, 0x5, R7.reuse ;  /* 0x00000005ff047819 */ /* 0x100fe20000011407 */
[----:B------:R-:W-:Y:S01]  /*01b0*/  IMAD.U32 R229, RZ, RZ, UR5 ;  /* 0x00000005ffe57e24 */ /* 0x000fe2000f8e00ff */
[----:B------:R-:W-:Y:S01]  /*01c0*/  SHF.R.S32.HI R9, RZ, 0x1f, R7 ;  /* 0x0000001fff097819 */ /* 0x000fe20000011407 */
[----:B----4-:R-:W-:Y:S01]  /*01d0*/  USHF.L.U32 UR5, UR53, 0x7, URZ ;  /* 0x0000000735057899 */ /* 0x010fe2000800063f */
[----:B------:R-:W-:Y:S01]  /*01e0*/  SHF.R.S32.HI R0, RZ, 0x4, R17 ;  /* 0x00000004ff007819 */ /* 0x000fe20000011411 */
[----:B------:R-:W-:Y:S01]  /*01f0*/  USHF.R.S32.HI UR6, URZ, 0x1f, UR53 ;  /* 0x0000001f3f067899 */ /* 0x000fe20008011435 */
[----:B------:R-:W-:Y:S01]  /*0200*/  LEA.HI R9, R9, R4, RZ, 0x2 ;  /* 0x0000000409097211 */ /* 0x000fe200078f10ff */
[----:B------:R-:W-:Y:S01]  /*0210*/  IMAD.U32 R226, RZ, RZ, UR7 ;  /* 0x00000007ffe27e24 */ /* 0x000fe2000f8e00ff */
[----:B------:R-:W-:Y:S01]  /*0220*/  LEA.HI R5, R17, R0, RZ, 0x1 ;  /* 0x0000000011057211 */ /* 0x000fe200078f08ff */
[----:B------:R-:W-:Y:S01]  /*0230*/  IMAD.U32 R228, RZ, RZ, UR5 ;  /* 0x00000005ffe47e24 */ /* 0x000fe2000f8e00ff */
[----:B------:R-:W-:Y:S01]  /*0240*/  LOP3.LUT R9, R9, 0xfffffffc, RZ, 0xc0, !PT ;  /* 0xfffffffc09097812 */ /* 0x000fe200078ec0ff */
[----:B------:R-:W-:Y:S01]  /*0250*/  UIADD3 UR5, UR4, 0x10000, URZ ;  /* 0x0001000004057890 */ /* 0x000fe2000fffe03f */
[CC--:B------:R-:W-:Y:S01]  /*0260*/  LEA.HI R15, R13.reuse, R10.reuse, RZ, 0x3 ;  /* 0x0000000a0d0f7211 */ /* 0x0c0fe200078f18ff */
[----:B------:R-:W-:Y:S01]  /*0270*/  IMAD.U32 R227, RZ, RZ, UR6 ;  /* 0x00000006ffe37e24 */ /* 0x000fe2000f8e00ff */
[----:B------:R-:W-:Y:S01]  /*0280*/  LEA.HI R11, R13, R10, RZ, 0x2 ;  /* 0x0000000a0d0b7211 */ /* 0x000fe200078f10ff */
[----:B------:R-:W-:Y:S01]  /*0290*/  IMAD.IADD R216, R4, 0x1, -R9 ;  /* 0x0000000104d87824 */ /* 0x000fe200078e0a09 */
[----:B------:R-:W-:Y:S01]  /*02a0*/  LEA.HI R2, R7, R4, RZ, 0x1 ;  /* 0x0000000407027211 */ /* 0x000fe200078f08ff */
[----:B------:R-:W-:Y:S01]  /*02b0*/  UIADD3 UR6, UR4, 0xc000, URZ ;  /* 0x0000c00004067890 */ /* 0x000fe2000fffe03f */
[----:B------:R-:W-:-:S02]  /*02c0*/  LOP3.LUT R5, R5, 0xfffffffe, RZ, 0xc0, !PT ;  /* 0xfffffffe05057812 */ /* 0x000fc400078ec0ff */
[----:B------:R-:W-:Y:S02]  /*02d0*/  LOP3.LUT R7, R7, 0xffffffe0, RZ, 0xc0, !PT ;  /* 0xffffffe007077812 */ /* 0x000fe400078ec0ff */
[----:B------:R-:W-:Y:S01]  /*02e0*/  SHF.R.S32.HI R218, RZ, 0x3, R15 ;  /* 0x00000003ffda7819 */ /* 0x000fe2000001140f */
[----:B------:R-:W-:Y:S01]  /*02f0*/  IMAD.IADD R5, R0, 0x1, -R5 ;  /* 0x0000000100057824 */ /* 0x000fe200078e0a05 */
[----:B------:R-:W-:Y:S01]  /*0300*/  SHF.R.S32.HI R3, RZ, 0x2, R11 ;  /* 0x00000002ff037819 */ /* 0x000fe2000001140b */
[----:B------:R-:W-:Y:S01]  /*0310*/  IMAD.IADD R0, R10, 0x1, -R7 ;  /* 0x000000010a007824 */ /* 0x000fe200078e0a07 */
[----:B------:R-:W-:Y:S01]  /*0320*/  SHF.R.S32.HI R12, RZ, 0x1f, R11 ;  /* 0x0000001fff0c7819 */ /* 0x000fe2000001140b */
[----:B------:R-:W-:Y:S01]  /*0330*/  IMAD.SHL.U32 R7, R218, 0x40, RZ ;  /* 0x00000040da077824 */ /* 0x000fe200078e00ff */
[----:B------:R-:W-:Y:S01]  /*0340*/  LOP3.LUT R9, R15, 0xfffffff8, RZ, 0xc0, !PT ;  /* 0xfffffff80f097812 */ /* 0x000fe200078ec0ff */
[----:B------:R-:W-:Y:S01]  /*0350*/  IMAD.SHL.U32 R214, R5, 0x20, RZ ;  /* 0x0000002005d67824 */ /* 0x000fe200078e00ff */
[----:B------:R-:W-:-:S02]  /*0360*/  LEA.HI R12, R12, R3, RZ, 0x3 ;  /* 0x000000030c0c7211 */ /* 0x000fc400078f18ff */
[----:B------:R-:W-:Y:S01]  /*0370*/  LOP3.LUT R7, R7, 0x1c0, RZ, 0xc0, !PT ;  /* 0x000001c007077812 */ /* 0x000fe200078ec0ff */
[----:B------:R-:W-:Y:S01]  /*0380*/  IMAD.IADD R8, R10, 0x1, -R9 ;  /* 0x000000010a087824 */ /* 0x000fe200078e0a09 */
[----:B------:R-:W-:Y:S02]  /*0390*/  LOP3.LUT R12, R12, 0xfffffff8, RZ, 0xc0, !PT ;  /* 0xfffffff80c0c7812 */ /* 0x000fe400078ec0ff */
[----:B------:R-:W-:Y:S01]  /*03a0*/  LOP3.LUT R2, R2, 0xfffffffe, RZ, 0xc0, !PT ;  /* 0xfffffffe02027812 */ /* 0x000fe200078ec0ff */
[----:B------:R-:W-:Y:S01]  /*03b0*/  IMAD.SHL.U32 R220, R8, 0x8, RZ ;  /* 0x0000000808dc7824 */ /* 0x000fe200078e00ff */
[----:B------:R-:W-:Y:S01]  /*03c0*/  SHF.R.U32.HI R224, RZ, 0x3, R7 ;  /* 0x00000003ffe07819 */ /* 0x000fe20000011607 */
[----:B------:R-:W-:Y:S01]  /*03d0*/  IMAD.IADD R12, R3, 0x1, -R12 ;  /* 0x00000001030c7824 */ /* 0x000fe200078e0a0c */
[----:B------:R-:W-:Y:S01]  /*03e0*/  SHF.R.S32.HI R3, RZ, 0x1f, R0 ;  /* 0x0000001fff037819 */ /* 0x000fe20000011400 */
[----:B------:R-:W-:Y:S01]  /*03f0*/  IMAD.IADD R2, R4, 0x1, -R2 ;  /* 0x0000000104027824 */ /* 0x000fe200078e0a02 */
[----:B------:R-:W-:-:S02]  /*0400*/  LOP3.LUT P4, RZ, R8, 0x2, RZ, 0xc0, !PT ;  /* 0x0000000208ff7812 */ /* 0x000fc4000788c0ff */
[C---:B------:R-:W-:Y:S01]  /*0410*/  LOP3.LUT P3, RZ, R8.reuse, 0x4, RZ, 0xc0, !PT ;  /* 0x0000000408ff7812 */ /* 0x040fe2000786c0ff */
[----:B------:R-:W-:Y:S01]  /*0420*/  IMAD.SHL.U32 R8, R8, 0x40, RZ ;  /* 0x0000004008087824 */ /* 0x000fe200078e00ff */
[----:B------:R-:W-:Y:S02]  /*0430*/  LOP3.LUT R7, R7, 0x38, R220, 0xf8, !PT ;  /* 0x0000003807077812 */ /* 0x000fe400078ef8dc */
[----:B------:R-:W-:Y:S02]  /*0440*/  LOP3.LUT R17, R17, 0xfffffff0, RZ, 0xc0, !PT ;  /* 0xfffffff011117812 */ /* 0x000fe400078ec0ff */
[----:B------:R-:W-:Y:S02]  /*0450*/  LEA.HI R3, R3, R0, RZ, 0x2 ;  /* 0x0000000003037211 */ /* 0x000fe400078f10ff */
[----:B------:R-:W-:Y:S01]  /*0460*/  LOP3.LUT R224, R7, R224, RZ, 0x3c, !PT ;  /* 0x000000e007e07212 */ /* 0x000fe200078e3cff */
[----:B------:R-:W-:Y:S01]  /*0470*/  IMAD.SHL.U32 R7, R2, 0x10, RZ ;  /* 0x0000001002077824 */ /* 0x000fe200078e00ff */
[----:B------:R-:W-:Y:S01]  /*0480*/  LOP3.LUT R0, R12, 0x1, RZ, 0xc0, !PT ;  /* 0x000000010c007812 */ /* 0x000fe200078ec0ff */
[----:B------:R-:W-:Y:S01]  /*0490*/  IMAD.IADD R17, R10, 0x1, -R17 ;  /* 0x000000010a117824 */ /* 0x000fe200078e0a11 */
[----:B------:R-:W-:-:S02]  /*04a0*/  LOP3.LUT R8, R8, 0x1c0, RZ, 0xc0, !PT ;  /* 0x000001c008087812 */ /* 0x000fc400078ec0ff */
[CC--:B------:R-:W-:Y:S02]  /*04b0*/  LEA.HI R9, R13.reuse, R10.reuse, RZ, 0x7 ;  /* 0x0000000a0d097211 */ /* 0x0c0fe400078f38ff */
[----:B------:R-:W-:Y:S02]  /*04c0*/  LEA.HI R13, R13, R10, RZ, 0x6 ;  /* 0x0000000a0d0d7211 */ /* 0x000fe400078f30ff */
[----:B------:R-:W-:Y:S02]  /*04d0*/  ISETP.NE.U32.AND P0, PT, R0, 0x1, PT ;  /* 0x000000010000780c */ /* 0x000fe40003f05070 */
[----:B------:R-:W-:Y:S02]  /*04e0*/  LOP3.LUT R210, R8, 0x10, R7, 0xf8, !PT ;  /* 0x0000001008d27812 */ /* 0x000fe400078ef807 */
[----:B------:R-:W-:Y:S02]  /*04f0*/  SHF.R.S32.HI R4, RZ, 0x1f, R17 ;  /* 0x0000001fff047819 */ /* 0x000fe40000011411 */
[----:B------:R-:W-:-:S02]  /*0500*/  SHF.R.S32.HI R9, RZ, 0x7, R9 ;  /* 0x00000007ff097819 */ /* 0x000fc40000011409 */
[----:B------:R-:W-:Y:S02]  /*0510*/  LOP3.LUT R14, R8, 0x8, R15, 0xf8, !PT ;  /* 0x00000008080e7812 */ /* 0x000fe400078ef80f */
[----:B------:R-:W-:Y:S01]  /*0520*/  SHF.R.U32.HI R7, RZ, 0x3, R8 ;  /* 0x00000003ff077819 */ /* 0x000fe20000011608 */
[C---:B------:R-:W-:Y:S01]  /*0530*/  IMAD.SHL.U32 R8, R5.reuse, 0x200, RZ ;  /* 0x0000020005087824 */ /* 0x040fe200078e00ff */
[----:B------:R-:W-:Y:S01]  /*0540*/  SHF.R.S32.HI R13, RZ, 0x6, R13 ;  /* 0x00000006ff0d7819 */ /* 0x000fe2000001140d */
[----:B------:R-:W-:Y:S01]  /*0550*/  IMAD.SHL.U32 R5, R5, 0x8, RZ ;  /* 0x0000000805057824 */ /* 0x000fe200078e00ff */
[C---:B------:R-:W-:Y:S01]  /*0560*/  R2P PR, R12.reuse, 0x6 ;  /* 0x000000060c007804 */ /* 0x040fe20000000000 */
[----:B------:R-:W-:Y:S01]  /*0570*/  IMAD.SHL.U32 R12, R12, 0x40, RZ ;  /* 0x000000400c0c7824 */ /* 0x000fe200078e00ff */
[----:B------:R-:W-:Y:S01]  /*0580*/  LEA.HI R4, R4, R17, RZ, 0x3 ;  /* 0x0000001104047211 */ /* 0x000fe200078f18ff */
[----:B------:R-:W-:Y:S01]  /*0590*/  IMAD R0, R9, 0x800, R8 ;  /* 0x0000080009007824 */ /* 0x000fe200078e0208 */
[----:B------:R-:W-:Y:S01]  /*05a0*/  LOP3.LUT R215, R14, R7, RZ, 0x3c, !PT ;  /* 0x000000070ed77212 */ /* 0x000fe200078e3cff */
[----:B------:R-:W-:Y:S01]  /*05b0*/  IMAD R224, R13, 0x200, R224 ;  /* 0x000002000de07824 */ /* 0x000fe200078e02e0 */
[----:B------:R-:W-:Y:S01]  /*05c0*/  LOP3.LUT R6, R4, 0xfffffff8, RZ, 0xc0, !PT ;  /* 0xfffffff804067812 */ /* 0x000fe200078ec0ff */
[----:B------:R-:W-:Y:S01]  /*05d0*/  IMAD.SHL.U32 R9, R9, 0x20, RZ ;  /* 0x0000002009097824 */ /* 0x000fe200078e00ff */
[----:B------:R-:W-:Y:S01]  /*05e0*/  LOP3.LUT R12, R12, 0x1c0, RZ, 0xc0, !PT ;  /* 0x000001c00c0c7812 */ /* 0x000fe200078ec0ff */
[----:B------:R-:W-:Y:S01]  /*05f0*/  IMAD.SHL.U32 R13, R13, 0x8, RZ ;  /* 0x000000080d0d7824 */ /* 0x000fe200078e00ff */
[----:B------:R-:W-:Y:S01]  /*0600*/  LOP3.LUT R11, R11, 0x7ffffffc, RZ, 0xc0, !PT ;  /* 0x7ffffffc0b0b7812 */ /* 0x000fe200078ec0ff */
[----:B------:R-:W-:Y:S01]  /*0610*/  IMAD.IADD R215, R0, 0x1, R215 ;  /* 0x0000000100d77824 */ /* 0x000fe200078e02d7 */
[----:B------:R-:W-:Y:S01]  /*0620*/  LOP3.LUT R222, R9, 0x6, R222, 0xf8, !PT ;  /* 0x0000000609de7812 */ /* 0x000fe200078ef8de */
[----:B------:R-:W-:Y:S01]  /*0630*/  IMAD.IADD R6, R17, 0x1, -R6 ;  /* 0x0000000111067824 */ /* 0x000fe200078e0a06 */
[----:B------:R-:W-:Y:S01]  /*0640*/  LOP3.LUT R13, R13, 0x18, RZ, 0xc0, !PT ;  /* 0x000000180d0d7812 */ /* 0x000fe200078ec0ff */
[----:B------:R-:W-:Y:S01]  /*0650*/  IMAD.IADD R11, R10, 0x1, -R11 ;  /* 0x000000010a0b7824 */ /* 0x000fe200078e0a0b */
[----:B------:R-:W-:Y:S01]  /*0660*/  SHF.R.U32.HI R0, RZ, 0x3, R12 ;  /* 0x00000003ff007819 */ /* 0x000fe2000001160c */
[----:B------:R-:W-:Y:S01]  /*0670*/  IMAD.SHL.U32 R4, R4, 0x40, RZ ;  /* 0x0000004004047824 */ /* 0x000fe200078e00ff */
[----:B------:R-:W-:Y:S01]  /*0680*/  LOP3.LUT R9, R12, 0x20, R9, 0xf8, !PT ;  /* 0x000000200c097812 */ /* 0x000fe200078ef809 */
[----:B------:R-:W-:Y:S01]  /*0690*/  IMAD.SHL.U32 R11, R11, 0x2, RZ ;  /* 0x000000020b0b7824 */ /* 0x000fe200078e00ff */
[----:B------:R-:W-:-:S02]  /*06a0*/  LOP3.LUT R231, R0, R12, R13, 0x1e, !PT ;  /* 0x0000000c00e77212 */ /* 0x000fc400078e1e0d */
[----:B------:R-:W-:Y:S01]  /*06b0*/  LOP3.LUT R9, R9, R0, RZ, 0x3c, !PT ;  /* 0x0000000009097212 */ /* 0x000fe200078e3cff */
[----:B------:R-:W-:Y:S01]  /*06c0*/  IMAD.SHL.U32 R0, R6, 0x40, RZ ;  /* 0x0000004006007824 */ /* 0x000fe200078e00ff */
[----:B------:R-:W-:Y:S01]  /*06d0*/  LOP3.LUT R214, R13, 0x20, R214, 0xf8, !PT ;  /* 0x000000200dd67812 */ /* 0x000fe200078ef8d6 */
[----:B------:R-:W-:Y:S01]  /*06e0*/  IMAD R6, R2, 0x400, R11 ;  /* 0x0000040002067824 */ /* 0x000fe200078e020b */
[----:B------:R-:W-:Y:S01]  /*06f0*/  SHF.R.S32.HI R223, RZ, 0x2, R3 ;  /* 0x00000002ffdf7819 */ /* 0x000fe20000011403 */
[----:B------:R-:W-:Y:S01]  /*0700*/  IMAD R230, R216, 0x400, R11 ;  /* 0x00000400d8e67824 */ /* 0x000fe200078e020b */
[----:B------:R-:W-:Y:S01]  /*0710*/  LOP3.LUT R0, R0, 0x1c0, RZ, 0xc0, !PT ;  /* 0x000001c000007812 */ /* 0x000fe200078ec0ff */
[----:B------:R-:W-:Y:S01]  /*0720*/  IMAD.IADD R231, R6, 0x1, R231 ;  /* 0x0000000106e77824 */ /* 0x000fe200078e02e7 */
[----:B------:R-:W-:Y:S01]  /*0730*/  LOP3.LUT R3, R4, 0xfffffe00, RZ, 0xc0, !PT ;  /* 0xfffffe0004037812 */ /* 0x000fe200078ec0ff */
[----:B------:R-:W-:Y:S01]  /*0740*/  IMAD.IADD R230, R230, 0x1, R9 ;  /* 0x00000001e6e67824 */ /* 0x000fe200078e0209 */
[--C-:B------:R-:W-:Y:S01]  /*0750*/  SHF.R.U32.HI R209, RZ, 0x3, R0.reuse ;  /* 0x00000003ffd17819 */ /* 0x100fe20000011600 */
[----:B------:R-:W-:Y:S01]  /*0760*/  IMAD R223, R216, 0x10, R223 ;  /* 0x00000010d8df7824 */ /* 0x000fe200078e02df */
        /* <DEDUP_REMOVED lines=32> */
.L_x_1104:
        /* <DEDUP_REMOVED lines=26> */
[----:B--2---:R-:W2:Y:S01]  /*0b10*/  @P0 LDG.E R2, desc[UR8][R12.64] ;  /* 0x000000080c020981 */ /* 0x004ea2000c1e1900 */
[----:B------:R-:W-:Y:S01]  /*0b20*/  UISETP.EQ.U32.AND UP4, UPT, UR12, URZ, UPT ;  /* 0x0000003f0c00728c */ /* 0x000fe2000bf82070 */
[----:B------:R-:W-:Y:S01]  /*0b30*/  PLOP3.LUT P3, PT, PT, PT, UP0, 0x80, 0x0 ;  /* 0x000000000000781c */ /* 0x000fe20003f6f008 */
[----:B------:R-:W-:Y:S01]  /*0b40*/  IMAD.U32 R5, RZ, RZ, UR11 ;  /* 0x0000000bff057e24 */ /* 0x000fe2000f8e00ff */
[----:B------:R-:W-:-:S02]  /*0b50*/  UIADD3 UR6, UP1, UR16, UR12, URZ ;  /* 0x0000000c10067290 */ /* 0x000fc4000ff3e03f */
[----:B------:R-:W-:Y:S02]  /*0b60*/  UISETP.EQ.OR.EX UP4, UPT, UR13, URZ, !UP2, UP4 ;  /* 0x0000003f0d00728c */ /* 0x000fe4000d782740 */
[----:B------:R-:W3:Y:S01]  /*0b70*/  @P1 LDG.E R4, desc[UR8][R4.64] ;  /* 0x0000000804041981 */ /* 0x000ee2000c1e1900 */
[----:B------:R-:W-:Y:S01]  /*0b80*/  UIADD3.X UR5, UR5, UR13, URZ, UP1, !UPT ;  /* 0x0000000d05057290 */ /* 0x000fe20008ffe43f */
[----:B------:R-:W-:Y:S01]  /*0b90*/  IMAD.U32 R10, RZ, RZ, UR15 ;  /* 0x0000000fff0a7e24 */ /* 0x000fe2000f8e00ff */
[----:B------:R-:W-:Y:S01]  /*0ba0*/  UMOV UR50, URZ ;  /* 0x0000003f00327c82 */ /* 0x000fe20008000000 */
[----:B------:R-:W-:Y:S01]  /*0bb0*/  PLOP3.LUT P2, PT, PT, PT, UP4, 0x80, 0x0 ;  /* 0x000000000000781c */ /* 0x000fe20003f4f048 */
[----:B------:R-:W-:Y:S01]  /*0bc0*/  IMAD.U32 R11, RZ, RZ, UR14 ;  /* 0x0000000eff0b7e24 */ /* 0x000fe2000f8e00ff */
[----:B------:R-:W-:Y:S01]  /*0bd0*/  @!UP3 ULDC.64 UR10, c[0x0][0x318] ;  /* 0x0000c600000abab9 */ /* 0x000fe20000000a00 */
[----:B------:R-:W-:Y:S02]  /*0be0*/  IMAD.U32 R8, RZ, RZ, UR6 ;  /* 0x00000006ff087e24 */ /* 0x000fe4000f8e00ff */
[----:B------:R-:W-:Y:S01]  /*0bf0*/  IMAD.U32 R9, RZ, RZ, UR5 ;  /* 0x00000005ff097e24 */ /* 0x000fe2000f8e00ff */
[----:B----4-:R-:W4:Y:S04]  /*0c00*/  @P3 LDG.E R6, desc[UR8][R10.64] ;  /* 0x000000080a063981 */ /* 0x010f28000c1e1900 */
[----:B-----5:R-:W5:Y:S01]  /*0c10*/  @P3 LDG.E R3, desc[UR8][R10.64+0x4] ;  /* 0x000004080a033981 */ /* 0x020f62000c1e1900 */
[----:B------:R-:W-:Y:S01]  /*0c20*/  @!UP3 UISETP.NE.U32.AND UP1, UPT, UR10, URZ, UPT ;  /* 0x0000003f0a00b28c */ /* 0x000fe2000bf25070 */
[----:B------:R-:W-:-:S02]  /*0c30*/  @!UP3 ULDC UR5, c[0x0][0x2cc] ;  /* 0x0000b3000005bab9 */ /* 0x000fc40000000800 */
[----:B------:R-:W5:Y:S01]  /*0c40*/  @!P2 LDG.E R5, desc[UR8][R8.64] ;  /* 0x000000080805a981 */ /* 0x000f62000c1e1900 */
        /* <DEDUP_REMOVED lines=21> */
.L_x_1074:
        /* <DEDUP_REMOVED lines=10> */
[----:B------:R-:W-:Y:S02]  /*0e40*/  UIMAD.WIDE.U32 UR18, UR53, UR12, URZ ;  /* 0x0000000c351272a5 */ /* 0x000fe4000f8e003f */
[----:B------:R-:W-:Y:S02]  /*0e50*/  UIMAD UR12, UR60, UR12, URZ ;  /* 0x0000000c3c0c72a4 */ /* 0x000fe4000f8e023f */
[----:B------:R-:W2:Y:S01]  /*0e60*/  S2UR UR5, SR_CTAID.X ;  /* 0x00000000000579c3 */ /* 0x000ea20000002500 */
[----:B------:R-:W-:Y:S02]  /*0e70*/  UISETP.NE.AND UP1, UPT, UR52, -0x1, UPT ;  /* 0xffffffff3400788c */ /* 0x000fe4000bf25270 */
[----:B------:R-:W-:-:S02]  /*0e80*/  UIMAD UR20, UR53, UR13, UR12 ;  /* 0x0000000d351472a4 */ /* 0x000fc4000f8e020c */
[----:B------:R-:W-:Y:S01]  /*0e90*/  UIADD3 UR11, UR10, 0x40, UR48 ;  /* 0x000000400a0b7890 */ /* 0x000fe2000fffe030 */
[----:B------:R-:W-:Y:S01]  /*0ea0*/  @!UP2 ULDC.64 UR12, c[0x0][0x418] ;  /* 0x00010600000caab9 */ /* 0x000fe20000000a00 */
[----:B------:R-:W-:Y:S01]  /*0eb0*/  ULDC UR41, c[0x0][0x2d4] ;  /* 0x0000b50000297ab9 */ /* 0x000fe20000000800 */
[----:B------:R-:W-:Y:S02]  /*0ec0*/  @!UP2 UIMAD.WIDE.U32 UR34, UR53, UR12, URZ ;  /* 0x0000000c3522a2a5 */ /* 0x000fe4000f8e003f */
[----:B------:R-:W-:Y:S02]  /*0ed0*/  USHF.R.S32.HI UR30, URZ, 0x1f, UR41 ;  /* 0x0000001f3f1e7899 */ /* 0x000fe40008011429 */
[----:B------:R-:W-:Y:S01]  /*0ee0*/  @UP1 ULDC.64 UR26, c[0x0][0x248] ;  /* 0x00009200001a1ab9 */ /* 0x000fe20000000a00 */
[----:B------:R-:W-:Y:S01]  /*0ef0*/  UIADD3 UR43, UR19, UR20, URZ ;  /* 0x00000014132b7290 */ /* 0x000fe2000fffe03f */
[----:B-1----:R-:W-:Y:S01]  /*0f00*/  IABS R5, R2 ;  /* 0x0000000200057213 */ /* 0x002fe20000000000 */
[----:B------:R-:W-:Y:S01]  /*0f10*/  ULDC.U8 UR40, c[0x0][0x3d8] ;  /* 0x0000f60000287ab9 */ /* 0x000fe20000000000 */
[----:B------:R-:W-:Y:S01]  /*0f20*/  USHF.L.U32 UR16, UR53, 0x7, URZ ;  /* 0x0000000735107899 */ /* 0x000fe2000800063f */
[----:B------:R-:W-:Y:S01]  /*0f30*/  ISETP.NE.AND P3, PT, R2, RZ, PT ;  /* 0x000000ff0200720c */ /* 0x000fe20003f65270 */
[----:B------:R-:W1:Y:S01]  /*0f40*/  I2F.RP R6, R5 ;  /* 0x0000000500067306 */ /* 0x000e620000209400 */
[----:B------:R-:W-:Y:S01]  /*0f50*/  UISETP.NE.AND UP3, UPT, UR40, URZ, UPT ;  /* 0x0000003f2800728c */ /* 0x000fe2000bf65270 */
[----:B------:R-:W-:Y:S01]  /*0f60*/  ULDC.64 UR38, c[0x0][0x240] ;  /* 0x0000900000267ab9 */ /* 0x000fe20000000a00 */
[----:B--2---:R-:W-:-:S02]  /*0f70*/  UIMAD.WIDE.U32 UR24, UR5, UR14, URZ ;  /* 0x0000000e051872a5 */ /* 0x004fc4000f8e003f */
[----:B------:R-:W-:Y:S02]  /*0f80*/  USEL UR29, UR16, URZ, UP0 ;  /* 0x0000003f101d7287 */ /* 0x000fe40008000000 */
[----:B------:R-:W-:Y:S02]  /*0f90*/  UIMAD UR31, UR5, UR15, UR25 ;  /* 0x0000000f051f72a4 */ /* 0x000fe4000f8e0219 */
[----:B------:R-:W-:Y:S01]  /*0fa0*/  @!UP2 UIMAD UR5, UR60, UR12, URZ ;  /* 0x0000000c3c05a2a4 */ /* 0x000fe2000f8e023f */
[----:B------:R-:W-:Y:S02]  /*0fb0*/  @UP2 ULDC.64 UR14, c[0x0][0x420] ;  /* 0x00010800000e2ab9 */ /* 0x000fe40000000a00 */
[----:B------:R-:W-:Y:S01]  /*0fc0*/  ULDC UR12, c[0x0][0x394] ;  /* 0x0000e500000c7ab9 */ /* 0x000fe20000000800 */
        /* <DEDUP_REMOVED lines=11> */
[----:B------:R-:W-:Y:S02]  /*1080*/  @UP2 UIMAD.WIDE.U32 UR36, UR7, UR14, URZ ;  /* 0x0000000e072422a5 */ /* 0x000fe4000f8e003f */
[----:B------:R-:W-:Y:S01]  /*1090*/  @UP1 UIADD3 UR54, UR13, UR11, URZ ;  /* 0x0000000b0d361290 */ /* 0x000fe2000fffe03f */
[----:B------:R-:W1:Y:S01]  /*10a0*/  F2I.FTZ.U32.TRUNC.NTZ R7, R6 ;  /* 0x0000000600077305 */ /* 0x000e62000021f000 */
[----:B------:R-:W-:Y:S01]  /*10b0*/  USHF.R.S32.HI UR11, URZ, 0x1f, UR5 ;  /* 0x0000001f3f0b7899 */ /* 0x000fe20008011405 */
[----:B------:R-:W-:Y:S01]  /*10c0*/  ULDC.U8 UR14, c[0x0][0x480] ;  /* 0x00012000000e7ab9 */ /* 0x000fe20000000000 */
[----:B------:R-:W-:Y:S02]  /*10d0*/  @UP2 UIMAD UR45, UR7, UR15, UR37 ;  /* 0x0000000f072d22a4 */ /* 0x000fe4000f8e0225 */
[----:B------:R-:W-:-:S02]  /*10e0*/  ULEA.HI UR20, UR11, UR5, URZ, 0x6 ;  /* 0x000000050b147291 */ /* 0x000fc4000f8f303f */
[----:B------:R-:W-:Y:S02]  /*10f0*/  UIMAD UR5, UR30, UR53, URZ ;  /* 0x000000351e0572a4 */ /* 0x000fe4000f8e023f */
[----:B------:R-:W-:Y:S02]  /*1100*/  UISETP.NE.AND UP4, UPT, UR14, URZ, UPT ;  /* 0x0000003f0e00728c */ /* 0x000fe4000bf85270 */
[----:B------:R-:W-:Y:S02]  /*1110*/  UIMAD.WIDE.U32 UR14, UR53, UR41, URZ ;  /* 0x00000029350e72a5 */ /* 0x000fe4000f8e003f */
[----:B------:R-:W-:Y:S01]  /*1120*/  UIMAD UR5, UR60, UR41, UR5 ;  /* 0x000000293c0572a4 */ /* 0x000fe2000f8e0205 */
[----:B-1----:R-:W-:Y:S01]  /*1130*/  IMAD.MOV R3, RZ, RZ, -R7 ;  /* 0x000000ffff037224 */ /* 0x002fe200078e0a07 */
[----:B------:R-:W-:Y:S01]  /*1140*/  UIMAD.WIDE.U32 UR16, UR7, UR38, URZ ;  /* 0x00000026071072a5 */ /* 0x000fe2000f8e003f */
[----:B------:R-:W-:Y:S01]  /*1150*/  IMAD.MOV.U32 R6, RZ, RZ, RZ ;  /* 0x000000ffff067224 */ /* 0x000fe200078e00ff */
[----:B------:R-:W-:Y:S01]  /*1160*/  USHF.L.U64.HI UR22, UR53, 0x7, UR60 ;  /* 0x0000000735167899 */ /* 0x000fe2000801023c */
[----:B------:R-:W-:Y:S01]  /*1170*/  IMAD R4, R3, R5, RZ ;  /* 0x0000000503047224 */ /* 0x000fe200078e02ff */
[----:B------:R-:W-:Y:S01]  /*1180*/  IABS R3, UR59 ;  /* 0x0000003b00037c13 */ /* 0x000fe20008000000 */
[----:B------:R-:W-:-:S02]  /*1190*/  UIADD3 UR15, UR15, UR5, URZ ;  /* 0x000000050f0f7290 */ /* 0x000fc4000fffe03f */
[----:B------:R-:W-:Y:S01]  /*11a0*/  IMAD.HI.U32 R4, R7, R4, R6 ;  /* 0x0000000407047227 */ /* 0x000fe200078e0006 */
[----:B------:R-:W-:Y:S02]  /*11b0*/  USHF.R.S32.HI UR11, URZ, 0x6, UR28 ;  /* 0x000000063f0b7899 */ /* 0x000fe4000801141c */
[----:B------:R-:W-:Y:S01]  /*11c0*/  USHF.R.S32.HI UR5, URZ, 0x6, UR20 ;  /* 0x000000063f057899 */ /* 0x000fe20008011414 */
[----:B------:R-:W-:Y:S02]  /*11d0*/  ULDC UR44, c[0x0][0x2dc] ;  /* 0x0000b700002c7ab9 */ /* 0x000fe40000000800 */
[----:B------:R-:W-:Y:S01]  /*11e0*/  IMAD.HI.U32 R16, R4, R3, RZ ;  /* 0x0000000304107227 */ /* 0x000fe200078e00ff */
[----:B------:R-:W-:Y:S01]  /*11f0*/  ULDC UR42, c[0x0][0x270] ;  /* 0x00009c00002a7ab9 */ /* 0x000fe20000000800 */
[----:B------:R-:W-:Y:S01]  /*1200*/  ULDC UR32, c[0x0][0x2c4] ;  /* 0x0000b10000207ab9 */ /* 0x000fe20000000800 */
[----:B------:R-:W-:Y:S01]  /*1210*/  USEL UR58, UR18, UR16, !UP2 ;  /* 0x00000010123a7287 */ /* 0x000fe2000d000000 */
[----:B------:R-:W-:Y:S01]  /*1220*/  IMAD.MOV R4, RZ, RZ, -R16 ;  /* 0x000000ffff047224 */ /* 0x000fe200078e0a10 */
[----:B------:R-:W-:Y:S01]  /*1230*/  @UP1 UMOV UR47, UR12 ;  /* 0x0000000c002f1c82 */ /* 0x000fe20008000000 */
[----:B------:R-:W-:-:S02]  /*1240*/  UIMAD UR21, UR7, UR39, URZ ;  /* 0x00000027071572a4 */ /* 0x000fc4000f8e023f */
[C---:B------:R-:W-:Y:S01]  /*1250*/  IMAD R4, R5.reuse, R4, R3 ;  /* 0x0000000405047224 */ /* 0x040fe200078e0203 */
[----:B------:R-:W-:Y:S01]  /*1260*/  UIMAD.WIDE UR12, UR44, UR42, URZ ;  /* 0x0000002a2c0c72a5 */ /* 0x000fe2000f8e023f */
[----:B------:R-:W-:Y:S01]  /*1270*/  LOP3.LUT R3, R2, UR59, RZ, 0x3c, !PT ;  /* 0x0000003b02037c12 */ /* 0x000fe2000f8e3cff */
[----:B------:R-:W-:Y:S02]  /*1280*/  USEL UR22, UR22, URZ, UP0 ;  /* 0x0000003f16167287 */ /* 0x000fe40008000000 */
[----:B------:R-:W-:Y:S01]  /*1290*/  ISETP.GT.U32.AND P1, PT, R5, R4, PT ;  /* 0x000000040500720c */ /* 0x000fe20003f24070 */
[----:B------:R-:W-:Y:S01]  /*12a0*/  @UP3 UIMAD UR18, UR53, UR32, URZ ;  /* 0x00000020351232a4 */ /* 0x000fe2000f8e023f */
[----:B------:R-:W-:Y:S01]  /*12b0*/  ISETP.GE.AND P2, PT, R3, RZ, PT ;  /* 0x000000ff0300720c */ /* 0x000fe20003f46270 */
[----:B------:R-:W-:Y:S02]  /*12c0*/  UISETP.LT.AND UP0, UPT, UR11, UR5, UPT ;  /* 0x000000050b00728c */ /* 0x000fe4000bf01270 */
[----:B------:R-:W-:-:S02]  /*12d0*/  @UP2 UIADD3 UR43, UR17, UR21, URZ ;  /* 0x00000015112b2290 */ /* 0x000fc4000fffe03f */
[----:B------:R-:W-:Y:S02]  /*12e0*/  UIMAD UR19, UR13, UR14, URZ ;  /* 0x0000000e0d1372a4 */ /* 0x000fe4000f8e023f */
[----:B------:R-:W-:Y:S02]  /*12f0*/  @UP3 USEL UR18, UR18, UR7, !UP2 ;  /* 0x0000000712123287 */ /* 0x000fe4000d000000 */
[----:B------:R-:W-:Y:S02]  /*1300*/  UIMAD.WIDE.U32 UR16, UR12, UR14, URZ ;  /* 0x0000000e0c1072a5 */ /* 0x000fe4000f8e003f */
[----:B------:R-:W-:Y:S01]  /*1310*/  USEL UR30, UR11, UR5, UP0 ;  /* 0x000000050b1e7287 */ /* 0x000fe20008000000 */
[-C--:B------:R-:W-:Y:S01]  /*1320*/  @!P1 IADD3 R4, R4, -R5.reuse, RZ ;  /* 0x8000000504049210 */ /* 0x080fe20007ffe0ff */
[----:B------:R-:W-:Y:S01]  /*1330*/  @UP3 ULDC UR14, c[0x0][0x2e4] ;  /* 0x0000b900000e3ab9 */ /* 0x000fe20000000800 */
[----:B------:R-:W-:Y:S01]  /*1340*/  UIMAD UR19, UR12, UR15, UR19 ;  /* 0x0000000f0c1372a4 */ /* 0x000fe2000f8e0213 */
[----:B------:R-:W-:Y:S01]  /*1350*/  @!P1 VIADD R16, R16, 0x1 ;  /* 0x0000000110109836 */ /* 0x000fe20000000000 */
[----:B------:R-:W-:Y:S01]  /*1360*/  @UP3 UIMAD UR28, UR59, UR14, UR18 ;  /* 0x0000000e3b1c32a4 */ /* 0x000fe2000f8e0212 */
[----:B------:R-:W-:Y:S01]  /*1370*/  ISETP.GE.U32.AND P0, PT, R4, R5, PT ;  /* 0x000000050400720c */ /* 0x000fe20003f06070 */
[----:B------:R-:W-:Y:S01]  /*1380*/  ULEA UR18, UR30, 0xffffffc0, 0x6 ;  /* 0xffffffc01e127891 */ /* 0x000fe2000f8e303f */
[----:B------:R-:W-:Y:S01]  /*1390*/  PLOP3.LUT P1, PT, PT, PT, UP1, 0x80, 0x0 ;  /* 0x000000000000781c */ /* 0x000fe20003f2f018 */
[----:B------:R-:W-:-:S02]  /*13a0*/  @!UP3 UIMAD UR20, UR53, UR42, UR59 ;  /* 0x0000002a3514b2a4 */ /* 0x000fc4000f8e023b */
[----:B------:R-:W-:Y:S02]  /*13b0*/  UIMAD.WIDE.U32 UR14, UR12, UR7, URZ ;  /* 0x000000070c0e72a5 */ /* 0x000fe4000f8e003f */
[----:B------:R-:W-:Y:S02]  /*13c0*/  UIADD3 UR42, UR17, UR19, URZ ;  /* 0x00000013112a7290 */ /* 0x000fe4000fffe03f */
[----:B------:R-:W-:Y:S02]  /*13d0*/  USHF.R.S32.HI UR19, URZ, 0x1f, UR18 ;  /* 0x0000001f3f137899 */ /* 0x000fe40008011412 */
[----:B------:R-:W-:Y:S02]  /*13e0*/  UIADD3 UR5, UP0, UR18, UR29, URZ ;  /* 0x0000001d12057290 */ /* 0x000fe4000ff1e03f */
[----:B------:R-:W-:Y:S01]  /*13f0*/  USEL UR57, UR16, UR14, !UP2 ;  /* 0x0000000e10397287 */ /* 0x000fe2000d000000 */
[----:B------:R-:W-:Y:S01]  /*1400*/  @P0 VIADD R16, R16, 0x1 ;  /* 0x0000000110100836 */ /* 0x000fe20000000000 */
[----:B------:R-:W-:Y:S01]  /*1410*/  UIMAD UR11, UR13, UR7, URZ ;  /* 0x000000070d0b72a4 */ /* 0x000fe2000f8e023f */
[----:B------:R-:W-:Y:S01]  /*1420*/  PLOP3.LUT P0, PT, PT, PT, UP3, 0x80, 0x0 ;  /* 0x000000000000781c */ /* 0x000fe20003f0f038 */
[----:B------:R-:W-:-:S02]  /*1430*/  UIADD3.X UR14, UR19, UR22, URZ, UP0, !UPT ;  /* 0x00000016130e7290 */ /* 0x000fc400087fe43f */
[----:B------:R-:W-:Y:S01]  /*1440*/  UIMAD UR13, UR13, UR5, URZ ;  /* 0x000000050d0d72a4 */ /* 0x000fe2000f8e023f */
[----:B------:R-:W-:Y:S01]  /*1450*/  @!P2 IADD3 R16, -R16, RZ, RZ ;  /* 0x000000ff1010a210 */ /* 0x000fe20007ffe1ff */
[----:B------:R-:W-:Y:S01]  /*1460*/  @UP1 UIADD3 UR25, UR50, UR52, URZ ;  /* 0x0000003432191290 */ /* 0x000fe2000fffe03f */
[----:B------:R-:W-:Y:S01]  /*1470*/  @!P3 LOP3.LUT R16, RZ, R2, RZ, 0x33, !PT ;  /* 0x00000002ff10b212 */ /* 0x000fe200078e33ff */
[----:B------:R-:W-:Y:S02]  /*1480*/  @!UP2 UIADD3 UR45, UR35, UR23, URZ ;  /* 0x00000017232da290 */ /* 0x000fe4000fffe03f */
[----:B------:R-:W-:Y:S02]  /*1490*/  @!UP3 UIMAD UR28, UR20, UR32, URZ ;  /* 0x00000020141cb2a4 */ /* 0x000fe4000f8e023f */
[----:B------:R-:W-:Y:S01]  /*14a0*/  UIMAD.WIDE.U32 UR22, UR12, UR5, URZ ;  /* 0x000000050c1672a5 */ /* 0x000fe2000f8e003f */
[----:B------:R-:W-:Y:S01]  /*14b0*/  @UP1 ULDC.64 UR20, c[0x0][0x250] ;  /* 0x0000940000141ab9 */ /* 0x000fe20000000a00 */
[----:B------:R-:W-:-:S02]  /*14c0*/  UIMAD UR5, UR12, UR14, UR13 ;  /* 0x0000000e0c0572a4 */ /* 0x000fc4000f8e020d */
[----:B------:R-:W-:Y:S02]  /*14d0*/  @UP1 UIMAD.WIDE.U32 UR12, UR25, UR20, URZ ;  /* 0x00000014190c12a5 */ /* 0x000fe4000f8e003f */
[----:B------:R-:W-:Y:S02]  /*14e0*/  @UP2 UIADD3 UR42, UR15, UR11, URZ ;  /* 0x0000000b0f2a2290 */ /* 0x000fe4000fffe03f */
[----:B------:R-:W-:Y:S02]  /*14f0*/  UIMAD UR44, UR59, UR44, URZ ;  /* 0x0000002c3b2c72a4 */ /* 0x000fe4000f8e023f */
[----:B------:R-:W-:Y:S02]  /*1500*/  @UP1 UIMAD UR11, UR25, UR21, URZ ;  /* 0x00000015190b12a4 */ /* 0x000fe4000f8e023f */
        /* <DEDUP_REMOVED lines=20> */
.L_x_1076:
        /* <DEDUP_REMOVED lines=13> */
.L_x_1077:
        /* <DEDUP_REMOVED lines=11> */
.L_x_1078:
[----:B------:R-:W-:Y:S02]  /*17d0*/  ULDC UR5, c[0x0][0x270] ;  /* 0x00009c0000057ab9 */ /* 0x000fe40000000800 */
[----:B------:R-:W-:-:S04]  /*17e0*/  UIMAD UR5, UR53, UR5, UR59 ;  /* 0x00000005350572a4 */ /* 0x000fc8000f8e023b */
[----:B------:R-:W-:-:S12]  /*17f0*/  UIMAD UR5, UR5, UR41, URZ ;  /* 0x00000029050572a4 */ /* 0x000fd8000f8e023f */
.L_x_1079:
        /* <DEDUP_REMOVED lines=8> */
[----:B------:R-:W-:Y:S01]  /*1880*/  UIADD3 UR31, UR18, UR5, URZ ;  /* 0x00000005121f7290 */ /* 0x000fe2000fffe03f */
[----:B------:R-:W-:Y:S01]  /*1890*/  BSSY B1, `(.L_x_1075) ;  /* 0x00005b1000017945 */ /* 0x000fe20003800000 */
[----:B------:R-:W-:Y:S01]  /*18a0*/  IMAD.WIDE.U32 R12, R5, UR38, R220 ;  /* 0x00000026050c7c25 */ /* 0x000fe2000f8e00dc */
[----:B------:R-:W-:-:S02]  /*18b0*/  USHF.R.S32.HI UR34, URZ, 0x1f, UR59 ;  /* 0x0000001f3f227899 */ /* 0x000fc4000801143b */
[----:B------:R-:W-:Y:S01]  /*18c0*/  UIADD3 UR5, UR18, UR28, URZ ;  /* 0x0000001c12057290 */ /* 0x000fe2000fffe03f */
[----:B------:R-:W-:Y:S01]  /*18d0*/  IMAD R4, R4, UR38, RZ ;  /* 0x0000002604047c24 */ /* 0x000fe2000f8e02ff */
[----:B------:R-:W-:Y:S01]  /*18e0*/  IADD3 R20, P0, R12, UR58, RZ ;  /* 0x0000003a0c147c10 */ /* 0x000fe2000ff1e0ff */
[----:B------:R-:W-:Y:S02]  /*18f0*/  UIMAD UR41, UR7, UR11, URZ ;  /* 0x0000000b072972a4 */ /* 0x000fe4000f8e023f */
[----:B------:R-:W-:Y:S01]  /*1900*/  IMAD R4, R5, UR39, R4 ;  /* 0x0000002705047c24 */ /* 0x000fe2000f8e0204 */
[----:B------:R-:W-:Y:S01]  /*1910*/  UIADD3 UR11, -UR6, UR10, UR48 ;  /* 0x0000000a060b7290 */ /* 0x000fe2000fffe130 */
[----:B------:R-:W-:Y:S01]  /*1920*/  ULDC.64 UR12, c[0x0][0x428] ;  /* 0x00010a00000c7ab9 */ /* 0x000fe20000000a00 */
[----:B------:R-:W-:Y:S02]  /*1930*/  ULDC.64 UR16, c[0x0][0x2b0] ;  /* 0x0000ac0000107ab9 */ /* 0x000fe40000000a00 */
[----:B------:R-:W-:Y:S01]  /*1940*/  IADD3.X R21, R13, UR43, R4, P0, !PT ;  /* 0x0000002b0d157c10 */ /* 0x000fe200087fe404 */
[----:B------:R-:W-:Y:S01]  /*1950*/  ULDC UR35, c[0x0][0x398] ;  /* 0x0000e60000237ab9 */ /* 0x000fe20000000800 */
[----:B------:R-:W-:Y:S01]  /*1960*/  IADD3 R18, P0, R220, UR14, RZ ;  /* 0x0000000edc127c10 */ /* 0x000fe2000ff1e0ff */
[----:B------:R-:W-:Y:S01]  /*1970*/  UIMAD UR7, UR34, UR12, URZ ;  /* 0x0000000c220772a4 */ /* 0x000fe2000f8e023f */
[----:B--2---:R-:W-:Y:S01]  /*1980*/  IMAD R4, R2, UR19, RZ ;  /* 0x0000001302047c24 */ /* 0x004fe2000f8e02ff */
[----:B------:R-:W-:Y:S01]  /*1990*/  UIMAD.WIDE UR16, UR5, 0x4, UR16 ;  /* 0x00000004051078a5 */ /* 0x000fe2000f8e0210 */
[----:B------:R-:W-:Y:S01]  /*19a0*/  IADD3.X R19, R221, UR45, RZ, P0, !PT ;  /* 0x0000002ddd137c10 */ /* 0x000fe200087fe4ff */
[----:B------:R-:W-:Y:S01]  /*19b0*/  USHF.L.U32 UR23, UR41, 0x6, URZ ;  /* 0x0000000629177899 */ /* 0x000fe2000800063f */
[----:B------:R-:W-:Y:S01]  /*19c0*/  IMAD.U32 R12, RZ, RZ, UR12 ;  /* 0x0000000cff0c7e24 */ /* 0x000fe2000f8e00ff */
[----:B-1----:R-:W-:Y:S01]  /*19d0*/  SHF.R.S32.HI R6, RZ, 0x1f, R7 ;  /* 0x0000001fff067819 */ /* 0x002fe20000011407 */
[----:B------:R-:W-:Y:S01]  /*19e0*/  UIADD3 UR5, UR11, -UR35, URZ ;  /* 0x800000230b057290 */ /* 0x000fe2000fffe03f */
[----:B------:R-:W-:Y:S01]  /*19f0*/  IMAD R4, R3, UR18, R4 ;  /* 0x0000001203047c24 */ /* 0x000fe2000f8e0204 */
[----:B------:R-:W-:Y:S01]  /*1a00*/  ULDC.64 UR14, c[0x0][0x258] ;  /* 0x00009600000e7ab9 */ /* 0x000fe20000000a00 */
[----:B------:R-:W-:Y:S01]  /*1a10*/  UIMAD UR13, UR59, UR13, UR7 ;  /* 0x0000000d3b0d72a4 */ /* 0x000fe2000f8e0207 */
[----:B------:R-:W-:Y:S01]  /*1a20*/  LEA.HI R247, R6, R7, RZ, 0x5 ;  /* 0x0000000706f77211 */ /* 0x000fe200078f28ff */
[----:B------:R-:W-:Y:S01]  /*1a30*/  UIADD3 UR12, UP2, UP0, UR22, UR23, UR44 ;  /* 0x00000017160c7290 */ /* 0x000fe2000f85e02c */
[----:B------:R-:W-:Y:S01]  /*1a40*/  IMAD.WIDE.U32 R18, R2, UR18, R18 ;  /* 0x0000001202127c25 */ /* 0x000fe2000f8e0012 */
[----:B------:R-:W-:Y:S01]  /*1a50*/  UIMAD UR7, UR34, UR14, URZ ;  /* 0x0000000e220772a4 */ /* 0x000fe2000f8e023f */
[----:B------:R-:W-:Y:S01]  /*1a60*/  LOP3.LUT R8, R247, 0xffffffe0, RZ, 0xc0, !PT ;  /* 0xffffffe0f7087812 */ /* 0x000fe200078ec0ff */
[----:B------:R-:W-:Y:S01]  /*1a70*/  USHF.R.S32.HI UR22, URZ, 0x1f, UR5 ;  /* 0x0000001f3f167899 */ /* 0x000fe20008011405 */
[----:B------:R-:W-:Y:S01]  /*1a80*/  IMAD.U32 R14, RZ, RZ, UR14 ;  /* 0x0000000eff0e7e24 */ /* 0x000fe2000f8e00ff */
[----:B------:R-:W-:Y:S01]  /*1a90*/  UIMAD UR7, UR59, UR15, UR7 ;  /* 0x0000000f3b0772a4 */ /* 0x000fe2000f8e0207 */
[----:B------:R-:W-:Y:S01]  /*1aa0*/  IMAD.IADD R5, R19, 0x1, R4 ;  /* 0x0000000113057824 */ /* 0x000fe200078e0204 */
[----:B------:R-:W-:Y:S01]  /*1ab0*/  ULEA.HI UR22, UR22, UR5, URZ, 0x6 ;  /* 0x0000000516167291 */ /* 0x000fe2000f8f303f */
[----:B------:R-:W-:Y:S01]  /*1ac0*/  IMAD.MOV.U32 R4, RZ, RZ, R18 ;  /* 0x000000ffff047224 */ /* 0x000fe200078e0012 */
[----:B------:R-:W-:Y:S01]  /*1ad0*/  USHF.R.S32.HI UR11, URZ, 0x1f, UR23 ;  /* 0x0000001f3f0b7899 */ /* 0x000fe20008011417 */
[----:B------:R-:W-:Y:S01]  /*1ae0*/  IMAD.WIDE.U32 R14, R14, UR59, R20 ;  /* 0x0000003b0e0e7c25 */ /* 0x000fe2000f8e0014 */
[----:B------:R-:W-:Y:S01]  /*1af0*/  SHF.R.S32.HI R247, RZ, 0x5, R247 ;  /* 0x00000005fff77819 */ /* 0x000fe200000114f7 */
[----:B------:R-:W-:-:S02]  /*1b00*/  USHF.R.S32.HI UR22, URZ, 0x6, UR22 ;  /* 0x000000063f167899 */ /* 0x000fc40008011416 */
[----:B------:R-:W-:Y:S01]  /*1b10*/  IMAD.IADD R8, R7, 0x1, -R8 ;  /* 0x0000000107087824 */ /* 0x000fe200078e0a08 */
[----:B------:R-:W-:Y:S01]  /*1b20*/  ULDC.64 UR24, c[0x0][0x210] ;  /* 0x0000840000187ab9 */ /* 0x000fe20000000a00 */
[----:B------:R-:W-:Y:S01]  /*1b30*/  IMAD.WIDE.U32 R12, R12, UR59, R4 ;  /* 0x0000003b0c0c7c25 */ /* 0x000fe2000f8e0004 */
[----:B------:R-:W-:Y:S01]  /*1b40*/  UIADD3.X UR11, UR46, UR11, UR49, UP2, UP0 ;  /* 0x0000000b2e0b7290 */ /* 0x000fe200097e0431 */
[C---:B------:R-:W-:Y:S01]  /*1b50*/  LEA R244, P0, R14.reuse, UR24, 0x1 ;  /* 0x000000180ef47c11 */ /* 0x040fe2000f8008ff */
[----:B------:R-:W-:Y:S01]  /*1b60*/  UISETP.LT.AND UP0, UPT, URZ, UR22, UPT ;  /* 0x000000163f00728c */ /* 0x000fe2000bf01270 */
[----:B------:R-:W-:Y:S01]  /*1b70*/  VIADD R4, R15, UR7 ;  /* 0x000000070f047c36 */ /* 0x000fe20008000000 */
[----:B------:R-:W-:Y:S01]  /*1b80*/  UIADD3 UR7, UP3, UP2, UR56, UR12, UR57 ;  /* 0x0000000c38077290 */ /* 0x000fe2000fa7e039 */
[----:B------:R-:W-:Y:S01]  /*1b90*/  IMAD R247, R247, UR41, R8 ;  /* 0x00000029f7f77c24 */ /* 0x000fe2000f8e0208 */
[----:B------:R-:W-:Y:S01]  /*1ba0*/  USEL UR22, URZ, UR22, !UP0 ;  /* 0x000000163f167287 */ /* 0x000fe2000c000000 */
[----:B------:R-:W-:Y:S01]  /*1bb0*/  VIADD R13, R13, UR13 ;  /* 0x0000000d0d0d7c36 */ /* 0x000fe20008000000 */
[----:B------:R-:W-:Y:S01]  /*1bc0*/  UIADD3.X UR5, UR55, UR11, UR42, UP3, UP2 ;  /* 0x0000000b37057290 */ /* 0x000fe20009fe442a */
[----:B------:R-:W-:Y:S01]  /*1bd0*/  LEA.HI.X R245, R14, UR25, R4, 0x1, P0 ;  /* 0x000000190ef57c11 */ /* 0x000fe200080f0c04 */
[----:B------:R-:W-:Y:S01]  /*1be0*/  ULDC.64 UR14, c[0x0][0x400] ;  /* 0x00010000000e7ab9 */ /* 0x000fe20000000a00 */
[----:B------:R-:W-:Y:S01]  /*1bf0*/  IADD3 R8, P0, R247, UR7, RZ ;  /* 0x00000007f7087c10 */ /* 0x000fe2000ff1e0ff */
[----:B------:R-:W-:Y:S01]  /*1c00*/  UISETP.GT.AND UP0, UPT, UR30, UR22, UPT ;  /* 0x000000161e00728c */ /* 0x000fe2000bf04270 */
[-C--:B------:R-:W-:Y:S01]  /*1c10*/  IMAD R4, R9, R2.reuse, RZ ;  /* 0x0000000209047224 */ /* 0x080fe200078e02ff */
[----:B------:R-:W-:Y:S01]  /*1c20*/  ULDC.64 UR36, c[0x0][0x478] ;  /* 0x00011e0000247ab9 */ /* 0x000fe20000000a00 */
[----:B------:R-:W-:Y:S01]  /*1c30*/  LEA.HI.X.SX32 R247, R247, UR5, 0x1, P0 ;  /* 0x00000005f7f77c11 */ /* 0x000fe200080f0eff */
[----:B------:R-:W-:Y:S01]  /*1c40*/  IMAD.WIDE.U32 R12, R218, R2, R12 ;  /* 0x00000002da0c7225 */ /* 0x000fe200078e000c */
[----:B------:R-:W-:Y:S01]  /*1c50*/  LEA R246, P0, R8, UR14, 0x2 ;  /* 0x0000000e08f67c11 */ /* 0x000fe2000f8010ff */
[----:B------:R-:W-:-:S02]  /*1c60*/  UIMAD.WIDE UR12, UR31, 0x4, UR36 ;  /* 0x000000041f0c78a5 */ /* 0x000fc4000f8e0224 */
[----:B------:R-:W-:Y:S01]  /*1c70*/  IMAD R4, R218, R3, R4 ;  /* 0x00000003da047224 */ /* 0x000fe200078e0204 */
[----:B------:R-:W-:Y:S01]  /*1c80*/  LEA.HI.X R247, R8, UR15, R247, 0x2, P0 ;  /* 0x0000000f08f77c11 */ /* 0x000fe200080f14f7 */
[----:B------:R-:W-:Y:S01]  /*1c90*/  ULDC.64 UR28, c[0x0][0x3e0] ;  /* 0x0000f800001c7ab9 */ /* 0x000fe20000000a00 */
[----:B------:R-:W-:Y:S01]  /*1ca0*/  PLOP3.LUT P0, PT, PT, PT, UP0, 0x80, 0x0 ;  /* 0x000000000000781c */ /* 0x000fe20003f0f008 */
[----:B------:R-:W-:Y:S01]  /*1cb0*/  IMAD.IADD R4, R13, 0x1, R4 ;  /* 0x000000010d047824 */ /* 0x000fe200078e0204 */
[C---:B------:R-:W-:Y:S01]  /*1cc0*/  LEA R242, P2, R12.reuse, UR28, 0x1 ;  /* 0x0000001c0cf27c11 */ /* 0x040fe2000f8408ff */
[----:B------:R-:W-:Y:S01]  /*1cd0*/  UMOV UR15, UR17 ;  /* 0x00000011000f7c82 */ /* 0x000fe20008000000 */
[----:B------:R-:W-:Y:S02]  /*1ce0*/  UIADD3 UR5, UR30, -0x1, URZ ;  /* 0xffffffff1e057890 */ /* 0x000fe4000fffe03f */
[----:B------:R-:W-:Y:S01]  /*1cf0*/  LEA.HI.X R243, R12, UR29, R4, 0x1, P2 ;  /* 0x0000001d0cf37c11 */ /* 0x000fe200090f0c04 */
[----:B------:R-:W-:Y:S01]  /*1d00*/  UMOV UR18, UR12 ;  /* 0x0000000c00127c82 */ /* 0x000fe20008000000 */
[----:B------:R-:W-:-:S05]  /*1d10*/  UMOV UR17, UR13 ;  /* 0x0000000d00117c82 */ /* 0x000fca0008000000 */
        /* <DEDUP_REMOVED lines=20> */
.L_x_1081:
[----:B------:R-:W-:Y:S01]  /*1e60*/  @UP1 UIADD3 UR5, UR50, UR52, URZ ;  /* 0x0000003432051290 */ /* 0x000fe2000fffe03f */
[----:B------:R-:W-:-:S03]  /*1e70*/  @UP1 ULDC.64 UR12, c[0x0][0x458] ;  /* 0x00011600000c1ab9 */ /* 0x000fc60000000a00 */
[----:B------:R-:W-:Y:S02]  /*1e80*/  @UP1 UIMAD.WIDE.U32 UR14, UR5, UR12, URZ ;  /* 0x0000000c050e12a5 */ /* 0x000fe4000f8e003f */
[----:B------:R-:W-:-:S04]  /*1e90*/  @UP1 UIMAD UR5, UR5, UR13, URZ ;  /* 0x0000000d050512a4 */ /* 0x000fc8000f8e023f */
[----:B------:R-:W-:-:S03]  /*1ea0*/  @UP1 UIADD3 UR16, UR15, UR5, URZ ;  /* 0x000000050f101290 */ /* 0x000fc6000fffe03f */
[----:B------:R-:W-:Y:S01]  /*1eb0*/  @UP1 UMOV UR5, UR14 ;  /* 0x0000000e00051c82 */ /* 0x000fe20008000000 */
[----:B------:R-:W-:Y:S08]  /*1ec0*/  @P1 BRA `(.L_x_1082) ;  /* 0x0000000000301947 */ /* 0x000ff00003800000 */
        /* <DEDUP_REMOVED lines=10> */
[----:B------:R-:W-:-:S03]  /*1f70*/  UIADD3 UR16, UR15, UR5, URZ ;  /* 0x000000050f107290 */ /* 0x000fc6000fffe03f */
[----:B------:R-:W-:-:S09]  /*1f80*/  UMOV UR5, UR14 ;  /* 0x0000000e00057c82 */ /* 0x000fd20008000000 */
.L_x_1082:
        /* <DEDUP_REMOVED lines=30> */
.L_x_1084:
[----:B------:R-:W-:Y:S05]  /*2170*/  BSYNC B0 ;  /* 0x0000000000007941 */ /* 0x000fea0003800000 */
.L_x_1083:
        /* <DEDUP_REMOVED lines=14> */
.L_x_1086:
[----:B------:R-:W-:Y:S05]  /*2260*/  BSYNC B0 ;  /* 0x0000000000007941 */ /* 0x000fea0003800000 */
.L_x_1085:
[----:B------:R-:W-:Y:S01]  /*2270*/  IMAD.U32 R3, RZ, RZ, UR12 ;  /* 0x0000000cff037e24 */ /* 0x000fe2000f8e00ff */
[----:B------:R-:W-:Y:S01]  /*2280*/  UIMAD UR6, UR33, UR12, URZ ;  /* 0x0000000c210672a4 */ /* 0x000fe2000f8e023f */
[----:B------:R-:W-:Y:S01]  /*2290*/  BSSY B0, `(.L_x_1087) ;  /* 0x0000018000007945 */ /* 0x000fe20003800000 */
[----:B------:R-:W-:Y:S01]  /*22a0*/  USHF.R.S32.HI UR10, URZ, 0x1f, UR59 ;  /* 0x0000001f3f0a7899 */ /* 0x000fe2000801143b */
[----:B------:R-:W-:Y:S01]  /*22b0*/  IMAD.WIDE.U32 R2, R3, UR48, R220 ;  /* 0x0000003003027c25 */ /* 0x000fe2000f8e00dc */
[----:B------:R-:W-:Y:S02]  /*22c0*/  UIMAD UR6, UR48, UR13, UR6 ;  /* 0x0000000d300672a4 */ /* 0x000fe4000f8e0206 */
[----:B-12---:R-:W-:-:S04]  /*22d0*/  IADD3 R4, P2, R2, UR5, RZ ;  /* 0x0000000502047c10 */ /* 0x006fc8000ff5e0ff */
[----:B------:R-:W-:Y:S01]  /*22e0*/  IMAD.U32 R2, RZ, RZ, UR6 ;  /* 0x00000006ff027e24 */ /* 0x000fe2000f8e00ff */
[----:B------:R-:W-:Y:S02]  /*22f0*/  ULDC.64 UR6, c[0x0][0x470] ;  /* 0x00011c0000067ab9 */ /* 0x000fe40000000a00 */
[----:B------:R-:W-:Y:S01]  /*2300*/  UIMAD UR5, UR10, UR6, URZ ;  /* 0x000000060a0572a4 */ /* 0x000fe2000f8e023f */
[----:B------:R-:W-:Y:S02]  /*2310*/  MOV R6, UR6 ;  /* 0x0000000600067c02 */ /* 0x000fe40008000f00 */
        /* <DEDUP_REMOVED lines=15> */
.L_x_1088:
[----:B------:R-:W-:Y:S05]  /*2410*/  BSYNC B0 ;  /* 0x0000000000007941 */ /* 0x000fea0003800000 */
.L_x_1087:
        /* <DEDUP_REMOVED lines=15> */
.L_x_1080:
        /* <DEDUP_REMOVED lines=16> */
[----:B------:R-:W-:-:S02]  /*2610*/  UIMAD UR11, UR48, UR27, UR11 ;  /* 0x0000001b300b72a4 */ /* 0x000fc4000f8e020b */
        /* <DEDUP_REMOVED lines=26> */
[----:B------:R-:W-:-:S02]  /*27c0*/  @!P3 IMAD R15, R15, UR20, RZ ;  /* 0x000000140f0fbc24 */ /* 0x000fc4000f8e02ff */
[----:B------:R-:W-:Y:S01]  /*27d0*/  IMAD.SHL.U32 R238, R223, 0x4, RZ ;  /* 0x00000004dfee7824 */ /* 0x000fe200078e00ff */
[----:B------:R-:W-:Y:S01]  /*27e0*/  UISETP.NE.AND UP0, UPT, UR11, 0x1, UPT ;  /* 0x000000010b00788c */ /* 0x000fe2000bf05270 */
[C---:B------:R-:W-:Y:S02]  /*27f0*/  IMAD R11, R16.reuse, UR13, R11 ;  /* 0x0000000d100b7c24 */ /* 0x040fe4000f8e020b */
[----:B------:R-:W-:Y:S02]  /*2800*/  IMAD.MOV.U32 R239, RZ, RZ, 0x7f800000 ;  /* 0x7f800000ffef7424 */ /* 0x000fe400078e00ff */
[----:B------:R-:W-:Y:S01]  /*2810*/  IMAD.MOV.U32 R240, RZ, RZ, 0x7f800000 ;  /* 0x7f800000fff07424 */ /* 0x000fe200078e00ff */
[----:B------:R-:W-:Y:S01]  /*2820*/  ULDC UR19, c[0x0][0x394] ;  /* 0x0000e50000137ab9 */ /* 0x000fe20000000800 */
[----:B------:R-:W-:Y:S01]  /*2830*/  IMAD.WIDE.U32 R16, R16, UR12, R12 ;  /* 0x0000000c10107c25 */ /* 0x000fe2000f8e000c */
[----:B------:R-:W-:Y:S02]  /*2840*/  UIMAD.WIDE.U32 UR12, UR38, 0x40, URZ ;  /* 0x00000040260c78a5 */ /* 0x000fe4000f8e003f */
[----:B------:R-:W-:Y:S01]  /*2850*/  UIMAD UR45, UR41, 0x18, URZ ;  /* 0x00000018292d78a4 */ /* 0x000fe2000f8e023f */
[--C-:B------:R-:W-:Y:S01]  /*2860*/  @!P4 IMAD.MOV.U32 R18, RZ, RZ, R22.reuse ;  /* 0x000000ffff12c224 */ /* 0x100fe200078e0016 */
[----:B------:R-:W-:Y:S01]  /*2870*/  USHF.L.U32 UR44, UR41, 0x5, URZ ;  /* 0x00000005292c7899 */ /* 0x000fe2000800063f */
[C---:B------:R-:W-:Y:S01]  /*2880*/  @!P3 IMAD R12, R10.reuse, UR21, R15 ;  /* 0x000000150a0cbc24 */ /* 0x040fe2000f8e020f */
[----:B------:R-:W-:Y:S01]  /*2890*/  UIMAD UR43, UR41, 0x28, URZ ;  /* 0x00000028292b78a4 */ /* 0x000fe2000f8e023f */
[----:B------:R-:W-:Y:S01]  /*28a0*/  @!P3 IMAD.WIDE.U32 R22, R10, UR20, R22 ;  /* 0x000000140a16bc25 */ /* 0x000fe2000f8e0016 */
[----:B------:R-:W-:Y:S01]  /*28b0*/  UIMAD UR42, UR41, 0x30, URZ ;  /* 0x00000030292a78a4 */ /* 0x000fe2000f8e023f */
[----:B------:R-:W-:-:S02]  /*28c0*/  ULDC UR49, c[0x0][0x398] ;  /* 0x0000e60000317ab9 */ /* 0x000fc40000000800 */
[----:B------:R-:W-:Y:S02]  /*28d0*/  @!P4 IMAD R13, R9, UR20, RZ ;  /* 0x00000014090dcc24 */ /* 0x000fe4000f8e02ff */
[----:B------:R-:W-:Y:S01]  /*28e0*/  @!P3 IMAD.X R10, RZ, RZ, R9, P0 ;  /* 0x000000ffff0ab224 */ /* 0x000fe200000e0609 */
[----:B------:R-:W-:Y:S01]  /*28f0*/  PLOP3.LUT P0, PT, PT, PT, UP4, 0x80, 0x0 ;  /* 0x000000000000781c */ /* 0x000fe20003f0f048 */
[C---:B------:R-:W-:Y:S02]  /*2900*/  @!P4 IMAD R13, R218.reuse, UR21, R13 ;  /* 0x00000015da0dcc24 */ /* 0x040fe4000f8e020d */
[----:B------:R-:W-:-:S04]  /*2910*/  @!P4 IMAD.WIDE.U32 R18, R218, UR20, R18 ;  /* 0x00000014da12cc25 */ /* 0x000fc8000f8e0012 */
[----:B------:R-:W-:Y:S01]  /*2920*/  @!P3 IMAD.IADD R12, R23, 0x1, R12 ;  /* 0x00000001170cb824 */ /* 0x000fe200078e020c */
[C---:B-1----:R-:W-:Y:S01]  /*2930*/  @!P4 LEA R24, P2, R18.reuse, R4, 0x1 ;  /* 0x000000041218c211 */ /* 0x042fe200078408ff */
[----:B------:R-:W-:Y:S02]  /*2940*/  @!P4 IMAD.IADD R14, R19, 0x1, R13 ;  /* 0x00000001130ec824 */ /* 0x000fe400078e020d */
[----:B------:R-:W-:Y:S02]  /*2950*/  IMAD.IADD R17, R17, 0x1, R11 ;  /* 0x0000000111117824 */ /* 0x000fe400078e020b */
[----:B------:R-:W-:Y:S01]  /*2960*/  @P0 BAR.SYNC.DEFER_BLOCKING 0x0 ;  /* 0x0000000000000b1d */ /* 0x000fe20000010000 */
[----:B------:R-:W-:Y:S01]  /*2970*/  @!P4 LEA.HI.X R25, R18, R5, R14, 0x1, P2 ;  /* 0x000000051219c211 */ /* 0x000fe200010f0c0e */
[----:B------:R-:W-:Y:S01]  /*2980*/  @!P3 IMAD R5, R10, UR26, RZ ;  /* 0x0000001a0a05bc24 */ /* 0x000fe2000f8e02ff */
[----:B------:R-:W-:Y:S01]  /*2990*/  PLOP3.LUT P0, PT, PT, PT, UP0, 0x80, 0x0 ;  /* 0x000000000000781c */ /* 0x000fe20003f0f008 */
[----:B------:R-:W-:Y:S01]  /*29a0*/  @!P3 IMAD.MOV.U32 R26, RZ, RZ, R16 ;  /* 0x000000ffff1ab224 */ /* 0x000fe200078e0010 */
[----:B--2---:R-:W-:Y:S01]  /*29b0*/  @!P3 LEA R14, P2, R22, R2, 0x1 ;  /* 0x00000002160eb211 */ /* 0x004fe200078408ff */
[----:B------:R-:W-:-:S02]  /*29c0*/  @!P3 IMAD R10, R8, UR27, R5 ;  /* 0x0000001b080abc24 */ /* 0x000fc4000f8e0205 */
[----:B------:R-:W-:Y:S01]  /*29d0*/  @!P4 IMAD R9, R9, UR26, RZ ;  /* 0x0000001a0909cc24 */ /* 0x000fe2000f8e02ff */
[----:B------:R-:W-:Y:S01]  /*29e0*/  @!P3 LEA.HI.X R15, R22, R3, R12, 0x1, P2 ;  /* 0x00000003160fb211 */ /* 0x000fe200010f0c0c */
[----:B------:R-:W-:Y:S01]  /*29f0*/  VIADD R5, R224, 0x2000 ;  /* 0x00002000e0057836 */ /* 0x000fe20000000000 */
[----:B------:R-:W-:Y:S01]  /*2a00*/  @!P1 IADD3 R12, P5, R244, UR12, RZ ;  /* 0x0000000cf40c9c10 */ /* 0x000fe2000ffbe0ff */
[----:B------:R-:W-:Y:S01]  /*2a10*/  IMAD.U32 R3, RZ, RZ, UR14 ;  /* 0x0000000eff037e24 */ /* 0x000fe2000f8e00ff */
[C---:B------:R-:W-:Y:S01]  /*2a20*/  ISETP.GE.AND P2, PT, R218.reuse, UR7, PT ;  /* 0x00000007da007c0c */ /* 0x040fe2000bf46270 */
[--C-:B------:R-:W-:Y:S01]  /*2a30*/  @!P3 IMAD.MOV.U32 R27, RZ, RZ, R17.reuse ;  /* 0x000000ffff1bb224 */ /* 0x100fe200078e0011 */
[----:B------:R-:W-:Y:S01]  /*2a40*/  SEL R5, R5, R224, !P0 ;  /* 0x000000e005057207 */ /* 0x000fe20004000000 */
[----:B------:R-:W-:Y:S01]  /*2a50*/  @!P4 IMAD.WIDE.U32 R16, R218, UR26, R16 ;  /* 0x0000001ada10cc25 */ /* 0x000fe2000f8e0010 */
[----:B------:R-:W-:Y:S01]  /*2a60*/  @!P1 IADD3.X R13, R245, UR13, R3, P5, !PT ;  /* 0x0000000df50d9c10 */ /* 0x000fe2000affe403 */
[----:B------:R-:W-:Y:S01]  /*2a70*/  USHF.L.U32 UR21, UR41, 0x4, URZ ;  /* 0x0000000429157899 */ /* 0x000fe2000800063f */
[----:B------:R-:W-:Y:S01]  /*2a80*/  LEA R241, R5, UR4, 0x1 ;  /* 0x0000000405f17c11 */ /* 0x000fe2000f8e08ff */
[----:B------:R-:W1:Y:S01]  /*2a90*/  @!P3 LDC.64 R2, c[0x0][0x218] ;  /* 0x00008600ff02bb82 */ /* 0x000e620000000a00 */
[----:B------:R-:W-:-:S04]  /*2aa0*/  @!P3 IMAD.WIDE.U32 R26, R8, UR26, R26 ;  /* 0x0000001a081abc25 */ /* 0x000fc8000f8e001a */
[----:B------:R-:W-:Y:S01]  /*2ab0*/  IMAD.MOV.U32 R206, RZ, RZ, 0x20 ;  /* 0x00000020ffce7424 */ /* 0x000fe200078e00ff */
[----:B------:R-:W-:Y:S01]  /*2ac0*/  @P4 STS.128 [R225+0x10000], RZ ;  /* 0x010000ffe1004388 */ /* 0x000fe20000000c00 */
[----:B------:R-:W-:Y:S01]  /*2ad0*/  @!P4 IMAD R8, R218, UR27, R9 ;  /* 0x0000001bda08cc24 */ /* 0x000fe2000f8e0209 */
[----:B------:R-:W2:Y:S01]  /*2ae0*/  @!P4 LDC.64 R4, c[0x0][0x218] ;  /* 0x00008600ff04cb82 */ /* 0x000ea20000000a00 */
[----:B------:R-:W-:Y:S01]  /*2af0*/  @!P3 IMAD.IADD R10, R27, 0x1, R10 ;  /* 0x000000011b0ab824 */ /* 0x000fe200078e020a */
[----:B------:R-:W-:Y:S01]  /*2b00*/  @P4 STS.128 [R225+0x12000], RZ ;  /* 0x012000ffe1004388 */ /* 0x000fe20000000c00 */
[----:B------:R-:W-:Y:S02]  /*2b10*/  @!P4 IMAD.IADD R8, R17, 0x1, R8 ;  /* 0x000000011108c824 */ /* 0x000fe400078e0208 */
[----:B------:R-:W-:Y:S01]  /*2b20*/  IMAD.MOV.U32 R205, RZ, RZ, 0x40 ;  /* 0x00000040ffcd7424 */ /* 0x000fe200078e00ff */
[----:B------:R-:W-:Y:S01]  /*2b30*/  @!PT LDS RZ, [RZ] ;  /* 0x00000000fffff984 */ /* 0x000fe20000000800 */
[----:B------:R-:W-:Y:S01]  /*2b40*/  @!PT LDS RZ, [RZ] ;  /* 0x00000000fffff984 */ /* 0x000fe20000000800 */
[----:B------:R-:W-:Y:S01]  /*2b50*/  @!PT LDS RZ, [RZ] ;  /* 0x00000000fffff984 */ /* 0x000fe20000000800 */
[----:B------:R-:W-:Y:S01]  /*2b60*/  @!P4 LDGSTS.E.BYPASS.LTC128B.128 [R225+0x10000], desc[UR8][R24.64] ;  /* 0x1000000018e1cfae */ /* 0x000fe2000b901d48 */
[----:B------:R-:W-:-:S02]  /*2b70*/  VIADD R207, R214, 0x2000 ;  /* 0x00002000d6cf7836 */ /* 0x000fc40000000000 */
[----:B------:R-:W-:Y:S01]  /*2b80*/  IMAD R236, RZ, RZ, -UR23 ;  /* 0x80000017ffec7e24 */ /* 0x000fe2000f8e02ff */
[----:B------:R-:W-:Y:S01]  /*2b90*/  @!P4 LDGSTS.E.BYPASS.LTC128B.128 [R225+0x12000], desc[UR8][R24.64+0x80] ;  /* 0x1200008018e1cfae */ /* 0x000fe2000b901d48 */
[----:B------:R-:W-:Y:S02]  /*2ba0*/  CS2R R94, SRZ ;  /* 0x00000000005e7805 */ /* 0x000fe4000001ff00 */
[----:B------:R-:W-:Y:S02]  /*2bb0*/  CS2R R92, SRZ ;  /* 0x00000000005c7805 */ /* 0x000fe4000001ff00 */
[----:B------:R-:W-:Y:S01]  /*2bc0*/  CS2R R98, SRZ ;  /* 0x0000000000627805 */ /* 0x000fe2000001ff00 */
[----:B------:R-:W-:Y:S01]  /*2bd0*/  @P3 STS.128 [R225+0x11000], RZ ;  /* 0x011000ffe1003388 */ /* 0x000fe20000000c00 */
[----:B------:R-:W-:Y:S02]  /*2be0*/  CS2R R96, SRZ ;  /* 0x0000000000607805 */ /* 0x000fe4000001ff00 */
[----:B------:R-:W-:-:S02]  /*2bf0*/  CS2R R90, SRZ ;  /* 0x00000000005a7805 */ /* 0x000fc4000001ff00 */
        /* <DEDUP_REMOVED lines=12> */
[----:B------:R2:W-:Y:S01]  /*2cc0*/  @!P3 LDGSTS.E.BYPASS.LTC128B.128 [R225+0x13000], desc[UR8][R14.64+0x80] ;  /* 0x130000800ee1bfae */ /* 0x0005e2000b901d48 */
[----:B------:R-:W-:Y:S02]  /*2cd0*/  CS2R R74, SRZ ;  /* 0x00000000004a7805 */ /* 0x000fe4000001ff00 */
[----:B------:R-:W-:Y:S02]  /*2ce0*/  CS2R R72, SRZ ;  /* 0x0000000000487805 */ /* 0x000fe4000001ff00 */
[----:B------:R-:W-:Y:S01]  /*2cf0*/  CS2R R70, SRZ ;  /* 0x0000000000467805 */ /* 0x000fe2000001ff00 */
[----:B------:R-:W0:Y:S01]  /*2d00*/  LDGDEPBAR ;  /* 0x00000000000079af */ /* 0x000e220000000000 */
[----:B------:R-:W-:Y:S02]  /*2d10*/  CS2R R68, SRZ ;  /* 0x0000000000447805 */ /* 0x000fe4000001ff00 */
[----:B------:R-:W-:-:S02]  /*2d20*/  CS2R R46, SRZ ;  /* 0x00000000002e7805 */ /* 0x000fc4000001ff00 */
[----:B------:R-:W-:Y:S01]  /*2d30*/  CS2R R44, SRZ ;  /* 0x00000000002c7805 */ /* 0x000fe2000001ff00 */
[----:B------:R-:W-:Y:S01]  /*2d40*/  @P2 STS.128 [R225+0x8000], RZ ;  /* 0x008000ffe1002388 */ /* 0x000fe20000000c00 */
[----:B------:R-:W-:Y:S02]  /*2d50*/  CS2R R50, SRZ ;  /* 0x0000000000327805 */ /* 0x000fe4000001ff00 */
[----:B------:R-:W-:Y:S02]  /*2d60*/  CS2R R48, SRZ ;  /* 0x0000000000307805 */ /* 0x000fe4000001ff00 */
[----:B------:R-:W-:Y:S01]  /*2d70*/  CS2R R42, SRZ ;  /* 0x00000000002a7805 */ /* 0x000fe2000001ff00 */
[----:B------:R-:W-:Y:S01]  /*2d80*/  @P2 STS.128 [R225+0xa000], RZ ;  /* 0x00a000ffe1002388 */ /* 0x000fe20000000c00 */
[----:B------:R-:W-:Y:S02]  /*2d90*/  CS2R R40, SRZ ;  /* 0x0000000000287805 */ /* 0x000fe4000001ff00 */
[----:B------:R-:W-:-:S02]  /*2da0*/  CS2R R38, SRZ ;  /* 0x0000000000267805 */ /* 0x000fc4000001ff00 */
        /* <DEDUP_REMOVED lines=8> */
[----:B------:R-:W-:Y:S01]  /*2e30*/  @!P2 LDGSTS.E.BYPASS.LTC128B.128 [R225+0xa000], desc[UR8][R242.64+0x80] ;  /* 0x0a000080f2e1afae */ /* 0x000fe2000b901d48 */
[----:B------:R-:W-:Y:S01]  /*2e40*/  CS2R R32, SRZ ;  /* 0x0000000000207805 */ /* 0x000fe2000001ff00 */
[----:B------:R-:W-:Y:S02]  /*2e50*/  UIADD3 UR47, UR48, 0x40, URZ ;  /* 0x00000040302f7890 */ /* 0x000fe4000fffe03f */
[----:B------:R-:W-:Y:S01]  /*2e60*/  @P1 STS.128 [R225+0x9000], RZ ;  /* 0x009000ffe1001388 */ /* 0x000fe20000000c00 */
[----:B------:R-:W-:-:S03]  /*2e70*/  ULDC UR20, c[0x0][0x2ec] ;  /* 0x0000bb0000147ab9 */ /* 0x000fc60000000800 */
        /* <DEDUP_REMOVED lines=19> */
[----:B--2---:R-:W-:-:S03]  /*2fb0*/  @!P4 LEA R14, P2, R16, R4, 0x1 ;  /* 0x00000004100ec211 */ /* 0x004fc600078408ff */
        /* <DEDUP_REMOVED lines=15> */
[----:B-1----:R-:W-:-:S02]  /*30b0*/  @!P3 LEA R4, P1, R26, R2, 0x1 ;  /* 0x000000021a04b211 */ /* 0x002fc400078208ff */
[----:B------:R-:W-:Y:S01]  /*30c0*/  SHF.R.S32.HI R2, RZ, 0x1f, R223 ;  /* 0x0000001fff027819 */ /* 0x000fe200000114df */
[----:B------:R-:W-:Y:S01]  /*30d0*/  @P4 STS.128 [R225+0xc000], RZ ;  /* 0x00c000ffe1004388 */ /* 0x000fe20000000c00 */
[----:B------:R-:W-:Y:S02]  /*30e0*/  @!P3 LEA.HI.X R5, R26, R3, R10, 0x1, P1 ;  /* 0x000000031a05b211 */ /* 0x000fe400008f0c0a */
[----:B------:R-:W-:Y:S01]  /*30f0*/  SHF.L.U64.HI R237, R223, 0x2, R2 ;  /* 0x00000002dfed7819 */ /* 0x000fe20000010202 */
[----:B------:R-:W-:Y:S01]  /*3100*/  @P4 STS.128 [R225+0xe000], RZ ;  /* 0x00e000ffe1004388 */ /* 0x000fe20000000c00 */
[----:B------:R-:W-:-:S03]  /*3110*/  IADD3 R8, P1, R238, UR16, RZ ;  /* 0x00000010ee087c10 */ /* 0x000fc6000ff3e0ff */
[----:B------:R-:W-:Y:S01]  /*3120*/  @!PT LDS RZ, [RZ] ;  /* 0x00000000fffff984 */ /* 0x000fe20000000800 */
[----:B------:R-:W-:Y:S01]  /*3130*/  @!PT LDS RZ, [RZ] ;  /* 0x00000000fffff984 */ /* 0x000fe20000000800 */
[----:B------:R-:W-:Y:S01]  /*3140*/  @!PT LDS RZ, [RZ] ;  /* 0x00000000fffff984 */ /* 0x000fe20000000800 */
[----:B------:R-:W-:Y:S01]  /*3150*/  @!P4 LDGSTS.E.BYPASS.LTC128B.128 [R225+0xc000], desc[UR8][R14.64] ;  /* 0x0c0000000ee1cfae */ /* 0x000fe2000b901d48 */
[----:B------:R-:W-:-:S03]  /*3160*/  IADD3.X R9, R237, UR15, RZ, P1, !PT ;  /* 0x0000000fed097c10 */ /* 0x000fc60008ffe4ff */
[----:B------:R-:W-:Y:S04]  /*3170*/  @!P4 LDGSTS.E.BYPASS.LTC128B.128 [R225+0xe000], desc[UR8][R14.64+0x80] ;  /* 0x0e0000800ee1cfae */ /* 0x000fe8000b901d48 */
        /* <DEDUP_REMOVED lines=10> */
[CC--:B------:R-:W-:Y:S01]  /*3220*/  LEA.HI R2, R6.reuse, R7.reuse, RZ, 0x4 ;  /* 0x0000000706027211 */ /* 0x0c0fe200078f20ff */
[----:B------:R-:W-:Y:S01]  /*3230*/  UMOV UR14, UR19 ;  /* 0x00000013000e7c82 */ /* 0x000fe20008000000 */
[----:B------:R-:W-:Y:S01]  /*3240*/  LEA.HI R6, R6, R7, RZ, 0x3 ;  /* 0x0000000706067211 */ /* 0x000fe200078f18ff */
[----:B------:R-:W-:Y:S01]  /*3250*/  UIADD3 UR7, UR48, UR10, URZ ;  /* 0x0000000a30077290 */ /* 0x000fe2000fffe03f */
[----:B------:R-:W-:Y:S01]  /*3260*/  LOP3.LUT R2, R2, 0xfffffff0, RZ, 0xc0, !PT ;  /* 0xfffffff002027812 */ /* 0x000fe200078ec0ff */
[----:B------:R-:W-:Y:S01]  /*3270*/  USHF.L.U32 UR19, UR41, 0x3, URZ ;  /* 0x0000000329137899 */ /* 0x000fe2000800063f */
[----:B------:R-:W-:Y:S01]  /*3280*/  LOP3.LUT R6, R6, 0xfffffff8, RZ, 0xc0, !PT ;  /* 0xfffffff806067812 */ /* 0x000fe200078ec0ff */
[----:B------:R-:W-:Y:S01]  /*3290*/  UIADD3 UR37, UR21, 0x40, URZ ;  /* 0x0000004015257890 */ /* 0x000fe2000fffe03f */
        /* <DEDUP_REMOVED lines=10> */
[----:B------:R-:W-:Y:S01]  /*3340*/  UIADD3 UR7, -UR6, 0x40, UR7 ;  /* 0x0000004006077890 */ /* 0x000fe2000fffe107 */
[----:B------:R-:W-:Y:S01]  /*3350*/  LOP3.LUT P3, RZ, R6, 0x2, RZ, 0xc0, !PT ;  /* 0x0000000206ff7812 */ /* 0x000fe2000786c0ff */
[----:B------:R-:W-:Y:S01]  /*3360*/  UIADD3 UR36, UR19, UR37, URZ ;  /* 0x0000002513247290 */ /* 0x000fe2000fffe03f */
[----:B------:R-:W-:Y:S01]  /*3370*/  LOP3.LUT R2, R2, 0xfffffff8, RZ, 0xc0, !PT ;  /* 0xfffffff802027812 */ /* 0x000fe200078ec0ff */
[----:B------:R-:W-:Y:S01]  /*3380*/  UIADD3 UR33, UR19, UR34, URZ ;  /* 0x0000002213217290 */ /* 0x000fe2000fffe03f */
[----:B------:R-:W-:Y:S01]  /*3390*/  SEL R7, R7, 0xffffffe0, !P3 ;  /* 0xffffffe007077807 */ /* 0x000fe20005800000 */
[----:B------:R-:W-:Y:S01]  /*33a0*/  UIADD3 UR28, UR19, UR29, URZ ;  /* 0x0000001d131c7290 */ /* 0x000fe2000fffe03f */
[----:B-1----:R-:W-:Y:S01]  /*33b0*/  VIADD R5, R216, 0x2000 ;  /* 0x00002000d8057836 */ /* 0x002fe20000000000 */
[----:B------:R-:W-:Y:S01]  /*33c0*/  UIADD3 UR46, UR7, -UR35, URZ ;  /* 0x80000023072e7290 */ /* 0x000fe2000fffe03f */
[----:B------:R-:W-:Y:S01]  /*33d0*/  IMAD.IADD R2, R3, 0x1, -R2 ;  /* 0x0000000103027824 */ /* 0x000fe200078e0a02 */
[----:B------:R-:W-:Y:S01]  /*33e0*/  UIADD3 UR35, UR19, UR36, URZ ;  /* 0x0000002413237290 */ /* 0x000fe2000fffe03f */
[----:B------:R-:W-:Y:S01]  /*33f0*/  LEA R3, R215, UR4, 0x1 ;  /* 0x00000004d7037c11 */ /* 0x000fe2000f8e08ff */
[----:B------:R-:W-:Y:S01]  /*3400*/  UIADD3 UR32, UR19, UR33, URZ ;  /* 0x0000002113207290 */ /* 0x000fe2000fffe03f */
[----:B------:R-:W-:Y:S01]  /*3410*/  SEL R208, R5, R216, !P0 ;  /* 0x000000d805d07207 */ /* 0x000fe20004000000 */
[----:B------:R-:W-:Y:S01]  /*3420*/  UIADD3 UR27, UR19, UR28, URZ ;  /* 0x0000001c131b7290 */ /* 0x000fe2000fffe03f */
[----:B------:R-:W-:Y:S01]  /*3430*/  R2P PR, R2, 0x6 ;  /* 0x0000000602007804 */ /* 0x000fe20000000000 */
[----:B------:R-:W-:Y:S01]  /*3440*/  IMAD.IADD R2, R7, 0x1, R212 ;  /* 0x0000000107027824 */ /* 0x000fe200078e02d4 */
[----:B------:R-:W-:Y:S01]  /*3450*/  UIADD3 UR31, UR19, UR32, URZ ;  /* 0x00000020131f7290 */ /* 0x000fe2000fffe03f */
[----:B------:R-:W-:Y:S01]  /*3460*/  CS2R R26, SRZ ;  /* 0x00000000001a7805 */ /* 0x000fe2000001ff00 */
[----:B------:R-:W-:Y:S01]  /*3470*/  UIADD3 UR26, UR19, UR27, URZ ;  /* 0x0000001b131a7290 */ /* 0x000fe2000fffe03f */
[----:B------:R-:W-:Y:S01]  /*3480*/  SEL R206, R206, 0xffffffe0, !P1 ;  /* 0xffffffe0cece7807 */ /* 0x000fe20004800000 */
[----:B------:R-:W-:Y:S01]  /*3490*/  UIADD3 UR24, UR19, UR35, URZ ;  /* 0x0000002313187290 */ /* 0x000fe2000fffe03f */
[----:B------:R-:W1:Y:S01]  /*34a0*/  LDSM.16.M88.4 R124, [R213] ;  /* 0x00000000d57c783b */ /* 0x000e620000000200 */
[----:B------:R-:W-:Y:S01]  /*34b0*/  SEL R205, R205, 0xffffffc0, !P2 ;  /* 0xffffffc0cdcd7807 */ /* 0x000fe20005000000 */
[----:B------:R-:W-:Y:S01]  /*34c0*/  UIADD3 UR30, UR19, UR31, URZ ;  /* 0x0000001f131e7290 */ /* 0x000fe2000fffe03f */
[----:B------:R-:W-:Y:S01]  /*34d0*/  IMAD.IADD R204, R209, 0x1, R206 ;  /* 0x00000001d1cc7824 */ /* 0x000fe200078e02ce */
[----:B------:R-:W3:Y:S01]  /*34e0*/  LDSM.16.M88.4 R128, [R213+0x800] ;  /* 0x00080000d580783b */ /* 0x000ee20000000200 */
[----:B------:R-:W-:Y:S01]  /*34f0*/  UIADD3 UR25, UR19, UR26, URZ ;  /* 0x0000001a13197290 */ /* 0x000fe2000fffe03f */
[----:B------:R-:W-:Y:S01]  /*3500*/  CS2R R24, SRZ ;  /* 0x0000000000187805 */ /* 0x000fe2000001ff00 */
[----:B------:R-:W-:Y:S01]  /*3510*/  UIADD3 UR23, UR19, UR24, URZ ;  /* 0x0000001813177290 */ /* 0x000fe2000fffe03f */
[----:B------:R-:W4:Y:S01]  /*3520*/  LDSM.16.M88.4 R132, [R212] ;  /* 0x00000000d484783b */ /* 0x000f220000000200 */
[----:B------:R-:W-:-:S02]  /*3530*/  CS2R R22, SRZ ;  /* 0x0000000000167805 */ /* 0x000fc4000001ff00 */
[----:B------:R-:W-:Y:S02]  /*3540*/  CS2R R20, SRZ ;  /* 0x0000000000147805 */ /* 0x000fe4000001ff00 */
[----:B------:R-:W-:Y:S01]  /*3550*/  LEA R208, R208, UR4, 0x1 ;  /* 0x00000004d0d07c11 */ /* 0x000fe2000f8e08ff */
[----:B------:R-:W1:Y:S01]  /*3560*/  LDSM.16.M88.4 R136, [R212+0x800] ;  /* 0x00080000d488783b */ /* 0x000e620000000200 */
[----:B------:R-:W-:Y:S01]  /*3570*/  LEA R207, R207, UR4, 0x1 ;  /* 0x00000004cfcf7c11 */ /* 0x000fe2000f8e08ff */
[----:B------:R-:W-:Y:S02]  /*3580*/  UIMAD UR41, UR41, 0x38, URZ ;  /* 0x00000038292978a4 */ /* 0x000fe4000f8e023f */
[----:B------:R-:W1:Y:S01]  /*3590*/  LDSM.16.M88.4 R156, [R213+0x2000] ;  /* 0x00200000d59c783b */ /* 0x000e620000000200 */
[----:B------:R-:W-:Y:S02]  /*35a0*/  UIADD3 UR40, UR19, UR30, URZ ;  /* 0x0000001e13287290 */ /* 0x000fe4000fffe03f */
[----:B------:R-:W-:Y:S01]  /*35b0*/  UIADD3 UR39, UR19, UR25, URZ ;  /* 0x0000001913277290 */ /* 0x000fe2000fffe03f */
[----:B------:R-:W1:Y:S01]  /*35c0*/  LDSM.16.M88.4 R160, [R213+0x2800] ;  /* 0x00280000d5a0783b */ /* 0x000e620000000200 */
[----:B------:R-:W-:Y:S01]  /*35d0*/  UIADD3 UR38, UR19, UR23, URZ ;  /* 0x0000001713267290 */ /* 0x000fe2000fffe03f */
[----:B------:R-:W-:-:S02]  /*35e0*/  ULDC UR7, c[0x0][0x39c] ;  /* 0x0000e70000077ab9 */ /* 0x000fc40000000800 */
        /* <DEDUP_REMOVED lines=10> */
[----:B--2---:R-:W-:-:S02]  /*3690*/  IMAD.IADD R3, R205, 0x1, R204 ;  /* 0x00000001cd037824 */ /* 0x004fc400078e02cc */
[----:B---34-:R-:W-:-:S07]  /*36a0*/  IMAD.IADD R2, R209, 0x1, R205 ;  /* 0x00000001d1027824 */ /* 0x018fce00078e02cd */
.L_x_1094:
[----:B------:R-:W0:Y:S01]  /*36b0*/  LDGDEPBAR ;  /* 0x00000000000079af */ /* 0x000e220000000000 */
[----:B------:R-:W-:Y:S01]  /*36c0*/  IADD3 R186, P0, R238, UR18, RZ ;  /* 0x00000012eeba7c10 */ /* 0x000fe2000ff1e0ff */
[----:B------:R-:W-:Y:S01]  /*36d0*/  USHF.L.U32 UR12, UR5, 0x6, URZ ;  /* 0x00000006050c7899 */ /* 0x000fe2000800063f */
[----:B------:R-:W-:Y:S01]  /*36e0*/  LEA R183, R215, UR4, 0x1 ;  /* 0x00000004d7b77c11 */ /* 0x000fe2000f8e08ff */
[----:B------:R-:W-:Y:S01]  /*36f0*/  UMOV UR11, UR61 ;  /* 0x0000003d000b7c82 */ /* 0x000fe20008000000 */
[----:B------:R-:W-:Y:S01]  /*3700*/  IADD3.X R187, R237, UR17, RZ, P0, !PT ;  /* 0x00000011edbb7c10 */ /* 0x000fe200087fe4ff */
[----:B------:R-:W-:Y:S01]  /*3710*/  UISETP.GE.AND UP0, UPT, UR12, UR46, UPT ;  /* 0x0000002e0c00728c */ /* 0x000fe2000bf06270 */
[C---:B------:R-:W-:Y:S02]  /*3720*/  IADD3 R182, R208.reuse, R206, RZ ;  /* 0x000000ced0b67210 */ /* 0x040fe40007ffe0ff */
[-C--:B------:R-:W-:Y:S02]  /*3730*/  IADD3 R181, R208, R205.reuse, RZ ;  /* 0x000000cdd0b57210 */ /* 0x080fe40007ffe0ff */
[----:B------:R-:W-:Y:S02]  /*3740*/  IADD3 R180, R182, R205, RZ ;  /* 0x000000cdb6b47210 */ /* 0x000fe40007ffe0ff */
[----:B------:R-:W-:Y:S01]  /*3750*/  PLOP3.LUT P0, PT, PT, PT, UP0, 0x80, 0x0 ;  /* 0x000000000000781c */ /* 0x000fe20003f0f008 */
[----:B------:R-:W-:Y:S04]  /*3760*/  DEPBAR.LE SB0, 0x0 ;  /* 0x000080000000791a */ /* 0x000fe80000000000 */
[----:B------:R-:W-:Y:S06]  /*3770*/  BAR.SYNC.DEFER_BLOCKING 0x0 ;  /* 0x0000000000007b1d */ /* 0x000fec0000010000 */
[----:B------:R-:W-:Y:S05]  /*3780*/  LDSM.16.M88.4 R52, [R208] ;  /* 0x00000000d034783b */ /* 0x000fea0000000200 */
[----:B------:R-:W2:Y:S05]  /*3790*/  LDSM.16.M88.4 R56, [R183+0xc000] ;  /* 0x00c00000b738783b */ /* 0x000eaa0000000200 */
[----:B-----5:R-:W5:Y:S05]  /*37a0*/  LDG.E R185, desc[UR8][R186.64] ;  /* 0x00000008bab97981 */ /* 0x020f6a000c1e1900 */
[----:B------:R3:W5:Y:S05]  /*37b0*/  LDG.E R184, desc[UR8][R186.64+0x20] ;  /* 0x00002008bab87981 */ /* 0x00076a000c1e1900 */
[----:B------:R-:W4:Y:S05]  /*37c0*/  LDSM.16.M88.4 R60, [R183+0xc800] ;  /* 0x00c80000b73c783b */ /* 0x000f2a0000000200 */
[----:B------:R-:W-:Y:S05]  /*37d0*/  LDSM.16.M88.4 R64, [R182] ;  /* 0x00000000b640783b */ /* 0x000fea0000000200 */
[----:B------:R-:W1:Y:S05]  /*37e0*/  LDSM.16.M88.4 R100, [R213+-0x4000] ;  /* 0xffc00000d564783b */ /* 0x000e6a0000000200 */
[----:B------:R-:W3:Y:S05]  /*37f0*/  LDSM.16.M88.4 R104, [R213+-0x3800] ;  /* 0xffc80000d568783b */ /* 0x000eea0000000200 */
[----:B------:R-:W-:Y:S05]  /*3800*/  LDSM.16.M88.4 R108, [R181] ;  /* 0x00000000b56c783b */ /* 0x000fea0000000200 */
[----:B------:R-:W3:Y:S01]  /*3810*/  LDSM.16.M88.4 R112, [R212+-0x4000] ;  /* 0xffc00000d470783b */ /* 0x000ee20000000200 */
[C---:B--2---:R-:W-:Y:S06]  /*3820*/  HMMA.16816.F32.BF16 R4, R52.reuse, R56, RZ ;  /* 0x000000383404723c */ /* 0x044fec00000418ff */
[C---:B------:R-:W-:Y:S01]  /*3830*/  HMMA.16816.F32.BF16 R8, R52.reuse, R58, RZ ;  /* 0x0000003a3408723c */ /* 0x040fe200000418ff */
[----:B------:R-:W-:Y:S05]  /*3840*/  LDSM.16.M88.4 R56, [R180] ;  /* 0x00000000b438783b */ /* 0x000fea0000000200 */
[C---:B----4-:R-:W-:Y:S06]  /*3850*/  HMMA.16816.F32.BF16 R12, R52.reuse, R60, RZ ;  /* 0x0000003c340c723c */ /* 0x050fec00000418ff */
[----:B------:R-:W-:Y:S01]  /*3860*/  HMMA.16816.F32.BF16 R16, R52, R62, RZ ;  /* 0x0000003e3410723c */ /* 0x000fe200000418ff */
[----:B------:R-:W2:Y:S05]  /*3870*/  LDSM.16.M88.4 R52, [R212+-0x3800] ;  /* 0xffc80000d434783b */ /* 0x000eaa0000000200 */
[C---:B-1----:R-:W-:Y:S01]  /*3880*/  HMMA.16816.F32.BF16 R4, R64.reuse, R100, R4 ;  /* 0x000000644004723c */ /* 0x042fe20000041804 */
[----:B------:R-:W1:Y:S05]  /*3890*/  LDSM.16.M88.4 R60, [R211] ;  /* 0x00000000d33c783b */ /* 0x000e6a0000000200 */
[C---:B------:R-:W-:Y:S01]  /*38a0*/  HMMA.16816.F32.BF16 R8, R64.reuse, R102, R8 ;  /* 0x000000664008723c */ /* 0x040fe20000041808 */
[----:B------:R-:W-:Y:S05]  /*38b0*/  LDSM.16.M88.4 R100, [R208+0x2000] ;  /* 0x00200000d064783b */ /* 0x000fea0000000200 */
[C---:B---3--:R-:W-:Y:S06]  /*38c0*/  HMMA.16816.F32.BF16 R12, R64.reuse, R104, R12 ;  /* 0x00000068400c723c */ /* 0x048fec000004180c */
[----:B------:R-:W-:Y:S01]  /*38d0*/  HMMA.16816.F32.BF16 R16, R64, R106, R16 ;  /* 0x0000006a4010723c */ /* 0x000fe20000041810 */
[----:B------:R-:W3:Y:S05]  /*38e0*/  LDSM.16.M88.4 R64, [R211+0x800] ;  /* 0x00080000d340783b */ /* 0x000eea0000000200 */
[C---:B------:R-:W-:Y:S01]  /*38f0*/  HMMA.16816.F32.BF16 R4, R108.reuse, R112, R4 ;  /* 0x000000706c04723c */ /* 0x040fe20000041804 */
[----:B------:R-:W4:Y:S05]  /*3900*/  LDSM.16.M88.4 R104, [R183+0xe000] ;  /* 0x00e00000b768783b */ /* 0x000f2a0000000200 */
[C---:B------:R-:W-:Y:S01]  /*3910*/  HMMA.16816.F32.BF16 R8, R108.reuse, R114, R8 ;  /* 0x000000726c08723c */ /* 0x040fe20000041808 */
[----:B------:R-:W-:Y:S05]  /*3920*/  LDSM.16.M88.4 R112, [R213+-0x2000] ;  /* 0xffe00000d570783b */ /* 0x000fea0000000200 */
[C---:B--2---:R-:W-:Y:S06]  /*3930*/  HMMA.16816.F32.BF16 R12, R108.reuse, R52, R12 ;  /* 0x000000346c0c723c */ /* 0x044fec000004180c */
[----:B------:R-:W-:Y:S01]  /*3940*/  HMMA.16816.F32.BF16 R16, R108, R54, R16 ;  /* 0x000000366c10723c */ /* 0x000fe20000041810 */
[----:B------:R-:W2:Y:S05]  /*3950*/  LDSM.16.M88.4 R52, [R183+0xe800] ;  /* 0x00e80000b734783b */ /* 0x000eaa0000000200 */
[C---:B-1----:R-:W-:Y:S01]  /*3960*/  HMMA.16816.F32.BF16 R4, R56.reuse, R60, R4 ;  /* 0x0000003c3804723c */ /* 0x042fe20000041804 */
[----:B------:R-:W1:Y:S05]  /*3970*/  LDSM.16.M88.4 R108, [R182+0x2000] ;  /* 0x00200000b66c783b */ /* 0x000e6a0000000200 */
[C---:B------:R-:W-:Y:S01]  /*3980*/  HMMA.16816.F32.BF16 R8, R56.reuse, R62, R8 ;  /* 0x0000003e3808723c */ /* 0x040fe20000041808 */
[----:B------:R-:W-:Y:S05]  /*3990*/  LDSM.16.M88.4 R60, [R181+0x2000] ;  /* 0x00200000b53c783b */ /* 0x000fea0000000200 */
[C---:B---3--:R-:W-:Y:S06]  /*39a0*/  HMMA.16816.F32.BF16 R12, R56.reuse, R64, R12 ;  /* 0x00000040380c723c */ /* 0x048fec000004180c */
[----:B------:R-:W-:Y:S01]  /*39b0*/  HMMA.16816.F32.BF16 R16, R56, R66, R16 ;  /* 0x000000423810723c */ /* 0x000fe20000041810 */
[----:B------:R-:W3:Y:S05]  /*39c0*/  LDSM.16.M88.4 R56, [R213+-0x1800] ;  /* 0xffe80000d538783b */ /* 0x000eea0000000200 */
[C---:B----4-:R-:W-:Y:S01]  /*39d0*/  HMMA.16816.F32.BF16 R4, R100.reuse, R104, R4 ;  /* 0x000000686404723c */ /* 0x050fe20000041804 */
[----:B------:R-:W4:Y:S05]  /*39e0*/  LDSM.16.M88.4 R64, [R212+-0x2000] ;  /* 0xffe00000d440783b */ /* 0x000f2a0000000200 */
[C---:B------:R-:W-:Y:S01]  /*39f0*/  HMMA.16816.F32.BF16 R8, R100.reuse, R106, R8 ;  /* 0x0000006a6408723c */ /* 0x040fe20000041808 */
[----:B------:R-:W-:Y:S05]  /*3a00*/  LDSM.16.M88.4 R104, [R211+0x2000] ;  /* 0x00200000d368783b */ /* 0x000fea0000000200 */
[C---:B--2---:R-:W-:Y:S06]  /*3a10*/  HMMA.16816.F32.BF16 R12, R100.reuse, R52, R12 ;  /* 0x00000034640c723c */ /* 0x044fec000004180c */
[----:B------:R-:W-:Y:S01]  /*3a20*/  HMMA.16816.F32.BF16 R16, R100, R54, R16 ;  /* 0x000000366410723c */ /* 0x000fe20000041810 */
[----:B------:R-:W2:Y:S05]  /*3a30*/  LDSM.16.M88.4 R52, [R212+-0x1800] ;  /* 0xffe80000d434783b */ /* 0x000eaa0000000200 */
[C---:B-1----:R-:W-:Y:S01]  /*3a40*/  HMMA.16816.F32.BF16 R4, R108.reuse, R112, R4 ;  /* 0x000000706c04723c */ /* 0x042fe20000041804 */
[----:B------:R-:W1:Y:S05]  /*3a50*/  LDSM.16.M88.4 R100, [R180+0x2000] ;  /* 0x00200000b464783b */ /* 0x000e6a0000000200 */
[C---:B------:R-:W-:Y:S06]  /*3a60*/  HMMA.16816.F32.BF16 R8, R108.reuse, R114, R8 ;  /* 0x000000726c08723c */ /* 0x040fec0000041808 */
[C---:B---3--:R-:W-:Y:S06]  /*3a70*/  HMMA.16816.F32.BF16 R12, R108.reuse, R56, R12 ;  /* 0x000000386c0c723c */ /* 0x048fec000004180c */
[----:B------:R-:W-:Y:S06]  /*3a80*/  HMMA.16816.F32.BF16 R16, R108, R58, R16 ;  /* 0x0000003a6c10723c */ /* 0x000fec0000041810 */
[C---:B----4-:R-:W-:Y:S06]  /*3a90*/  HMMA.16816.F32.BF16 R4, R60.reuse, R64, R4 ;  /* 0x000000403c04723c */ /* 0x050fec0000041804 */
[C---:B------:R-:W-:Y:S06]  /*3aa0*/  HMMA.16816.F32.BF16 R8, R60.reuse, R66, R8 ;  /* 0x000000423c08723c */ /* 0x040fec0000041808 */
[C---:B--2---:R-:W-:Y:S06]  /*3ab0*/  HMMA.16816.F32.BF16 R12, R60.reuse, R52, R12 ;  /* 0x000000343c0c723c */ /* 0x044fec000004180c */
[----:B------:R-:W-:Y:S01]  /*3ac0*/  HMMA.16816.F32.BF16 R16, R60, R54, R16 ;  /* 0x000000363c10723c */ /* 0x000fe20000041810 */
[----:B------:R-:W2:Y:S05]  /*3ad0*/  LDSM.16.M88.4 R52, [R211+0x2800] ;  /* 0x00280000d334783b */ /* 0x000eaa0000000200 */
[C---:B-1----:R-:W-:Y:S06]  /*3ae0*/  HMMA.16816.F32.BF16 R4, R100.reuse, R104, R4 ;  /* 0x000000686404723c */ /* 0x042fec0000041804 */
[C---:B------:R-:W-:Y:S11]  /*3af0*/  HMMA.16816.F32.BF16 R8, R100.reuse, R106, R8 ;  /* 0x0000006a6408723c */ /* 0x040ff60000041808 */
[----:B------:R-:W-:Y:S07]  /*3b00*/  @!UPT UIADD3 URZ, URZ, URZ, URZ ;  /* 0x0000003f3f3ff290 */ /* 0x000fee000fffe03f */
[----:B------:R-:W-:Y:S01]  /*3b10*/  FMUL.FTZ R186, R4, UR7 ;  /* 0x0000000704ba7c20 */ /* 0x000fe20008410000 */
[----:B------:R-:W-:Y:S01]  /*3b20*/  FMUL.FTZ R187, R5, UR7 ;  /* 0x0000000705bb7c20 */ /* 0x000fe20008410000 */
[----:B------:R-:W-:Y:S01]  /*3b30*/  FMUL.FTZ R188, R6, UR7 ;  /* 0x0000000706bc7c20 */ /* 0x000fe20008410000 */
[----:B------:R-:W-:Y:S03]  /*3b40*/  FMUL.FTZ R189, R7, UR7 ;  /* 0x0000000707bd7c20 */ /* 0x000fe60008410000 */
[----:B------:R-:W1:Y:S01]  /*3b50*/  MUFU.TANH R186, R186 ;  /* 0x000000ba00ba7308 */ /* 0x000e620000002400 */
[----:B------:R-:W-:Y:S01]  /*3b60*/  FMUL.FTZ R190, R8, UR7 ;  /* 0x0000000708be7c20 */ /* 0x000fe20008410000 */
[----:B------:R-:W-:Y:S01]  /*3b70*/  FMUL.FTZ R191, R9, UR7 ;  /* 0x0000000709bf7c20 */ /* 0x000fe20008410000 */
[----:B------:R-:W-:Y:S01]  /*3b80*/  FMUL.FTZ R192, R10, UR7 ;  /* 0x000000070ac07c20 */ /* 0x000fe20008410000 */
[----:B------:R-:W-:Y:S01]  /*3b90*/  FMUL.FTZ R193, R11, UR7 ;  /* 0x000000070bc17c20 */ /* 0x000fe20008410000 */
[C---:B--2---:R-:W-:Y:S05]  /*3ba0*/  HMMA.16816.F32.BF16 R12, R100.reuse, R52, R12 ;  /* 0x00000034640c723c */ /* 0x044fea000004180c */
[----:B------:R-:W2:Y:S01]  /*3bb0*/  MUFU.TANH R187, R187 ;  /* 0x000000bb00bb7308 */ /* 0x000ea20000002400 */
[----:B------:R-:W-:Y:S09]  /*3bc0*/  HMMA.16816.F32.BF16 R16, R100, R54, R16 ;  /* 0x000000366410723c */ /* 0x000ff20000041810 */
[----:B------:R-:W3:Y:S10]  /*3bd0*/  MUFU.TANH R188, R188 ;  /* 0x000000bc00bc7308 */ /* 0x000ef40000002400 */
[----:B------:R-:W4:Y:S01]  /*3be0*/  MUFU.TANH R189, R189 ;  /* 0x000000bd00bd7308 */ /* 0x000f220000002400 */
[----:B------:R-:W-:Y:S01]  /*3bf0*/  FMUL.FTZ R194, R12, UR7 ;  /* 0x000000070cc27c20 */ /* 0x000fe20008410000 */
[----:B------:R-:W-:Y:S01]  /*3c00*/  FMUL.FTZ R195, R13, UR7 ;  /* 0x000000070dc37c20 */ /* 0x000fe20008410000 */
[----:B------:R-:W-:Y:S07]  /*3c10*/  FMUL.FTZ R196, R14, UR7 ;  /* 0x000000070ec47c20 */ /* 0x000fee0008410000 */
[----:B------:R-:W1:Y:S01]  /*3c20*/  MUFU.TANH R190, R190 ;  /* 0x000000be00be7308 */ /* 0x000e620000002400 */
[----:B------:R-:W-:Y:S01]  /*3c30*/  FMUL.FTZ R197, R15, UR7 ;  /* 0x000000070fc57c20 */ /* 0x000fe20008410000 */
[----:B------:R-:W-:Y:S01]  /*3c40*/  FMUL.FTZ R198, R16, UR7 ;  /* 0x0000000710c67c20 */ /* 0x000fe20008410000 */
[----:B------:R-:W-:Y:S01]  /*3c50*/  FMUL.FTZ R199, R17, UR7 ;  /* 0x0000000711c77c20 */ /* 0x000fe20008410000 */
[----:B------:R-:W-:Y:S01]  /*3c60*/  FMUL.FTZ R200, R18, UR7 ;  /* 0x0000000712c87c20 */ /* 0x000fe20008410000 */
[----:B------:R-:W-:Y:S05]  /*3c70*/  FMUL.FTZ R201, R19, UR7 ;  /* 0x0000000713c97c20 */ /* 0x000fea0008410000 */
[----:B------:R-:W1:Y:S10]  /*3c80*/  MUFU.TANH R191, R191 ;  /* 0x000000bf00bf7308 */ /* 0x000e740000002400 */
        /* <DEDUP_REMOVED lines=9> */
[----:B------:R-:W1:Y:S01]  /*3d20*/  MUFU.TANH R201, R201 ;  /* 0x000000c900c97308 */ /* 0x000e620000002400 */
[----:B--234-:R-:W-:Y:S05]  /*3d30*/  @!P0 BRA `(.L_x_1090) ;  /* 0x0000000000688947 */ /* 0x01cfea0003800000 */
[----:B-1----:R-:W-:Y:S01]  /*3d40*/  MOV R181, R201 ;  /* 0x000000c900b57202 */ /* 0x002fe20000000f00 */
[----:B------:R-:W-:Y:S01]  /*3d50*/  UIADD3 UR11, UR48, UR10, URZ ;  /* 0x0000000a300b7290 */ /* 0x000fe2000fffe03f */
[----:B------:R-:W-:Y:S01]  /*3d60*/  MOV R183, R199 ;  /* 0x000000c700b77202 */ /* 0x000fe20000000f00 */
[----:B------:R-:W-:Y:S01]  /*3d70*/  IMAD.U32 R4, RZ, RZ, UR47 ;  /* 0x0000002fff047e24 */ /* 0x000fe2000f8e00ff */
[----:B------:R-:W-:Y:S01]  /*3d80*/  MOV R203, R197 ;  /* 0x000000c500cb7202 */ /* 0x000fe20000000f00 */
[----:B------:R-:W-:Y:S01]  /*3d90*/  IMAD.MOV.U32 R101, RZ, RZ, R200 ;  /* 0x000000ffff657224 */ /* 0x000fe200078e00c8 */
[----:B------:R-:W-:Y:S01]  /*3da0*/  MOV R217, R195 ;  /* 0x000000c300d97202 */ /* 0x000fe20000000f00 */
[----:B------:R-:W-:Y:S01]  /*3db0*/  IMAD.MOV.U32 R107, RZ, RZ, R198 ;  /* 0x000000ffff6b7224 */ /* 0x000fe200078e00c6 */
[----:B------:R-:W-:Y:S01]  /*3dc0*/  ISETP.LT.AND P0, PT, R4, UR6, PT ;  /* 0x0000000604007c0c */ /* 0x000fe2000bf01270 */
[----:B------:R-:W-:Y:S01]  /*3dd0*/  IMAD.MOV.U32 R103, RZ, RZ, R196 ;  /* 0x000000ffff677224 */ /* 0x000fe200078e00c4 */
[----:B------:R-:W-:Y:S01]  /*3de0*/  MOV R249, R193 ;  /* 0x000000c100f97202 */ /* 0x000fe20000000f00 */
[----:B------:R-:W-:Y:S01]  /*3df0*/  IMAD.MOV.U32 R109, RZ, RZ, R194 ;  /* 0x000000ffff6d7224 */ /* 0x000fe200078e00c2 */
[----:B------:R-:W-:Y:S01]  /*3e00*/  MOV R251, R191 ;  /* 0x000000bf00fb7202 */ /* 0x000fe20000000f00 */
[----:B------:R-:W-:Y:S01]  /*3e10*/  IMAD.MOV.U32 R105, RZ, RZ, R192 ;  /* 0x000000ffff697224 */ /* 0x000fe200078e00c0 */
[----:B------:R-:W-:Y:S01]  /*3e20*/  UIADD3 UR13, UR14, UR11, -UR6 ;  /* 0x0000000b0e0d7290 */ /* 0x000fe2000fffe806 */
[----:B------:R-:W-:Y:S01]  /*3e30*/  MOV R102, R189 ;  /* 0x000000bd00667202 */ /* 0x000fe20000000f00 */
[----:B------:R-:W-:Y:S01]  /*3e40*/  IMAD.MOV.U32 R111, RZ, RZ, R190 ;  /* 0x000000ffff6f7224 */ /* 0x000fe200078e00be */
[----:B------:R-:W-:Y:S01]  /*3e50*/  UIADD3 UR11, UR12, 0x40, URZ ;  /* 0x000000400c0b7890 */ /* 0x000fe2000fffe03f */
[----:B------:R-:W-:Y:S01]  /*3e60*/  MOV R104, R187 ;  /* 0x000000bb00687202 */ /* 0x000fe20000000f00 */
[----:B------:R-:W-:Y:S02]  /*3e70*/  IMAD.MOV.U32 R113, RZ, RZ, R188 ;  /* 0x000000ffff717224 */ /* 0x000fe400078e00bc */
[----:B------:R-:W-:Y:S01]  /*3e80*/  UISETP.GE.AND UP0, UPT, UR11, UR13, UPT ;  /* 0x0000000d0b00728c */ /* 0x000fe2000bf06270 */
[----:B------:R-:W-:Y:S02]  /*3e90*/  IMAD.MOV.U32 R115, RZ, RZ, R186 ;  /* 0x000000ffff737224 */ /* 0x000fe400078e00ba */
[----:B------:R-:W-:Y:S03]  /*3ea0*/  UMOV UR11, UR14 ;  /* 0x0000000e000b7c82 */ /* 0x000fe60008000000 */
[----:B------:R-:W-:Y:S11]  /*3eb0*/  PLOP3.LUT P1, PT, PT, PT, UP0, 0x80, 0x0 ;  /* 0x000000000000781c */ /* 0x000ff60003f2f008 */
[----:B------:R-:W-:Y:S02]  /*3ec0*/  @!UPT UIADD3 URZ, URZ, URZ, URZ ;  /* 0x0000003f3f3ff290 */ /* 0x000fe4000fffe03f */
[----:B------:R-:W-:Y:S05]  /*3ed0*/  @!P1 BRA P0, `(.L_x_1091) ;  /* 0x0000000400189947 */ /* 0x000fea0000000000 */
.L_x_1090:
[----:B------:R-:W-:Y:S01]  /*3ee0*/  VIADD R7, R223, UR12 ;  /* 0x0000000cdf077c36 */ /* 0x000fe20008000000 */
[----:B------:R-:W-:Y:S01]  /*3ef0*/  UIADD3 UR12, UR6, 0x1, -UR10 ;  /* 0x00000001060c7890 */ /* 0x000fe2000fffe80a */
[----:B------:R-:W-:Y:S01]  /*3f00*/  IMAD.U32 R4, RZ, RZ, UR49 ;  /* 0x00000031ff047e24 */ /* 0x000fe2000f8e00ff */
[----:B------:R-:W-:Y:S01]  /*3f10*/  UMOV UR14, UR11 ;  /* 0x0000000b000e7c82 */ /* 0x000fe20008000000 */
[----:B------:R-:W-:Y:S02]  /*3f20*/  VIADD R5, R7, 0x8 ;  /* 0x0000000807057836 */ /* 0x000fe40000000000 */
[----:B------:R-:W-:Y:S03]  /*3f30*/  IMAD.U32 R13, RZ, RZ, UR51 ;  /* 0x00000033ff0d7e24 */ /* 0x000fe6000f8e00ff */
[----:B------:R-:W-:Y:S01]  /*3f40*/  IADD3 R4, R5, UR12, R4 ;  /* 0x0000000c05047c10 */ /* 0x000fe2000fffe004 */
[----:B------:R-:W-:Y:S01]  /*3f50*/  UIADD3 UR12, UR12, UR49, URZ ;  /* 0x000000310c0c7290 */ /* 0x000fe2000fffe03f */
[----:B------:R-:W-:Y:S02]  /*3f60*/  IMAD R13, R13, 0x40, R222 ;  /* 0x000000400d0d7824 */ /* 0x000fe400078e02de */
[----:B------:R-:W-:Y:S02]  /*3f70*/  VIMNMX R4, R4, UR6, PT ;  /* 0x0000000604047c48 */ /* 0x000fe4000bfe0100 */
[C---:B------:R-:W-:Y:S02]  /*3f80*/  VIADD R12, R13.reuse, 0x1 ;  /* 0x000000010d0c7836 */ /* 0x040fe40000000000 */
[----:B------:R-:W-:Y:S01]  /*3f90*/  IMAD.U32 R14, RZ, RZ, UR12 ;  /* 0x0000000cff0e7e24 */ /* 0x000fe2000f8e00ff */
[----:B------:R-:W-:Y:S01]  /*3fa0*/  UIADD3 UR12, -UR11, UR6, -UR10 ;  /* 0x000000060b0c7290 */ /* 0x000fe2000fffe90a */
[C---:B------:R-:W-:Y:S02]  /*3fb0*/  VIADD R11, R13.reuse, 0x8 ;  /* 0x000000080d0b7836 */ /* 0x040fe40000000000 */
[----:B------:R-:W-:Y:S01]  /*3fc0*/  VIADD R10, R13, 0x9 ;  /* 0x000000090d0a7836 */ /* 0x000fe20000000000 */
[----:B------:R-:W-:Y:S01]  /*3fd0*/  VIADDMNMX R14, R7, R14, UR6, PT ;  /* 0x00000006070e7e46 */ /* 0x000fe2000b80010e */
[----:B------:R-:W-:Y:S01]  /*3fe0*/  VIADD R9, R13, 0x10 ;  /* 0x000000100d097836 */ /* 0x000fe20000000000 */
[----:B------:R-:W-:Y:S01]  /*3ff0*/  VIADDMNMX R15, R7, UR12, RZ, !PT ;  /* 0x0000000c070f7c46 */ /* 0x000fe2000f8001ff */
[----:B------:R-:W-:Y:S01]  /*4000*/  VIADD R8, R13, 0x11 ;  /* 0x000000110d087836 */ /* 0x000fe20000000000 */
[----:B------:R-:W-:Y:S01]  /*4010*/  VIADDMNMX R5, R5, UR12, RZ, !PT ;  /* 0x0000000c05057c46 */ /* 0x000fe2000f8001ff */
[C---:B------:R-:W-:Y:S01]  /*4020*/  VIADD R7, R13.reuse, 0x18 ;  /* 0x000000180d077836 */ /* 0x040fe20000000000 */
[CC--:B------:R-:W-:Y:S01]  /*4030*/  ISETP.GE.AND P1, PT, R13.reuse, R15.reuse, PT ;  /* 0x0000000f0d00720c */ /* 0x0c0fe20003f26270 */
[C---:B------:R-:W-:Y:S01]  /*4040*/  VIADD R6, R13.reuse, 0x19 ;  /* 0x000000190d067836 */ /* 0x040fe20000000000 */
[CC--:B------:R-:W-:Y:S02]  /*4050*/  ISETP.GE.AND P0, PT, R12.reuse, R15.reuse, PT ;  /* 0x0000000f0c00720c */ /* 0x0c0fe40003f06270 */
[-C--:B------:R-:W-:Y:S02]  /*4060*/  ISETP.GE.OR P1, PT, R13, R14.reuse, !P1 ;  /* 0x0000000e0d00720c */ /* 0x080fe40004f26670 */
[-C--:B------:R-:W-:Y:S02]  /*4070*/  ISETP.GE.OR P0, PT, R12, R14.reuse, !P0 ;  /* 0x0000000e0c00720c */ /* 0x080fe40004706670 */
[----:B-1----:R-:W-:Y:S02]  /*4080*/  FSEL R115, R186, -INF , !P1 ;  /* 0xff800000ba737808 */ /* 0x002fe40004800000 */
[----:B------:R-:W-:Y:S02]  /*4090*/  FSEL R104, R187, -INF , !P0 ;  /* 0xff800000bb687808 */ /* 0x000fe40004000000 */
[-C--:B------:R-:W-:Y:S02]  /*40a0*/  ISETP.GE.AND P6, PT, R11, R15.reuse, PT ;  /* 0x0000000f0b00720c */ /* 0x080fe40003fc6270 */
[-C--:B------:R-:W-:Y:S02]  /*40b0*/  ISETP.GE.AND P5, PT, R10, R15.reuse, PT ;  /* 0x0000000f0a00720c */ /* 0x080fe40003fa6270 */
[-C--:B------:R-:W-:Y:S02]  /*40c0*/  ISETP.GE.AND P4, PT, R9, R15.reuse, PT ;  /* 0x0000000f0900720c */ /* 0x080fe40003f86270 */
[-C--:B------:R-:W-:Y:S02]  /*40d0*/  ISETP.GE.AND P3, PT, R8, R15.reuse, PT ;  /* 0x0000000f0800720c */ /* 0x080fe40003f66270 */
[-C--:B------:R-:W-:Y:S02]  /*40e0*/  ISETP.GE.AND P2, PT, R7, R15.reuse, PT ;  /* 0x0000000f0700720c */ /* 0x080fe40003f46270 */
[----:B------:R-:W-:Y:S02]  /*40f0*/  ISETP.GE.AND P1, PT, R6, R15, PT ;  /* 0x0000000f0600720c */ /* 0x000fe40003f26270 */
        /* <DEDUP_REMOVED lines=36> */
.L_x_1091:
[C---:B------:R-:W-:Y:S01]  /*4340*/  FMUL.FTZ R106, R239.reuse, 1.4426950216293334961 ;  /* 0x3fb8aa3bef6a7820 */ /* 0x040fe20000410000 */
[----:B------:R-:W-:Y:S01]  /*4350*/  FSETP.NEU.FTZ.AND P0, PT, R239, -INF , PT ;  /* 0xff800000ef00780b */ /* 0x000fe20003f1d000 */
[----:B------:R-:W-:Y:S01]  /*4360*/  FMUL.FTZ R100, R240, 1.4426950216293334961 ;  /* 0x3fb8aa3bf0647820 */ /* 0x000fe20000410000 */
[----:B------:R-:W-:Y:S01]  /*4370*/  LEA R67, R216, UR4, 0x1 ;  /* 0x00000004d8437c11 */ /* 0x000fe2000f8e08ff */
[----:B------:R-:W-:Y:S01]  /*4380*/  FFMA.FTZ R188, -R188, R188, 1 ;  /* 0x3f800000bcbc7423 */ /* 0x000fe200000101bc */
[----:B------:R-:W-:Y:S01]  /*4390*/  FSEL R106, R106, RZ, P0 ;  /* 0x000000ff6a6a7208 */ /* 0x000fe20000000000 */
[----:B------:R-:W-:Y:S01]  /*43a0*/  FFMA.FTZ R189, -R189, R189, 1 ;  /* 0x3f800000bdbd7423 */ /* 0x000fe200000101bd */
[----:B------:R-:W-:Y:S01]  /*43b0*/  FSETP.NEU.FTZ.AND P0, PT, R240, -INF , PT ;  /* 0xff800000f000780b */ /* 0x000fe20003f1d000 */
[----:B------:R-:W-:Y:S01]  /*43c0*/  FFMA.FTZ R187, -R187, R187, 1 ;  /* 0x3f800000bbbb7423 */ /* 0x000fe200000101bb */
        /* <DEDUP_REMOVED lines=11> */
[----:B------:R-:W-:Y:S01]  /*4480*/  MUFU.EX2 R115, R115 ;  /* 0x0000007300737308 */ /* 0x000fe20000000800 */
[----:B------:R-:W-:Y:S01]  /*4490*/  FFMA.FTZ R102, R203, UR20, -R100 ;  /* 0x00000014cb667c23 */ /* 0x000fe20008010864 */
[----:B------:R-:W-:Y:S01]  /*44a0*/  FFMA.FTZ R109, R109, UR20, -R106 ;  /* 0x000000146d6d7c23 */ /* 0x000fe2000801086a */
[----:B------:R-:W-:Y:S01]  /*44b0*/  FFMA.FTZ R103, R103, UR20, -R100 ;  /* 0x0000001467677c23 */ /* 0x000fe20008010864 */
[----:B------:R-:W-:Y:S01]  /*44c0*/  FFMA.FTZ R107, R107, UR20, -R106 ;  /* 0x000000146b6b7c23 */ /* 0x000fe2000801086a */
[----:B------:R-:W-:Y:S01]  /*44d0*/  FFMA.FTZ R101, R101, UR20, -R100 ;  /* 0x0000001465657c23 */ /* 0x000fe20008010864 */
[----:B------:R-:W-:Y:S01]  /*44e0*/  FFMA.FTZ R106, R183, UR20, -R106 ;  /* 0x00000014b76a7c23 */ /* 0x000fe2000801086a */
[----:B------:R-:W-:Y:S03]  /*44f0*/  FFMA.FTZ R100, R181, UR20, -R100 ;  /* 0x00000014b5647c23 */ /* 0x000fe60008010864 */
[----:B------:R-:W-:Y:S01]  /*4500*/  MUFU.EX2 R114, R114 ;  /* 0x0000007200727308 */ /* 0x000fe20000000800 */
[C---:B------:R-:W-:Y:S01]  /*4510*/  IADD3 R65, R205.reuse, R67, RZ ;  /* 0x00000043cd417210 */ /* 0x040fe20007ffe0ff */
[----:B------:R-:W-:Y:S01]  /*4520*/  FFMA.FTZ R186, -R186, R186, 1 ;  /* 0x3f800000baba7423 */ /* 0x000fe200000101ba */
[----:B------:R-:W-:Y:S01]  /*4530*/  IADD3 R64, R205, R66, RZ ;  /* 0x00000042cd407210 */ /* 0x000fe20007ffe0ff */
[----:B------:R-:W-:Y:S01]  /*4540*/  FFMA.FTZ R190, -R190, R190, 1 ;  /* 0x3f800000bebe7423 */ /* 0x000fe200000101be */
[----:B------:R-:W-:Y:S01]  /*4550*/  FFMA.FTZ R191, -R191, R191, 1 ;  /* 0x3f800000bfbf7423 */ /* 0x000fe200000101bf */
[----:B------:R-:W-:Y:S01]  /*4560*/  UISETP.GT.AND UP3, UPT, UR5, UR22, UPT ;  /* 0x000000160500728c */ /* 0x000fe2000bf64270 */
[----:B------:R-:W-:Y:S03]  /*4570*/  FFMA.FTZ R193, -R193, R193, 1 ;  /* 0x3f800000c1c17423 */ /* 0x000fe600000101c1 */
[----:B------:R-:W-:Y:S01]  /*4580*/  MUFU.EX2 R113, R113 ;  /* 0x0000007100717308 */ /* 0x000fe20000000800 */
[----:B------:R-:W-:Y:S01]  /*4590*/  FFMA.FTZ R192, -R192, R192, 1 ;  /* 0x3f800000c0c07423 */ /* 0x000fe200000101c0 */
[----:B------:R-:W-:Y:S01]  /*45a0*/  FFMA.FTZ R194, -R194, R194, 1 ;  /* 0x3f800000c2c27423 */ /* 0x000fe200000101c2 */
[----:B------:R-:W-:Y:S01]  /*45b0*/  FFMA.FTZ R195, -R195, R195, 1 ;  /* 0x3f800000c3c37423 */ /* 0x000fe200000101c3 */
[----:B------:R-:W-:Y:S01]  /*45c0*/  PLOP3.LUT P1, PT, PT, PT, UP3, 0x80, 0x0 ;  /* 0x000000000000781c */ /* 0x000fe20003f2f038 */
[----:B------:R-:W-:Y:S01]  /*45d0*/  FFMA.FTZ R196, -R196, R196, 1 ;  /* 0x3f800000c4c47423 */ /* 0x000fe200000101c4 */
[----:B------:R-:W-:Y:S01]  /*45e0*/  FFMA.FTZ R197, -R197, R197, 1 ;  /* 0x3f800000c5c57423 */ /* 0x000fe200000101c5 */
[----:B------:R-:W-:Y:S03]  /*45f0*/  FFMA.FTZ R198, -R198, R198, 1 ;  /* 0x3f800000c6c67423 */ /* 0x000fe600000101c6 */
[----:B------:R-:W-:Y:S01]  /*4600*/  MUFU.EX2 R112, R112 ;  /* 0x0000007000707308 */ /* 0x000fe20000000800 */
[----:B------:R-:W-:Y:S01]  /*4610*/  FFMA.FTZ R199, -R199, R199, 1 ;  /* 0x3f800000c7c77423 */ /* 0x000fe200000101c7 */
[----:B------:R-:W-:Y:S01]  /*4620*/  FFMA.FTZ R200, -R200, R200, 1 ;  /* 0x3f800000c8c87423 */ /* 0x000fe200000101c8 */
[----:B------:R-:W-:Y:S07]  /*4630*/  FFMA.FTZ R201, -R201, R201, 1 ;  /* 0x3f800000c9c97423 */ /* 0x000fee00000101c9 */
        /* <DEDUP_REMOVED lines=71> */
[----:B------:R-:W-:Y:S01]  /*4ab0*/  FMUL.FTZ R182, R113, R182 ;  /* 0x000000b671b67220 */ /* 0x000fe20000410000 */
[----:B------:R-:W-:Y:S01]  /*4ac0*/  FMUL.FTZ R183, R112, R183 ;  /* 0x000000b770b77220 */ /* 0x000fe20000410000 */
[C---:B------:R-:W-:Y:S01]  /*4ad0*/  FADD.FTZ R112, -R185.reuse, R8 ;  /* 0x00000008b9707221 */ /* 0x040fe20000010100 */
[C---:B------:R-:W-:Y:S01]  /*4ae0*/  FADD.FTZ R113, -R185.reuse, R9 ;  /* 0x00000009b9717221 */ /* 0x040fe20000010100 */
[----:B------:R-:W-:Y:S01]  /*4af0*/  FADD.FTZ R181, -R185, R5 ;  /* 0x00000005b9b57221 */ /* 0x000fe20000010100 */
[----:B------:R-:W-:Y:S01]  /*4b00*/  FMUL.FTZ R180, R115, R180 ;  /* 0x000000b473b47220 */ /* 0x000fe20000410000 */
[----:B------:R-:W-:Y:S01]  /*4b10*/  FMUL.FTZ R112, R111, R112 ;  /* 0x000000706f707220 */ /* 0x000fe20000410000 */
[----:B------:R-:W-:Y:S01]  /*4b20*/  FMUL.FTZ R113, R110, R113 ;  /* 0x000000716e717220 */ /* 0x000fe20000410000 */
[----:B------:R-:W-:Y:S01]  /*4b30*/  FADD.FTZ R115, -R184, R11 ;  /* 0x0000000bb8737221 */ /* 0x000fe20000010100 */
[----:B------:R-:W-:Y:S01]  /*4b40*/  FMUL.FTZ R111, R188, UR7 ;  /* 0x00000007bc6f7c20 */ /* 0x000fe20008410000 */
[----:B------:R-:W-:Y:S01]  /*4b50*/  FMUL.FTZ R110, R189, UR7 ;  /* 0x00000007bd6e7c20 */ /* 0x000fe20008410000 */
[----:B------:R-:W-:Y:S01]  /*4b60*/  FMUL.FTZ R181, R114, R181 ;  /* 0x000000b572b57220 */ /* 0x000fe20000410000 */
[----:B------:R-:W-:Y:S01]  /*4b70*/  FADD.FTZ R114, -R184, R10 ;  /* 0x0000000ab8727221 */ /* 0x000fe20000010100 */
[----:B------:R-:W-:Y:S01]  /*4b80*/  FMUL.FTZ R115, R104, R115 ;  /* 0x0000007368737220 */ /* 0x000fe20000410000 */
[----:B------:R-:W-:Y:S01]  /*4b90*/  FMUL.FTZ R111, R182, R111 ;  /* 0x0000006fb66f7220 */ /* 0x000fe20000410000 */
[----:B------:R-:W-:Y:S01]  /*4ba0*/  FMUL.FTZ R110, R183, R110 ;  /* 0x0000006eb76e7220 */ /* 0x000fe20000410000 */
[----:B------:R-:W-:Y:S01]  /*4bb0*/  FMUL.FTZ R104, R187, UR7 ;  /* 0x00000007bb687c20 */ /* 0x000fe20008410000 */
[C---:B------:R-:W-:Y:S01]  /*4bc0*/  FADD.FTZ R182, -R184.reuse, R14 ;  /* 0x0000000eb8b67221 */ /* 0x040fe20000010100 */
[----:B------:R-:W-:Y:S01]  /*4bd0*/  FADD.FTZ R183, -R184, R15 ;  /* 0x0000000fb8b77221 */ /* 0x000fe20000010100 */
[----:B------:R-:W-:Y:S01]  /*4be0*/  FMUL.FTZ R114, R105, R114 ;  /* 0x0000007269727220 */ /* 0x000fe20000410000 */
[----:B------:R-:W-:Y:S01]  /*4bf0*/  F2FP.BF16.F32.PACK_AB R111, R110, R111 ;  /* 0x0000006f6e6f723e */ /* 0x000fe200000010ff */
[----:B------:R-:W-:Y:S01]  /*4c00*/  FMUL.FTZ R105, R186, UR7 ;  /* 0x00000007ba697c20 */ /* 0x000fe20008410000 */
[----:B------:R-:W-:Y:S01]  /*4c10*/  FMUL.FTZ R104, R181, R104 ;  /* 0x00000068b5687220 */ /* 0x000fe20000410000 */
[----:B------:R-:W-:Y:S01]  /*4c20*/  FMUL.FTZ R182, R103, R182 ;  /* 0x000000b667b67220 */ /* 0x000fe20000410000 */
[----:B------:R-:W-:Y:S01]  /*4c30*/  FMUL.FTZ R183, R102, R183 ;  /* 0x000000b766b77220 */ /* 0x000fe20000410000 */
[----:B------:R-:W-:Y:S01]  /*4c40*/  FADD.FTZ R181, -R185, R13 ;  /* 0x0000000db9b57221 */ /* 0x000fe20000010100 */
[----:B------:R-:W-:Y:S01]  /*4c50*/  FMUL.FTZ R103, R190, UR7 ;  /* 0x00000007be677c20 */ /* 0x000fe20008410000 */
[----:B------:R-:W-:Y:S01]  /*4c60*/  FMUL.FTZ R102, R191, UR7 ;  /* 0x00000007bf667c20 */ /* 0x000fe20008410000 */
[----:B------:R-:W-:Y:S01]  /*4c70*/  FMUL.FTZ R105, R180, R105 ;  /* 0x00000069b4697220 */ /* 0x000fe20000410000 */
[C---:B------:R-:W-:Y:S01]  /*4c80*/  FADD.FTZ R180, -R185.reuse, R12 ;  /* 0x0000000cb9b47221 */ /* 0x040fe20000010100 */
[----:B------:R-:W-:Y:S01]  /*4c90*/  FADD.FTZ R186, -R185, R16 ;  /* 0x00000010b9ba7221 */ /* 0x000fe20000010100 */
[----:B------:R-:W-:Y:S01]  /*4ca0*/  FMUL.FTZ R181, R108, R181 ;  /* 0x000000b56cb57220 */ /* 0x000fe20000410000 */
[----:B------:R-:W-:Y:S01]  /*4cb0*/  FMUL.FTZ R103, R112, R103 ;  /* 0x0000006770677220 */ /* 0x000fe20000410000 */
[----:B------:R-:W-:Y:S01]  /*4cc0*/  FMUL.FTZ R102, R113, R102 ;  /* 0x0000006671667220 */ /* 0x000fe20000410000 */
[----:B------:R-:W-:Y:S01]  /*4cd0*/  FADD.FTZ R185, -R185, R17 ;  /* 0x00000011b9b97221 */ /* 0x000fe20000010100 */
[C---:B------:R-:W-:Y:S01]  /*4ce0*/  FADD.FTZ R188, -R184.reuse, R18 ;  /* 0x00000012b8bc7221 */ /* 0x040fe20000010100 */
[----:B------:R-:W-:Y:S01]  /*4cf0*/  FADD.FTZ R187, -R184, R19 ;  /* 0x00000013b8bb7221 */ /* 0x000fe20000010100 */
[----:B------:R-:W-:Y:S01]  /*4d00*/  FMUL.FTZ R108, R193, UR7 ;  /* 0x00000007c16c7c20 */ /* 0x000fe20008410000 */
[----:B------:R-:W-:Y:S01]  /*4d10*/  FMUL.FTZ R180, R109, R180 ;  /* 0x000000b46db47220 */ /* 0x000fe20000410000 */
[----:B------:R-:W-:Y:S01]  /*4d20*/  F2FP.BF16.F32.PACK_AB R105, R104, R105 ;  /* 0x000000696869723e */ /* 0x000fe200000010ff */
[----:B------:R-:W-:Y:S01]  /*4d30*/  FMUL.FTZ R186, R107, R186 ;  /* 0x000000ba6bba7220 */ /* 0x000fe20000410000 */
[----:B------:R-:W-:Y:S01]  /*4d40*/  FMUL.FTZ R108, R115, R108 ;  /* 0x0000006c736c7220 */ /* 0x000fe20000410000 */
[----:B------:R-:W-:Y:S01]  /*4d50*/  FMUL.FTZ R185, R106, R185 ;  /* 0x000000b96ab97220 */ /* 0x000fe20000410000 */
[----:B------:R-:W-:Y:S01]  /*4d60*/  FMUL.FTZ R188, R101, R188 ;  /* 0x000000bc65bc7220 */ /* 0x000fe20000410000 */
[----:B------:R-:W-:Y:S01]  /*4d70*/  FMUL.FTZ R187, R100, R187 ;  /* 0x000000bb64bb7220 */ /* 0x000fe20000410000 */
        /* <DEDUP_REMOVED lines=46> */
.L_x_1092:
        /* <DEDUP_REMOVED lines=77> */
.L_x_1093:
[----:B------:R-:W-:Y:S01]  /*5530*/  LDSM.16.M88.4 R100, [R209] ;  /* 0x00000000d164783b */ /* 0x000fe20000000200 */
[C---:B------:R-:W-:Y:S01]  /*5540*/  LEA R246, P0, R236.reuse, R246, 0x2 ;  /* 0x000000f6ecf67211 */ /* 0x040fe200078010ff */
[----:B------:R-:W-:Y:S02]  /*5550*/  ULOP3.LUT UR11, UR5, 0x1, URZ, 0xc0, !UPT ;  /* 0x00000001050b7892 */ /* 0x000fe4000f8ec03f */
[----:B------:R-:W2:Y:S01]  /*5560*/  LDSM.16.MT88.4 R16, [R217+0xc000] ;  /* 0x00c00000d910783b */ /* 0x000ea20000004200 */
[----:B------:R-:W-:Y:S01]  /*5570*/  LEA.HI.X.SX32 R247, R236, R247, 0x2, P0 ;  /* 0x000000f7ecf77211 */ /* 0x000fe200000f16ff */
[----:B------:R-:W-:Y:S02]  /*5580*/  UISETP.NE.U32.AND UP0, UPT, UR11, 0x1, UPT ;  /* 0x000000010b00788c */ /* 0x000fe4000bf05070 */
[----:B------:R-:W1:Y:S01]  /*5590*/  LDSM.16.M88.4 R60, [R209+0x1000] ;  /* 0x00100000d13c783b */ /* 0x000e620000000200 */
[----:B------:R-:W-:Y:S02]  /*55a0*/  UISETP.GT.AND UP2, UPT, UR5, UR22, UPT ;  /* 0x000000160500728c */ /* 0x000fe4000bf44270 */
[----:B------:R-:W-:Y:S01]  /*55b0*/  @UP3 UIADD3 UR11, UP1, UR16, -0x100, URZ ;  /* 0xffffff00100b3890 */ /* 0x000fe2000ff3e03f */
[----:B------:R-:W3:Y:S01]  /*55c0*/  LDSM.16.MT88.4 R64, [R217+0xe000] ;  /* 0x00e00000d940783b */ /* 0x000ee20000004200 */
[----:B------:R-:W-:Y:S03]  /*55d0*/  UIADD3 UR5, UR5, -0x1, URZ ;  /* 0xffffffff05057890 */ /* 0x000fe6000fffe03f */
        /* <DEDUP_REMOVED lines=8> */
[----:B------:R-:W-:Y:S04]  /*5660*/  LDSM.16.MT88.4 R196, [R217+0xd800] ;  /* 0x00d80000d9c4783b */ /* 0x000fe80000004200 */
        /* <DEDUP_REMOVED lines=24> */
[----:B------:R-:W-:Y:S01]  /*57f0*/  @UP3 UMOV UR16, UR11 ;  /* 0x0000000b00103c82 */ /* 0x000fe20008000000 */
[----:B------:R-:W-:Y:S02]  /*5800*/  @UP3 UIADD3.X UR11, UR15, -0x1, URZ, UP1, !UPT ;  /* 0xffffffff0f0b3890 */ /* 0x000fe40008ffe43f */
[----:B------:R-:W-:Y:S01]  /*5810*/  @P1 IADD3.X R113, R237, UR15, RZ, P2, !PT ;  /* 0x0000000fed711c10 */ /* 0x000fe200097fe4ff */
[C---:B------:R-:W-:Y:S04]  /*5820*/  HMMA.16816.F32.BF16 R8, R192.reuse, R188, R8 ;  /* 0x000000bcc008723c */ /* 0x040fe80000041808 */
[----:B------:R-:W5:Y:S01]  /*5830*/  @P1 LDG.E R239, desc[UR8][R112.64+-0x100] ;  /* 0xffff000870ef1981 */ /* 0x000f62000c1e1900 */
[----:B------:R-:W-:Y:S01]  /*5840*/  @UP3 UMOV UR15, UR11 ;  /* 0x0000000b000f3c82 */ /* 0x000fe20008000000 */
[-C--:B------:R-:W-:Y:S02]  /*5850*/  HMMA.16816.F32.BF16 R12, R192, R190.reuse, R12 ;  /* 0x000000bec00c723c */ /* 0x080fe4000004180c */
[----:B------:R4:W5:Y:S03]  /*5860*/  @P1 LDG.E R240, desc[UR8][R112.64+-0xe0] ;  /* 0xffff200870f01981 */ /* 0x000966000c1e1900 */
[-C--:B------:R-:W-:Y:S01]  /*5870*/  LEA R114, P1, R183, R246.reuse, 0x2 ;  /* 0x000000f6b7727211 */ /* 0x080fe200078210ff */
[C---:B------:R-:W-:Y:S01]  /*5880*/  HMMA.16816.F32.BF16 R16, R184.reuse, R190, R16 ;  /* 0x000000beb810723c */ /* 0x040fe20000041810 */
[----:B------:R-:W-:Y:S04]  /*5890*/  IMAD.U32 R183, RZ, RZ, UR43 ;  /* 0x0000002bffb77e24 */ /* 0x000fe8000f8e00ff */
[-C--:B------:R-:W-:Y:S01]  /*58a0*/  LEA.HI.X.SX32 R115, R115, R247.reuse, 0x2, P1 ;  /* 0x000000f773737211 */ /* 0x080fe200008f16ff */
[-C--:B-1----:R-:W-:Y:S06]  /*58b0*/  HMMA.16816.F32.BF16 R52, R184, R100.reuse, R52 ;  /* 0x00000064b834723c */ /* 0x082fec0000041834 */
[C---:B------:R-:W-:Y:S06]  /*58c0*/  HMMA.16816.F32.BF16 R56, R192.reuse, R100, R56 ;  /* 0x00000064c038723c */ /* 0x040fec0000041838 */
[-C--:B------:R-:W-:Y:S01]  /*58d0*/  HMMA.16816.F32.BF16 R60, R192, R102.reuse, R60 ;  /* 0x00000066c03c723c */ /* 0x080fe2000004183c */
[----:B----4-:R-:W-:Y:S05]  /*58e0*/  IMAD.U32 R113, RZ, RZ, UR44 ;  /* 0x0000002cff717e24 */ /* 0x010fea000f8e00ff */
[----:B------:R-:W-:Y:S01]  /*58f0*/  HMMA.16816.F32.BF16 R64, R184, R102, R64 ;  /* 0x00000066b840723c */ /* 0x000fe20000041840 */
[----:B------:R-:W-:Y:S05]  /*5900*/  LDSM.16.MT88.4 R100, [R207+0x2800] ;  /* 0x00280000cf64783b */ /* 0x000fea0000004200 */
[-C--:B--2---:R-:W-:Y:S01]  /*5910*/  HMMA.16816.F32.BF16 R4, R108, R196.reuse, R4 ;  /* 0x000000c46c04723c */ /* 0x084fe20000041804 */
[----:B------:R-:W-:Y:S05]  /*5920*/  IMAD.U32 R185, RZ, RZ, UR19 ;  /* 0x00000013ffb97e24 */ /* 0x000fea000f8e00ff */
[C---:B------:R-:W-:Y:S06]  /*5930*/  HMMA.16816.F32.BF16 R8, R200.reuse, R196, R8 ;  /* 0x000000c4c808723c */ /* 0x040fec0000041808 */
[-C--:B------:R-:W-:Y:S06]  /*5940*/  HMMA.16816.F32.BF16 R12, R200, R198.reuse, R12 ;  /* 0x000000c6c80c723c */ /* 0x080fec000004180c */
[C---:B------:R-:W-:Y:S05]  /*5950*/  HMMA.16816.F32.BF16 R16, R108.reuse, R198, R16 ;  /* 0x000000c66c10723c */ /* 0x040fea0000041810 */
[----:B------:R1:W-:Y:S01]  /*5960*/  REDG.E.ADD.F32.FTZ.RN.STRONG.GPU desc[UR8][R246.64], R4 ;  /* 0x00000004f60079a6 */ /* 0x0003e2000c10f388 */
[-C--:B---3--:R-:W-:Y:S06]  /*5970*/  HMMA.16816.F32.BF16 R52, R108, R104.reuse, R52 ;  /* 0x000000686c34723c */ /* 0x088fec0000041834 */
[C---:B------:R-:W-:Y:S06]  /*5980*/  HMMA.16816.F32.BF16 R56, R200.reuse, R104, R56 ;  /* 0x00000068c838723c */ /* 0x040fec0000041838 */
[-C--:B------:R-:W-:Y:S01]  /*5990*/  HMMA.16816.F32.BF16 R60, R200, R106.reuse, R60 ;  /* 0x0000006ac83c723c */ /* 0x080fe2000004183c */
[----:B------:R-:W-:Y:S04]  /*59a0*/  IMAD.U32 R105, RZ, RZ, UR19 ;  /* 0x00000013ff697e24 */ /* 0x000fe8000f8e00ff */
        /* <DEDUP_REMOVED lines=11> */
[-C--:B-1----:R-:W-:Y:S01]  /*5a60*/  LEA R4, P1, R109, R246.reuse, 0x2 ;  /* 0x000000f66d047211 */ /* 0x082fe200078210ff */
[----:B------:R-:W-:Y:S01]  /*5a70*/  IMAD.U32 R111, RZ, RZ, UR43 ;  /* 0x0000002bff6f7e24 */ /* 0x000fe2000f8e00ff */
[-C--:B------:R-:W-:Y:S01]  /*5a80*/  LEA R106, P2, R183, R246.reuse, 0x2 ;  /* 0x000000f6b76a7211 */ /* 0x080fe200078410ff */
[----:B------:R1:W-:Y:S01]  /*5a90*/  REDG.E.ADD.F32.FTZ.RN.STRONG.GPU desc[UR8][R114.64], R6 ;  /* 0x00000006720079a6 */ /* 0x0003e2000c10f388 */
[-C--:B------:R-:W-:Y:S01]  /*5aa0*/  LEA.HI.X.SX32 R109, R185, R247.reuse, 0x2, P0 ;  /* 0x000000f7b96d7211 */ /* 0x080fe200000f16ff */
[----:B------:R-:W-:Y:S02]  /*5ab0*/  IMAD.U32 R183, RZ, RZ, UR29 ;  /* 0x0000001dffb77e24 */ /* 0x000fe4000f8e00ff */
[----:B------:R3:W-:Y:S01]  /*5ac0*/  REDG.E.ADD.F32.FTZ.RN.STRONG.GPU desc[UR8][R104.64], R7 ;  /* 0x00000007680079a6 */ /* 0x0007e2000c10f388 */
[----:B------:R-:W-:Y:S03]  /*5ad0*/  IMAD.U32 R113, RZ, RZ, UR28 ;  /* 0x0000001cff717e24 */ /* 0x000fe6000f8e00ff */
[----:B------:R4:W-:Y:S01]  /*5ae0*/  REDG.E.ADD.F32.FTZ.RN.STRONG.GPU desc[UR8][R108.64], R8 ;  /* 0x000000086c0079a6 */ /* 0x0009e2000c10f388 */
[----:B--2---:R-:W-:Y:S02]  /*5af0*/  IMAD.U32 R5, RZ, RZ, UR42 ;  /* 0x0000002aff057e24 */ /* 0x004fe4000f8e00ff */
[----:B-1----:R-:W-:Y:S03]  /*5b00*/  IMAD.U32 R115, RZ, RZ, UR28 ;  /* 0x0000001cff737e24 */ /* 0x002fe6000f8e00ff */
[-C--:B------:R-:W-:Y:S02]  /*5b10*/  LEA.HI.X.SX32 R5, R5, R247.reuse, 0x2, P1 ;  /* 0x000000f705057211 */ /* 0x080fe400008f16ff */
[-C--:B---3--:R-:W-:Y:S01]  /*5b20*/  LEA R104, P0, R107, R246.reuse, 0x2 ;  /* 0x000000f66b687211 */ /* 0x088fe200078010ff */
[----:B------:R-:W-:Y:S01]  /*5b30*/  IMAD.U32 R7, RZ, RZ, UR41 ;  /* 0x00000029ff077e24 */ /* 0x000fe2000f8e00ff */
[-C--:B------:R-:W-:Y:S01]  /*5b40*/  LEA.HI.X.SX32 R107, R111, R247.reuse, 0x2, P2 ;  /* 0x000000f76f6b7211 */ /* 0x080fe200010f16ff */
[----:B------:R-:W-:Y:S02]  /*5b50*/  IMAD.U32 R111, RZ, RZ, UR27 ;  /* 0x0000001bff6f7e24 */ /* 0x000fe4000f8e00ff */
[----:B----4-:R-:W-:Y:S01]  /*5b60*/  IMAD.U32 R109, RZ, RZ, UR26 ;  /* 0x0000001aff6d7e24 */ /* 0x010fe2000f8e00ff */
[-C--:B------:R-:W-:Y:S01]  /*5b70*/  LEA.HI.X.SX32 R105, R7, R247.reuse, 0x2, P0 ;  /* 0x000000f707697211 */ /* 0x080fe200000f16ff */
[----:B------:R1:W-:Y:S01]  /*5b80*/  REDG.E.ADD.F32.FTZ.RN.STRONG.GPU desc[UR8][R106.64], R9 ;  /* 0x000000096a0079a6 */ /* 0x0003e2000c10f388 */
[----:B------:R-:W-:Y:S03]  /*5b90*/  IMAD.U32 R7, RZ, RZ, UR29 ;  /* 0x0000001dff077e24 */ /* 0x000fe6000f8e00ff */
        /* <DEDUP_REMOVED lines=70> */
[----:B------:R-:W-:Y:S01]  /*6000*/  IMAD.U32 R55, RZ, RZ, UR33 ;  /* 0x00000021ff377e24 */ /* 0x000fe2000f8e00ff */
[-C--:B------:R-:W-:Y:S01]  /*6010*/  LEA R112, P0, R9, R246.reuse, 0x2 ;  /* 0x000000f609707211 */ /* 0x080fe200078010ff */
        /* <DEDUP_REMOVED lines=10> */
[-C--:B------:R-:W-:Y:S01]  /*60c0*/  LEA.HI.X.SX32 R111, R11, R247.reuse, 0x2, P1 ;  /* 0x000000f70b6f7211 */ /* 0x080fe200008f16ff */
[----:B------:R-:W-:Y:S01]  /*60d0*/  REDG.E.ADD.F32.FTZ.RN.STRONG.GPU desc[UR8][R56.64], R66 ;  /* 0x00000042380079a6 */ /* 0x000fe2000c10f388 */
[----:B------:R-:W-:Y:S01]  /*60e0*/  PLOP3.LUT P1, PT, PT, PT, UP0, 0x80, 0x0 ;  /* 0x000000000000781c */ /* 0x000fe20003f2f008 */
[----:B------:R-:W-:Y:S01]  /*60f0*/  @UP3 UIADD3 UR18, UP0, UR18, -0x100, URZ ;  /* 0xffffff0012123890 */ /* 0x000fe2000ff1e03f */
[-C--:B------:R-:W-:Y:S01]  /*6100*/  LEA.HI.X.SX32 R113, R7, R247.reuse, 0x2, P0 ;  /* 0x000000f707717211 */ /* 0x080fe200000f16ff */
[----:B------:R-:W-:Y:S01]  /*6110*/  REDG.E.ADD.F32.FTZ.RN.STRONG.GPU desc[UR8][R104.64], R67 ;  /* 0x00000043680079a6 */ /* 0x000fe2000c10f388 */
[----:B------:R-:W-:Y:S01]  /*6120*/  PLOP3.LUT P0, PT, PT, PT, UP2, 0x80, 0x0 ;  /* 0x000000000000781c */ /* 0x000fe20003f0f028 */
[----:B------:R-:W-:Y:S02]  /*6130*/  @UP3 UIADD3.X UR17, UR17, -0x1, URZ, UP0, !UPT ;  /* 0xffffffff11113890 */ /* 0x000fe400087fe43f */
[----:B------:R-:W-:Y:S04]  /*6140*/  REDG.E.ADD.F32.FTZ.RN.STRONG.GPU desc[UR8][R106.64], R60 ;  /* 0x0000003c6a0079a6 */ /* 0x000fe8000c10f388 */
        /* <DEDUP_REMOVED lines=13> */
[-C--:B-1----:R-:W-:Y:S03]  /*6220*/  HMMA.16816.F32.BF16 R68, R4, R8.reuse, R68 ;  /* 0x000000080444723c */ /* 0x082fe60000041844 */
[----:B------:R-:W-:Y:S03]  /*6230*/  LDSM.16.MT88.4 R104, [R0+0x11000] ;  /* 0x011000000068783b */ /* 0x000fe60000004200 */
        /* <DEDUP_REMOVED lines=10> */
[----:B------:R-:W2:Y:S01]  /*62e0*/  LDSM.16.MT88.4 R16, [R207+0x1800] ;  /* 0x00180000cf10783b */ /* 0x000ea20000004200 */
        /* <DEDUP_REMOVED lines=18> */
[-C--:B------:R-:W-:Y:S06]  /*6410*/  HMMA.16816.F32.BF16 R68, R4, R16.reuse, R68 ;  /* 0x000000100444723c */ /* 0x080fec0000041844 */
[C---:B---3--:R-:W-:Y:S06]  /*6420*/  HMMA.16816.F32.BF16 R72, R56.reuse, R16, R72 ;  /* 0x000000103848723c */ /* 0x048fec0000041848 */
[-C--:B------:R-:W-:Y:S06]  /*6430*/  HMMA.16816.F32.BF16 R76, R56, R18.reuse, R76 ;  /* 0x00000012384c723c */ /* 0x080fec000004184c */
[C---:B------:R-:W-:Y:S06]  /*6440*/  HMMA.16816.F32.BF16 R80, R4.reuse, R18, R80 ;  /* 0x000000120450723c */ /* 0x040fec0000041850 */
[-C--:B----4-:R-:W-:Y:S06]  /*6450*/  HMMA.16816.F32.BF16 R84, R4, R64.reuse, R84 ;  /* 0x000000400454723c */ /* 0x090fec0000041854 */
        /* <DEDUP_REMOVED lines=123> */
.L_x_1095:
        /* <DEDUP_REMOVED lines=20> */
.L_x_1096:
[----:B------:R2:W-:Y:S01]  /*6d50*/  STS [R233+0x7000], R44 ;  /* 0x0070002ce9007388 */ /* 0x0005e20000000800 */
[----:B------:R-:W-:Y:S01]  /*6d60*/  USHF.R.S32.HI UR5, URZ, 0x1f, UR48 ;  /* 0x0000001f3f057899 */ /* 0x000fe20008011430 */
[--C-:B------:R-:W-:Y:S01]  /*6d70*/  SHF.R.S32.HI R31, RZ, 0x1f, R220.reuse ;  /* 0x0000001fff1f7819 */ /* 0x100fe200000114dc */
[----:B------:R-:W-:Y:S01]  /*6d80*/  IMAD.U32 R3, RZ, RZ, UR10 ;  /* 0x0000000aff037e24 */ /* 0x000fe2000f8e00ff */
[----:B------:R2:W-:Y:S01]  /*6d90*/  STS [R233+0x7400], R46 ;  /* 0x0074002ee9007388 */ /* 0x0005e20000000800 */
[----:B------:R-:W-:Y:S01]  /*6da0*/  UIMAD UR7, UR5, UR10, URZ ;  /* 0x0000000a050772a4 */ /* 0x000fe2000f8e023f */
[----:B-1----:R-:W-:Y:S01]  /*6db0*/  IMAD.MOV.U32 R30, RZ, RZ, R220 ;  /* 0x000000ffff1e7224 */ /* 0x002fe200078e00dc */
        /* <DEDUP_REMOVED lines=19> */
[----:B------:R2:W1:Y:S04]  /*6ef0*/  LDS.128 R24, [R225+0xd000] ;  /* 0x00d00000e1187984 */ /* 0x0004680000000c00 */
[----:B------:R2:W3:Y:S04]  /*6f00*/  LDS.128 R20, [R225+0xf000] ;  /* 0x00f00000e1147984 */ /* 0x0004e80000000c00 */
[----:B------:R2:W4:Y:S04]  /*6f10*/  LDS.128 R16, [R225+0x11000] ;  /* 0x01100000e1107984 */ /* 0x0005280000000c00 */
        /* <DEDUP_REMOVED lines=9> */
[----:B------:R-:W-:-:S04]  /*6fb0*/  LEA R36, P0, R34, UR16, 0x1 ;  /* 0x0000001022247c11 */ /* 0x000fc8000f8008ff */
[----:B------:R-:W-:-:S04]  /*6fc0*/  IADD3 R3, R3, R35, RZ ;  /* 0x0000002303037210 */ /* 0x000fc80007ffe0ff */
[----:B------:R-:W-:-:S05]  /*6fd0*/  LEA.HI.X R37, R34, UR17, R3, 0x1, P0 ;  /* 0x0000001122257c11 */ /* 0x000fca00080f0c03 */
[----:B--2---:R2:W-:Y:S04]  /*6fe0*/  STG.E.128 desc[UR8][R36.64], R4 ;  /* 0x0000000424007986 */ /* 0x0045e8000c101d08 */
[----:B---3--:R2:W-:Y:S02]  /*6ff0*/  STG.E.128 desc[UR8][R36.64+0x80], R8 ;  /* 0x0000800824007986 */ /* 0x0085e4000c101d08 */
.L_x_1098:
[----:B------:R-:W-:Y:S05]  /*7000*/  BSYNC B0 ;  /* 0x0000000000007941 */ /* 0x000fea0003800000 */
.L_x_1097:
[----:B------:R-:W-:Y:S04]  /*7010*/  BSSY B0, `(.L_x_1099) ;  /* 0x000000e000007945 */ /* 0x000fe80003800000 */
[----:B------:R-:W-:Y:S05]  /*7020*/  @P1 BRA `(.L_x_1100) ;  /* 0x0000000000301947 */ /* 0x000fea0003800000 */
[----:B--2---:R-:W-:Y:S01]  /*7030*/  IADD3 R4, P0, R218, 0x20, RZ ;  /* 0x00000020da047810 */ /* 0x004fe20007f1e0ff */
        /* <DEDUP_REMOVED lines=9> */
[----:B-1----:R1:W-:Y:S04]  /*70d0*/  STG.E.128 desc[UR8][R4.64], R24 ;  /* 0x0000001804007986 */ /* 0x0023e8000c101d08 */
[----:B---3--:R1:W-:Y:S02]  /*70e0*/  STG.E.128 desc[UR8][R4.64+0x80], R20 ;  /* 0x0000801404007986 */ /* 0x0083e4000c101d08 */
.L_x_1100:
[----:B------:R-:W-:Y:S05]  /*70f0*/  BSYNC B0 ;  /* 0x0000000000007941 */ /* 0x000fea0003800000 */
.L_x_1099:
[----:B--2---:R2:W2:Y:S01]  /*7100*/  LDS.128 R8, [R225+0x10000] ;  /* 0x01000000e1087984 */ /* 0x0044a20000000c00 */
[----:B------:R-:W-:Y:S01]  /*7110*/  UIMAD UR5, UR5, UR12, URZ ;  /* 0x0000000c050572a4 */ /* 0x000fe2000f8e023f */
[----:B------:R-:W-:Y:S01]  /*7120*/  IMAD.U32 R3, RZ, RZ, UR12 ;  /* 0x0000000cff037e24 */ /* 0x000fe2000f8e00ff */
[----:B------:R-:W-:Y:S01]  /*7130*/  USHF.R.S32.HI UR10, URZ, 0x1f, UR59 ;  /* 0x0000001f3f0a7899 */ /* 0x000fe2000801143b */
[----:B-1----:R1:W1:Y:S01]  /*7140*/  LDS.128 R4, [R225+0x12000] ;  /* 0x01200000e1047984 */ /* 0x0022620000000c00 */
[----:B------:R-:W-:Y:S01]  /*7150*/  UIMAD UR5, UR48, UR13, UR5 ;  /* 0x0000000d300572a4 */ /* 0x000fe2000f8e0205 */
[----:B------:R-:W-:Y:S01]  /*7160*/  IMAD.WIDE.U32 R30, R3, UR48, R30 ;  /* 0x00000030031e7c25 */ /* 0x000fe2000f8e001e */
[----:B------:R-:W-:Y:S01]  /*7170*/  ULDC.64 UR6, c[0x0][0x470] ;  /* 0x00011c0000067ab9 */ /* 0x000fe20000000a00 */
[----:B------:R-:W-:Y:S03]  /*7180*/  BSSY B0, `(.L_x_1101) ;  /* 0x0000014000007945 */ /* 0x000fe60003800000 */
[----:B------:R-:W-:Y:S01]  /*7190*/  IMAD.U32 R3, RZ, RZ, UR5 ;  /* 0x00000005ff037e24 */ /* 0x000fe2000f8e00ff */
[----:B---3--:R-:W-:Y:S01]  /*71a0*/  IADD3 R22, P0, R30, UR14, RZ ;  /* 0x0000000e1e167c10 */ /* 0x008fe2000ff1e0ff */
        /* <DEDUP_REMOVED lines=15> */
[----:B--2---:R3:W-:Y:S04]  /*72a0*/  STG.E.128 desc[UR8][R26.64], R8 ;  /* 0x000000081a007986 */ /* 0x0047e8000c101d08 */
[----:B-1----:R3:W-:Y:S02]  /*72b0*/  STG.E.128 desc[UR8][R26.64+0x80], R4 ;  /* 0x000080041a007986 */ /* 0x0027e4000c101d08 */
.L_x_1102:
[----:B------:R-:W-:Y:S05]  /*72c0*/  BSYNC B0 ;  /* 0x0000000000007941 */ /* 0x000fea0003800000 */
.L_x_1101:
[----:B------:R-:W-:Y:S05]  /*72d0*/  @P1 BRA `(.L_x_1089) ;  /* 0x0000000000301947 */ /* 0x000fea0003800000 */
[----:B------:R-:W-:Y:S01]  /*72e0*/  IADD3 R3, P0, R218, 0x20, RZ ;  /* 0x00000020da037810 */ /* 0x000fe20007f1e0ff */
[----:B------:R-:W-:Y:S01]  /*72f0*/  ULDC.64 UR6, c[0x0][0x3f8] ;  /* 0x0000fe0000067ab9 */ /* 0x000fe20000000a00 */
[----:B------:R-:W-:Y:S02]  /*7300*/  MOV R20, R22 ;  /* 0x0000001600147202 */ /* 0x000fe40000000f00 */
[----:B------:R-:W-:-:S03]  /*7310*/  IADD3.X R2, RZ, R2, RZ, P0, !PT ;  /* 0x00000002ff027210 */ /* 0x000fc600007fe4ff */
[----:B-1-3--:R-:W-:-:S04]  /*7320*/  IMAD.WIDE.U32 R4, R3, UR12, R20 ;  /* 0x0000000c03047c25 */ /* 0x00afc8000f8e0014 */
[----:B------:R-:W-:Y:S01]  /*7330*/  IMAD R2, R2, UR12, RZ ;  /* 0x0000000c02027c24 */ /* 0x000fe2000f8e02ff */
[----:B------:R-:W-:-:S03]  /*7340*/  LEA R6, P0, R4, UR6, 0x1 ;  /* 0x0000000604067c11 */ /* 0x000fc6000f8008ff */
[----:B------:R-:W-:-:S05]  /*7350*/  IMAD R2, R3, UR13, R2 ;  /* 0x0000000d03027c24 */ /* 0x000fca000f8e0202 */
[----:B------:R-:W-:-:S04]  /*7360*/  IADD3 R2, R2, R5, RZ ;  /* 0x0000000502027210 */ /* 0x000fc80007ffe0ff */
[----:B------:R-:W-:-:S05]  /*7370*/  LEA.HI.X R7, R4, UR7, R2, 0x1, P0 ;  /* 0x0000000704077c11 */ /* 0x000fca00080f0c02 */
[----:B----4-:R1:W-:Y:S04]  /*7380*/  STG.E.128 desc[UR8][R6.64], R16 ;  /* 0x0000001006007986 */ /* 0x0103e8000c101d08 */
[----:B------:R1:W-:Y:S02]  /*7390*/  STG.E.128 desc[UR8][R6.64+0x80], R12 ;  /* 0x0000800c06007986 */ /* 0x0003e4000c101d08 */
.L_x_1089:
[----:B------:R-:W-:Y:S05]  /*73a0*/  BSYNC B1 ;  /* 0x0000000000017941 */ /* 0x000fea0003800000 */
.L_x_1075:
[----:B------:R-:W-:Y:S01]  /*73b0*/  R2UR UR6, R219 ;  /* 0x00000000db0672ca */ /* 0x000fe200000e0000 */
[----:B------:R-:W-:Y:S02]  /*73c0*/  ULDC UR5, c[0x0][0xc] ;  /* 0x0000030000057ab9 */ /* 0x000fe40000000800 */
[----:B------:R-:W-:-:S10]  /*73d0*/  UIADD3 UR51, UR5, UR51, URZ ;  /* 0x0000003305337290 */ /* 0x000fd4000fffe03f */
[----:B------:R-:W-:-:S06]  /*73e0*/  UISETP.GE.AND UP0, UPT, UR51, UR6, UPT ;  /* 0x000000063300728c */ /* 0x000fcc000bf06270 */
[----:B------:R-:W-:-:S13]  /*73f0*/  PLOP3.LUT P0, PT, PT, PT, UP0, 0x80, 0x0 ;  /* 0x000000000000781c */ /* 0x000fda0003f0f008 */
[----:B------:R-:W-:Y:S05]  /*7400*/  @P0 BRA `(.L_x_1103) ;  /* 0x0000000000040947 */ /* 0x000fea0003800000 */
[----:B------:R-:W-:Y:S05]  /*7410*/  BRA `(.L_x_1104) ;  /* 0xffffff9400547947 */ /* 0x000fea000383ffff */
.L_x_1103:
[----:B------:R-:W-:Y:S05]  /*7420*/  EXIT ;  /* 0x000000000000794d */ /* 0x000fea0003800000 */
.L_x_1105:
        /* <DEDUP_REMOVED lines=13> */
.L_x_2076:


//--------------------- .text._ZN5flash44flash_bwd_dq_dk_dv_loop_seqk_parallel_kernelI23Flash_bwd_kernel_traitsILi128ELi64ELi64ELi8ELi4ELi2ELi2ELb1ELb0EN7cutlass10bfloat16_tE19Flash_kernel_traitsILi128ELi64ELi64ELi8ES3_EELb1ELb0ELb1ELb1ELb0ELb0ELb0EEEvNS_16Flash_bwd_paramsE --------------------------
	.section	.text._ZN5flash44flash_bwd_dq_dk_dv_loop_seqk_parallel_kernelI23Flash_bwd_kernel_traitsILi128ELi64ELi64ELi8ELi4ELi2ELi2ELb1ELb0EN7cutlass10bfloat16_tE19Flash_kernel_traitsILi128ELi64ELi64ELi8ES3_EELb1ELb0ELb1ELb1ELb0ELb0ELb0EEEvNS_16Flash_bwd_paramsE,"ax",@progbits
	.align	128
        .global         _ZN5flash44flash_bwd_dq_dk_dv_loop_seqk_parallel_kernelI23Flash_bwd_kernel_traitsILi128ELi64ELi64ELi8ELi4ELi2ELi2ELb1ELb0EN7cutlass10bfloat16_tE19Flash_kernel_traitsILi128ELi64ELi64ELi8ES3_EELb1ELb0ELb1ELb1ELb0ELb0ELb0EEEvNS_16Flash_bwd_paramsE
        .type           _ZN5flash44flash_bwd_dq_dk_dv_loop_seqk_parallel_kernelI23Flash_bwd_kernel_traitsILi128ELi64ELi64ELi8ELi4ELi2ELi2ELb1ELb0EN7cutlass10bfloat16_tE19Flash_kernel_traitsILi128ELi64ELi64ELi8ES3_EELb1ELb0ELb1ELb1ELb0ELb0ELb0EEEvNS_16Flash_bwd_paramsE,@function
        .size           _ZN5flash44flash_bwd_dq_dk_dv_loop_seqk_parallel_kernelI23Flash_bwd_kernel_traitsILi128ELi64ELi64ELi8ELi4ELi2ELi2ELb1ELb0EN7cutlass10bfloat16_tE19Flash_kernel_traitsILi128ELi64ELi64ELi8ES3_EELb1ELb0ELb1ELb1ELb0ELb0ELb0EEEvNS_16Flash_bwd_paramsE,(.L_x_2077 - _ZN5flash44flash_bwd_dq_dk_dv_loop_seqk_parallel_kernelI23Flash_bwd_kernel_traitsILi128ELi64ELi64ELi8ELi4ELi2ELi2ELb1ELb0EN7cutlass10bfloat16_tE19Flash_kernel_traitsILi128ELi64ELi64ELi8ES3_EELb1ELb0ELb1ELb1ELb0ELb0ELb0EEEvNS_16Flash_bwd_paramsE)
        .other          _ZN5flash44flash_bwd_dq_dk_dv_loop_seqk_parallel_kernelI23Flash_bwd_kernel_traitsILi128ELi64ELi64ELi8ELi4ELi2ELi2ELb1ELb0EN7cutlass10bfloat16_tE19Flash_kernel_traitsILi128ELi64ELi64ELi8ES3_EELb1ELb0ELb1ELb1ELb0ELb0ELb0EEEvNS_16Flash_bwd_paramsE,@"STO_CUDA_ENTRY STV_DEFAULT"
_ZN5flash44flash_bwd_dq_dk_dv_loop_seqk_parallel_kernelI23Flash_bwd_kernel_traitsILi128ELi64ELi64ELi8ELi4ELi2ELi2ELb1ELb0EN7cutlass10bfloat16_tE19Flash_kernel_traitsILi128ELi64ELi64ELi8ES3_EELb1ELb0ELb1ELb1ELb0ELb0ELb0EEEvNS_16Flash_bwd_paramsE:
.text._ZN5flash44flash_bwd_dq_dk_dv_loop_seqk_parallel_kernelI23Flash_bwd_kernel_traitsILi128ELi64ELi64ELi8ELi4ELi2ELi2ELb1ELb0EN7cutlass10bfloat16_tE19Flash_kernel_traitsILi128ELi64ELi64ELi8ES3_EELb1ELb0ELb1ELb1ELb0ELb0ELb0EEEvNS_16Flash_bwd_paramsE:
        /* <DEDUP_REMOVED lines=32> */
[----:B------:R-:W-:Y:S01]  /*0200*/  SHF.R.S32.HI R6, RZ, 0x5, R3 ;  /* 0x00000005ff067819 */ /* 0x000fe20000011403 */
[----:B------:R-:W-:Y:S01]  /*0210*/  USHF.L.U32 UR10, UR7, 0x7, URZ ;  /* 0x00000007070a7899 */ /* 0x000fe2000800063f */
[----:B------:R-:W-:Y:S01]  /*0220*/  LOP3.LUT R9, R7, 0x7ffffffc, RZ, 0xc0, !PT ;  /* 0x7ffffffc07097812 */ /* 0x000fe200078ec0ff */
[----:B------:R-:W-:Y:S01]  /*0230*/  UIADD3 UR5, UR4, 0x10000, URZ ;  /* 0x0001000004057890 */ /* 0x000fe2000fffe03f */
[----:B------:R-:W-:-:S02]  /*0240*/  SHF.R.S32.HI R0, RZ, 0x2, R7 ;  /* 0x00000002ff007819 */ /* 0x000fc40000011407 */
[----:B------:R-:W-:Y:S01]  /*0250*/  SHF.R.S32.HI R7, RZ, 0x1f, R7 ;  /* 0x0000001fff077819 */ /* 0x000fe20000011407 */
[----:B------:R-:W-:Y:S01]  /*0260*/  IMAD.U32 R225, RZ, RZ, UR10 ;  /* 0x0000000affe17e24 */ /* 0x000fe2000f8e00ff */
[C---:B------:R-:W-:Y:S02]  /*0270*/  LOP3.LUT R11, R3.reuse, 0xffffffe0, RZ, 0xc0, !PT ;  /* 0xffffffe0030b7812 */ /* 0x040fe400078ec0ff */
[----:B------:R-:W-:Y:S02]  /*0280*/  SHF.R.S32.HI R215, RZ, 0x1f, R3 ;  /* 0x0000001fffd77819 */ /* 0x000fe40000011403 */
[----:B------:R-:W-:Y:S01]  /*0290*/  SHF.R.S32.HI R2, RZ, 0x4, R5 ;  /* 0x00000004ff027819 */ /* 0x000fe20000011405 */
[----:B------:R-:W-:Y:S01]  /*02a0*/  IMAD.IADD R11, R10, 0x1, -R11 ;  /* 0x000000010a0b7824 */ /* 0x000fe200078e0a0b */
[----:B------:R-:W-:Y:S02]  /*02b0*/  LOP3.LUT R13, R8, 0xfffffff8, RZ, 0xc0, !PT ;  /* 0xfffffff8080d7812 */ /* 0x000fe400078ec0ff */
[----:B------:R-:W-:-:S02]  /*02c0*/  LEA.HI R3, R3, R6, RZ, 0x1 ;  /* 0x0000000603037211 */ /* 0x000fc400078f08ff */
[----:B------:R-:W-:Y:S01]  /*02d0*/  LEA.HI R7, R7, R0, RZ, 0x3 ;  /* 0x0000000007077211 */ /* 0x000fe200078f18ff */
[C---:B------:R-:W-:Y:S01]  /*02e0*/  IMAD.IADD R220, R10.reuse, 0x1, -R13 ;  /* 0x000000010adc7824 */ /* 0x040fe200078e0a0d */
[C---:B------:R-:W-:Y:S02]  /*02f0*/  LOP3.LUT R15, R5.reuse, 0xfffffff0, RZ, 0xc0, !PT ;  /* 0xfffffff0050f7812 */ /* 0x040fe400078ec0ff */
[----:B------:R-:W-:Y:S02]  /*0300*/  SHF.R.S32.HI R217, RZ, 0x3, R8 ;  /* 0x00000003ffd97819 */ /* 0x000fe40000011408 */
[----:B------:R-:W-:Y:S01]  /*0310*/  LEA.HI R5, R5, R2, RZ, 0x1 ;  /* 0x0000000205057211 */ /* 0x000fe200078f08ff */
[C---:B------:R-:W-:Y:S01]  /*0320*/  IMAD.IADD R15, R10.reuse, 0x1, -R15 ;  /* 0x000000010a0f7824 */ /* 0x040fe200078e0a0f */
[----:B------:R-:W-:Y:S01]  /*0330*/  LOP3.LUT R3, R3, 0xfffffffe, RZ, 0xc0, !PT ;  /* 0xfffffffe03037812 */ /* 0x000fe200078ec0ff */
[----:B------:R-:W-:Y:S01]  /*0340*/  IMAD.IADD R10, R10, 0x1, -R9 ;  /* 0x000000010a0a7824 */ /* 0x000fe200078e0a09 */
[----:B------:R-:W-:Y:S01]  /*0350*/  LOP3.LUT R7, R7, 0xfffffff8, RZ, 0xc0, !PT ;  /* 0xfffffff807077812 */ /* 0x000fe200078ec0ff */
[----:B------:R-:W-:Y:S01]  /*0360*/  IMAD.SHL.U32 R13, R217, 0x40, RZ ;  /* 0x00000040d90d7824 */ /* 0x000fe200078e00ff */
[----:B------:R-:W-:Y:S01]  /*0370*/  LOP3.LUT R5, R5, 0xfffffffe, RZ, 0xc0, !PT ;  /* 0xfffffffe05057812 */ /* 0x000fe200078ec0ff */
[----:B------:R-:W-:Y:S01]  /*0380*/  IMAD.IADD R3, R6, 0x1, -R3 ;  /* 0x0000000106037824 */ /* 0x000fe200078e0a03 */
[C---:B------:R-:W-:Y:S01]  /*0390*/  LOP3.LUT P4, RZ, R220.reuse, 0x2, RZ, 0xc0, !PT ;  /* 0x00000002dcff7812 */ /* 0x040fe2000788c0ff */
[C---:B------:R-:W-:Y:S01]  /*03a0*/  IMAD.SHL.U32 R9, R220.reuse, 0x40, RZ ;  /* 0x00000040dc097824 */ /* 0x040fe200078e00ff */
[----:B------:R-:W-:Y:S01]  /*03b0*/  LOP3.LUT P3, RZ, R220, 0x4, RZ, 0xc0, !PT ;  /* 0x00000004dcff7812 */ /* 0x000fe2000786c0ff */
[----:B------:R-:W-:Y:S01]  /*03c0*/  IMAD.IADD R7, R0, 0x1, -R7 ;  /* 0x0000000100077824 */ /* 0x000fe200078e0a07 */
[----:B------:R-:W-:Y:S01]  /*03d0*/  LOP3.LUT R13, R13, 0x1c0, RZ, 0xc0, !PT ;  /* 0x000001c00d0d7812 */ /* 0x000fe200078ec0ff */
[----:B------:R-:W-:Y:S01]  /*03e0*/  IMAD.IADD R5, R2, 0x1, -R5 ;  /* 0x0000000102057824 */ /* 0x000fe200078e0a05 */
[----:B------:R-:W-:Y:S01]  /*03f0*/  SHF.R.S32.HI R2, RZ, 0x1f, R11 ;  /* 0x0000001fff027819 */ /* 0x000fe2000001140b */
[----:B------:R-:W-:Y:S01]  /*0400*/  IMAD.SHL.U32 R220, R220, 0x8, RZ ;  /* 0x00000008dcdc7824 */ /* 0x000fe200078e00ff */
[----:B------:R-:W-:Y:S01]  /*0410*/  LOP3.LUT R9, R9, 0x1c0, RZ, 0xc0, !PT ;  /* 0x000001c009097812 */ /* 0x000fe200078ec0ff */
[----:B------:R-:W-:Y:S01]  /*0420*/  IMAD.SHL.U32 R14, R3, 0x10, RZ ;  /* 0x00000010030e7824 */ /* 0x000fe200078e00ff */
[----:B------:R-:W-:Y:S01]  /*0430*/  LEA.HI R215, R215, R6, RZ, 0x2 ;  /* 0x00000006d7d77211 */ /* 0x000fe200078f10ff */
[----:B------:R-:W-:Y:S01]  /*0440*/  IMAD.SHL.U32 R10, R10, 0x2, RZ ;  /* 0x000000020a0a7824 */ /* 0x000fe200078e00ff */
[----:B------:R-:W-:Y:S01]  /*0450*/  LOP3.LUT R12, R7, 0x1, RZ, 0xc0, !PT ;  /* 0x00000001070c7812 */ /* 0x000fe200078ec0ff */
[----:B------:R-:W-:Y:S01]  /*0460*/  VIADD R222, R220, 0x40 ;  /* 0x00000040dcde7836 */ /* 0x000fe20000000000 */
[----:B------:R-:W-:-:S02]  /*0470*/  SHF.R.S32.HI R0, RZ, 0x1f, R15 ;  /* 0x0000001fff007819 */ /* 0x000fc4000001140f */
[----:B------:R-:W-:Y:S02]  /*0480*/  LEA.HI R2, R2, R11, RZ, 0x2 ;  /* 0x0000000b02027211 */ /* 0x000fe400078f10ff */
[----:B------:R-:W-:Y:S02]  /*0490*/  LOP3.LUT R16, R13, 0x38, R220, 0xf8, !PT ;  /* 0x000000380d107812 */ /* 0x000fe400078ef8dc */
[----:B------:R-:W-:Y:S02]  /*04a0*/  SHF.R.U32.HI R13, RZ, 0x3, R13 ;  /* 0x00000003ff0d7819 */ /* 0x000fe4000001160d */
[----:B------:R-:W-:Y:S02]  /*04b0*/  LOP3.LUT R11, R9, 0x10, R14, 0xf8, !PT ;  /* 0x00000010090b7812 */ /* 0x000fe400078ef80e */
[----:B------:R-:W-:Y:S02]  /*04c0*/  LOP3.LUT R215, R215, 0xfffffffc, RZ, 0xc0, !PT ;  /* 0xfffffffcd7d77812 */ /* 0x000fe400078ec0ff */
[----:B------:R-:W-:-:S02]  /*04d0*/  ISETP.NE.U32.AND P0, PT, R12, 0x1, PT ;  /* 0x000000010c00780c */ /* 0x000fc40003f05070 */
[----:B------:R-:W-:Y:S01]  /*04e0*/  LEA.HI R0, R0, R15, RZ, 0x3 ;  /* 0x0000000f00007211 */ /* 0x000fe200078f18ff */
[----:B------:R-:W-:Y:S01]  /*04f0*/  IMAD.IADD R215, R6, 0x1, -R215 ;  /* 0x0000000106d77824 */ /* 0x000fe200078e0ad7 */
[----:B------:R-:W-:Y:S02]  /*0500*/  LOP3.LUT R13, R16, R13, RZ, 0x3c, !PT ;  /* 0x0000000d100d7212 */ /* 0x000fe400078e3cff */
[----:B------:R-:W-:Y:S01]  /*0510*/  LOP3.LUT R210, R11, 0x8, R8, 0xf8, !PT ;  /* 0x000000080bd27812 */ /* 0x000fe200078ef808 */
[----:B------:R-:W-:Y:S01]  /*0520*/  IMAD.SHL.U32 R11, R5, 0x200, RZ ;  /* 0x00000200050b7824 */ /* 0x000fe200078e00ff */
[----:B------:R-:W-:Y:S02]  /*0530*/  SHF.R.S32.HI R4, RZ, 0x6, R4 ;  /* 0x00000006ff047819 */ /* 0x000fe40000011404 */
[----:B------:R-:W-:Y:S02]  /*0540*/  LOP3.LUT R8, R9, 0x8, R8, 0xf8, !PT ;  /* 0x0000000809087812 */ /* 0x000fe400078ef808 */
[C---:B------:R-:W-:Y:S01]  /*0550*/  R2P PR, R7.reuse, 0x6 ;  /* 0x0000000607007804 */ /* 0x040fe20000000000 */
[----:B------:R-:W-:Y:S01]  /*0560*/  IMAD.SHL.U32 R7, R7, 0x40, RZ ;  /* 0x0000004007077824 */ /* 0x000fe200078e00ff */
[----:B------:R-:W-:Y:S01]  /*0570*/  SHF.R.S32.HI R214, RZ, 0x7, R214 ;  /* 0x00000007ffd67819 */ /* 0x000fe200000114d6 */
[C---:B------:R-:W-:Y:S01]  /*0580*/  IMAD R216, R4.reuse, 0x200, R13 ;  /* 0x0000020004d87824 */ /* 0x040fe200078e020d */
[----:B------:R-:W-:Y:S01]  /*0590*/  SHF.R.U32.HI R9, RZ, 0x3, R9 ;  /* 0x00000003ff097819 */ /* 0x000fe20000011609 */
[----:B------:R-:W-:Y:S01]  /*05a0*/  IMAD.SHL.U32 R4, R4, 0x8, RZ ;  /* 0x0000000804047824 */ /* 0x000fe200078e00ff */
[C---:B------:R-:W-:Y:S01]  /*05b0*/  LOP3.LUT R6, R0.reuse, 0xfffffff8, RZ, 0xc0, !PT ;  /* 0xfffffff800067812 */ /* 0x040fe200078ec0ff */
[----:B------:R-:W-:Y:S01]  /*05c0*/  IMAD.SHL.U32 R0, R0, 0x40, RZ ;  /* 0x0000004000007824 */ /* 0x000fe200078e00ff */
[----:B------:R-:W-:Y:S01]  /*05d0*/  LOP3.LUT R201, R8, R9, RZ, 0x3c, !PT ;  /* 0x0000000908c97212 */ /* 0x000fe200078e3cff */
[C---:B------:R-:W-:Y:S01]  /*05e0*/  IMAD R8, R214.reuse, 0x800, R11 ;  /* 0x00000800d6087824 */ /* 0x040fe200078e020b */
[----:B------:R-:W-:Y:S01]  /*05f0*/  LOP3.LUT R210, R11, R210, R9, 0xf6, !PT ;  /* 0x000000d20bd27212 */ /* 0x000fe200078ef609 */
[----:B------:R-:W-:Y:S01]  /*0600*/  IMAD.SHL.U32 R9, R214, 0x20, RZ ;  /* 0x00000020d6097824 */ /* 0x000fe200078e00ff */
[----:B------:R-:W-:Y:S01]  /*0610*/  LOP3.LUT R228, R7, 0x1c0, RZ, 0xc0, !PT ;  /* 0x000001c007e47812 */ /* 0x000fe200078ec0ff */
[----:B------:R-:W-:Y:S01]  /*0620*/  IMAD.IADD R6, R15, 0x1, -R6 ;  /* 0x000000010f067824 */ /* 0x000fe200078e0a06 */
[----:B------:R-:W-:Y:S01]  /*0630*/  LOP3.LUT R7, R4, 0x18, RZ, 0xc0, !PT ;  /* 0x0000001804077812 */ /* 0x000fe200078ec0ff */
[----:B------:R-:W-:Y:S01]  /*0640*/  IMAD.IADD R201, R8, 0x1, R201 ;  /* 0x0000000108c97824 */ /* 0x000fe200078e02c9 */
[----:B------:R-:W-:Y:S01]  /*0650*/  SHF.R.U32.HI R227, RZ, 0x3, R228 ;  /* 0x00000003ffe37819 */ /* 0x000fe200000116e4 */
[----:B------:R-:W-:Y:S01]  /*0660*/  IMAD.SHL.U32 R6, R6, 0x40, RZ ;  /* 0x0000004006067824 */ /* 0x000fe200078e00ff */
[----:B------:R-:W-:Y:S01]  /*0670*/  LOP3.LUT R8, R228, 0x20, R9, 0xf8, !PT ;  /* 0x00000020e4087812 */ /* 0x000fe200078ef809 */
[----:B------:R-:W-:Y:S01]  /*0680*/  IMAD.SHL.U32 R4, R5, 0x20, RZ ;  /* 0x0000002005047824 */ /* 0x000fe200078e00ff */
[----:B------:R-:W-:Y:S01]  /*0690*/  LOP3.LUT R228, R227, R228, R7, 0x1e, !PT ;  /* 0x000000e4e3e47212 */ /* 0x000fe200078e1e07 */
[----:B------:R-:W-:Y:S01]  /*06a0*/  IMAD.SHL.U32 R5, R5, 0x8, RZ ;  /* 0x0000000805057824 */ /* 0x000fe200078e00ff */
[----:B------:R-:W-:Y:S01]  /*06b0*/  LOP3.LUT R227, R8, R227, RZ, 0x3c, !PT ;  /* 0x000000e308e37212 */ /* 0x000fe200078e3cff */
[----:B------:R-:W-:Y:S01]  /*06c0*/  IMAD R8, R215, 0x400, R10 ;  /* 0x00000400d7087824 */ /* 0x000fe200078e020a */
[----:B------:R-:W-:-:S02]  /*06d0*/  LOP3.LUT R6, R6, 0x1c0, RZ, 0xc0, !PT ;  /* 0x000001c006067812 */ /* 0x000fc400078ec0ff */
[----:B------:R-:W-:Y:S01]  /*06e0*/  LOP3.LUT R4, R7, 0x20, R4, 0xf8, !PT ;  /* 0x0000002007047812 */ /* 0x000fe200078ef804 */
[----:B------:R-:W-:Y:S01]  /*06f0*/  IMAD.IADD R227, R8, 0x1, R227 ;  /* 0x0000000108e37824 */ /* 0x000fe200078e02e3 */
[----:B------:R-:W-:Y:S01]  /*0700*/  SHF.R.U32.HI R209, RZ, 0x3, R6 ;  /* 0x00000003ffd17819 */ /* 0x000fe20000011606 */
[----:B------:R-:W-:Y:S01]  /*0710*/  IMAD R7, R3, 0x400, R10 ;  /* 0x0000040003077824 */ /* 0x000fe200078e020a */
[----:B------:R-:W-:Y:S02]  /*0720*/  LOP3.LUT R8, R6, 0x8, R5, 0xf8, !PT ;  /* 0x0000000806087812 */ /* 0x000fe400078ef805 */
[----:B------:R-:W-:Y:S01]  /*0730*/  LOP3.LUT R0, R0, 0xfffffe00, RZ, 0xc0, !PT ;  /* 0xfffffe0000007812 */ /* 0x000fe200078ec0ff */
[----:B------:R-:W-:Y:S01]  /*0740*/  IMAD.IADD R228, R7, 0x1, R228 ;  /* 0x0000000107e47824 */ /* 0x000fe200078e02e4 */
[----:B------:R-:W-:Y:S02]  /*0750*/  LOP3.LUT R211, R209, R4, R6, 0x1e, !PT ;  /* 0x00000004d1d37212 */ /* 0x000fe400078e1e06 */
[----:B------:R-:W-:Y:S01]  /*0760*/  LOP3.LUT R209, R8, R209, RZ, 0x3c, !PT ;  /* 0x000000d108d17212 */ /* 0x000fe200078e3cff */
[--C-:B------:R-:W-:Y:S01]  /*0770*/  IMAD R212, R215, 0x400, R0.reuse ;  /* 0x00000400d7d47824 */ /* 0x100fe200078e0200 */
[----:B------:R-:W-:Y:S01]  /*0780*/  LOP3.LUT R211, R211, R0, RZ, 0xfc, !PT ;  /* 0x00000000d3d37212 */ /* 0x000fe200078efcff */
[----:B------:R-:W-:Y:S01]  /*0790*/  IMAD R4, R3, 0x400, R0 ;  /* 0x0000040003047824 */ /* 0x000fe200078e0200 */
[----:B------:R-:W-:Y:S01]  /*07a0*/  LEA R227, R227, UR4, 0x1 ;  /* 0x00000004e3e37c11 */ /* 0x000fe2000f8e08ff */
[----:B------:R-:W-:Y:S01]  /*07b0*/  IMAD.IADD R212, R212, 0x1, R209 ;  /* 0x00000001d4d47824 */ /* 0x000fe200078e02d1 */
[----:B------:R-:W-:Y:S01]  /*07c0*/  SHF.R.S32.HI R6, RZ, 0x2, R2 ;  /* 0x00000002ff067819 */ /* 0x000fe20000011402 */
[----:B------:R-:W-:Y:S01]  /*07d0*/  IMAD.MOV.U32 R3, RZ, RZ, 0x20 ;  /* 0x00000020ff037424 */ /* 0x000fe200078e00ff */
[----:B------:R-:W-:Y:S01]  /*07e0*/  LEA R201, R201, UR4, 0x1 ;  /* 0x00000004c9c97c11 */ /* 0x000fe2000f8e08ff */
[----:B------:R-:W-:Y:S01]  /*07f0*/  IMAD.IADD R209, R209, 0x1, R4 ;  /* 0x00000001d1d17824 */ /* 0x000fe200078e0204 */
[----:B------:R-:W-:Y:S01]  /*0800*/  LEA R228, R228, UR6, 0x1 ;  /* 0x00000006e4e47c11 */ /* 0x000fe2000f8e08ff */
[----:B------:R-:W-:Y:S01]  /*0810*/  IMAD.MOV.U32 R0, RZ, RZ, 0x40 ;  /* 0x00000040ff007424 */ /* 0x000fe200078e00ff */
[----:B------:R-:W-:Y:S01]  /*0820*/  SEL R2, R3, 0xffffffe0, !P4 ;  /* 0xffffffe003027807 */ /* 0x000fe20006000000 */
        /* <DEDUP_REMOVED lines=10> */
[----:B------:R-:W-:-:S02]  /*08d0*/  VIADD R230, R228, 0x40 ;  /* 0x00000040e4e67836 */ /* 0x000fc40000000000 */
[----:B------:R-:W-:Y:S02]  /*08e0*/  IMAD R219, R215, 0x10, R6 ;  /* 0x00000010d7db7824 */ /* 0x000fe400078e0206 */
[----:B------:R-:W-:Y:S02]  /*08f0*/  IMAD.IADD R0, R0, 0x1, R210 ;  /* 0x0000000100007824 */ /* 0x000fe400078e02d2 */
[----:B------:R-:W-:Y:S02]  /*0900*/  IMAD.IADD R231, R227, 0x1, R4 ;  /* 0x00000001e3e77824 */ /* 0x000fe400078e0204 */
[----:B------:R-:W-:Y:S02]  /*0910*/  @P2 VIADD R230, R228, 0xffffffc0 ;  /* 0xffffffc0e4e62836 */ /* 0x000fe40000000000 */
[----:B------:R-:W-:-:S07]  /*0920*/  IMAD.IADD R235, R4, 0x1, R229 ;  /* 0x0000000104eb7824 */ /* 0x000fce00078e02e5 */
.L_x_1154:
        /* <DEDUP_REMOVED lines=15> */
[----:B------:R-:W-:Y:S02]  /*0a20*/  @UP3 UIADD3.X UR11, UR5, UR11, URZ, UP0, !UPT ;  /* 0x0000000b050b3290 */ /* 0x000fe400087fe43f */
[----:B------:R-:W-:Y:S01]  /*0a30*/  UIADD3 UR16, UP2, UR17, UR14, URZ ;  /* 0x0000000e11107290 */ /* 0x000fe2000ff5e03f */
[----:B--2---:R-:W-:Y:S01]  /*0a40*/  IMAD.U32 R14, RZ, RZ, UR10 ;  /* 0x0000000aff0e7e24 */ /* 0x004fe2000f8e00ff */
[----:B------:R-:W-:Y:S01]  /*0a50*/  UISETP.NE.U32.AND UP0, UPT, UR14, URZ, UPT ;  /* 0x0000003f0e00728c */ /* 0x000fe2000bf05070 */
[----:B------:R-:W-:Y:S01]  /*0a60*/  IMAD.U32 R8, RZ, RZ, UR12 ;  /* 0x0000000cff087e24 */ /* 0x000fe2000f8e00ff */
[----:B------:R-:W-:Y:S01]  /*0a70*/  @UP4 UIADD3.X UR13, UR5, UR7, URZ, UP1, !UPT ;  /* 0x00000007050d4290 */ /* 0x000fe20008ffe43f */
[----:B------:R-:W-:Y:S01]  /*0a80*/  IMAD.U32 R15, RZ, RZ, UR11 ;  /* 0x0000000bff0f7e24 */ /* 0x000fe2000f8e00ff */
[----:B------:R-:W-:Y:S02]  /*0a90*/  UIADD3.X UR14, UR5, UR15, URZ, UP2, !UPT ;  /* 0x0000000f050e7290 */ /* 0x000fe400097fe43f */
[----:B------:R-:W-:Y:S01]  /*0aa0*/  UISETP.NE.AND.EX UP0, UPT, UR15, URZ, UPT, UP0 ;  /* 0x0000003f0f00728c */ /* 0x000fe2000bf05300 */
[----:B------:R-:W-:-:S02]  /*0ab0*/  ULDC.64 UR6, c[0x0][0x2f8] ;  /* 0x0000be0000067ab9 */ /* 0x000fc40000000a00 */
[----:B------:R-:W-:Y:S01]  /*0ac0*/  ULDC.U8 UR15, c[0x0][0x3c2] ;  /* 0x0000f080000f7ab9 */ /* 0x000fe20000000000 */
[----:B------:R-:W-:Y:S01]  /*0ad0*/  UISETP.EQ.U32.AND UP4, UPT, UR6, URZ, UPT ;  /* 0x0000003f0600728c */ /* 0x000fe2000bf82070 */
[----:B------:R-:W-:Y:S01]  /*0ae0*/  IMAD.U32 R9, RZ, RZ, UR13 ;  /* 0x0000000dff097e24 */ /* 0x000fe2000f8e00ff */
[----:B------:R-:W-:Y:S01]  /*0af0*/  UISETP.NE.AND UP2, UPT, UR15, URZ, UPT ;  /* 0x0000003f0f00728c */ /* 0x000fe2000bf45270 */
[----:B----4-:R-:W2:Y:S01]  /*0b00*/  @P0 LDG.E R7, desc[UR8][R14.64] ;  /* 0x000000080e070981 */ /* 0x010ea2000c1e1900 */
[----:B------:R-:W-:Y:S02]  /*0b10*/  PLOP3.LUT P3, PT, PT, PT, UP0, 0x80, 0x0 ;  /* 0x000000000000781c */ /* 0x000fe40003f6f008 */
[----:B------:R-:W-:Y:S01]  /*0b20*/  UISETP.EQ.OR.EX UP4, UPT, UR7, URZ, !UP2, UP4 ;  /* 0x0000003f0700728c */ /* 0x000fe2000d782740 */
[----:B---3--:R-:W3:Y:S01]  /*0b30*/  @P1 LDG.E R8, desc[UR8][R8.64] ;  /* 0x0000000808081981 */ /* 0x008ee2000c1e1900 */
[----:B------:R-:W-:-:S04]  /*0b40*/  UIADD3 UR10, UP1, UR17, UR6, URZ ;  /* 0x00000006110a7290 */ /* 0x000fc8000ff3e03f */
[----:B------:R-:W-:Y:S01]  /*0b50*/  PLOP3.LUT P2, PT, PT, PT, UP4, 0x80, 0x0 ;  /* 0x000000000000781c */ /* 0x000fe20003f4f048 */
[----:B------:R-:W-:Y:S01]  /*0b60*/  UIADD3.X UR5, UR5, UR7, URZ, UP1, !UPT ;  /* 0x0000000705057290 */ /* 0x000fe20008ffe43f */
[----:B------:R-:W-:Y:S01]  /*0b70*/  IMAD.U32 R10, RZ, RZ, UR10 ;  /* 0x0000000aff0a7e24 */ /* 0x000fe2000f8e00ff */
[----:B------:R-:W-:-:S04]  /*0b80*/  @!UP3 ULDC.64 UR10, c[0x0][0x318] ;  /* 0x0000c600000abab9 */ /* 0x000fc80000000a00 */
[----:B------:R-:W-:Y:S02]  /*0b90*/  IMAD.U32 R11, RZ, RZ, UR5 ;  /* 0x00000005ff0b7e24 */ /* 0x000fe4000f8e00ff */
[----:B------:R-:W-:Y:S02]  /*0ba0*/  IMAD.U32 R12, RZ, RZ, UR16 ;  /* 0x00000010ff0c7e24 */ /* 0x000fe4000f8e00ff */
[----:B------:R-:W-:Y:S01]  /*0bb0*/  IMAD.U32 R13, RZ, RZ, UR14 ;  /* 0x0000000eff0d7e24 */ /* 0x000fe2000f8e00ff */
[----:B------:R-:W-:Y:S01]  /*0bc0*/  @!UP3 UISETP.NE.U32.AND UP1, UPT, UR10, URZ, UPT ;  /* 0x0000003f0a00b28c */ /* 0x000fe2000bf25070 */
[----:B------:R-:W4:Y:S01]  /*0bd0*/  @!P2 LDG.E R5, desc[UR8][R10.64] ;  /* 0x000000080a05a981 */ /* 0x000f22000c1e1900 */
[----:B------:R-:W-:-:S03]  /*0be0*/  @!UP3 ULDC UR5, c[0x0][0x2cc] ;  /* 0x0000b3000005bab9 */ /* 0x000fc60000000800 */
[----:B-----5:R-:W5:Y:S04]  /*0bf0*/  @P3 LDG.E R6, desc[UR8][R12.64] ;  /* 0x000000080c063981 */ /* 0x020f68000c1e1900 */
[----:B------:R-:W5:Y:S01]  /*0c00*/  @P3 LDG.E R4, desc[UR8][R12.64+0x4] ;  /* 0x000004080c043981 */ /* 0x000f62000c1e1900 */
[----:B------:R-:W-:Y:S01]  /*0c10*/  @!UP3 UISETP.NE.AND.EX UP1, UPT, UR11, URZ, UPT, UP1 ;  /* 0x0000003f0b00b28c */ /* 0x000fe2000bf25310 */
[----:B------:R-:W-:Y:S01]  /*0c20*/  UMOV UR18, URZ ;  /* 0x0000003f00127c82 */ /* 0x000fe20008000000 */
[----:B------:R-:W-:Y:S01]  /*0c30*/  UMOV UR15, 0xffffffff ;  /* 0xffffffff000f7882 */ /* 0x000fe20000000000 */
[----:B------:R-:W-:Y:S01]  /*0c40*/  USHF.L.U32 UR30, UR48, 0x6, URZ ;  /* 0x00000006301e7899 */ /* 0x000fe2000800063f */
[----:B--2---:R-:W-:Y:S02]  /*0c50*/  @P0 R2UR UR12, R7 ;  /* 0x00000000070c02ca */ /* 0x004fe400000e0000 */
[----:B------:R-:W-:Y:S01]  /*0c60*/  ISETP.NE.U32.AND P0, PT, RZ, UR6, PT ;  /* 0x00000006ff007c0c */ /* 0x000fe2000bf05070 */
[----:B------:R-:W-:Y:S01]  /*0c70*/  @!UP3 USEL UR6, UR5, URZ, UP1 ;  /* 0x0000003f0506b287 */ /* 0x000fe20008800000 */
[----:B---3--:R-:W-:-:S02]  /*0c80*/  @P1 R2UR UR18, R8 ;  /* 0x00000000081212ca */ /* 0x008fc400000e0000 */
[----:B------:R-:W-:Y:S01]  /*0c90*/  UMOV UR5, 0xffffffff ;  /* 0xffffffff00057882 */ /* 0x000fe20000000000 */
[----:B------:R-:W-:Y:S02]  /*0ca0*/  ISETP.NE.AND.EX P0, PT, RZ, UR7, PT, P0 ;  /* 0x00000007ff007c0c */ /* 0x000fe4000bf05300 */
[----:B----4-:R-:W-:-:S08]  /*0cb0*/  @!P2 R2UR UR5, R5 ;  /* 0x000000000505a2ca */ /* 0x010fd000000e0000 */
        /* <DEDUP_REMOVED lines=14> */
.L_x_1106:
        /* <DEDUP_REMOVED lines=13> */
[----:B------:R-:W-:Y:S02]  /*0e70*/  UIADD3 UR6, UR14, 0x40, UR30 ;  /* 0x000000400e067890 */ /* 0x000fe4000fffe01e */
[----:B------:R-:W2:Y:S01]  /*0e80*/  S2UR UR44, SR_CTAID.Y ;  /* 0x00000000002c79c3 */ /* 0x000ea20000002600 */
[----:B------:R-:W-:Y:S01]  /*0e90*/  ULDC UR51, c[0x0][0x2d4] ;  /* 0x0000b50000337ab9 */ /* 0x000fe20000000800 */
[----:B------:R-:W-:Y:S01]  /*0ea0*/  ULDC.U8 UR43, c[0x0][0x3d8] ;  /* 0x0000f600002b7ab9 */ /* 0x000fe20000000000 */
[----:B------:R-:W-:-:S02]  /*0eb0*/  USHF.R.S32.HI UR37, URZ, 0x1f, UR51 ;  /* 0x0000001f3f257899 */ /* 0x000fc40008011433 */
[----:B------:R-:W-:Y:S02]  /*0ec0*/  UISETP.NE.AND UP3, UPT, UR43, URZ, UPT ;  /* 0x0000003f2b00728c */ /* 0x000fe4000bf65270 */
[----:B------:R-:W-:Y:S01]  /*0ed0*/  UISETP.NE.AND UP1, UPT, UR25, -0x1, UPT ;  /* 0xffffffff1900788c */ /* 0x000fe2000bf25270 */
[----:B------:R-:W3:Y:S01]  /*0ee0*/  S2UR UR5, SR_CTAID.X ;  /* 0x00000000000579c3 */ /* 0x000ee20000002500 */
[----:B------:R-:W-:Y:S01]  /*0ef0*/  ULDC.64 UR26, c[0x0][0x240] ;  /* 0x00009000001a7ab9 */ /* 0x000fe20000000a00 */
[----:B------:R-:W-:Y:S01]  /*0f00*/  ULDC UR42, c[0x0][0x2c4] ;  /* 0x0000b100002a7ab9 */ /* 0x000fe20000000800 */
[----:B------:R-:W-:Y:S01]  /*0f10*/  ULDC UR57, c[0x0][0x2dc] ;  /* 0x0000b70000397ab9 */ /* 0x000fe20000000800 */
[----:B------:R-:W-:Y:S01]  /*0f20*/  ULDC UR56, c[0x0][0x270] ;  /* 0x00009c0000387ab9 */ /* 0x000fe20000000800 */
[----:B------:R-:W-:Y:S02]  /*0f30*/  UIMAD UR21, UR15, UR27, URZ ;  /* 0x0000001b0f1572a4 */ /* 0x000fe4000f8e023f */
[----:B------:R-:W-:Y:S01]  /*0f40*/  USHF.R.S32.HI UR31, URZ, 0x1f, UR30 ;  /* 0x0000001f3f1f7899 */ /* 0x000fe2000801141e */
[----:B-1----:R-:W-:Y:S01]  /*0f50*/  IABS R7, R4 ;  /* 0x0000000400077213 */ /* 0x002fe20000000000 */
[----:B------:R-:W1:Y:S01]  /*0f60*/  S2UR UR46, SR_CTAID.Z ;  /* 0x00000000002e79c3 */ /* 0x000e620000002700 */
[----:B------:R-:W-:-:S02]  /*0f70*/  ISETP.NE.AND P3, PT, R4, RZ, PT ;  /* 0x000000ff0400720c */ /* 0x000fc40003f65270 */
[----:B------:R-:W4:Y:S01]  /*0f80*/  I2F.RP R8, R7 ;  /* 0x0000000700087306 */ /* 0x000f220000209400 */
[----:B--2---:R-:W-:-:S04]  /*0f90*/  UIMAD.WIDE.U32 UR18, UR44, UR10, URZ ;  /* 0x0000000a2c1272a5 */ /* 0x004fc8000f8e003f */
[----:B------:R-:W2:Y:S01]  /*0fa0*/  S2UR UR16, SR_CTAID.Y ;  /* 0x00000000001079c3 */ /* 0x000ea20000002600 */
[----:B------:R-:W-:Y:S02]  /*0fb0*/  UIMAD UR10, UR55, UR10, URZ ;  /* 0x0000000a370a72a4 */ /* 0x000fe4000f8e023f */
[----:B------:R-:W-:Y:S02]  /*0fc0*/  USHF.L.U64.HI UR22, UR44, 0x7, UR55 ;  /* 0x000000072c167899 */ /* 0x000fe40008010237 */
[----:B------:R-:W-:Y:S02]  /*0fd0*/  UIMAD UR20, UR44, UR11, UR10 ;  /* 0x0000000b2c1472a4 */ /* 0x000fe4000f8e020a */
[----:B---3--:R-:W-:Y:S01]  /*0fe0*/  UIMAD.WIDE.U32 UR28, UR5, UR12, URZ ;  /* 0x0000000c051c72a5 */ /* 0x008fe2000f8e003f */
[----:B------:R-:W-:Y:S01]  /*0ff0*/  @!UP2 ULDC.64 UR10, c[0x0][0x418] ;  /* 0x00010600000aaab9 */ /* 0x000fe20000000a00 */
[----:B----4-:R-:W3:Y:S02]  /*1000*/  MUFU.RCP R8, R8 ;  /* 0x0000000800087308 */ /* 0x010ee40000001000 */
[----:B------:R-:W-:-:S02]  /*1010*/  UIMAD UR45, UR5, UR13, UR29 ;  /* 0x0000000d052d72a4 */ /* 0x000fc4000f8e021d */
[----:B------:R-:W-:Y:S02]  /*1020*/  @!UP2 UIMAD UR5, UR55, UR10, URZ ;  /* 0x0000000a3705a2a4 */ /* 0x000fe4000f8e023f */
[----:B------:R-:W-:Y:S02]  /*1030*/  @!UP2 UIMAD.WIDE.U32 UR38, UR44, UR10, URZ ;  /* 0x0000000a2c26a2a5 */ /* 0x000fe4000f8e003f */
[----:B------:R-:W-:Y:S02]  /*1040*/  @!UP2 UIMAD UR23, UR44, UR11, UR5 ;  /* 0x0000000b2c17a2a4 */ /* 0x000fe4000f8e0205 */
[----:B------:R-:W-:Y:S01]  /*1050*/  UIADD3 UR5, UR14, 0x3f, URZ ;  /* 0x0000003f0e057890 */ /* 0x000fe2000fffe03f */
[----:B------:R-:W-:Y:S01]  /*1060*/  ULDC UR10, c[0x0][0x394] ;  /* 0x0000e500000a7ab9 */ /* 0x000fe20000000800 */
[----:B------:R-:W-:Y:S02]  /*1070*/  @UP1 UIADD3 UR29, UR24, UR25, URZ ;  /* 0x00000019181d1290 */ /* 0x000fe4000fffe03f */
[----:B------:R-:W-:-:S02]  /*1080*/  USHF.R.S32.HI UR11, URZ, 0x1f, UR5 ;  /* 0x0000001f3f0b7899 */ /* 0x000fc40008011405 */
[----:B------:R-:W-:Y:S01]  /*1090*/  UIADD3 UR10, UR6, UR10, -UR7 ;  /* 0x0000000a060a7290 */ /* 0x000fe2000fffe807 */
[----:B---3--:R-:W-:Y:S01]  /*10a0*/  VIADD R8, R8, 0xffffffe ;  /* 0x0ffffffe08087836 */ /* 0x008fe20000000000 */
[----:B------:R-:W-:Y:S02]  /*10b0*/  @UP1 UIADD3 UR6, UR24, UR25, URZ ;  /* 0x0000001918061290 */ /* 0x000fe4000fffe03f */
[----:B------:R-:W-:Y:S01]  /*10c0*/  ULEA.HI UR35, UR11, UR5, URZ, 0x6 ;  /* 0x000000050b237291 */ /* 0x000fe2000f8f303f */
[----:B------:R-:W3:Y:S01]  /*10d0*/  F2I.FTZ.U32.TRUNC.NTZ R9, R8 ;  /* 0x0000000800097305 */ /* 0x000ee2000021f000 */
[----:B------:R-:W-:Y:S01]  /*10e0*/  @UP1 ULDC.64 UR24, c[0x0][0x248] ;  /* 0x0000920000181ab9 */ /* 0x000fe20000000a00 */
[----:B------:R-:W-:Y:S02]  /*10f0*/  UIADD3 UR5, UR10, 0x3f, URZ ;  /* 0x0000003f0a057890 */ /* 0x000fe4000fffe03f */
[----:B------:R-:W-:Y:S02]  /*1100*/  @UP1 UIMAD.WIDE.U32 UR10, UR6, UR24, URZ ;  /* 0x00000018060a12a5 */ /* 0x000fe4000f8e003f */
[----:B------:R-:W-:Y:S01]  /*1110*/  @UP1 UIMAD UR6, UR6, UR25, URZ ;  /* 0x00000019060612a4 */ /* 0x000fe2000f8e023f */
[----:B------:R-:W-:Y:S01]  /*1120*/  @UP2 ULDC.64 UR12, c[0x0][0x420] ;  /* 0x00010800000c2ab9 */ /* 0x000fe20000000a00 */
[----:B------:R-:W-:-:S02]  /*1130*/  UIADD3 UR47, UR19, UR20, URZ ;  /* 0x00000014132f7290 */ /* 0x000fc4000fffe03f */
[----:B------:R-:W-:Y:S02]  /*1140*/  @UP1 UIADD3 UR33, UR11, UR6, URZ ;  /* 0x000000060b211290 */ /* 0x000fe4000fffe03f */
[----:B------:R-:W-:Y:S01]  /*1150*/  USHF.R.S32.HI UR6, URZ, 0x1f, UR5 ;  /* 0x0000001f3f067899 */ /* 0x000fe20008011405 */
[--C-:B---3--:R-:W-:Y:S01]  /*1160*/  IMAD.MOV R5, RZ, RZ, -R9.reuse ;  /* 0x000000ffff057224 */ /* 0x108fe200078e0a09 */
[----:B------:R-:W-:Y:S01]  /*1170*/  @UP2 UIMAD.WIDE.U32 UR40, UR15, UR12, URZ ;  /* 0x0000000c0f2822a5 */ /* 0x000fe2000f8e003f */
[----:B------:R-:W-:Y:S01]  /*1180*/  IMAD.MOV.U32 R8, RZ, RZ, RZ ;  /* 0x000000ffff087224 */ /* 0x000fe200078e00ff */
[----:B------:R-:W-:Y:S01]  /*1190*/  ULEA.HI UR20, UR6, UR5, URZ, 0x6 ;  /* 0x0000000506147291 */ /* 0x000fe2000f8f303f */
[----:B------:R-:W-:Y:S01]  /*11a0*/  IMAD R6, R5, R7, RZ ;  /* 0x0000000705067224 */ /* 0x000fe200078e02ff */
[----:B-1----:R-:W-:Y:S01]  /*11b0*/  IABS R5, UR46 ;  /* 0x0000002e00057c13 */ /* 0x002fe20008000000 */
[----:B------:R-:W-:Y:S02]  /*11c0*/  UIMAD UR5, UR37, UR44, URZ ;  /* 0x0000002c250572a4 */ /* 0x000fe4000f8e023f */
[----:B------:R-:W-:Y:S01]  /*11d0*/  IMAD.HI.U32 R6, R9, R6, R8 ;  /* 0x0000000609067227 */ /* 0x000fe200078e0008 */
[----:B------:R-:W-:Y:S01]  /*11e0*/  ULDC.U8 UR12, c[0x0][0x480] ;  /* 0x00012000000c7ab9 */ /* 0x000fe20000000000 */
[----:B--2---:R-:W-:-:S02]  /*11f0*/  USHF.L.U32 UR16, UR16, 0x7, URZ ;  /* 0x0000000710107899 */ /* 0x004fc4000800063f */
[----:B------:R-:W-:Y:S02]  /*1200*/  @UP2 UIMAD UR49, UR15, UR13, UR41 ;  /* 0x0000000d0f3122a4 */ /* 0x000fe4000f8e0229 */
[----:B------:R-:W-:Y:S01]  /*1210*/  IMAD.HI.U32 R13, R6, R5, RZ ;  /* 0x00000005060d7227 */ /* 0x000fe200078e00ff */
[----:B------:R-:W-:Y:S02]  /*1220*/  UISETP.NE.AND UP4, UPT, UR12, URZ, UPT ;  /* 0x0000003f0c00728c */ /* 0x000fe4000bf85270 */
[----:B------:R-:W-:Y:S01]  /*1230*/  UIMAD.WIDE.U32 UR12, UR44, UR51, URZ ;  /* 0x000000332c0c72a5 */ /* 0x000fe2000f8e003f */
[----:B------:R-:W-:Y:S01]  /*1240*/  IMAD.MOV R6, RZ, RZ, -R13 ;  /* 0x000000ffff067224 */ /* 0x000fe200078e0a0d */
[----:B------:R-:W-:Y:S02]  /*1250*/  UIMAD UR5, UR55, UR51, UR5 ;  /* 0x00000033370572a4 */ /* 0x000fe4000f8e0205 */
[----:B------:R-:W-:Y:S01]  /*1260*/  USEL UR36, UR16, URZ, UP0 ;  /* 0x0000003f10247287 */ /* 0x000fe20008000000 */
[----:B------:R-:W-:Y:S01]  /*1270*/  IMAD R6, R7, R6, R5 ;  /* 0x0000000607067224 */ /* 0x000fe200078e0205 */
[----:B------:R-:W-:Y:S01]  /*1280*/  UIMAD.WIDE.U32 UR16, UR15, UR26, URZ ;  /* 0x0000001a0f1072a5 */ /* 0x000fe2000f8e003f */
[----:B------:R-:W-:Y:S01]  /*1290*/  LOP3.LUT R5, R4, UR46, RZ, 0x3c, !PT ;  /* 0x0000002e04057c12 */ /* 0x000fe2000f8e3cff */
[----:B------:R-:W-:-:S02]  /*12a0*/  UIADD3 UR13, UR13, UR5, URZ ;  /* 0x000000050d0d7290 */ /* 0x000fc4000fffe03f */
[----:B------:R-:W-:Y:S01]  /*12b0*/  ISETP.GT.U32.AND P1, PT, R7, R6, PT ;  /* 0x000000060700720c */ /* 0x000fe20003f24070 */
[----:B------:R-:W-:Y:S01]  /*12c0*/  USHF.R.S32.HI UR6, URZ, 0x6, UR35 ;  /* 0x000000063f067899 */ /* 0x000fe20008011423 */
[----:B------:R-:W-:Y:S01]  /*12d0*/  ISETP.GE.AND P2, PT, R5, RZ, PT ;  /* 0x000000ff0500720c */ /* 0x000fe20003f46270 */
[----:B------:R-:W-:Y:S02]  /*12e0*/  USHF.R.S32.HI UR5, URZ, 0x6, UR20 ;  /* 0x000000063f057899 */ /* 0x000fe40008011414 */
[----:B------:R-:W-:Y:S01]  /*12f0*/  USEL UR54, UR18, UR16, !UP2 ;  /* 0x0000001012367287 */ /* 0x000fe2000d000000 */
[----:B------:R-:W-:Y:S01]  /*1300*/  @UP1 UMOV UR32, UR10 ;  /* 0x0000000a00201c82 */ /* 0x000fe20008000000 */
[----:B------:R-:W-:Y:S02]  /*1310*/  USEL UR34, UR22, URZ, UP0 ;  /* 0x0000003f16227287 */ /* 0x000fe40008000000 */
[----:B------:R-:W-:Y:S02]  /*1320*/  @UP3 UIMAD UR18, UR44, UR42, URZ ;  /* 0x0000002a2c1232a4 */ /* 0x000fe4000f8e023f */
[----:B------:R-:W-:-:S02]  /*1330*/  UIMAD.WIDE UR10, UR57, UR56, URZ ;  /* 0x00000038390a72a5 */ /* 0x000fc4000f8e023f */
[----:B------:R-:W-:Y:S01]  /*1340*/  @!P1 IMAD.IADD R6, R6, 0x1, -R7 ;  /* 0x0000000106069824 */ /* 0x000fe200078e0a07 */
[----:B------:R-:W-:Y:S01]  /*1350*/  UISETP.LT.AND UP0, UPT, UR6, UR5, UPT ;  /* 0x000000050600728c */ /* 0x000fe2000bf01270 */
[----:B------:R-:W-:Y:S01]  /*1360*/  @!P1 VIADD R13, R13, 0x1 ;  /* 0x000000010d0d9836 */ /* 0x000fe20000000000 */
[----:B------:R-:W-:Y:S01]  /*1370*/  @UP2 UIADD3 UR47, UR17, UR21, URZ ;  /* 0x00000015112f2290 */ /* 0x000fe2000fffe03f */
[----:B------:R-:W-:Y:S01]  /*1380*/  PLOP3.LUT P1, PT, PT, PT, UP1, 0x80, 0x0 ;  /* 0x000000000000781c */ /* 0x000fe20003f2f018 */
[----:B------:R-:W-:Y:S01]  /*1390*/  @UP3 USEL UR18, UR18, UR15, !UP2 ;  /* 0x0000000f12123287 */ /* 0x000fe2000d000000 */
[----:B------:R-:W-:Y:S01]  /*13a0*/  ISETP.GE.U32.AND P0, PT, R6, R7, PT ;  /* 0x000000070600720c */ /* 0x000fe20003f06070 */
[----:B------:R-:W-:Y:S02]  /*13b0*/  UIMAD.WIDE.U32 UR16, UR10, UR12, URZ ;  /* 0x0000000c0a1072a5 */ /* 0x000fe4000f8e003f */
[----:B------:R-:W-:Y:S02]  /*13c0*/  UIMAD UR19, UR11, UR12, URZ ;  /* 0x0000000c0b1372a4 */ /* 0x000fe4000f8e023f */
[----:B------:R-:W-:Y:S01]  /*13d0*/  USEL UR35, UR6, UR5, UP0 ;  /* 0x0000000506237287 */ /* 0x000fe20008000000 */
[----:B------:R-:W-:Y:S01]  /*13e0*/  @UP3 ULDC UR12, c[0x0][0x2e4] ;  /* 0x0000b900000c3ab9 */ /* 0x000fe20000000800 */
[----:B------:R-:W-:-:S02]  /*13f0*/  @!UP2 UIADD3 UR49, UR39, UR23, URZ ;  /* 0x000000172731a290 */ /* 0x000fc4000fffe03f */
[----:B------:R-:W-:Y:S02]  /*1400*/  @UP3 UIMAD UR23, UR46, UR12, UR18 ;  /* 0x0000000c2e1732a4 */ /* 0x000fe4000f8e0212 */
[----:B------:R-:W-:Y:S02]  /*1410*/  ULEA UR18, UR35, 0xffffffc0, 0x6 ;  /* 0xffffffc023127891 */ /* 0x000fe4000f8e303f */
[----:B------:R-:W-:Y:S01]  /*1420*/  @P0 VIADD R13, R13, 0x1 ;  /* 0x000000010d0d0836 */ /* 0x000fe20000000000 */
[----:B------:R-:W-:Y:S01]  /*1430*/  UIMAD UR19, UR10, UR13, UR19 ;  /* 0x0000000d0a1372a4 */ /* 0x000fe2000f8e0213 */
[----:B------:R-:W-:Y:S01]  /*1440*/  PLOP3.LUT P0, PT, PT, PT, UP3, 0x80, 0x0 ;  /* 0x000000000000781c */ /* 0x000fe20003f0f038 */
[----:B------:R-:W-:Y:S01]  /*1450*/  UIMAD.WIDE.U32 UR12, UR10, UR15, URZ ;  /* 0x0000000f0a0c72a5 */ /* 0x000fe2000f8e003f */
[----:B------:R-:W-:Y:S01]  /*1460*/  @!P2 IMAD.MOV R13, RZ, RZ, -R13 ;  /* 0x000000ffff0da224 */ /* 0x000fe200078e0a0d */
[----:B------:R-:W-:Y:S01]  /*1470*/  @!UP3 UIMAD UR20, UR44, UR56, UR46 ;  /* 0x000000382c14b2a4 */ /* 0x000fe2000f8e022e */
[----:B------:R-:W-:Y:S01]  /*1480*/  @!P3 LOP3.LUT R13, RZ, R4, RZ, 0x33, !PT ;  /* 0x00000004ff0db212 */ /* 0x000fe200078e33ff */
[----:B------:R-:W-:-:S02]  /*1490*/  USHF.R.S32.HI UR22, URZ, 0x1f, UR18 ;  /* 0x0000001f3f167899 */ /* 0x000fc40008011412 */
[----:B------:R-:W-:Y:S02]  /*14a0*/  UIADD3 UR5, UP0, UR18, UR36, URZ ;  /* 0x0000002412057290 */ /* 0x000fe4000ff1e03f */
[----:B------:R-:W-:Y:S02]  /*14b0*/  USEL UR53, UR16, UR12, !UP2 ;  /* 0x0000000c10357287 */ /* 0x000fe4000d000000 */
[----:B------:R-:W-:Y:S02]  /*14c0*/  UIMAD UR6, UR11, UR15, URZ ;  /* 0x0000000f0b0672a4 */ /* 0x000fe4000f8e023f */
[----:B------:R-:W-:Y:S02]  /*14d0*/  UIADD3.X UR12, UR22, UR34, URZ, UP0, !UPT ;  /* 0x00000022160c7290 */ /* 0x000fe400087fe43f */
[----:B------:R-:W-:Y:S02]  /*14e0*/  UIMAD UR11, UR11, UR5, URZ ;  /* 0x000000050b0b72a4 */ /* 0x000fe4000f8e023f */
[----:B------:R-:W-:-:S02]  /*14f0*/  @!UP3 UIMAD UR23, UR20, UR42, URZ ;  /* 0x0000002a1417b2a4 */ /* 0x000fc4000f8e023f */
[----:B------:R-:W-:Y:S01]  /*1500*/  UIADD3 UR44, UR17, UR19, URZ ;  /* 0x00000013112c7290 */ /* 0x000fe2000fffe03f */
[----:B------:R-:W-:Y:S01]  /*1510*/  @UP1 ULDC.64 UR20, c[0x0][0x250] ;  /* 0x0000940000141ab9 */ /* 0x000fe20000000a00 */
[----:B------:R-:W-:Y:S02]  /*1520*/  UIMAD.WIDE.U32 UR16, UR10, UR5, URZ ;  /* 0x000000050a1072a5 */ /* 0x000fe4000f8e003f */
[----:B------:R-:W-:Y:S02]  /*1530*/  UIMAD UR5, UR10, UR12, UR11 ;  /* 0x0000000c0a0572a4 */ /* 0x000fe4000f8e020b */
[----:B------:R-:W-:Y:S02]  /*1540*/  @UP1 UIMAD.WIDE.U32 UR10, UR29, UR20, URZ ;  /* 0x000000141d0a12a5 */ /* 0x000fe4000f8e003f */
[----:B------:R-:W-:Y:S02]  /*1550*/  @UP2 UIADD3 UR44, UR13, UR6, URZ ;  /* 0x000000060d2c2290 */ /* 0x000fe4000fffe03f */
[----:B------:R-:W-:-:S02]  /*1560*/  UIMAD UR43, UR46, UR57, URZ ;  /* 0x000000392e2b72a4 */ /* 0x000fc4000f8e023f */
[----:B------:R-:W-:Y:S02]  /*1570*/  @UP1 UIMAD UR6, UR29, UR21, URZ ;  /* 0x000000151d0612a4 */ /* 0x000fe4000f8e023f */
[----:B------:R-:W-:Y:S02]  /*1580*/  USEL UR52, UR45, URZ, UP4 ;  /* 0x0000003f2d347287 */ /* 0x000fe4000a000000 */
[----:B------:R-:W-:Y:S02]  /*1590*/  USHF.R.S32.HI UR46, URZ, 0x1f, UR43 ;  /* 0x0000001f3f2e7899 */ /* 0x000fe4000801142b */
[----:B------:R-:W-:Y:S02]  /*15a0*/  USEL UR50, UR28, URZ, UP4 ;  /* 0x0000003f1c327287 */ /* 0x000fe4000a000000 */
[----:B------:R-:W-:Y:S02]  /*15b0*/  @UP1 UIADD3 UR42, UR11, UR6, URZ ;  /* 0x000000060b2a1290 */ /* 0x000fe4000fffe03f */
        /* <DEDUP_REMOVED lines=17> */
.L_x_1108:
        /* <DEDUP_REMOVED lines=15> */
.L_x_1109:
        /* <DEDUP_REMOVED lines=13> */
.L_x_1110:
[----:B------:R-:W-:Y:S08]  /*1890*/  S2UR UR10, SR_CTAID.Z ;  /* 0x00000000000a79c3 */ /* 0x000ff00000002700 */
[----:B------:R-:W1:Y:S02]  /*18a0*/  S2UR UR5, SR_CTAID.Y ;  /* 0x00000000000579c3 */ /* 0x000e640000002600 */
[----:B-1----:R-:W-:-:S04]  /*18b0*/  UIMAD UR5, UR5, UR56, UR10 ;  /* 0x00000038050572a4 */ /* 0x002fc8000f8e020a */
[----:B------:R-:W-:-:S12]  /*18c0*/  UIMAD UR5, UR5, UR51, URZ ;  /* 0x00000033050572a4 */ /* 0x000fd8000f8e023f */
.L_x_1111:
[----:B------:R-:W1:Y:S01]  /*18d0*/  S2R R9, SR_TID.X ;  /* 0x0000000000097919 */ /* 0x000e620000002100 */
[----:B------:R-:W2:Y:S01]  /*18e0*/  LDC.64 R6, c[0x0][0x420] ;  /* 0x00010800ff067b82 */ /* 0x000ea20000000a00 */
[----:B------:R-:W-:Y:S01]  /*18f0*/  SHF.R.S32.HI R11, RZ, 0x1f, R217 ;  /* 0x0000001fff0b7819 */ /* 0x000fe200000114d9 */
[----:B------:R-:W-:Y:S01]  /*1900*/  UIMAD UR12, UR57, UR56, URZ ;  /* 0x00000038390c72a4 */ /* 0x000fe2000f8e023f */
[----:B------:R-:W-:Y:S01]  /*1910*/  IADD3 R4, P2, R217, UR18, RZ ;  /* 0x00000012d9047c10 */ /* 0x000fe2000ff5e0ff */
[----:B------:R-:W-:Y:S01]  /*1920*/  UIADD3 UR36, UR18, UR5, URZ ;  /* 0x0000000512247290 */ /* 0x000fe2000fffe03f */
[--C-:B------:R-:W-:Y:S01]  /*1930*/  SHF.R.S32.HI R221, RZ, 0x1f, R220.reuse ;  /* 0x0000001fffdd7819 */ /* 0x100fe200000114dc */
[----:B------:R-:W-:Y:S01]  /*1940*/  USHF.L.U32 UR5, UR12, 0x6, URZ ;  /* 0x000000060c057899 */ /* 0x000fe2000800063f */
[----:B------:R-:W-:Y:S01]  /*1950*/  IADD3.X R5, R11, UR22, RZ, P2, !PT ;  /* 0x000000160b057c10 */ /* 0x000fe200097fe4ff */
[----:B------:R-:W3:Y:S01]  /*1960*/  S2UR UR10, SR_CTAID.Z ;  /* 0x00000000000a79c3 */ /* 0x000ee20000002700 */
[----:B------:R-:W-:Y:S01]  /*1970*/  IADD3 R16, P0, R220, UR6, RZ ;  /* 0x00000006dc107c10 */ /* 0x000fe2000ff1e0ff */
[C---:B------:R-:W-:Y:S01]  /*1980*/  IMAD.WIDE.U32 R14, R4.reuse, UR26, R220 ;  /* 0x0000001a040e7c25 */ /* 0x040fe2000f8e00dc */
[----:B------:R-:W-:Y:S01]  /*1990*/  UIADD3 UR19, UP2, UP0, UR16, UR5, UR43 ;  /* 0x0000000510137290 */ /* 0x000fe2000f85e02b */
[----:B------:R-:W-:Y:S01]  /*19a0*/  BSSY B1, `(.L_x_1107) ;  /* 0x0000755000017945 */ /* 0x000fe20003800000 */
[----:B------:R-:W-:Y:S01]  /*19b0*/  IADD3.X R17, R221, UR49, RZ, P0, !PT ;  /* 0x00000031dd117c10 */ /* 0x000fe200087fe4ff */
[----:B------:R-:W-:Y:S01]  /*19c0*/  IMAD R5, R5, UR26, RZ ;  /* 0x0000001a05057c24 */ /* 0x000fe2000f8e02ff */
[----:B------:R-:W-:Y:S01]  /*19d0*/  USHF.R.S32.HI UR5, URZ, 0x1f, UR5 ;  /* 0x0000001f3f057899 */ /* 0x000fe20008011405 */
[----:B------:R-:W4:Y:S01]  /*19e0*/  S2UR UR60, SR_CTAID.Z ;  /* 0x00000000003c79c3 */ /* 0x000f220000002700 */
[----:B------:R-:W-:Y:S01]  /*19f0*/  UIADD3 UR51, UR30, UR14, URZ ;  /* 0x0000000e1e337290 */ /* 0x000fe2000fffe03f */
[----:B------:R-:W-:Y:S01]  /*1a00*/  IMAD R5, R4, UR27, R5 ;  /* 0x0000001b04057c24 */ /* 0x000fe2000f8e0205 */
[----:B------:R-:W-:Y:S01]  /*1a10*/  ULDC UR39, c[0x0][0x398] ;  /* 0x0000e60000277ab9 */ /* 0x000fe20000000800 */
[----:B------:R-:W-:Y:S01]  /*1a20*/  ULDC.64 UR28, c[0x0][0x258] ;  /* 0x00009600001c7ab9 */ /* 0x000fe20000000a00 */
[----:B------:R-:W-:Y:S01]  /*1a30*/  UIADD3.X UR15, UR45, UR5, UR46, UP2, UP0 ;  /* 0x000000052d0f7290 */ /* 0x000fe200097e042e */
[----:B------:R-:W-:Y:S01]  /*1a40*/  IADD3 R14, P0, R14, UR54, RZ ;  /* 0x000000360e0e7c10 */ /* 0x000fe2000ff1e0ff */
[----:B------:R-:W-:Y:S01]  /*1a50*/  UIADD3 UR5, UR51, -UR39, -UR7 ;  /* 0x8000002733057290 */ /* 0x000fe2000fffe807 */
[C---:B--2---:R-:W-:Y:S01]  /*1a60*/  IMAD R4, R6.reuse, UR22, RZ ;  /* 0x0000001606047c24 */ /* 0x044fe2000f8e02ff */
[----:B------:R-:W-:Y:S01]  /*1a70*/  ULDC.64 UR40, c[0x0][0x478] ;  /* 0x00011e0000287ab9 */ /* 0x000fe20000000a00 */
[----:B------:R-:W-:Y:S01]  /*1a80*/  IMAD.WIDE.U32 R16, R6, UR18, R16 ;  /* 0x0000001206107c25 */ /* 0x000fe2000f8e0010 */
[----:B------:R-:W-:Y:S01]  /*1a90*/  USHF.R.S32.HI UR43, URZ, 0x1f, UR5 ;  /* 0x0000001f3f2b7899 */ /* 0x000fe20008011405 */
[----:B------:R-:W-:Y:S01]  /*1aa0*/  IADD3.X R15, R15, UR47, R5, P0, !PT ;  /* 0x0000002f0f0f7c10 */ /* 0x000fe200087fe405 */
[----:B------:R-:W-:Y:S01]  /*1ab0*/  UIADD3 UR38, UR18, UR23, URZ ;  /* 0x0000001712267290 */ /* 0x000fe2000fffe03f */
[----:B------:R-:W-:Y:S01]  /*1ac0*/  IMAD R4, R7, UR18, R4 ;  /* 0x0000001207047c24 */ /* 0x000fe2000f8e0204 */
[----:B-1----:R-:W-:Y:S01]  /*1ad0*/  SHF.R.S32.HI R8, RZ, 0x1f, R9 ;  /* 0x0000001fff087819 */ /* 0x002fe20000011409 */
[----:B---3--:R-:W-:Y:S01]  /*1ae0*/  USHF.R.S32.HI UR13, URZ, 0x1f, UR10 ;  /* 0x0000001f3f0d7899 */ /* 0x008fe2000801140a */
[----:B------:R-:W-:Y:S01]  /*1af0*/  IMAD.U32 R18, RZ, RZ, UR28 ;  /* 0x0000001cff127e24 */ /* 0x000fe2000f8e00ff */
[----:B------:R-:W-:Y:S01]  /*1b00*/  ULEA.HI UR43, UR43, UR5, URZ, 0x6 ;  /* 0x000000052b2b7291 */ /* 0x000fe2000f8f303f */
[----:B------:R-:W-:Y:S01]  /*1b10*/  IMAD.IADD R17, R17, 0x1, R4 ;  /* 0x0000000111117824 */ /* 0x000fe200078e0204 */
[----:B------:R-:W-:Y:S01]  /*1b20*/  UIMAD UR10, UR13, UR28, URZ ;  /* 0x0000001c0d0a72a4 */ /* 0x000fe2000f8e023f */
[----:B------:R-:W-:Y:S01]  /*1b30*/  LEA.HI R4, R8, R9, RZ, 0x5 ;  /* 0x0000000908047211 */ /* 0x000fe200078f28ff */
[----:B------:R-:W-:-:S02]  /*1b40*/  USHF.R.S32.HI UR43, URZ, 0x6, UR43 ;  /* 0x000000063f2b7899 */ /* 0x000fc4000801142b */
[----:B----4-:R-:W-:Y:S01]  /*1b50*/  UIMAD UR34, UR60, UR29, UR10 ;  /* 0x0000001d3c2272a4 */ /* 0x010fe2000f8e020a */
[----:B------:R-:W-:Y:S01]  /*1b60*/  LOP3.LUT R10, R4, 0xffffffe0, RZ, 0xc0, !PT ;  /* 0xffffffe0040a7812 */ /* 0x000fe200078ec0ff */
[----:B------:R-:W-:Y:S01]  /*1b70*/  IMAD.WIDE.U32 R18, R18, UR60, R14 ;  /* 0x0000003c12127c25 */ /* 0x000fe2000f8e000e */
[----:B------:R-:W-:Y:S01]  /*1b80*/  ULDC.64 UR10, c[0x0][0x428] ;  /* 0x00010a00000a7ab9 */ /* 0x000fe20000000a00 */
[----:B------:R-:W-:Y:S01]  /*1b90*/  SHF.R.S32.HI R4, RZ, 0x5, R4 ;  /* 0x00000005ff047819 */ /* 0x000fe20000011404 */
[----:B------:R-:W-:Y:S01]  /*1ba0*/  UIMAD UR13, UR13, UR10, URZ ;  /* 0x0000000a0d0d72a4 */ /* 0x000fe2000f8e023f */
[----:B------:R-:W-:Y:S01]  /*1bb0*/  IMAD.U32 R22, RZ, RZ, UR10 ;  /* 0x0000000aff167e24 */ /* 0x000fe2000f8e00ff */
[----:B------:R-:W-:Y:S01]  /*1bc0*/  UIADD3 UR10, UP2, UP0, UR50, UR19, UR53 ;  /* 0x00000013320a7290 */ /* 0x000fe2000f85e035 */
[----:B------:R-:W-:Y:S01]  /*1bd0*/  IMAD.IADD R237, R9, 0x1, -R10 ;  /* 0x0000000109ed7824 */ /* 0x000fe200078e0a0a */
[----:B------:R-:W-:Y:S01]  /*1be0*/  UIMAD UR11, UR60, UR11, UR13 ;  /* 0x0000000b3c0b72a4 */ /* 0x000fe2000f8e020d */
[----:B------:R-:W-:Y:S01]  /*1bf0*/  IMAD.WIDE.U32 R22, R22, UR60, R16 ;  /* 0x0000003c16167c25 */ /* 0x000fe2000f8e0010 */
[----:B------:R-:W-:-:S02]  /*1c00*/  UIADD3.X UR5, UR52, UR15, UR44, UP2, UP0 ;  /* 0x0000000f34057290 */ /* 0x000fc400097e042c */
[----:B------:R-:W-:Y:S01]  /*1c10*/  UISETP.LT.AND UP0, UPT, URZ, UR43, UPT ;  /* 0x0000002b3f00728c */ /* 0x000fe2000bf01270 */
[----:B------:R-:W-:Y:S01]  /*1c20*/  IMAD R4, R4, UR12, R237 ;  /* 0x0000000c04047c24 */ /* 0x000fe2000f8e02ed */
[----:B------:R-:W-:Y:S01]  /*1c30*/  UIMAD.WIDE UR28, UR36, 0x4, UR40 ;  /* 0x00000004241c78a5 */ /* 0x000fe2000f8e0228 */
[----:B------:R-:W-:Y:S01]  /*1c40*/  VIADD R23, R23, UR11 ;  /* 0x0000000b17177c36 */ /* 0x000fe20008000000 */
[----:B------:R-:W-:Y:S01]  /*1c50*/  USEL UR43, URZ, UR43, !UP0 ;  /* 0x0000002b3f2b7287 */ /* 0x000fe2000c000000 */
[-C--:B------:R-:W-:Y:S01]  /*1c60*/  IMAD R10, R11, R6.reuse, RZ ;  /* 0x000000060b0a7224 */ /* 0x080fe200078e02ff */
[C---:B------:R-:W-:Y:S01]  /*1c70*/  IADD3 R15, P0, R4.reuse, UR10, RZ ;  /* 0x0000000a040f7c10 */ /* 0x040fe2000ff1e0ff */
[----:B------:R-:W-:Y:S01]  /*1c80*/  ULDC.64 UR10, c[0x0][0x400] ;  /* 0x00010000000a7ab9 */ /* 0x000fe20000000a00 */
[----:B------:R-:W-:Y:S01]  /*1c90*/  UISETP.GT.AND UP0, UPT, UR35, UR43, UPT ;  /* 0x0000002b2300728c */ /* 0x000fe2000bf04270 */
[C---:B------:R-:W-:Y:S01]  /*1ca0*/  IMAD R5, R217.reuse, R7, R10 ;  /* 0x00000007d9057224 */ /* 0x040fe200078e020a */
[----:B------:R-:W-:Y:S01]  /*1cb0*/  LEA.HI.X.SX32 R4, R4, UR5, 0x1, P0 ;  /* 0x0000000504047c11 */ /* 0x000fe200080f0eff */
[----:B------:R-:W-:Y:S01]  /*1cc0*/  IMAD.WIDE.U32 R22, R217, R6, R22 ;  /* 0x00000006d9167225 */ /* 0x000fe200078e0016 */
[C---:B------:R-:W-:Y:S01]  /*1cd0*/  LEA R246, P0, R15.reuse, UR10, 0x2 ;  /* 0x0000000a0ff67c11 */ /* 0x040fe2000f8010ff */
[----:B------:R-:W-:Y:S01]  /*1ce0*/  ULDC.64 UR16, c[0x0][0x210] ;  /* 0x0000840000107ab9 */ /* 0x000fe20000000a00 */
[----:B------:R-:W-:Y:S01]  /*1cf0*/  ULDC.64 UR22, c[0x0][0x3e0] ;  /* 0x0000f80000167ab9 */ /* 0x000fe20000000a00 */
[----:B------:R-:W-:Y:S01]  /*1d00*/  ULDC.64 UR58, c[0x0][0x2b0] ;  /* 0x0000ac00003a7ab9 */ /* 0x000fe20000000a00 */
[----:B------:R-:W-:Y:S01]  /*1d10*/  LEA.HI.X R247, R15, UR11, R4, 0x2, P0 ;  /* 0x0000000b0ff77c11 */ /* 0x000fe200080f1404 */
[----:B------:R-:W-:Y:S01]  /*1d20*/  VIADD R10, R19, UR34 ;  /* 0x00000022130a7c36 */ /* 0x000fe20008000000 */
[----:B------:R-:W-:Y:S01]  /*1d30*/  PLOP3.LUT P0, PT, PT, PT, UP0, 0x80, 0x0 ;  /* 0x000000000000781c */ /* 0x000fe20003f0f008 */
[----:B------:R-:W-:Y:S01]  /*1d40*/  IMAD.IADD R14, R23, 0x1, R5 ;  /* 0x00000001170e7824 */ /* 0x000fe200078e0205 */
[----:B------:R-:W-:Y:S01]  /*1d50*/  LEA R250, P3, R18, UR16, 0x1 ;  /* 0x0000001012fa7c11 */ /* 0x000fe2000f8608ff */
[----:B------:R-:W-:Y:S01]  /*1d60*/  UIADD3 UR6, UR35, -0x1, URZ ;  /* 0xffffffff23067890 */ /* 0x000fe2000fffe03f */
[----:B------:R-:W-:Y:S01]  /*1d70*/  LEA R248, P2, R22, UR22, 0x1 ;  /* 0x0000001616f87c11 */ /* 0x000fe2000f8408ff */
[----:B------:R-:W-:Y:S01]  /*1d80*/  UIMAD.WIDE UR10, UR38, 0x4, UR58 ;  /* 0x00000004260a78a5 */ /* 0x000fe2000f8e023a */
[----:B------:R-:W-:Y:S01]  /*1d90*/  LEA.HI.X R251, R18, UR17, R10, 0x1, P3 ;  /* 0x0000001112fb7c11 */ /* 0x000fe200098f0c0a */
[----:B------:R-:W-:Y:S01]  /*1da0*/  UMOV UR19, UR28 ;  /* 0x0000001c00137c82 */ /* 0x000fe20008000000 */
[----:B------:R-:W-:Y:S01]  /*1db0*/  UMOV UR18, UR29 ;  /* 0x0000001d00127c82 */ /* 0x000fe20008000000 */
[----:B------:R-:W-:-:S04]  /*1dc0*/  LEA.HI.X R249, R22, UR23, R14, 0x1, P2 ;  /* 0x0000001716f97c11 */ /* 0x000fc800090f0c0e */
        /* <DEDUP_REMOVED lines=24> */
.L_x_1113:
        /* <DEDUP_REMOVED lines=23> */
.L_x_1114:
[----:B------:R-:W1:Y:S01]  /*20c0*/  S2UR UR14, SR_CTAID.Z ;  /* 0x00000000000e79c3 */ /* 0x000e620000002700 */
[----:B------:R-:W-:Y:S01]  /*20d0*/  UIMAD UR6, UR31, UR12, URZ ;  /* 0x0000000c1f0672a4 */ /* 0x000fe2000f8e023f */
[----:B------:R-:W-:Y:S01]  /*20e0*/  IMAD.U32 R7, RZ, RZ, UR12 ;  /* 0x0000000cff077e24 */ /* 0x000fe2000f8e00ff */
[----:B------:R-:W-:Y:S01]  /*20f0*/  UIMAD UR7, UR48, -0x40, UR7 ;  /* 0xffffffc0300778a4 */ /* 0x000fe2000f8e0207 */
[----:B------:R-:W-:Y:S01]  /*2100*/  VIADD R4, R217, 0x20 ;  /* 0x00000020d9047836 */ /* 0x000fe20000000000 */
        /* <DEDUP_REMOVED lines=31> */
.L_x_1116:
[----:B------:R-:W-:Y:S05]  /*2300*/  BSYNC B0 ;  /* 0x0000000000007941 */ /* 0x000fea0003800000 */
.L_x_1115:
[----:B------:R-:W-:Y:S04]  /*2310*/  BSSY B0, `(.L_x_1117) ;  /* 0x0000012000007945 */ /* 0x000fe80003800000 */
        /* <DEDUP_REMOVED lines=17> */
.L_x_1118:
[----:B------:R-:W-:Y:S05]  /*2430*/  BSYNC B0 ;  /* 0x0000000000007941 */ /* 0x000fea0003800000 */
.L_x_1117:
        /* <DEDUP_REMOVED lines=28> */
[----:B-1----:R-:W-:-:S04]  /*2600*/  LEA R12, P3, R8, UR6, 0x1 ;  /* 0x00000006080c7c11 */ /* 0x002fc8000f8608ff */
[----:B------:R-:W-:-:S05]  /*2610*/  LEA.HI.X R13, R8, UR7, R4, 0x1, P3 ;  /* 0x00000007080d7c11 */ /* 0x000fca00098f0c04 */
[----:B------:R2:W-:Y:S04]  /*2620*/  @!P1 STG.E.128 desc[UR8][R12.64], RZ ;  /* 0x000000ff0c009986 */ /* 0x0005e8000c101d08 */
[----:B------:R2:W-:Y:S02]  /*2630*/  @!P0 STG.E.128 desc[UR8][R12.64+0x80], RZ ;  /* 0x000080ff0c008986 */ /* 0x0005e4000c101d08 */
.L_x_1120:
[----:B------:R-:W-:Y:S05]  /*2640*/  BSYNC B0 ;  /* 0x0000000000007941 */ /* 0x000fea0003800000 */
.L_x_1119:
        /* <DEDUP_REMOVED lines=18> */
.L_x_1112:
        /* <DEDUP_REMOVED lines=56> */
.L_x_1123:
[----:B------:R-:W-:Y:S05]  /*2af0*/  BSYNC B0 ;  /* 0x0000000000007941 */ /* 0x000fea0003800000 */
.L_x_1122:
        /* <DEDUP_REMOVED lines=31> */
.L_x_1125:
[----:B------:R-:W-:Y:S05]  /*2cf0*/  BSYNC B0 ;  /* 0x0000000000007941 */ /* 0x000fea0003800000 */
.L_x_1124:
        /* <DEDUP_REMOVED lines=19> */
.L_x_1127:
[----:B------:R-:W-:Y:S05]  /*2e30*/  BSYNC B0 ;  /* 0x0000000000007941 */ /* 0x000fea0003800000 */
.L_x_1126:
        /* <DEDUP_REMOVED lines=25> */
.L_x_1129:
[----:B------:R-:W-:Y:S05]  /*2fd0*/  BSYNC B0 ;  /* 0x0000000000007941 */ /* 0x000fea0003800000 */
.L_x_1128:
        /* <DEDUP_REMOVED lines=14> */
.L_x_1131:
        /* <DEDUP_REMOVED lines=20> */
.L_x_1132:
[----:B------:R-:W-:Y:S05]  /*3200*/  BSYNC B0 ;  /* 0x0000000000007941 */ /* 0x000fea0003800000 */
.L_x_1130:
        /* <DEDUP_REMOVED lines=13> */
.L_x_1134:
[----:B------:R-:W-:Y:S01]  /*32e0*/  ULDC UR15, c[0x0][0x2d0] ;  /* 0x0000b400000f7ab9 */ /* 0x000fe20000000800 */
[----:B---3--:R-:W-:Y:S01]  /*32f0*/  IMAD.U32 R7, RZ, RZ, UR26 ;  /* 0x0000001aff077e24 */ /* 0x008fe2000f8e00ff */
[----:B------:R-:W-:Y:S01]  /*3300*/  ISETP.GE.AND P2, PT, R220, UR15, PT ;  /* 0x0000000fdc007c0c */ /* 0x000fe2000bf46270 */
[----:B------:R-:W-:Y:S01]  /*3310*/  IMAD.U32 R5, RZ, RZ, UR27 ;  /* 0x0000001bff057e24 */ /* 0x000fe2000f8e00ff */
        /* <DEDUP_REMOVED lines=25> */
.L_x_1135:
[----:B------:R-:W-:Y:S05]  /*34b0*/  BSYNC B0 ;  /* 0x0000000000007941 */ /* 0x000fea0003800000 */
.L_x_1133:
        /* <DEDUP_REMOVED lines=45> */
.L_x_1137:
[----:B------:R-:W-:Y:S05]  /*3790*/  BSYNC B0 ;  /* 0x0000000000007941 */ /* 0x000fea0003800000 */
.L_x_1136:
        /* <DEDUP_REMOVED lines=31> */
.L_x_1139:
[----:B------:R-:W-:Y:S05]  /*3990*/  BSYNC B0 ;  /* 0x0000000000007941 */ /* 0x000fea0003800000 */
.L_x_1138:
[----:B------:R-:W0:Y:S01]  /*39a0*/  LDGDEPBAR ;  /* 0x00000000000079af */ /* 0x000e220000000000 */
[----:B------:R-:W2:Y:S01]  /*39b0*/  S2UR UR5, SR_CTAID.Z ;  /* 0x00000000000579c3 */ /* 0x000ea20000002700 */
[----:B------:R-:W-:Y:S01]  /*39c0*/  ULDC.64 UR20, c[0x0][0x3c8] ;  /* 0x0000f20000147ab9 */ /* 0x000fe20000000a00 */
[----:B-1-3--:R-:W-:Y:S01]  /*39d0*/  IMAD.MOV.U32 R4, RZ, RZ, 0x4 ;  /* 0x00000004ff047424 */ /* 0x00afe200078e00ff */
[----:B------:R-:W-:Y:S01]  /*39e0*/  UISETP.NE.U32.AND UP1, UPT, UR20, URZ, UPT ;  /* 0x0000003f1400728c */ /* 0x000fe2000bf25070 */
[----:B------:R-:W-:Y:S02]  /*39f0*/  IMAD.MOV.U32 R239, RZ, RZ, 0x7f800000 ;  /* 0x7f800000ffef7424 */ /* 0x000fe400078e00ff */
[----:B------:R-:W-:Y:S01]  /*3a00*/  IMAD.MOV.U32 R240, RZ, RZ, 0x7f800000 ;  /* 0x7f800000fff07424 */ /* 0x000fe200078e00ff */
[----:B------:R-:W-:Y:S01]  /*3a10*/  UISETP.NE.AND.EX UP1, UPT, UR21, URZ, UPT, UP1 ;  /* 0x0000003f1500728c */ /* 0x000fe2000bf25310 */
[----:B------:R-:W1:Y:S01]  /*3a20*/  S2UR UR15, SR_CTAID.Z ;  /* 0x00000000000f79c3 */ /* 0x000e620000002700 */
[----:B------:R-:W-:-:S04]  /*3a30*/  IMAD.WIDE R20, R219, R4, UR10 ;  /* 0x0000000adb147e25 */ /* 0x000fc8000f8e0204 */
[----:B------:R-:W-:Y:S01]  /*3a40*/  PLOP3.LUT P0, PT, PT, PT, UP1, 0x80, 0x0 ;  /* 0x000000000000781c */ /* 0x000fe20003f0f018 */
[----:B------:R3:W5:Y:S02]  /*3a50*/  @!P2 LDG.E R239, desc[UR8][R20.64] ;  /* 0x0000000814efa981 */ /* 0x000764000c1e1900 */
[----:B------:R-:W4:Y:S02]  /*3a60*/  S2UR UR13, SR_CTAID.Y ;  /* 0x00000000000d79c3 */ /* 0x000f240000002600 */
[----:B------:R3:W5:Y:S01]  /*3a70*/  @!P1 LDG.E R240, desc[UR8][R20.64+0x20] ;  /* 0x0000200814f09981 */ /* 0x000762000c1e1900 */
[----:B------:R-:W-:Y:S01]  /*3a80*/  @UP1 ULDC.64 UR22, c[0x0][0x3d0] ;  /* 0x0000f40000161ab9 */ /* 0x000fe20000000a00 */
[----:B------:R-:W-:-:S04]  /*3a90*/  DEPBAR.LE SB0, 0x1 ;  /* 0x000080400000791a */ /* 0x000fc80000000000 */
[----:B--2---:R-:W-:Y:S01]  /*3aa0*/  USHF.R.S32.HI UR16, URZ, 0x1f, UR5 ;  /* 0x0000001f3f107899 */ /* 0x004fe20008011405 */
[----:B------:R-:W2:Y:S08]  /*3ab0*/  LDC.64 R16, c[0x0][0x3b8] ;  /* 0x0000ee00ff107b82 */ /* 0x000eb00000000a00 */
[----:B------:R-:W-:Y:S01]  /*3ac0*/  BAR.SYNC.DEFER_BLOCKING 0x0 ;  /* 0x0000000000007b1d */ /* 0x000fe20000010000 */
[----:B------:R-:W-:-:S05]  /*3ad0*/  @UP1 UIMAD UR5, UR55, UR22, URZ ;  /* 0x00000016370512a4 */ /* 0x000fca000f8e023f */
[----:B------:R-:W-:Y:S01]  /*3ae0*/  @UP1 UMOV UR17, UR16 ;  /* 0x0000001000111c82 */ /* 0x000fe20008000000 */
[----:B-1----:R-:W-:Y:S02]  /*3af0*/  @UP1 UMOV UR16, UR15 ;  /* 0x0000000f00101c82 */ /* 0x002fe40008000000 */
[----:B----4-:R-:W-:Y:S02]  /*3b00*/  @UP1 UIMAD.WIDE.U32 UR16, UR13, UR22, UR16 ;  /* 0x000000160d1012a5 */ /* 0x010fe4000f8e0010 */
[----:B------:R-:W-:Y:S02]  /*3b10*/  @UP1 UIMAD UR5, UR13, UR23, UR5 ;  /* 0x000000170d0512a4 */ /* 0x000fe4000f8e0205 */
[----:B------:R-:W-:Y:S02]  /*3b20*/  @UP1 ULEA UR20, UP0, UR16, UR20, 0x2 ;  /* 0x0000001410141291 */ /* 0x000fe4000f80103f */
[----:B------:R-:W-:Y:S01]  /*3b30*/  @UP1 UIADD3 UR5, UR17, UR5, URZ ;  /* 0x0000000511051290 */ /* 0x000fe2000fffe03f */
[----:B------:R-:W1:Y:S01]  /*3b40*/  S2R R10, SR_TID.X ;  /* 0x00000000000a7919 */ /* 0x000e620000002100 */
[-C--:B------:R-:W-:Y:S01]  /*3b50*/  LEA.HI R12, R8, R9.reuse, RZ, 0x4 ;  /* 0x00000009080c7211 */ /* 0x080fe200078f20ff */
[----:B------:R-:W-:Y:S01]  /*3b60*/  IMAD.SHL.U32 R13, R214, 0x20, RZ ;  /* 0x00000020d60d7824 */ /* 0x000fe200078e00ff */
[----:B------:R-:W-:Y:S01]  /*3b70*/  @UP1 ULEA.HI.X UR21, UR16, UR21, UR5, 0x2, UP0 ;  /* 0x0000001510151291 */ /* 0x000fe200080f1405 */
[----:B------:R-:W-:Y:S01]  /*3b80*/  IMAD.U32 R18, RZ, RZ, UR20 ;  /* 0x00000014ff127e24 */ /* 0x000fe2000f8e00ff */
[----:B--2---:R-:W2:Y:S04]  /*3b90*/  LDG.E.64 R4, desc[UR8][R16.64] ;  /* 0x0000000810047981 */ /* 0x004ea8000c1e1b00 */
[----:B------:R-:W4:Y:S01]  /*3ba0*/  LDG.E.64 R14, desc[UR8][R16.64+0x8] ;  /* 0x00000808100e7981 */ /* 0x000f22000c1e1b00 */
[----:B------:R-:W-:Y:S01]  /*3bb0*/  IMAD.U32 R19, RZ, RZ, UR21 ;  /* 0x00000015ff137e24 */ /* 0x000fe2000f8e00ff */
[----:B------:R-:W-:Y:S01]  /*3bc0*/  LOP3.LUT R12, R12, 0xfffffff0, RZ, 0xc0, !PT ;  /* 0xfffffff00c0c7812 */ /* 0x000fe200078ec0ff */
[----:B------:R-:W-:Y:S01]  /*3bd0*/  @UP1 ULDC UR5, c[0x0][0x2e8] ;  /* 0x0000ba0000051ab9 */ /* 0x000fe20000000800 */
[----:B------:R-:W1:Y:S04]  /*3be0*/  LDSM.16.M88.4 R112, [R201+0x10000] ;  /* 0x01000000c970783b */ /* 0x000e680000000200 */
[----:B------:R-:W1:Y:S04]  /*3bf0*/  LDSM.16.M88.4 R116, [R201+0x10800] ;  /* 0x01080000c974783b */ /* 0x000e680000000200 */
[----:B------:R-:W1:Y:S04]  /*3c00*/  LDSM.16.M88.4 R120, [R200+0x10000] ;  /* 0x01000000c878783b */ /* 0x000e680000000200 */
[----:B------:R-:W2:Y:S04]  /*3c10*/  LDSM.16.M88.4 R124, [R200+0x10800] ;  /* 0x01080000c87c783b */ /* 0x000ea80000000200 */
[----:B------:R-:W2:Y:S04]  /*3c20*/  LDSM.16.M88.4 R128, [R3+0x10000] ;  /* 0x010000000380783b */ /* 0x000ea80000000200 */
[----:B------:R-:W2:Y:S04]  /*3c30*/  LDSM.16.M88.4 R132, [R3+0x10800] ;  /* 0x010800000384783b */ /* 0x000ea80000000200 */
[----:B------:R-:W2:Y:S04]  /*3c40*/  LDSM.16.M88.4 R144, [R201+0x12000] ;  /* 0x01200000c990783b */ /* 0x000ea80000000200 */
[----:B------:R-:W2:Y:S04]  /*3c50*/  LDSM.16.M88.4 R148, [R201+0x12800] ;  /* 0x01280000c994783b */ /* 0x000ea80000000200 */
[----:B------:R-:W2:Y:S04]  /*3c60*/  LDSM.16.M88.4 R152, [R200+0x12000] ;  /* 0x01200000c898783b */ /* 0x000ea80000000200 */
[----:B------:R-:W2:Y:S04]  /*3c70*/  LDSM.16.M88.4 R156, [R200+0x12800] ;  /* 0x01280000c89c783b */ /* 0x000ea80000000200 */
[----:B------:R-:W2:Y:S04]  /*3c80*/  LDSM.16.M88.4 R160, [R3+0x12000] ;  /* 0x0120000003a0783b */ /* 0x000ea80000000200 */
[----:B------:R-:W2:Y:S01]  /*3c90*/  LDSM.16.M88.4 R164, [R3+0x12800] ;  /* 0x0128000003a4783b */ /* 0x000ea20000000200 */
[----:B------:R-:W-:Y:S01]  /*3ca0*/  LEA.HI R8, R8, R9, RZ, 0x3 ;  /* 0x0000000908087211 */ /* 0x000fe200078f18ff */
[----:B------:R-:W-:-:S02]  /*3cb0*/  USHF.L.U32 UR23, UR12, 0x4, URZ ;  /* 0x000000040c177899 */ /* 0x000fc4000800063f */
[----:B------:R-:W3:Y:S01]  /*3cc0*/  @P0 LDG.E R6, desc[UR8][R18.64] ;  /* 0x0000000812060981 */ /* 0x000ee2000c1e1900 */
[----:B------:R-:W-:Y:S01]  /*3cd0*/  IMAD.IADD R7, R9, 0x1, -R12 ;  /* 0x0000000109077824 */ /* 0x000fe200078e0a0c */
[----:B------:R-:W3:Y:S01]  /*3ce0*/  @P0 MUFU.RCP R11, UR5 ;  /* 0x00000005000b0d08 */ /* 0x000ee20008001000 */
[----:B-1----:R-:W-:Y:S01]  /*3cf0*/  IMAD.SHL.U32 R10, R10, 0x2, RZ ;  /* 0x000000020a0a7824 */ /* 0x002fe200078e00ff */
[----:B------:R-:W-:Y:S02]  /*3d00*/  USHF.L.U32 UR20, UR12, 0x3, URZ ;  /* 0x000000030c147899 */ /* 0x000fe4000800063f */
[----:B------:R-:W-:Y:S01]  /*3d10*/  SHF.R.S32.HI R12, RZ, 0x1f, R7 ;  /* 0x0000001fff0c7819 */ /* 0x000fe20000011407 */
[----:B------:R-:W-:Y:S01]  /*3d20*/  IMAD.MOV.U32 R206, RZ, RZ, 0x20 ;  /* 0x00000020ffce7424 */ /* 0x000fe200078e00ff */
[----:B------:R-:W-:Y:S01]  /*3d30*/  LOP3.LUT R8, R8, 0xfffffff8, RZ, 0xc0, !PT ;  /* 0xfffffff808087812 */ /* 0x000fe200078ec0ff */
[----:B------:R-:W-:Y:S01]  /*3d40*/  IMAD.MOV.U32 R205, RZ, RZ, 0x40 ;  /* 0x00000040ffcd7424 */ /* 0x000fe200078e00ff */
[----:B------:R-:W-:Y:S01]  /*3d50*/  LEA.HI R12, R12, R7, RZ, 0x3 ;  /* 0x000000070c0c7211 */ /* 0x000fe200078f18ff */
[----:B------:R-:W-:-:S02]  /*3d60*/  UIMAD UR5, UR13, UR56, UR15 ;  /* 0x000000380d0572a4 */ /* 0x000fc4000f8e020f */
[----:B------:R-:W-:Y:S01]  /*3d70*/  IMAD.IADD R8, R9, 0x1, -R8 ;  /* 0x0000000109087824 */ /* 0x000fe200078e0a08 */
[----:B------:R-:W-:Y:S01]  /*3d80*/  LOP3.LUT R12, R12, 0xfffffff8, RZ, 0xc0, !PT ;  /* 0xfffffff80c0c7812 */ /* 0x000fe200078ec0ff */
[----:B------:R-:W-:Y:S02]  /*3d90*/  USHF.L.U32 UR5, UR5, 0x5, URZ ;  /* 0x0000000505057899 */ /* 0x000fe4000800063f */
[----:B------:R-:W-:Y:S01]  /*3da0*/  UIADD3 UR38, UR23, 0x20, URZ ;  /* 0x0000002017267890 */ /* 0x000fe2000fffe03f */
[----:B------:R-:W-:Y:S01]  /*3db0*/  LOP3.LUT P4, RZ, R8, 0x2, RZ, 0xc0, !PT ;  /* 0x0000000208ff7812 */ /* 0x000fe2000788c0ff */
[----:B------:R-:W-:Y:S01]  /*3dc0*/  IMAD.IADD R12, R7, 0x1, -R12 ;  /* 0x00000001070c7824 */ /* 0x000fe200078e0a0c */
[----:B------:R-:W-:Y:S02]  /*3dd0*/  UIADD3 UR33, UR23, 0x40, URZ ;  /* 0x0000004017217890 */ /* 0x000fe4000fffe03f */
[----:B------:R-:W-:Y:S01]  /*3de0*/  UIADD3 UR28, UR23, 0x60, URZ ;  /* 0x00000060171c7890 */ /* 0x000fe2000fffe03f */
[----:B------:R-:W-:Y:S01]  /*3df0*/  LOP3.LUT R10, R13, 0x6, R10, 0xf8, !PT ;  /* 0x000000060d0a7812 */ /* 0x000fe200078ef80a */
[----:B------:R-:W-:Y:S01]  /*3e00*/  IMAD.U32 R9, RZ, RZ, UR48 ;  /* 0x00000030ff097e24 */ /* 0x000fe2000f8e00ff */
[----:B------:R-:W-:Y:S01]  /*3e10*/  R2P PR, R12, 0x6 ;  /* 0x000000060c007804 */ /* 0x000fe20000000000 */
[----:B------:R-:W-:Y:S01]  /*3e20*/  USHF.R.S32.HI UR13, URZ, 0x1f, UR5 ;  /* 0x0000001f3f0d7899 */ /* 0x000fe20008011405 */
[----:B------:R-:W-:Y:S01]  /*3e30*/  SHF.R.S32.HI R7, RZ, 0x1f, R237 ;  /* 0x0000001fff077819 */ /* 0x000fe200000114ed */
[----:B------:R-:W-:-:S02]  /*3e40*/  UIADD3 UR37, UR20, UR38, URZ ;  /* 0x0000002614257290 */ /* 0x000fc4000fffe03f */
[----:B------:R-:W-:Y:S02]  /*3e50*/  UIADD3 UR32, UR20, UR33, URZ ;  /* 0x0000002114207290 */ /* 0x000fe4000fffe03f */
[----:B------:R-:W-:Y:S01]  /*3e60*/  UIADD3 UR27, UR20, UR28, URZ ;  /* 0x0000001c141b7290 */ /* 0x000fe2000fffe03f */
[----:B------:R-:W-:Y:S01]  /*3e70*/  IMAD R234, R9, 0x40, R10 ;  /* 0x0000004009ea7824 */ /* 0x000fe200078e020a */
[----:B------:R-:W-:Y:S01]  /*3e80*/  UIADD3 UR36, UR20, UR37, URZ ;  /* 0x0000002514247290 */ /* 0x000fe2000fffe03f */
[----:B------:R-:W-:Y:S01]  /*3e90*/  VIADD R208, R211, 0x2000 ;  /* 0x00002000d3d07836 */ /* 0x000fe20000000000 */
[----:B------:R-:W-:Y:S01]  /*3ea0*/  UIADD3 UR31, UR20, UR32, URZ ;  /* 0x00000020141f7290 */ /* 0x000fe2000fffe03f */
[----:B------:R-:W-:Y:S01]  /*3eb0*/  VIADD R207, R212, 0x2000 ;  /* 0x00002000d4cf7836 */ /* 0x000fe20000000000 */
[----:B------:R-:W-:Y:S01]  /*3ec0*/  UIADD3 UR26, UR20, UR27, URZ ;  /* 0x0000001b141a7290 */ /* 0x000fe2000fffe03f */
[----:B------:R-:W-:Y:S01]  /*3ed0*/  SEL R206, R206, 0xffffffe0, !P1 ;  /* 0xffffffe0cece7807 */ /* 0x000fe20004800000 */
[----:B------:R-:W-:-:S02]  /*3ee0*/  UIMAD UR47, UR12, 0x18, URZ ;  /* 0x000000180c2f78a4 */ /* 0x000fc4000f8e023f */
[----:B------:R-:W-:Y:S02]  /*3ef0*/  USHF.L.U32 UR46, UR12, 0x5, URZ ;  /* 0x000000050c2e7899 */ /* 0x000fe4000800063f */
[----:B------:R-:W-:Y:S02]  /*3f00*/  UIMAD UR45, UR12, 0x28, URZ ;  /* 0x000000280c2d78a4 */ /* 0x000fe4000f8e023f */
[----:B------:R-:W-:Y:S02]  /*3f10*/  UIMAD UR44, UR12, 0x30, URZ ;  /* 0x000000300c2c78a4 */ /* 0x000fe4000f8e023f */
[----:B------:R-:W-:Y:S01]  /*3f20*/  UIMAD UR42, UR12, 0x38, URZ ;  /* 0x000000380c2a78a4 */ /* 0x000fe2000f8e023f */
[----:B------:R-:W-:Y:S01]  /*3f30*/  IADD3 R244, R219, -UR14, -R234 ;  /* 0x8000000edbf47c10 */ /* 0x000fe2000fffe8ea */
[----:B------:R-:W-:Y:S01]  /*3f40*/  UIADD3 UR35, UR20, UR36, URZ ;  /* 0x0000002414237290 */ /* 0x000fe2000fffe03f */
[----:B------:R-:W-:Y:S01]  /*3f50*/  SEL R205, R205, 0xffffffc0, !P2 ;  /* 0xffffffc0cdcd7807 */ /* 0x000fe20005000000 */
[----:B------:R-:W-:Y:S01]  /*3f60*/  UIADD3 UR30, UR20, UR31, URZ ;  /* 0x0000001f141e7290 */ /* 0x000fe2000fffe03f */
[----:B------:R-:W-:Y:S01]  /*3f70*/  SEL R208, R208, R211, !P3 ;  /* 0x000000d3d0d07207 */ /* 0x000fe20005800000 */
[----:B------:R-:W-:Y:S01]  /*3f80*/  UIADD3 UR25, UR20, UR26, URZ ;  /* 0x0000001a14197290 */ /* 0x000fe2000fffe03f */
[----:B------:R-:W-:Y:S01]  /*3f90*/  SEL R207, R207, R212, !P3 ;  /* 0x000000d4cfcf7207 */ /* 0x000fe20005800000 */
[----:B------:R-:W-:Y:S01]  /*3fa0*/  IMAD.IADD R204, R209, 0x1, R206 ;  /* 0x00000001d1cc7824 */ /* 0x000fe200078e02ce */
[----:B------:R-:W-:Y:S01]  /*3fb0*/  UIADD3 UR51, -UR7, 0x40, UR51 ;  /* 0x0000004007337890 */ /* 0x000fe2000fffe133 */
[----:B------:R-:W-:Y:S01]  /*3fc0*/  IMAD.MOV.U32 R238, RZ, RZ, R241 ;  /* 0x000000ffffee7224 */ /* 0x000fe200078e00f1 */
[----:B------:R-:W-:Y:S01]  /*3fd0*/  UIADD3 UR34, UR20, UR35, URZ ;  /* 0x0000002314227290 */ /* 0x000fe2000fffe03f */
[----:B------:R-:W-:Y:S01]  /*3fe0*/  IMAD.MOV.U32 R232, RZ, RZ, 0x4 ;  /* 0x00000004ffe87424 */ /* 0x000fe200078e00ff */
[----:B------:R-:W-:Y:S01]  /*3ff0*/  UIADD3 UR29, UR20, UR30, URZ ;  /* 0x0000001e141d7290 */ /* 0x000fe2000fffe03f */
[----:B------:R-:W-:Y:S01]  /*4000*/  CS2R R94, SRZ ;  /* 0x00000000005e7805 */ /* 0x000fe2000001ff00 */
[----:B------:R-:W-:Y:S01]  /*4010*/  UIADD3 UR24, UR20, UR25, URZ ;  /* 0x0000001914187290 */ /* 0x000fe2000fffe03f */
        /* <DEDUP_REMOVED lines=31> */
[----:B------:R-:W-:Y:S01]  /*4210*/  LEA R208, R208, UR4, 0x1 ;  /* 0x00000004d0d07c11 */ /* 0x000fe2000f8e08ff */
[----:B------:R-:W-:Y:S01]  /*4220*/  VIADD R244, R244, UR7 ;  /* 0x00000007f4f47c36 */ /* 0x000fe20008000000 */
[----:B------:R-:W-:Y:S01]  /*4230*/  LEA R207, R207, UR4, 0x1 ;  /* 0x00000004cfcf7c11 */ /* 0x000fe2000f8e08ff */
[----:B------:R-:W-:Y:S01]  /*4240*/  IMAD.IADD R202, R209, 0x1, R205 ;  /* 0x00000001d1ca7824 */ /* 0x000fe200078e02cd */
[----:B------:R-:W-:Y:S01]  /*4250*/  ULDC UR16, c[0x0][0x394] ;  /* 0x0000e50000107ab9 */ /* 0x000fe20000000800 */
[----:B------:R-:W-:Y:S01]  /*4260*/  IMAD.IADD R203, R205, 0x1, R204 ;  /* 0x00000001cdcb7824 */ /* 0x000fe200078e02cc */
[----:B------:R-:W-:Y:S02]  /*4270*/  UIADD3 UR51, UR51, -UR39, URZ ;  /* 0x8000002733337290 */ /* 0x000fe4000fffe03f */
[----:B------:R-:W-:Y:S02]  /*4280*/  UIADD3 UR41, UR20, UR34, URZ ;  /* 0x0000002214297290 */ /* 0x000fe4000fffe03f */
[----:B------:R-:W-:-:S02]  /*4290*/  UIADD3 UR40, UR20, UR29, URZ ;  /* 0x0000001d14287290 */ /* 0x000fc4000fffe03f */
[----:B------:R-:W-:Y:S01]  /*42a0*/  UIADD3 UR39, UR20, UR24, URZ ;  /* 0x0000001814277290 */ /* 0x000fe2000fffe03f */
[----:B------:R-:W-:Y:S01]  /*42b0*/  UMOV UR17, UR16 ;  /* 0x0000001000117c82 */ /* 0x000fe20008000000 */
[----:B------:R-:W-:Y:S01]  /*42c0*/  ULDC.U8 UR22, c[0x0][0x388] ;  /* 0x0000e20000167ab9 */ /* 0x000fe20000000000 */
[----:B------:R-:W-:Y:S01]  /*42d0*/  ULDC UR21, c[0x0][0x2ec] ;  /* 0x0000bb0000157ab9 */ /* 0x000fe20000000800 */
[----:B--2---:R-:W-:Y:S02]  /*42e0*/  R2UR UR49, R5 ;  /* 0x00000000053172ca */ /* 0x004fe400000e0000 */
[----:B------:R-:W-:Y:S01]  /*42f0*/  R2UR UR50, R4 ;  /* 0x00000000043272ca */ /* 0x000fe200000e0000 */
[----:B------:R-:W-:Y:S01]  /*4300*/  IMAD.MOV.U32 R4, RZ, RZ, 0x20 ;  /* 0x00000020ff047424 */ /* 0x000fe200078e00ff */
[----:B----4-:R-:W-:-:S04]  /*4310*/  IADD3 R237, P6, P5, R14, UR5, R237 ;  /* 0x000000050eed7c10 */ /* 0x010fc8000fdde0ed */
[----:B------:R-:W-:Y:S02]  /*4320*/  SEL R4, R4, 0xffffffe0, !P4 ;  /* 0xffffffe004047807 */ /* 0x000fe40006000000 */
[----:B------:R-:W-:-:S03]  /*4330*/  IADD3.X R236, R15, UR13, R7, P6, P5 ;  /* 0x0000000d0fec7c10 */ /* 0x000fc6000b7ea407 */
[----:B------:R-:W-:Y:S01]  /*4340*/  IMAD.IADD R4, R4, 0x1, R3 ;  /* 0x0000000104047824 */ /* 0x000fe200078e0203 */
[----:B------:R-:W-:Y:S02]  /*4350*/  UIADD3 UR13, UR49, 0x646e171e, URZ ;  /* 0x646e171e310d7890 */ /* 0x000fe4000fffe03f */
[----:B------:R-:W-:Y:S02]  /*4360*/  UIADD3 UR12, UR50, -0x4ab325aa, URZ ;  /* 0xb54cda56320c7890 */ /* 0x000fe4000fffe03f */
[----:B------:R-:W1:Y:S04]  /*4370*/  LDSM.16.M88.4 R136, [R4+0x10000] ;  /* 0x010000000488783b */ /* 0x000e680000000200 */
[----:B------:R-:W2:Y:S04]  /*4380*/  LDSM.16.M88.4 R140, [R4+0x10800] ;  /* 0x01080000048c783b */ /* 0x000ea80000000200 */
[----:B------:R-:W4:Y:S04]  /*4390*/  LDSM.16.M88.4 R168, [R4+0x12000] ;  /* 0x0120000004a8783b */ /* 0x000f280000000200 */
[----:B------:R1:W2:Y:S01]  /*43a0*/  LDSM.16.M88.4 R172, [R4+0x12800] ;  /* 0x0128000004ac783b */ /* 0x0002a20000000200 */
[----:B------:R-:W-:Y:S01]  /*43b0*/  UMOV UR5, URZ ;  /* 0x0000003f00057c82 */ /* 0x000fe20008000000 */
[----:B------:R-:W-:-:S02]  /*43c0*/  UIADD3 UR61, UR49, -0x56f99767, URZ ;  /* 0xa9066899313d7890 */ /* 0x000fc4000fffe03f */
[----:B------:R-:W-:Y:S02]  /*43d0*/  UIADD3 UR60, UR50, 0x1715609d, URZ ;  /* 0x1715609d323c7890 */ /* 0x000fe4000fffe03f */
[----:B------:R-:W-:Y:S02]  /*43e0*/  UIADD3 UR59, UR49, -0x126145ec, URZ ;  /* 0xed9eba14313b7890 */ /* 0x000fe4000fffe03f */
[----:B------:R-:W-:Y:S01]  /*43f0*/  UIADD3 UR58, UR50, 0x78dde6e4, URZ ;  /* 0x78dde6e4323a7890 */ /* 0x000fe2000fffe03f */
[----:B---3--:R-:W-:-:S05]  /*4400*/  @P0 FMUL.FTZ R6, R6, R11 ;  /* 0x0000000b06060220 */ /* 0x008fca0000410000 */
[----:B------:R-:W-:Y:S01]  /*4410*/  @P0 R2UR UR15, R6 ;  /* 0x00000000060f02ca */ /* 0x000fe200000e0000 */
[----:B-1----:R-:W-:Y:S02]  /*4420*/  IMAD.U32 R4, RZ, RZ, UR13 ;  /* 0x0000000dff047e24 */ /* 0x002fe4000f8e00ff */
[----:B------:R-:W-:Y:S01]  /*4430*/  IMAD.U32 R4, RZ, RZ, UR12 ;  /* 0x0000000cff047e24 */ /* 0x000fe2000f8e00ff */
[----:B------:R-:W-:Y:S02]  /*4440*/  UIADD3 UR57, UR49, 0x32370b8f, URZ ;  /* 0x32370b8f31397890 */ /* 0x000fe4000fffe03f */
[----:B------:R-:W-:Y:S02]  /*4450*/  UIADD3 UR56, UR50, -0x255992d5, URZ ;  /* 0xdaa66d2b32387890 */ /* 0x000fe4000fffe03f */
[----:B------:R-:W-:Y:S02]  /*4460*/  UIADD3 UR55, UR49, 0x76cf5d0a, URZ ;  /* 0x76cf5d0a31377890 */ /* 0x000fe4000fffe03f */
[----:B------:R-:W-:-:S02]  /*4470*/  UIADD3 UR54, UR50, 0x3c6ef372, URZ ;  /* 0x3c6ef37232367890 */ /* 0x000fc4000fffe03f */
[----:B------:R-:W-:Y:S01]  /*4480*/  UIADD3 UR53, UR49, -0x4498517b, URZ ;  /* 0xbb67ae8531357890 */ /* 0x000fe2000fffe03f */
[----:B------:R-:W-:Y:S01]  /*4490*/  @UP1 UMOV UR5, UR15 ;  /* 0x0000000f00051c82 */ /* 0x000fe20008000000 */
[----:B--2-4-:R-:W-:-:S12]  /*44a0*/  UIADD3 UR52, UR50, -0x61c88647, URZ ;  /* 0x9e3779b932347890 */ /* 0x014fd8000fffe03f */
.L_x_1144:
[----:B------:R-:W0:Y:S01]  /*44b0*/  LDGDEPBAR ;  /* 0x00000000000079af */ /* 0x000e220000000000 */
[----:B------:R-:W-:Y:S01]  /*44c0*/  IMAD.U32 R180, RZ, RZ, UR19 ;  /* 0x00000013ffb47e24 */ /* 0x000fe2000f8e00ff */
[----:B------:R-:W-:Y:S01]  /*44d0*/  USHF.L.U32 UR12, UR6, 0x6, URZ ;  /* 0x00000006060c7899 */ /* 0x000fe2000800063f */
[----:B------:R-:W-:Y:S01]  /*44e0*/  IMAD.U32 R181, RZ, RZ, UR18 ;  /* 0x00000012ffb57e24 */ /* 0x000fe2000f8e00ff */
[----:B------:R-:W-:Y:S01]  /*44f0*/  ULDC UR13, c[0x0][0x394] ;  /* 0x0000e500000d7ab9 */ /* 0x000fe20000000800 */
[----:B------:R-:W-:Y:S01]  /*4500*/  IMAD.IADD R178, R207, 0x1, R206 ;  /* 0x00000001cfb27824 */ /* 0x000fe200078e02ce */
[----:B------:R-:W-:Y:S01]  /*4510*/  LEA R182, P0, R219, R180, 0x2 ;  /* 0x000000b4dbb67211 */ /* 0x000fe200078010ff */
[--C-:B------:R-:W-:Y:S01]  /*4520*/  IMAD.IADD R177, R207, 0x1, R205.reuse ;  /* 0x00000001cfb17824 */ /* 0x100fe200078e02cd */
[----:B------:R-:W-:Y:S01]  /*4530*/  UISETP.GE.AND UP0, UPT, UR12, UR51, UPT ;  /* 0x000000330c00728c */ /* 0x000fe2000bf06270 */
[----:B------:R-:W-:Y:S01]  /*4540*/  IMAD.IADD R176, R178, 0x1, R205 ;  /* 0x00000001b2b07824 */ /* 0x000fe200078e02cd */
[----:B------:R-:W-:Y:S01]  /*4550*/  LEA.HI.X.SX32 R183, R219, R181, 0x2, P0 ;  /* 0x000000b5dbb77211 */ /* 0x000fe200000f16ff */
[----:B------:R-:W-:Y:S04]  /*4560*/  VIADD R179, R244, UR12 ;  /* 0x0000000cf4b37c36 */ /* 0x000fe80008000000 */
[C---:B------:R-:W-:Y:S02]  /*4570*/  VIADD R184, R179.reuse, 0x8 ;  /* 0x00000008b3b87836 */ /* 0x040fe40000000000 */
[C---:B------:R-:W-:Y:S02]  /*4580*/  VIADD R191, R179.reuse, 0xffffffff ;  /* 0xffffffffb3bf7836 */ /* 0x040fe40000000000 */
[C---:B------:R-:W-:Y:S01]  /*4590*/  VIADD R190, R179.reuse, 0xfffffff8 ;  /* 0xfffffff8b3be7836 */ /* 0x040fe20000000000 */
[----:B------:R-:W-:Y:S01]  /*45a0*/  ISETP.GE.AND P1, PT, R184, RZ, PT ;  /* 0x000000ffb800720c */ /* 0x000fe20003f26270 */
[----:B------:R-:W-:Y:S01]  /*45b0*/  VIADD R189, R179, 0xfffffff7 ;  /* 0xfffffff7b3bd7836 */ /* 0x000fe20000000000 */
[----:B------:R-:W-:Y:S01]  /*45c0*/  ISETP.GE.AND P6, PT, R191, RZ, PT ;  /* 0x000000ffbf00720c */ /* 0x000fe20003fc6270 */
[C---:B------:R-:W-:Y:S01]  /*45d0*/  VIADD R185, R179.reuse, 0xffffffe7 ;  /* 0xffffffe7b3b97836 */ /* 0x040fe20000000000 */
[----:B------:R-:W-:Y:S04]  /*45e0*/  DEPBAR.LE SB0, 0x0 ;  /* 0x000080000000791a */ /* 0x000fe80000000000 */
[----:B------:R-:W-:Y:S01]  /*45f0*/  BAR.SYNC.DEFER_BLOCKING 0x0 ;  /* 0x0000000000007b1d */ /* 0x000fe20000010000 */
[C---:B------:R-:W-:Y:S01]  /*4600*/  VIADD R188, R179.reuse, 0xfffffff0 ;  /* 0xfffffff0b3bc7836 */ /* 0x040fe20000000000 */
[----:B------:R-:W-:Y:S01]  /*4610*/  ISETP.GE.AND P5, PT, R190, RZ, PT ;  /* 0x000000ffbe00720c */ /* 0x000fe20003fa6270 */
[----:B------:R-:W-:Y:S01]  /*4620*/  VIADD R187, R179, 0xffffffef ;  /* 0xffffffefb3bb7836 */ /* 0x000fe20000000000 */
[----:B------:R-:W-:Y:S01]  /*4630*/  ISETP.GE.AND P4, PT, R189, RZ, PT ;  /* 0x000000ffbd00720c */ /* 0x000fe20003f86270 */
[C---:B------:R-:W-:Y:S01]  /*4640*/  VIADD R186, R179.reuse, 0xffffffe8 ;  /* 0xffffffe8b3ba7836 */ /* 0x040fe20000000000 */
[----:B------:R-:W-:Y:S02]  /*4650*/  @!P1 IADD3 R184, -R179, -0x8, RZ ;  /* 0xfffffff8b3b89810 */ /* 0x000fe40007ffe1ff */
[----:B------:R-:W-:Y:S02]  /*4660*/  ISETP.GE.AND P3, PT, R188, RZ, PT ;  /* 0x000000ffbc00720c */ /* 0x000fe40003f66270 */
[----:B------:R-:W-:Y:S02]  /*4670*/  ISETP.GE.AND P2, PT, R187, RZ, PT ;  /* 0x000000ffbb00720c */ /* 0x000fe40003f46270 */
[----:B------:R-:W-:Y:S02]  /*4680*/  ISETP.GE.AND P1, PT, R186, RZ, PT ;  /* 0x000000ffba00720c */ /* 0x000fe40003f26270 */
[C---:B------:R-:W-:Y:S02]  /*4690*/  @!P6 IADD3 R191, -R179.reuse, 0x1, RZ ;  /* 0x00000001b3bfe810 */ /* 0x040fe40007ffe1ff */
[C---:B------:R-:W-:Y:S02]  /*46a0*/  @!P5 IADD3 R190, -R179.reuse, 0x8, RZ ;  /* 0x00000008b3bed810 */ /* 0x040fe40007ffe1ff */
[C---:B------:R-:W-:Y:S02]  /*46b0*/  @!P4 IADD3 R189, -R179.reuse, 0x9, RZ ;  /* 0x00000009b3bdc810 */ /* 0x040fe40007ffe1ff */
[----:B------:R-:W-:Y:S02]  /*46c0*/  I2FP.F32.S32 R195, R184 ;  /* 0x000000b800c37245 */ /* 0x000fe40000201400 */
[C---:B------:R-:W-:Y:S01]  /*46d0*/  @!P3 IADD3 R188, -R179.reuse, 0x10, RZ ;  /* 0x00000010b3bcb810 */ /* 0x040fe20007ffe1ff */
[----:B-----5:R-:W5:Y:S01]  /*46e0*/  LDG.E R181, desc[UR8][R182.64] ;  /* 0x00000008b6b57981 */ /* 0x020f62000c1e1900 */
[C---:B------:R-:W-:Y:S02]  /*46f0*/  @!P2 IADD3 R187, -R179.reuse, 0x11, RZ ;  /* 0x00000011b3bba810 */ /* 0x040fe40007ffe1ff */
[C---:B------:R-:W-:Y:S01]  /*4700*/  @!P1 IADD3 R186, -R179.reuse, 0x18, RZ ;  /* 0x00000018b3ba9810 */ /* 0x040fe20007ffe1ff */
[----:B------:R1:W5:Y:S01]  /*4710*/  LDG.E R180, desc[UR8][R182.64+0x20] ;  /* 0x00002008b6b47981 */ /* 0x000362000c1e1900 */
[----:B------:R-:W-:Y:S03]  /*4720*/  I2FP.F32.S32 R184, R191 ;  /* 0x000000bf00b87245 */ /* 0x000fe60000201400 */
[----:B------:R-:W-:Y:S04]  /*4730*/  LDSM.16.M88.4 R20, [R207] ;  /* 0x00000000cf14783b */ /* 0x000fe80000000200 */
[----:B------:R-:W2:Y:S04]  /*4740*/  LDSM.16.M88.4 R24, [R201+0xc000] ;  /* 0x00c00000c918783b */ /* 0x000ea80000000200 */
[----:B------:R-:W3:Y:S04]  /*4750*/  LDSM.16.M88.4 R28, [R201+0xc800] ;  /* 0x00c80000c91c783b */ /* 0x000ee80000000200 */
[----:B------:R-:W-:Y:S04]  /*4760*/  LDSM.16.M88.4 R32, [R178] ;  /* 0x00000000b220783b */ /* 0x000fe80000000200 */
[----:B------:R-:W4:Y:S04]  /*4770*/  LDSM.16.M88.4 R100, [R200+0xc000] ;  /* 0x00c00000c864783b */ /* 0x000f280000000200 */
[----:B------:R-:W4:Y:S01]  /*4780*/  LDSM.16.M88.4 R104, [R200+0xc800] ;  /* 0x00c80000c868783b */ /* 0x000f220000000200 */
[----:B-1----:R-:W-:Y:S01]  /*4790*/  VIADD R183, R179, 0x7 ;  /* 0x00000007b3b77836 */ /* 0x002fe20000000000 */
[----:B------:R-:W-:Y:S02]  /*47a0*/  IABS R182, R179 ;  /* 0x000000b300b67213 */ /* 0x000fe40000000000 */
[----:B------:R-:W-:Y:S02]  /*47b0*/  LDSM.16.M88.4 R108, [R3+0xc000] ;  /* 0x00c00000036c783b */ /* 0x000fe40000000200 */
[----:B------:R-:W-:Y:S02]  /*47c0*/  ISETP.GE.AND P0, PT, R183, RZ, PT ;  /* 0x000000ffb700720c */ /* 0x000fe40003f06270 */
[----:B------:R-:W-:Y:S11]  /*47d0*/  I2FP.F32.S32 R193, R182 ;  /* 0x000000b600c17245 */ /* 0x000ff60000201400 */
[----:B------:R-:W-:Y:S02]  /*47e0*/  @!P0 IADD3 R183, -R179, -0x7, RZ ;  /* 0xfffffff9b3b78810 */ /* 0x000fe40007ffe1ff */
[----:B------:R-:W-:Y:S02]  /*47f0*/  ISETP.GE.AND P0, PT, R185, RZ, PT ;  /* 0x000000ffb900720c */ /* 0x000fe40003f06270 */
[----:B------:R-:W-:Y:S01]  /*4800*/  I2FP.F32.S32 R182, R183 ;  /* 0x000000b700b67245 */ /* 0x000fe20000201400 */
[C---:B--2---:R-:W-:Y:S03]  /*4810*/  HMMA.16816.F32.BF16 R4, R20.reuse, R24, RZ ;  /* 0x000000181404723c */ /* 0x044fe600000418ff */
[----:B------:R-:W-:Y:S03]  /*4820*/  I2FP.F32.S32 R183, R188 ;  /* 0x000000bc00b77245 */ /* 0x000fe60000201400 */
[C---:B------:R-:W-:Y:S01]  /*4830*/  HMMA.16816.F32.BF16 R8, R20.reuse, R26, RZ ;  /* 0x0000001a1408723c */ /* 0x040fe200000418ff */
[----:B------:R-:W1:Y:S04]  /*4840*/  LDSM.16.M88.4 R24, [R177] ;  /* 0x00000000b118783b */ /* 0x000e680000000200 */
[----:B------:R-:W-:Y:S01]  /*4850*/  @!P0 IADD3 R185, -R179, 0x19, RZ ;  /* 0x00000019b3b98810 */ /* 0x000fe20007ffe1ff */
[C---:B---3--:R-:W-:Y:S01]  /*4860*/  HMMA.16816.F32.BF16 R12, R20.reuse, R28, RZ ;  /* 0x0000001c140c723c */ /* 0x048fe200000418ff */
[----:B------:R-:W-:Y:S04]  /*4870*/  PLOP3.LUT P0, PT, PT, PT, UP0, 0x80, 0x0 ;  /* 0x000000000000781c */ /* 0x000fe80003f0f008 */
[----:B------:R-:W-:Y:S01]  /*4880*/  I2FP.F32.S32 R179, R190 ;  /* 0x000000be00b37245 */ /* 0x000fe20000201400 */
[----:B------:R-:W-:Y:S01]  /*4890*/  HMMA.16816.F32.BF16 R16, R20, R30, RZ ;  /* 0x0000001e1410723c */ /* 0x000fe200000418ff */
[----:B------:R-:W2:Y:S04]  /*48a0*/  LDSM.16.M88.4 R20, [R3+0xc800] ;  /* 0x00c800000314783b */ /* 0x000ea80000000200 */
[----:B------:R-:W-:Y:S01]  /*48b0*/  LDSM.16.M88.4 R28, [R176] ;  /* 0x00000000b01c783b */ /* 0x000fe20000000200 */
[C---:B----4-:R-:W-:Y:S06]  /*48c0*/  HMMA.16816.F32.BF16 R4, R32.reuse, R100, R4 ;  /* 0x000000642004723c */ /* 0x050fec0000041804 */
[C---:B------:R-:W-:Y:S01]  /*48d0*/  HMMA.16816.F32.BF16 R8, R32.reuse, R102, R8 ;  /* 0x000000662008723c */ /* 0x040fe20000041808 */
[----:B------:R-:W3:Y:S05]  /*48e0*/  LDSM.16.M88.4 R100, [R2+0xc000] ;  /* 0x00c000000264783b */ /* 0x000eea0000000200 */
[C---:B------:R-:W-:Y:S06]  /*48f0*/  HMMA.16816.F32.BF16 R12, R32.reuse, R104, R12 ;  /* 0x00000068200c723c */ /* 0x040fec000004180c */
[----:B------:R-:W-:Y:S01]  /*4900*/  HMMA.16816.F32.BF16 R16, R32, R106, R16 ;  /* 0x0000006a2010723c */ /* 0x000fe20000041810 */
[----:B------:R-:W4:Y:S04]  /*4910*/  LDSM.16.M88.4 R32, [R2+0xc800] ;  /* 0x00c800000220783b */ /* 0x000f280000000200 */
[----:B------:R-:W-:Y:S01]  /*4920*/  LDSM.16.M88.4 R104, [R207+0x2000] ;  /* 0x00200000cf68783b */ /* 0x000fe20000000200 */
[C---:B-1----:R-:W-:Y:S06]  /*4930*/  HMMA.16816.F32.BF16 R4, R24.reuse, R108, R4 ;  /* 0x0000006c1804723c */ /* 0x042fec0000041804 */
[C---:B------:R-:W-:Y:S01]  /*4940*/  HMMA.16816.F32.BF16 R8, R24.reuse, R110, R8 ;  /* 0x0000006e1808723c */ /* 0x040fe20000041808 */
[----:B------:R-:W1:Y:S05]  /*4950*/  LDSM.16.M88.4 R108, [R201+0xe000] ;  /* 0x00e00000c96c783b */ /* 0x000e6a0000000200 */
[C---:B--2---:R-:W-:Y:S06]  /*4960*/  HMMA.16816.F32.BF16 R12, R24.reuse, R20, R12 ;  /* 0x00000014180c723c */ /* 0x044fec000004180c */
[----:B------:R-:W-:Y:S01]  /*4970*/  HMMA.16816.F32.BF16 R16, R24, R22, R16 ;  /* 0x000000161810723c */ /* 0x000fe20000041810 */
[----:B------:R-:W2:Y:S04]  /*4980*/  LDSM.16.M88.4 R20, [R201+0xe800] ;  /* 0x00e80000c914783b */ /* 0x000ea80000000200 */
[----:B------:R-:W-:Y:S01]  /*4990*/  LDSM.16.M88.4 R24, [R178+0x2000] ;  /* 0x00200000b218783b */ /* 0x000fe20000000200 */
[C---:B---3--:R-:W-:Y:S06]  /*49a0*/  HMMA.16816.F32.BF16 R4, R28.reuse, R100, R4 ;  /* 0x000000641c04723c */ /* 0x048fec0000041804 */
[C---:B------:R-:W-:Y:S01]  /*49b0*/  HMMA.16816.F32.BF16 R8, R28.reuse, R102, R8 ;  /* 0x000000661c08723c */ /* 0x040fe20000041808 */
[----:B------:R-:W3:Y:S05]  /*49c0*/  LDSM.16.M88.4 R100, [R200+0xe000] ;  /* 0x00e00000c864783b */ /* 0x000eea0000000200 */
[C---:B----4-:R-:W-:Y:S06]  /*49d0*/  HMMA.16816.F32.BF16 R12, R28.reuse, R32, R12 ;  /* 0x000000201c0c723c */ /* 0x050fec000004180c */
        /* <DEDUP_REMOVED lines=15> */
[----:B------:R-:W4:Y:S05]  /*4ad0*/  LDSM.16.M88.4 R24, [R2+0xe800] ;  /* 0x00e800000218783b */ /* 0x000f2a0000000200 */
[C---:B-1----:R-:W-:Y:S06]  /*4ae0*/  HMMA.16816.F32.BF16 R4, R32.reuse, R108, R4 ;  /* 0x0000006c2004723c */ /* 0x042fec0000041804 */
[C---:B------:R-:W-:Y:S06]  /*4af0*/  HMMA.16816.F32.BF16 R8, R32.reuse, R110, R8 ;  /* 0x0000006e2008723c */ /* 0x040fec0000041808 */
[C---:B--2---:R-:W-:Y:S06]  /*4b00*/  HMMA.16816.F32.BF16 R12, R32.reuse, R20, R12 ;  /* 0x00000014200c723c */ /* 0x044fec000004180c */
[----:B------:R-:W-:Y:S06]  /*4b10*/  HMMA.16816.F32.BF16 R16, R32, R22, R16 ;  /* 0x000000162010723c */ /* 0x000fec0000041810 */
[C---:B---3--:R-:W-:Y:S06]  /*4b20*/  HMMA.16816.F32.BF16 R4, R100.reuse, R104, R4 ;  /* 0x000000686404723c */ /* 0x048fec0000041804 */
[C---:B------:R-:W-:Y:S06]  /*4b30*/  HMMA.16816.F32.BF16 R8, R100.reuse, R106, R8 ;  /* 0x0000006a6408723c */ /* 0x040fec0000041808 */
[C---:B----4-:R-:W-:Y:S06]  /*4b40*/  HMMA.16816.F32.BF16 R12, R100.reuse, R24, R12 ;  /* 0x00000018640c723c */ /* 0x050fec000004180c */
[----:B------:R-:W-:Y:S06]  /*4b50*/  HMMA.16816.F32.BF16 R16, R100, R26, R16 ;  /* 0x0000001a6410723c */ /* 0x000fec0000041810 */
[----:B------:R-:W-:Y:S01]  /*4b60*/  FFMA.FTZ R7, R182, -UR5, R7 ;  /* 0x80000005b6077c23 */ /* 0x000fe20008010007 */
[----:B------:R-:W-:Y:S01]  /*4b70*/  I2FP.F32.S32 R182, R189 ;  /* 0x000000bd00b67245 */ /* 0x000fe20000201400 */
[C---:B------:R-:W-:Y:S03]  /*4b80*/  FFMA.FTZ R5, R184.reuse, -UR5, R5 ;  /* 0x80000005b8057c23 */ /* 0x040fe60008010005 */
[----:B------:R-:W-:Y:S01]  /*4b90*/  FFMA.FTZ R6, R195, -UR5, R6 ;  /* 0x80000005c3067c23 */ /* 0x000fe20008010006 */
[----:B------:R-:W-:Y:S01]  /*4ba0*/  FFMA.FTZ R11, R184, -UR5, R11 ;  /* 0x80000005b80b7c23 */ /* 0x000fe2000801000b */
[----:B------:R-:W-:Y:S01]  /*4bb0*/  FFMA.FTZ R8, R179, -UR5, R8 ;  /* 0x80000005b3087c23 */ /* 0x000fe20008010008 */
[C---:B------:R-:W-:Y:S01]  /*4bc0*/  FFMA.FTZ R9, R182.reuse, -UR5, R9 ;  /* 0x80000005b6097c23 */ /* 0x040fe20008010009 */
[----:B------:R-:W-:Y:S01]  /*4bd0*/  I2FP.F32.S32 R184, R187 ;  /* 0x000000bb00b87245 */ /* 0x000fe20000201400 */
[C---:B------:R-:W-:Y:S01]  /*4be0*/  FFMA.FTZ R4, R193.reuse, -UR5, R4 ;  /* 0x80000005c1047c23 */ /* 0x040fe20008010004 */
[----:B------:R-:W-:Y:S01]  /*4bf0*/  FFMA.FTZ R10, R193, -UR5, R10 ;  /* 0x80000005c10a7c23 */ /* 0x000fe2000801000a */
[----:B------:R-:W-:Y:S01]  /*4c00*/  FFMA.FTZ R14, R179, -UR5, R14 ;  /* 0x80000005b30e7c23 */ /* 0x000fe2000801000e */
[----:B------:R-:W-:Y:S01]  /*4c10*/  FFMA.FTZ R15, R182, -UR5, R15 ;  /* 0x80000005b60f7c23 */ /* 0x000fe2000801000f */
[----:B------:R-:W-:Y:S01]  /*4c20*/  I2FP.F32.S32 R179, R186 ;  /* 0x000000ba00b37245 */ /* 0x000fe20000201400 */
[C---:B------:R-:W-:Y:S01]  /*4c30*/  FFMA.FTZ R12, R183.reuse, -UR5, R12 ;  /* 0x80000005b70c7c23 */ /* 0x040fe2000801000c */
[----:B------:R-:W-:Y:S01]  /*4c40*/  I2FP.F32.S32 R182, R185 ;  /* 0x000000b900b67245 */ /* 0x000fe20000201400 */
[C---:B------:R-:W-:Y:S01]  /*4c50*/  FFMA.FTZ R13, R184.reuse, -UR5, R13 ;  /* 0x80000005b80d7c23 */ /* 0x040fe2000801000d */
[----:B------:R-:W-:Y:S01]  /*4c60*/  FFMA.FTZ R18, R183, -UR5, R18 ;  /* 0x80000005b7127c23 */ /* 0x000fe20008010012 */
[----:B------:R-:W-:Y:S01]  /*4c70*/  FFMA.FTZ R19, R184, -UR5, R19 ;  /* 0x80000005b8137c23 */ /* 0x000fe20008010013 */
[----:B------:R-:W-:Y:S01]  /*4c80*/  FFMA.FTZ R16, R179, -UR5, R16 ;  /* 0x80000005b3107c23 */ /* 0x000fe20008010010 */
[----:B------:R-:W-:Y:S01]  /*4c90*/  FFMA.FTZ R17, R182, -UR5, R17 ;  /* 0x80000005b6117c23 */ /* 0x000fe20008010011 */
[----:B------:R-:W-:Y:S06]  /*4ca0*/  @!P0 BRA `(.L_x_1140) ;  /* 0x0000000000308947 */ /* 0x000fec0003800000 */
        /* <DEDUP_REMOVED lines=12> */
.L_x_1140:
[----:B------:R-:W-:Y:S01]  /*4d70*/  ULDC UR15, c[0x0][0x398] ;  /* 0x0000e600000f7ab9 */ /* 0x000fe20000000800 */
[----:B------:R-:W-:Y:S02]  /*4d80*/  VIADD R22, R219, UR12 ;  /* 0x0000000cdb167c36 */ /* 0x000fe40008000000 */
[----:B------:R-:W-:Y:S01]  /*4d90*/  IMAD.U32 R20, RZ, RZ, UR15 ;  /* 0x0000000fff147e24 */ /* 0x000fe2000f8e00ff */
[----:B------:R-:W-:Y:S01]  /*4da0*/  UIADD3 UR12, UR7, 0x1, -UR14 ;  /* 0x00000001070c7890 */ /* 0x000fe2000fffe80e */
[----:B------:R-:W-:Y:S01]  /*4db0*/  VIADD R21, R22, 0x8 ;  /* 0x0000000816157836 */ /* 0x000fe20000000000 */
[----:B------:R-:W-:Y:S01]  /*4dc0*/  UMOV UR17, UR13 ;  /* 0x0000000d00117c82 */ /* 0x000fe20008000000 */
[C---:B------:R-:W-:Y:S02]  /*4dd0*/  VIADD R34, R234.reuse, 0x1 ;  /* 0x00000001ea227836 */ /* 0x040fe40000000000 */
[C---:B------:R-:W-:Y:S01]  /*4de0*/  VIADD R32, R234.reuse, 0x8 ;  /* 0x00000008ea207836 */ /* 0x040fe20000000000 */
[C---:B------:R-:W-:Y:S01]  /*4df0*/  IADD3 R20, R21.reuse, UR12, R20 ;  /* 0x0000000c15147c10 */ /* 0x040fe2000fffe014 */
[----:B------:R-:W-:Y:S01]  /*4e00*/  UIADD3 UR12, UR12, UR15, URZ ;  /* 0x0000000f0c0c7290 */ /* 0x000fe2000fffe03f */
[C---:B------:R-:W-:Y:S02]  /*4e10*/  VIADD R30, R234.reuse, 0x9 ;  /* 0x00000009ea1e7836 */ /* 0x040fe40000000000 */
[C---:B------:R-:W-:Y:S02]  /*4e20*/  VIADD R28, R234.reuse, 0x10 ;  /* 0x00000010ea1c7836 */ /* 0x040fe40000000000 */
[C---:B------:R-:W-:Y:S02]  /*4e30*/  VIADD R26, R234.reuse, 0x11 ;  /* 0x00000011ea1a7836 */ /* 0x040fe40000000000 */
[----:B------:R-:W-:Y:S01]  /*4e40*/  IMAD.U32 R23, RZ, RZ, UR12 ;  /* 0x0000000cff177e24 */ /* 0x000fe2000f8e00ff */
[----:B------:R-:W-:Y:S01]  /*4e50*/  UIADD3 UR12, -UR13, UR7, -UR14 ;  /* 0x000000070d0c7290 */ /* 0x000fe2000fffe90e */
[----:B------:R-:W-:Y:S03]  /*4e60*/  VIADD R24, R234, 0x18 ;  /* 0x00000018ea187836 */ /* 0x000fe60000000000 */
[C---:B------:R-:W-:Y:S02]  /*4e70*/  VIADDMNMX R23, R22.reuse, R23, UR7, PT ;  /* 0x0000000716177e46 */ /* 0x040fe4000b800117 */
[----:B------:R-:W-:Y:S01]  /*4e80*/  VIADDMNMX R25, R22, UR12, RZ, !PT ;  /* 0x0000000c16197c46 */ /* 0x000fe2000f8001ff */
[C---:B------:R-:W-:Y:S01]  /*4e90*/  VIADD R22, R234.reuse, 0x19 ;  /* 0x00000019ea167836 */ /* 0x040fe20000000000 */
[----:B------:R-:W-:Y:S02]  /*4ea0*/  VIADDMNMX R21, R21, UR12, RZ, !PT ;  /* 0x0000000c15157c46 */ /* 0x000fe4000f8001ff */
[-C--:B------:R-:W-:Y:S02]  /*4eb0*/  ISETP.GE.AND P0, PT, R234, R25.reuse, PT ;  /* 0x00000019ea00720c */ /* 0x080fe40003f06270 */
[----:B------:R-:W-:Y:S02]  /*4ec0*/  ISETP.GE.AND P6, PT, R34, R25, PT ;  /* 0x000000192200720c */ /* 0x000fe40003fc6270 */
        /* <DEDUP_REMOVED lines=47> */
.L_x_1141:
[C---:B------:R-:W-:Y:S01]  /*51c0*/  FSETP.NEU.FTZ.AND P1, PT, R239.reuse, -INF , PT ;  /* 0xff800000ef00780b */ /* 0x040fe20003f3d000 */
[----:B------:R-:W-:Y:S01]  /*51d0*/  IMAD.U32 R188, RZ, RZ, UR6 ;  /* 0x00000006ffbc7e24 */ /* 0x000fe2000f8e00ff */
[----:B------:R-:W-:Y:S01]  /*51e0*/  FSETP.NEU.FTZ.AND P0, PT, R240, -INF , PT ;  /* 0xff800000f000780b */ /* 0x000fe20003f1d000 */
[----:B------:R-:W-:Y:S01]  /*51f0*/  IMAD.U32 R185, RZ, RZ, UR48 ;  /* 0x00000030ffb97e24 */ /* 0x000fe2000f8e00ff */
[----:B------:R-:W-:Y:S01]  /*5200*/  LEA R179, R212, UR4, 0x1 ;  /* 0x00000004d4b37c11 */ /* 0x000fe2000f8e08ff */
[----:B------:R-:W-:Y:S02]  /*5210*/  IMAD R188, R188, 0x4, R215 ;  /* 0x00000004bcbc7824 */ /* 0x000fe400078e02d7 */
[----:B------:R-:W-:Y:S01]  /*5220*/  FMUL.FTZ R183, R239, 1.4426950216293334961 ;  /* 0x3fb8aa3befb77820 */ /* 0x000fe20000410000 */
[----:B------:R-:W-:Y:S02]  /*5230*/  IMAD R196, R185, 0x2, R214 ;  /* 0x00000002b9c47824 */ /* 0x000fe400078e02d6 */
[----:B------:R-:W-:Y:S01]  /*5240*/  FMUL.FTZ R182, R240, 1.4426950216293334961 ;  /* 0x3fb8aa3bf0b67820 */ /* 0x000fe20000410000 */
[----:B------:R-:W-:Y:S01]  /*5250*/  IMAD.WIDE.U32 R188, R188, -0x326172a9, RZ ;  /* 0xcd9e8d57bcbc7825 */ /* 0x000fe200078e00ff */
[----:B------:R-:W-:Y:S02]  /*5260*/  UIADD3 UR12, UR49, 0x646e171e, URZ ;  /* 0x646e171e310c7890 */ /* 0x000fe4000fffe03f */
[----:B------:R-:W-:Y:S01]  /*5270*/  LOP3.LUT R196, R196, UR49, RZ, 0x3c, !PT ;  /* 0x00000031c4c47c12 */ /* 0x000fe2000f8e3cff */
[----:B------:R-:W-:Y:S01]  /*5280*/  IMAD.WIDE.U32 R194, R237, -0x2daee0ad, RZ ;  /* 0xd2511f53edc27825 */ /* 0x000fe200078e00ff */
[----:B------:R-:W-:Y:S01]  /*5290*/  LOP3.LUT R198, R189, UR50, R236, 0x96, !PT ;  /* 0x00000032bdc67c12 */ /* 0x000fe2000f8e96ec */
[----:B------:R-:W-:Y:S01]  /*52a0*/  UIADD3 UR13, UR50, -0x4ab325aa, URZ ;  /* 0xb54cda56320d7890 */ /* 0x000fe2000fffe03f */
[----:B------:R-:W-:Y:S01]  /*52b0*/  FSEL R183, R183, RZ, P1 ;  /* 0x000000ffb7b77208 */ /* 0x000fe20000800000 */
[----:B------:R-:W-:Y:S01]  /*52c0*/  IMAD.IADD R178, R206, 0x1, R179 ;  /* 0x00000001ceb27824 */ /* 0x000fe200078e02b3 */
[----:B------:R-:W-:Y:S01]  /*52d0*/  LOP3.LUT R196, R196, R195, RZ, 0x3c, !PT ;  /* 0x000000c3c4c47212 */ /* 0x000fe200078e3cff */
[----:B------:R-:W-:Y:S01]  /*52e0*/  IMAD.WIDE.U32 R198, R198, -0x2daee0ad, RZ ;  /* 0xd2511f53c6c67825 */ /* 0x000fe200078e00ff */
[----:B------:R-:W-:Y:S03]  /*52f0*/  UISETP.GT.AND UP2, UPT, UR6, UR43, UPT ;  /* 0x0000002b0600728c */ /* 0x000fe6000bf44270 */
[--C-:B------:R-:W-:Y:S01]  /*5300*/  FFMA.FTZ R13, R13, UR21, -R183.reuse ;  /* 0x000000150d0d7c23 */ /* 0x100fe200080108b7 */
[----:B------:R-:W-:Y:S01]  /*5310*/  IMAD.WIDE.U32 R196, R196, -0x326172a9, RZ ;  /* 0xcd9e8d57c4c47825 */ /* 0x000fe200078e00ff */
[----:B------:R-:W-:Y:S03]  /*5320*/  LOP3.LUT R194, R199, UR53, R194, 0x96, !PT ;  /* 0x00000035c7c27c12 */ /* 0x000fe6000f8e96c2 */
[----:B------:R-:W-:Y:S01]  /*5330*/  FFMA.FTZ R12, R12, UR21, -R183 ;  /* 0x000000150c0c7c23 */ /* 0x000fe200080108b7 */
[----:B------:R-:W-:Y:S01]  /*5340*/  IMAD.IADD R177, R205, 0x1, R179 ;  /* 0x00000001cdb17824 */ /* 0x000fe200078e02b3 */
[----:B------:R-:W-:Y:S01]  /*5350*/  LOP3.LUT R188, R197, UR52, R188, 0x96, !PT ;  /* 0x00000034c5bc7c12 */ /* 0x000fe2000f8e96bc */
[----:B------:R-:W-:Y:S04]  /*5360*/  IMAD.WIDE.U32 R194, R194, -0x326172a9, RZ ;  /* 0xcd9e8d57c2c27825 */ /* 0x000fe800078e00ff */
[--C-:B------:R-:W-:Y:S01]  /*5370*/  FFMA.FTZ R191, R8, UR21, -R183.reuse ;  /* 0x0000001508bf7c23 */ /* 0x100fe200080108b7 */
[----:B------:R-:W-:Y:S01]  /*5380*/  FSEL R8, R182, RZ, P0 ;  /* 0x000000ffb6087208 */ /* 0x000fe20000000000 */
[----:B------:R-:W-:Y:S01]  /*5390*/  IMAD.WIDE.U32 R188, R188, -0x2daee0ad, RZ ;  /* 0xd2511f53bcbc7825 */ /* 0x000fe200078e00ff */
[----:B------:R-:W-:Y:S03]  /*53a0*/  LOP3.LUT R196, R195, UR54, R196, 0x96, !PT ;  /* 0x00000036c3c47c12 */ /* 0x000fe6000f8e96c4 */
[--C-:B------:R-:W-:Y:S01]  /*53b0*/  FFMA.FTZ R16, R16, UR21, -R183.reuse ;  /* 0x0000001510107c23 */ /* 0x100fe200080108b7 */
[----:B------:R-:W-:Y:S01]  /*53c0*/  FFMA.FTZ R15, R15, UR21, -R8 ;  /* 0x000000150f0f7c23 */ /* 0x000fe20008010808 */
[----:B------:R-:W-:Y:S01]  /*53d0*/  LOP3.LUT R198, R189, UR55, R198, 0x96, !PT ;  /* 0x00000037bdc67c12 */ /* 0x000fe2000f8e96c6 */
[--C-:B------:R-:W-:Y:S01]  /*53e0*/  FFMA.FTZ R7, R7, UR21, -R8.reuse ;  /* 0x0000001507077c23 */ /* 0x100fe20008010808 */
[----:B------:R-:W-:Y:S04]  /*53f0*/  IMAD.WIDE.U32 R196, R196, -0x2daee0ad, RZ ;  /* 0xd2511f53c4c47825 */ /* 0x000fe800078e00ff */
[--C-:B------:R-:W-:Y:S01]  /*5400*/  FFMA.FTZ R14, R14, UR21, -R8.reuse ;  /* 0x000000150e0e7c23 */ /* 0x100fe20008010808 */
[----:B------:R-:W-:Y:S01]  /*5410*/  MUFU.EX2 R187, R16 ;  /* 0x0000001000bb7308 */ /* 0x000fe20000000800 */
[----:B------:R-:W-:Y:S01]  /*5420*/  FFMA.FTZ R185, R6, UR21, -R8 ;  /* 0x0000001506b97c23 */ /* 0x000fe20008010808 */
[----:B------:R-:W-:Y:S01]  /*5430*/  IMAD.WIDE.U32 R198, R198, -0x326172a9, RZ ;  /* 0xcd9e8d57c6c67825 */ /* 0x000fe200078e00ff */
[----:B------:R-:W-:Y:S03]  /*5440*/  LOP3.LUT R188, R197, UR57, R188, 0x96, !PT ;  /* 0x00000039c5bc7c12 */ /* 0x000fe6000f8e96bc */
[--C-:B------:R-:W-:Y:S01]  /*5450*/  FFMA.FTZ R9, R9, UR21, -R183.reuse ;  /* 0x0000001509097c23 */ /* 0x100fe200080108b7 */
[--C-:B------:R-:W-:Y:S01]  /*5460*/  FFMA.FTZ R193, R4, UR21, -R183.reuse ;  /* 0x0000001504c17c23 */ /* 0x100fe200080108b7 */
[----:B------:R-:W-:Y:S02]  /*5470*/  LOP3.LUT R194, R199, UR56, R194, 0x96, !PT ;  /* 0x00000038c7c27c12 */ /* 0x000fe4000f8e96c2 */
[----:B------:R1:W-:Y:S01]  /*5480*/  MUFU.EX2 R184, R7 ;  /* 0x0000000700b87308 */ /* 0x0003e20000000800 */
[----:B------:R-:W-:Y:S04]  /*5490*/  IMAD.WIDE.U32 R188, R188, -0x326172a9, RZ ;  /* 0xcd9e8d57bcbc7825 */ /* 0x000fe800078e00ff */
[--C-:B------:R-:W-:Y:S01]  /*54a0*/  FFMA.FTZ R192, R5, UR21, -R183.reuse ;  /* 0x0000001505c07c23 */ /* 0x100fe200080108b7 */
[----:B------:R-:W-:Y:S01]  /*54b0*/  FFMA.FTZ R186, R17, UR21, -R183 ;  /* 0x0000001511ba7c23 */ /* 0x000fe200080108b7 */
[----:B------:R-:W-:Y:S01]  /*54c0*/  IMAD.WIDE.U32 R194, R194, -0x2daee0ad, RZ ;  /* 0xd2511f53c2c27825 */ /* 0x000fe200078e00ff */
[----:B------:R-:W-:Y:S02]  /*54d0*/  LOP3.LUT R6, R189, UR58, R198, 0x96, !PT ;  /* 0x0000003abd067c12 */ /* 0x000fe4000f8e96c6 */
[----:B------:R2:W-:Y:S01]  /*54e0*/  MUFU.EX2 R190, R9 ;  /* 0x0000000900be7308 */ /* 0x0005e20000000800 */
[----:B------:R-:W-:Y:S01]  /*54f0*/  FFMA.FTZ R11, R11, UR21, -R8 ;  /* 0x000000150b0b7c23 */ /* 0x000fe20008010808 */
[----:B------:R-:W-:Y:S01]  /*5500*/  LOP3.LUT R4, R195, UR59, R196, 0x96, !PT ;  /* 0x0000003bc3047c12 */ /* 0x000fe2000f8e96c4 */
[--C-:B------:R-:W-:Y:S01]  /*5510*/  FFMA.FTZ R183, R10, UR21, -R8.reuse ;  /* 0x000000150ab77c23 */ /* 0x100fe20008010808 */
[--C-:B------:R-:W-:Y:S01]  /*5520*/  FFMA.FTZ R17, R19, UR21, -R8.reuse ;  /* 0x0000001513117c23 */ /* 0x100fe20008010808 */
[----:B------:R-:W-:Y:S01]  /*5530*/  FFMA.FTZ R8, R18, UR21, -R8 ;  /* 0x0000001512087c23 */ /* 0x000fe20008010808 */
[----:B------:R-:W-:Y:S02]  /*5540*/  IMAD.IADD R176, R205, 0x1, R178 ;  /* 0x00000001cdb07824 */ /* 0x000fe400078e02b2 */
[----:B------:R-:W-:Y:S02]  /*5550*/  IMAD.WIDE.U32 R4, R4, -0x326172a9, RZ ;  /* 0xcd9e8d5704047825 */ /* 0x000fe400078e00ff */
[----:B------:R3:W4:Y:S02]  /*5560*/  MUFU.EX2 R182, R11 ;  /* 0x0000000b00b67308 */ /* 0x0007240000000800 */
[----:B-1----:R-:W-:Y:S01]  /*5570*/  IMAD.WIDE.U32 R6, R6, -0x2daee0ad, RZ ;  /* 0xd2511f5306067825 */ /* 0x002fe200078e00ff */
[----:B------:R-:W-:Y:S04]  /*5580*/  LOP3.LUT R188, R5, UR60, R188, 0x96, !PT ;  /* 0x0000003c05bc7c12 */ /* 0x000fe8000f8e96bc */
[----:B------:R-:W-:Y:S01]  /*5590*/  LOP3.LUT R194, R7, UR61, R194, 0x96, !PT ;  /* 0x0000003d07c27c12 */ /* 0x000fe2000f8e96c2 */
[----:B------:R-:W-:Y:S02]  /*55a0*/  IMAD.WIDE.U32 R188, R188, -0x2daee0ad, RZ ;  /* 0xd2511f53bcbc7825 */ /* 0x000fe400078e00ff */
[----:B------:R-:W1:Y:S02]  /*55b0*/  MUFU.EX2 R193, R193 ;  /* 0x000000c100c17308 */ /* 0x000e640000000800 */
[----:B------:R-:W-:Y:S01]  /*55c0*/  IMAD.WIDE.U32 R194, R194, -0x326172a9, RZ ;  /* 0xcd9e8d57c2c27825 */ /* 0x000fe200078e00ff */
[----:B------:R-:W-:Y:S02]  /*55d0*/  LOP3.LUT R16, R188, 0xff, RZ, 0xc0, !PT ;  /* 0x000000ffbc107812 */ /* 0x000fe400078ec0ff */
[----:B------:R-:W-:Y:S02]  /*55e0*/  SHF.R.U32.HI R10, RZ, 0x18, R188 ;  /* 0x00000018ff0a7819 */ /* 0x000fe400000116bc */
[----:B------:R-:W-:Y:S03]  /*55f0*/  SHF.R.U32.HI R18, RZ, 0x18, R194 ;  /* 0x00000018ff127819 */ /* 0x000fe600000116c2 */
[----:B------:R-:W-:Y:S01]  /*5600*/  MUFU.EX2 R185, R185 ;  /* 0x000000b900b97308 */ /* 0x000fe20000000800 */
[----:B--2---:R-:W-:Y:S02]  /*5610*/  LOP3.LUT R9, R195, UR13, R4, 0x96, !PT ;  /* 0x0000000dc3097c12 */ /* 0x004fe4000f8e9604 */
[----:B------:R-:W-:Y:S02]  /*5620*/  ISETP.LE.U32.AND P1, PT, R18, UR22, PT ;  /* 0x0000001612007c0c */ /* 0x000fe4000bf23070 */
[C---:B------:R-:W-:Y:S02]  /*5630*/  LOP3.LUT R18, R9.reuse, 0xff, RZ, 0xc0, !PT ;  /* 0x000000ff09127812 */ /* 0x040fe400078ec0ff */
[----:B------:R-:W-:Y:S03]  /*5640*/  ISETP.LE.U32.AND P3, PT, R16, UR22, PT ;  /* 0x0000001610007c0c */ /* 0x000fe6000bf63070 */
[----:B------:R-:W-:Y:S01]  /*5650*/  MUFU.EX2 R192, R192 ;  /* 0x000000c000c07308 */ /* 0x000fe20000000800 */
[----:B------:R-:W-:Y:S02]  /*5660*/  ISETP.LE.U32.AND P2, PT, R18, UR22, PT ;  /* 0x0000001612007c0c */ /* 0x000fe4000bf43070 */
[--C-:B------:R-:W-:Y:S02]  /*5670*/  SHF.R.U32.HI R16, RZ, 0x18, R9.reuse ;  /* 0x00000018ff107819 */ /* 0x100fe40000011609 */
[----:B------:R-:W-:Y:S02]  /*5680*/  ISETP.LE.U32.AND P0, PT, R10, UR22, PT ;  /* 0x000000160a007c0c */ /* 0x000fe4000bf03070 */
[----:B------:R-:W-:Y:S03]  /*5690*/  SHF.R.U32.HI R10, RZ, 0x10, R9 ;  /* 0x00000010ff0a7819 */ /* 0x000fe60000011609 */
[----:B------:R-:W2:Y:S01]  /*56a0*/  MUFU.EX2 R191, R191 ;  /* 0x000000bf00bf7308 */ /* 0x000ea20000000800 */
[----:B------:R-:W-:Y:S02]  /*56b0*/  LOP3.LUT R9, R9, 0xffff, RZ, 0xc0, !PT ;  /* 0x0000ffff09097812 */ /* 0x000fe400078ec0ff */
[----:B------:R-:W-:Y:S02]  /*56c0*/  ISETP.LE.U32.AND P4, PT, R16, UR22, PT ;  /* 0x0000001610007c0c */ /* 0x000fe4000bf83070 */
[----:B------:R-:W-:Y:S02]  /*56d0*/  SHF.R.U32.HI R9, RZ, 0x8, R9 ;  /* 0x00000008ff097819 */ /* 0x000fe40000011609 */
[----:B------:R-:W-:Y:S03]  /*56e0*/  LOP3.LUT R7, R194, 0xffff, RZ, 0xc0, !PT ;  /* 0x0000ffffc2077812 */ /* 0x000fe600078ec0ff */
[----:B------:R-:W2:Y:S01]  /*56f0*/  MUFU.EX2 R183, R183 ;  /* 0x000000b700b77308 */ /* 0x000ea20000000800 */
[----:B------:R-:W-:Y:S02]  /*5700*/  LOP3.LUT R9, R9, 0xffff, RZ, 0xc0, !PT ;  /* 0x0000ffff09097812 */ /* 0x000fe400078ec0ff */
[----:B------:R-:W-:Y:S02]  /*5710*/  SHF.R.U32.HI R7, RZ, 0x8, R7 ;  /* 0x00000008ff077819 */ /* 0x000fe40000011607 */
[----:B------:R-:W-:Y:S02]  /*5720*/  LOP3.LUT R10, R10, 0xff, RZ, 0xc0, !PT ;  /* 0x000000ff0a0a7812 */ /* 0x000fe400078ec0ff */
[----:B------:R-:W-:Y:S03]  /*5730*/  LOP3.LUT R6, R189, UR12, R6, 0x96, !PT ;  /* 0x0000000cbd067c12 */ /* 0x000fe6000f8e9606 */
[----:B------:R-:W-:Y:S01]  /*5740*/  MUFU.EX2 R18, R15 ;  /* 0x0000000f00127308 */ /* 0x000fe20000000800 */
[----:B------:R-:W-:Y:S02]  /*5750*/  LOP3.LUT R4, R188, 0xffff, RZ, 0xc0, !PT ;  /* 0x0000ffffbc047812 */ /* 0x000fe400078ec0ff */
[----:B------:R-:W-:Y:S02]  /*5760*/  LOP3.LUT R7, R7, 0xffff, RZ, 0xc0, !PT ;  /* 0x0000ffff07077812 */ /* 0x000fe400078ec0ff */
[----:B------:R-:W-:Y:S02]  /*5770*/  LOP3.LUT R19, R194, 0xff, RZ, 0xc0, !PT ;  /* 0x000000ffc2137812 */ /* 0x000fe400078ec0ff */
[----:B------:R-:W-:Y:S03]  /*5780*/  SHF.R.U32.HI R5, RZ, 0x10, R188 ;  /* 0x00000010ff057819 */ /* 0x000fe600000116bc */
[----:B------:R-:W-:Y:S01]  /*5790*/  MUFU.EX2 R189, R12 ;  /* 0x0000000c00bd7308 */ /* 0x000fe20000000800 */
[----:B------:R-:W-:Y:S02]  /*57a0*/  ISETP.LE.U32.AND P5, PT, R19, UR22, PT ;  /* 0x0000001613007c0c */ /* 0x000fe4000bfa3070 */
[----:B---3--:R-:W-:Y:S02]  /*57b0*/  SHF.R.U32.HI R11, RZ, 0x10, R194 ;  /* 0x00000010ff0b7819 */ /* 0x008fe400000116c2 */
[----:B------:R-:W-:Y:S02]  /*57c0*/  LOP3.LUT R5, R5, 0xff, RZ, 0xc0, !PT ;  /* 0x000000ff05057812 */ /* 0x000fe400078ec0ff */
[----:B------:R-:W-:Y:S03]  /*57d0*/  LOP3.LUT R11, R11, 0xff, RZ, 0xc0, !PT ;  /* 0x000000ff0b0b7812 */ /* 0x000fe600078ec0ff */
[----:B------:R-:W-:Y:S01]  /*57e0*/  MUFU.EX2 R188, R13 ;  /* 0x0000000d00bc7308 */ /* 0x000fe20000000800 */
[----:B------:R-:W-:Y:S02]  /*57f0*/  SHF.R.U32.HI R4, RZ, 0x8, R4 ;  /* 0x00000008ff047819 */ /* 0x000fe40000011604 */
[----:B------:R-:W-:Y:S02]  /*5800*/  ISETP.LE.U32.AND P6, PT, R11, UR22, PT ;  /* 0x000000160b007c0c */ /* 0x000fe4000bfc3070 */
[----:B------:R-:W-:Y:S02]  /*5810*/  LOP3.LUT R11, R6, 0xff, RZ, 0xc0, !PT ;  /* 0x000000ff060b7812 */ /* 0x000fe400078ec0ff */
[----:B------:R-:W-:Y:S03]  /*5820*/  LOP3.LUT R4, R4, 0xffff, RZ, 0xc0, !PT ;  /* 0x0000ffff04047812 */ /* 0x000fe600078ec0ff */
[----:B------:R-:W-:Y:S10]  /*5830*/  MUFU.EX2 R19, R14 ;  /* 0x0000000e00137308 */ /* 0x000ff40000000800 */
[----:B------:R-:W-:Y:S10]  /*5840*/  MUFU.EX2 R16, R8 ;  /* 0x0000000800107308 */ /* 0x000ff40000000800 */
[----:B------:R-:W3:Y:S10]  /*5850*/  MUFU.EX2 R17, R17 ;  /* 0x0000001100117308 */ /* 0x000ef40000000800 */
[----:B------:R-:W3:Y:S01]  /*5860*/  MUFU.EX2 R186, R186 ;  /* 0x000000ba00ba7308 */ /* 0x000ee20000000800 */
[----:B----4-:R-:W-:Y:S01]  /*5870*/  @!P1 FADD.FTZ R182, -R182, -RZ ;  /* 0x800000ffb6b69221 */ /* 0x010fe20000010100 */
[----:B-1----:R-:W-:Y:S01]  /*5880*/  @!P2 FADD.FTZ R193, -R193, -RZ ;  /* 0x800000ffc1c1a221 */ /* 0x002fe20000010100 */
[----:B------:R-:W-:Y:S01]  /*5890*/  ISETP.LE.U32.AND P2, PT, R9, UR22, PT ;  /* 0x0000001609007c0c */ /* 0x000fe2000bf43070 */
[----:B------:R-:W-:Y:S01]  /*58a0*/  @!P4 FADD.FTZ R184, -R184, -RZ ;  /* 0x800000ffb8b8c221 */ /* 0x000fe20000010100 */
[----:B------:R-:W-:Y:S01]  /*58b0*/  ISETP.LE.U32.AND P1, PT, R10, UR22, PT ;  /* 0x000000160a007c0c */ /* 0x000fe2000bf23070 */
[----:B------:R-:W-:Y:S01]  /*58c0*/  @!P3 FADD.FTZ R187, -R187, -RZ ;  /* 0x800000ffbbbbb221 */ /* 0x000fe20000010100 */
[----:B------:R-:W-:Y:S01]  /*58d0*/  ISETP.LE.U32.AND P4, PT, R7, UR22, PT ;  /* 0x0000001607007c0c */ /* 0x000fe2000bf83070 */
[----:B--2---:R-:W-:Y:S01]  /*58e0*/  @!P5 FADD.FTZ R191, -R191, -RZ ;  /* 0x800000ffbfbfd221 */ /* 0x004fe20000010100 */
[--C-:B------:R-:W-:Y:S01]  /*58f0*/  SHF.R.U32.HI R10, RZ, 0x18, R6.reuse ;  /* 0x00000018ff0a7819 */ /* 0x100fe20000011606 */
[----:B------:R-:W-:Y:S01]  /*5900*/  @!P6 FADD.FTZ R183, -R183, -RZ ;  /* 0x800000ffb7b7e221 */ /* 0x000fe20000010100 */
[----:B------:R-:W-:Y:S01]  /*5910*/  ISETP.LE.U32.AND P5, PT, R11, UR22, PT ;  /* 0x000000160b007c0c */ /* 0x000fe2000bfa3070 */
[----:B---3--:R-:W-:Y:S01]  /*5920*/  @!P0 FADD.FTZ R17, -R17, -RZ ;  /* 0x800000ff11118221 */ /* 0x008fe20000010100 */
[----:B------:R-:W-:Y:S02]  /*5930*/  ISETP.LE.U32.AND P3, PT, R10, UR22, PT ;  /* 0x000000160a007c0c */ /* 0x000fe4000bf63070 */
[----:B------:R-:W-:Y:S01]  /*5940*/  F2FP.RELU.BF16.F32.PACK_AB R14, R182, R183 ;  /* 0x000000b7b60e723e */ /* 0x000fe200000018ff */
[----:B------:R-:W-:Y:S01]  /*5950*/  @!P2 FADD.FTZ R192, -R192, -RZ ;  /* 0x800000ffc0c0a221 */ /* 0x000fe20000010100 */
[----:B------:R-:W-:Y:S01]  /*5960*/  ISETP.LE.U32.AND P2, PT, R4, UR22, PT ;  /* 0x0000001604007c0c */ /* 0x000fe2000bf43070 */
[----:B------:R-:W-:Y:S01]  /*5970*/  @!P1 FADD.FTZ R185, -R185, -RZ ;  /* 0x800000ffb9b99221 */ /* 0x000fe20000010100 */
[----:B------:R-:W-:Y:S01]  /*5980*/  ISETP.LE.U32.AND P1, PT, R5, UR22, PT ;  /* 0x0000001605007c0c */ /* 0x000fe2000bf23070 */
[----:B------:R-:W-:Y:S01]  /*5990*/  @!P4 FADD.FTZ R190, -R190, -RZ ;  /* 0x800000ffbebec221 */ /* 0x000fe20000010100 */
[----:B------:R-:W-:Y:S02]  /*59a0*/  SHF.R.U32.HI R5, RZ, 0x10, R6 ;  /* 0x00000010ff057819 */ /* 0x000fe40000011606 */
[----:B------:R-:W-:Y:S01]  /*59b0*/  F2FP.RELU.BF16.F32.PACK_AB R10, R184, R185 ;  /* 0x000000b9b80a723e */ /* 0x000fe200000018ff */
[----:B------:R-:W-:Y:S01]  /*59c0*/  @!P5 FADD.FTZ R189, -R189, -RZ ;  /* 0x800000ffbdbdd221 */ /* 0x000fe20000010100 */
[----:B------:R-:W-:Y:S01]  /*59d0*/  F2FP.RELU.BF16.F32.PACK_AB R12, R192, R193 ;  /* 0x000000c1c00c723e */ /* 0x000fe200000018ff */
[----:B------:R-:W-:Y:S01]  /*59e0*/  @!P3 FADD.FTZ R18, -R18, -RZ ;  /* 0x800000ff1212b221 */ /* 0x000fe20000010100 */
[----:B------:R-:W-:Y:S01]  /*59f0*/  LOP3.LUT R6, R6, 0xffff, RZ, 0xc0, !PT ;  /* 0x0000ffff06067812 */ /* 0x000fe200078ec0ff */
[----:B------:R1:W-:Y:S01]  /*5a00*/  STS [R227+0x12400], R10 ;  /* 0x0124000ae3007388 */ /* 0x0003e20000000800 */
[----:B------:R-:W-:Y:S01]  /*5a10*/  F2FP.RELU.BF16.F32.PACK_AB R4, R190, R191 ;  /* 0x000000bfbe04723e */ /* 0x000fe200000018ff */
[----:B------:R-:W-:Y:S01]  /*5a20*/  @!P2 FADD.FTZ R186, -R186, -RZ ;  /* 0x800000ffbabaa221 */ /* 0x000fe20000010100 */
[----:B------:R-:W-:Y:S01]  /*5a30*/  SHF.R.U32.HI R6, RZ, 0x8, R6 ;  /* 0x00000008ff067819 */ /* 0x000fe20000011606 */
[----:B------:R-:W-:Y:S01]  /*5a40*/  STS [R227+0x12000], R12 ;  /* 0x0120000ce3007388 */ /* 0x000fe20000000800 */
[----:B------:R-:W-:Y:S01]  /*5a50*/  LOP3.LUT R5, R5, 0xff, RZ, 0xc0, !PT ;  /* 0x000000ff05057812 */ /* 0x000fe200078ec0ff */
[----:B------:R-:W-:Y:S01]  /*5a60*/  @!P1 FADD.FTZ R16, -R16, -RZ ;  /* 0x800000ff10109221 */ /* 0x000fe20000010100 */
[----:B------:R-:W-:Y:S01]  /*5a70*/  LOP3.LUT R6, R6, 0xffff, RZ, 0xc0, !PT ;  /* 0x0000ffff06067812 */ /* 0x000fe200078ec0ff */
[----:B------:R2:W-:Y:S01]  /*5a80*/  STS [R231+0x12000], R4 ;  /* 0x01200004e7007388 */ /* 0x0005e20000000800 */
[----:B------:R-:W-:Y:S02]  /*5a90*/  ISETP.LE.U32.AND P4, PT, R5, UR22, PT ;  /* 0x0000001605007c0c */ /* 0x000fe4000bf83070 */
[----:B------:R-:W-:Y:S01]  /*5aa0*/  ISETP.LE.U32.AND P6, PT, R6, UR22, PT ;  /* 0x0000001606007c0c */ /* 0x000fe2000bfc3070 */
[----:B------:R-:W-:Y:S01]  /*5ab0*/  STS [R231+0x12400], R14 ;  /* 0x0124000ee7007388 */ /* 0x000fe20000000800 */
[----:B------:R-:W-:Y:S02]  /*5ac0*/  F2FP.RELU.BF16.F32.PACK_AB R6, R186, R187 ;  /* 0x000000bbba06723e */ /* 0x000fe400000018ff */
[----:B------:R-:W-:Y:S02]  /*5ad0*/  FSETP.GE.FTZ.AND P2, PT, R192, RZ, PT ;  /* 0x000000ffc000720b */ /* 0x000fe40003f56000 */
[----:B------:R-:W-:Y:S02]  /*5ae0*/  FSETP.GE.FTZ.AND P0, PT, R184, RZ, PT ;  /* 0x000000ffb800720b */ /* 0x000fe40003f16000 */
[----:B------:R-:W-:Y:S02]  /*5af0*/  FSETP.GE.FTZ.AND P1, PT, R185, RZ, PT ;  /* 0x000000ffb900720b */ /* 0x000fe40003f36000 */
[----:B------:R-:W-:Y:S01]  /*5b00*/  FSETP.GE.FTZ.AND P3, PT, R193, RZ, PT ;  /* 0x000000ffc100720b */ /* 0x000fe20003f76000 */
[----:B------:R-:W-:Y:S02]  /*5b10*/  @!P4 FADD.FTZ R19, -R19, -RZ ;  /* 0x800000ff1313c221 */ /* 0x000fe40000010100 */
[----:B------:R-:W-:Y:S03]  /*5b20*/  @!P6 FADD.FTZ R188, -R188, -RZ ;  /* 0x800000ffbcbce221 */ /* 0x000fe60000010100 */
[----:B------:R-:W-:Y:S02]  /*5b30*/  F2FP.RELU.BF16.F32.PACK_AB R8, R18, R19 ;  /* 0x000000131208723e */ /* 0x000fe400000018ff */
[----:B-1----:R-:W-:Y:S03]  /*5b40*/  F2FP.RELU.BF16.F32.PACK_AB R10, R188, R189 ;  /* 0x000000bdbc0a723e */ /* 0x002fe600000018ff */
[----:B------:R-:W-:Y:S01]  /*5b50*/  STS [R229+0x12400], R8 ;  /* 0x01240008e5007388 */ /* 0x000fe20000000800 */
[----:B--2---:R-:W-:Y:S03]  /*5b60*/  F2FP.RELU.BF16.F32.PACK_AB R4, R17, R16 ;  /* 0x000000101104723e */ /* 0x004fe600000018ff */
[----:B------:R-:W-:Y:S04]  /*5b70*/  STS [R229+0x12000], R10 ;  /* 0x0120000ae5007388 */ /* 0x000fe80000000800 */
[----:B------:R-:W-:Y:S04]  /*5b80*/  STS [R235+0x12000], R6 ;  /* 0x01200006eb007388 */ /* 0x000fe80000000800 */
[----:B------:R-:W-:Y:S04]  /*5b90*/  STS [R235+0x12400], R4 ;  /* 0x01240004eb007388 */ /* 0x000fe80000000800 */
[----:B------:R-:W1:Y:S08]  /*5ba0*/  LDSM.16.M88.4 R100, [R179+0x8000] ;  /* 0x00800000b364783b */ /* 0x000e700000000200 */
[----:B------:R-:W2:Y:S08]  /*5bb0*/  LDSM.16.M88.4 R104, [R178+0x8000] ;  /* 0x00800000b268783b */ /* 0x000eb00000000200 */
[----:B------:R-:W3:Y:S08]  /*5bc0*/  LDSM.16.M88.4 R108, [R177+0x8000] ;  /* 0x00800000b16c783b */ /* 0x000ef00000000200 */
[----:B------:R-:W-:Y:S08]  /*5bd0*/  LDSM.16.M88.4 R4, [R178+0xa000] ;  /* 0x00a00000b204783b */ /* 0x000ff00000000200 */
[----:B------:R-:W-:Y:S01]  /*5be0*/  LDSM.16.M88.4 R8, [R177+0xa000] ;  /* 0x00a00000b108783b */ /* 0x000fe20000000200 */
[C---:B-1----:R-:W-:Y:S07]  /*5bf0*/  HMMA.16816.F32.BF16 R20, R100.reuse, R112, RZ ;  /* 0x000000706414723c */ /* 0x042fee00000418ff */
[----:B------:R-:W-:Y:S01]  /*5c00*/  LDSM.16.M88.4 R12, [R176+0xa000] ;  /* 0x00a00000b00c783b */ /* 0x000fe20000000200 */
        /* <DEDUP_REMOVED lines=33> */
[C---:B-----5:R-:W-:Y:S01]  /*5e20*/  FADD.FTZ R10, -R181.reuse, R21 ;  /* 0x00000015b50a7221 */ /* 0x060fe20000010100 */
[C---:B------:R-:W-:Y:S01]  /*5e30*/  FADD.FTZ R7, -R180.reuse, R23 ;  /* 0x00000017b4077221 */ /* 0x040fe20000010100 */
[----:B------:R-:W-:Y:S03]  /*5e40*/  FADD.FTZ R5, -R180, R22 ;  /* 0x00000016b4057221 */ /* 0x000fe60000010100 */
[----:B------:R-:W-:Y:S01]  /*5e50*/  FSEL R195, R10, R181, P2 ;  /* 0x000000b50ac37208 */ /* 0x000fe20001000000 */
[----:B------:R-:W-:Y:S01]  /*5e60*/  FADD.FTZ R8, -R181, R25 ;  /* 0x00000019b5087221 */ /* 0x000fe20000010100 */
[-C--:B------:R-:W-:Y:S01]  /*5e70*/  FSEL R7, R7, R180.reuse, P0 ;  /* 0x000000b407077208 */ /* 0x080fe20000000000 */
[C---:B------:R-:W-:Y:S01]  /*5e80*/  FADD.FTZ R11, -R180.reuse, R27 ;  /* 0x0000001bb40b7221 */ /* 0x040fe20000010100 */
[----:B------:R-:W-:Y:S01]  /*5e90*/  FSEL R10, R5, R180, P1 ;  /* 0x000000b4050a7208 */ /* 0x000fe20000800000 */
[----:B------:R-:W-:Y:S01]  /*5ea0*/  FADD.FTZ R9, -R180, R26 ;  /* 0x0000001ab4097221 */ /* 0x000fe20000010100 */
[----:B------:R-:W-:Y:S01]  /*5eb0*/  FSETP.GE.FTZ.AND P2, PT, R190, RZ, PT ;  /* 0x000000ffbe00720b */ /* 0x000fe20003f56000 */
[----:B------:R-:W-:Y:S01]  /*5ec0*/  FADD.FTZ R12, -R181, R28 ;  /* 0x0000001cb50c7221 */ /* 0x000fe20000010100 */
[----:B------:R-:W-:Y:S01]  /*5ed0*/  FSETP.GE.FTZ.AND P0, PT, R182, RZ, PT ;  /* 0x000000ffb600720b */ /* 0x000fe20003f16000 */
[----:B------:R-:W-:Y:S01]  /*5ee0*/  FMUL.FTZ R10, R185, R10 ;  /* 0x0000000ab90a7220 */ /* 0x000fe20000410000 */
[----:B------:R-:W-:Y:S01]  /*5ef0*/  FSETP.GE.FTZ.AND P1, PT, R183, RZ, PT ;  /* 0x000000ffb700720b */ /* 0x000fe20003f36000 */
[----:B------:R-:W-:Y:S01]  /*5f00*/  FMUL.FTZ R7, R184, R7 ;  /* 0x00000007b8077220 */ /* 0x000fe20000410000 */
[----:B------:R-:W-:Y:S01]  /*5f10*/  FSEL R5, R8, R181, P2 ;  /* 0x000000b508057208 */ /* 0x000fe20001000000 */
[----:B------:R-:W-:Y:S01]  /*5f20*/  FADD.FTZ R14, -R181, R29 ;  /* 0x0000001db50e7221 */ /* 0x000fe20000010100 */
[-C--:B------:R-:W-:Y:S01]  /*5f30*/  FSEL R11, R11, R180.reuse, P0 ;  /* 0x000000b40b0b7208 */ /* 0x080fe20000000000 */
[C---:B------:R-:W-:Y:S01]  /*5f40*/  FADD.FTZ R13, -R180.reuse, R31 ;  /* 0x0000001fb40d7221 */ /* 0x040fe20000010100 */
[----:B------:R-:W-:Y:S01]  /*5f50*/  FSEL R8, R9, R180, P1 ;  /* 0x000000b409087208 */ /* 0x000fe20000800000 */
[----:B------:R-:W-:Y:S01]  /*5f60*/  FADD.FTZ R9, -R180, R30 ;  /* 0x0000001eb4097221 */ /* 0x000fe20000010100 */
[----:B------:R-:W-:Y:S01]  /*5f70*/  FSETP.GE.FTZ.AND P0, PT, R189, RZ, PT ;  /* 0x000000ffbd00720b */ /* 0x000fe20003f16000 */
[C---:B------:R-:W-:Y:S01]  /*5f80*/  FADD.FTZ R6, -R181.reuse, R20 ;  /* 0x00000014b5067221 */ /* 0x040fe20000010100 */
[----:B------:R-:W-:Y:S01]  /*5f90*/  FSETP.GE.FTZ.AND P2, PT, R188, RZ, PT ;  /* 0x000000ffbc00720b */ /* 0x000fe20003f56000 */
[----:B------:R-:W-:Y:S01]  /*5fa0*/  FADD.FTZ R4, -R181, R24 ;  /* 0x00000018b5047221 */ /* 0x000fe20000010100 */
[----:B------:R-:W-:Y:S01]  /*5fb0*/  FSETP.GE.FTZ.AND P1, PT, R19, RZ, PT ;  /* 0x000000ff1300720b */ /* 0x000fe20003f36000 */
[----:B------:R-:W-:Y:S01]  /*5fc0*/  FMUL.FTZ R195, R192, R195 ;  /* 0x000000c3c0c37220 */ /* 0x000fe20000410000 */
[----:B------:R-:W-:Y:S01]  /*5fd0*/  FSEL R12, R12, R181, P0 ;  /* 0x000000b50c0c7208 */ /* 0x000fe20000000000 */
[----:B------:R-:W-:Y:S01]  /*5fe0*/  FMUL.FTZ R5, R190, R5 ;  /* 0x00000005be057220 */ /* 0x000fe20000410000 */
[----:B------:R-:W-:Y:S01]  /*5ff0*/  FSETP.GE.FTZ.AND P0, PT, R18, RZ, PT ;  /* 0x000000ff1200720b */ /* 0x000fe20003f16000 */
[----:B------:R-:W-:Y:S01]  /*6000*/  FMUL.FTZ R8, R183, R8 ;  /* 0x00000008b7087220 */ /* 0x000fe20000410000 */
[----:B------:R-:W-:Y:S01]  /*6010*/  FSEL R15, R14, R181, P2 ;  /* 0x000000b50e0f7208 */ /* 0x000fe20001000000 */
[----:B------:R-:W-:Y:S01]  /*6020*/  FMUL.FTZ R11, R182, R11 ;  /* 0x0000000bb60b7220 */ /* 0x000fe20000410000 */
[----:B------:R-:W-:Y:S01]  /*6030*/  F2FP.BF16.F32.PACK_AB R10, R7, R10 ;  /* 0x0000000a070a723e */ /* 0x000fe200000010ff */
[----:B------:R-:W-:Y:S01]  /*6040*/  FADD.FTZ R7, -R180, R34 ;  /* 0x00000022b4077221 */ /* 0x000fe20000010100 */
[----:B------:R-:W-:Y:S01]  /*6050*/  FSEL R14, R9, R180, P1 ;  /* 0x000000b4090e7208 */ /* 0x000fe20000800000 */
[----:B------:R-:W-:Y:S01]  /*6060*/  FMUL.FTZ R12, R189, R12 ;  /* 0x0000000cbd0c7220 */ /* 0x000fe20000410000 */
[----:B------:R-:W-:Y:S01]  /*6070*/  FSETP.GE.FTZ.AND P1, PT, R16, RZ, PT ;  /* 0x000000ff1000720b */ /* 0x000fe20003f36000 */
[----:B------:R-:W-:Y:S01]  /*6080*/  FMUL.FTZ R15, R188, R15 ;  /* 0x0000000fbc0f7220 */ /* 0x000fe20000410000 */
[----:B------:R-:W-:Y:S01]  /*6090*/  FSEL R13, R13, R180, P0 ;  /* 0x000000b40d0d7208 */ /* 0x000fe20000000000 */
[----:B------:R-:W-:Y:S01]  /*60a0*/  FMUL.FTZ R14, R19, R14 ;  /* 0x0000000e130e7220 */ /* 0x000fe20000410000 */
[----:B------:R-:W-:Y:S02]  /*60b0*/  FSETP.GE.FTZ.AND P2, PT, R186, RZ, PT ;  /* 0x000000ffba00720b */ /* 0x000fe40003f56000 */
[----:B------:R-:W-:Y:S01]  /*60c0*/  FSETP.GE.FTZ.AND P0, PT, R17, RZ, PT ;  /* 0x000000ff1100720b */ /* 0x000fe20003f16000 */
[----:B------:R-:W-:Y:S01]  /*60d0*/  FMUL.FTZ R13, R18, R13 ;  /* 0x0000000d120d7220 */ /* 0x000fe20000410000 */
[----:B------:R-:W-:Y:S01]  /*60e0*/  FSEL R7, R7, R180, P1 ;  /* 0x000000b407077208 */ /* 0x000fe20000800000 */
[----:B------:R-:W-:Y:S01]  /*60f0*/  FADD.FTZ R18, -R181, R32 ;  /* 0x00000020b5127221 */ /* 0x000fe20000010100 */
[----:B------:R-:W-:Y:S02]  /*6100*/  FSEL R6, R6, R181, P3 ;  /* 0x000000b506067208 */ /* 0x000fe40001800000 */
[----:B------:R-:W-:Y:S01]  /*6110*/  PLOP3.LUT P1, PT, PT, PT, UP2, 0x80, 0x0 ;  /* 0x000000000000781c */ /* 0x000fe20003f2f028 */
[----:B------:R-:W-:Y:S01]  /*6120*/  FMUL.FTZ R7, R16, R7 ;  /* 0x0000000710077220 */ /* 0x000fe20000410000 */
[----:B------:R-:W-:Y:S01]  /*6130*/  FSETP.GE.FTZ.AND P3, PT, R191, RZ, PT ;  /* 0x000000ffbf00720b */ /* 0x000fe20003f76000 */
[----:B------:R-:W-:Y:S01]  /*6140*/  FMUL.FTZ R6, R193, R6 ;  /* 0x00000006c1067220 */ /* 0x000fe20000410000 */
[----:B------:R-:W-:Y:S02]  /*6150*/  F2FP.BF16.F32.PACK_AB R184, R11, R8 ;  /* 0x000000080bb8723e */ /* 0x000fe400000010ff */
[-C--:B------:R-:W-:Y:S01]  /*6160*/  FSEL R4, R4, R181.reuse, P3 ;  /* 0x000000b504047208 */ /* 0x080fe20001800000 */
[----:B------:R-:W-:Y:S01]  /*6170*/  @P0 FADD.FTZ R180, -R180, R35 ;  /* 0x00000023b4b40221 */ /* 0x000fe20000010100 */
[----:B------:R-:W-:Y:S02]  /*6180*/  FSETP.GE.FTZ.AND P3, PT, R187, RZ, PT ;  /* 0x000000ffbb00720b */ /* 0x000fe40003f76000 */
[----:B------:R-:W-:Y:S01]  /*6190*/  F2FP.BF16.F32.PACK_AB R6, R195, R6 ;  /* 0x00000006c306723e */ /* 0x000fe200000010ff */
[----:B------:R-:W-:Y:S01]  /*61a0*/  FMUL.FTZ R4, R191, R4 ;  /* 0x00000004bf047220 */ /* 0x000fe20000410000 */
[----:B------:R-:W-:Y:S01]  /*61b0*/  FSEL R18, R18, R181, P3 ;  /* 0x000000b512127208 */ /* 0x000fe20001800000 */
        /* <DEDUP_REMOVED lines=65> */
.L_x_1142:
        /* <DEDUP_REMOVED lines=14> */
[----:B---3--:R-:W1:Y:S04]  /*66b0*/  LDSM.16.MT88.4 R8, [R213+0x8000] ;  /* 0x00800000d508783b */ /* 0x008e680000004200 */
        /* <DEDUP_REMOVED lines=94> */
.L_x_1143:
        /* <DEDUP_REMOVED lines=407> */
.L_x_1145:
        /* <DEDUP_REMOVED lines=10> */
[----:B------:R-:W2:Y:S01]  /*86b0*/  S2UR UR16, SR_CTAID.Y ;  /* 0x00000000001079c3 */ /* 0x000ea20000002600 */
[----:B------:R-:W-:Y:S01]  /*86c0*/  R2UR UR17, R242 ;  /* 0x00000000f21172ca */ /* 0x000fe200000e0000 */
[----:B------:R-:W-:-:S06]  /*86d0*/  ULDC.64 UR12, c[0x0][0x458] ;  /* 0x00011600000c7ab9 */ /* 0x000fcc0000000a00 */
[----:B------:R-:W3:Y:S06]  /*86e0*/  S2UR UR18, SR_CTAID.Y ;  /* 0x00000000001279c3 */ /* 0x000eec0000002600 */
[----:B------:R-:W-:Y:S02]  /*86f0*/  USHF.R.S32.HI UR6, URZ, 0x1f, UR17 ;  /* 0x0000001f3f067899 */ /* 0x000fe40008011411 */
[----:B------:R-:W-:Y:S02]  /*8700*/  UIMAD.WIDE.U32 UR14, UR17, UR12, URZ ;  /* 0x0000000c110e72a5 */ /* 0x000fe4000f8e003f */
[----:B------:R-:W-:-:S04]  /*8710*/  UIMAD UR6, UR6, UR12, URZ ;  /* 0x0000000c060672a4 */ /* 0x000fc8000f8e023f */
[----:B------:R-:W-:Y:S02]  /*8720*/  UIMAD UR6, UR17, UR13, UR6 ;  /* 0x0000000d110672a4 */ /* 0x000fe4000f8e0206 */
[----:B--2---:R-:W-:Y:S02]  /*8730*/  USHF.R.S32.HI UR21, URZ, 0x1f, UR16 ;  /* 0x0000001f3f157899 */ /* 0x004fe40008011410 */
[----:B------:R-:W-:Y:S01]  /*8740*/  UIADD3 UR15, UR15, UR6, URZ ;  /* 0x000000060f0f7290 */ /* 0x000fe2000fffe03f */
[----:B------:R-:W-:Y:S02]  /*8750*/  ULDC.64 UR16, c[0x0][0x440] ;  /* 0x0001100000107ab9 */ /* 0x000fe40000000a00 */
[----:B------:R-:W-:Y:S02]  /*8760*/  UIMAD UR6, UR21, UR16, URZ ;  /* 0x00000010150672a4 */ /* 0x000fe4000f8e023f */
[----:B---3--:R-:W-:Y:S02]  /*8770*/  UIMAD.WIDE.U32 UR14, UR18, UR16, UR14 ;  /* 0x00000010120e72a5 */ /* 0x008fe4000f8e000e */
[----:B------:R-:W-:-:S04]  /*8780*/  UIMAD UR6, UR18, UR17, UR6 ;  /* 0x00000011120672a4 */ /* 0x000fc8000f8e0206 */
[----:B------:R-:W-:-:S12]  /*8790*/  UIADD3 UR18, UR15, UR6, URZ ;  /* 0x000000060f127290 */ /* 0x000fd8000fffe03f */
.L_x_1146:
[----:B------:R-:W2:Y:S08]  /*87a0*/  S2UR UR16, SR_CTAID.Z ;  /* 0x00000000001079c3 */ /* 0x000eb00000002700 */
[----:B------:R-:W-:Y:S01]  /*87b0*/  BAR.SYNC.DEFER_BLOCKING 0x0 ;  /* 0x0000000000007b1d */ /* 0x000fe20000010000 */
[----:B------:R-:W-:Y:S01]  /*87c0*/  USHF.R.S32.HI UR6, URZ, 0x1f, UR5 ;  /* 0x0000001f3f067899 */ /* 0x000fe20008011405 */
[--C-:B------:R-:W-:Y:S01]  /*87d0*/  SHF.R.S32.HI R33, RZ, 0x1f, R220.reuse ;  /* 0x0000001fff217819 */ /* 0x100fe200000114dc */
[----:B------:R-:W-:Y:S01]  /*87e0*/  IMAD.U32 R5, RZ, RZ, UR10 ;  /* 0x0000000aff057e24 */ /* 0x000fe2000f8e00ff */
[----:B------:R-:W-:Y:S01]  /*87f0*/  UIMAD UR7, UR48, -0x40, UR7 ;  /* 0xffffffc0300778a4 */ /* 0x000fe2000f8e0207 */
[----:B------:R-:W-:Y:S01]  /*8800*/  IMAD.MOV.U32 R32, RZ, RZ, R220 ;  /* 0x000000ffff207224 */ /* 0x000fe200078e00dc */
[----:B------:R-:W-:Y:S01]  /*8810*/  UIMAD UR15, UR6, UR10, URZ ;  /* 0x0000000a060f72a4 */ /* 0x000fe2000f8e023f */
[----:B------:R-:W-:Y:S01]  /*8820*/  IADD3 R4, R217, 0x20, RZ ;  /* 0x00000020d9047810 */ /* 0x000fe20007ffe0ff */
[----:B------:R-:W-:Y:S01]  /*8830*/  BSSY B0, `(.L_x_1147) ;  /* 0x0000026000007945 */ /* 0x000fe20003800000 */
[----:B------:R-:W-:Y:S01]  /*8840*/  IMAD.WIDE.U32 R6, R5, UR5, R32 ;  /* 0x0000000505067c25 */ /* 0x000fe2000f8e0020 */
[----:B------:R-:W-:Y:S01]  /*8850*/  UIMAD UR15, UR5, UR11, UR15 ;  /* 0x0000000b050f72a4 */ /* 0x000fe2000f8e020f */
[----:B------:R-:W-:-:S02]  /*8860*/  ISETP.GE.AND P3, PT, R217, UR7, PT ;  /* 0x00000007d9007c0c */ /* 0x000fc4000bf66270 */
[----:B------:R-:W-:Y:S02]  /*8870*/  ISETP.GE.AND P2, PT, R4, UR7, PT ;  /* 0x0000000704007c0c */ /* 0x000fe4000bf46270 */
[----:B------:R-:W-:Y:S01]  /*8880*/  IADD3 R6, P0, R6, UR19, RZ ;  /* 0x0000001306067c10 */ /* 0x000fe2000ff1e0ff */
[----:B------:R-:W-:Y:S01]  /*8890*/  IMAD.U32 R5, RZ, RZ, UR15 ;  /* 0x0000000fff057e24 */ /* 0x000fe2000f8e00ff */
[----:B------:R-:W-:-:S04]  /*88a0*/  SHF.R.S32.HI R28, RZ, 0x1f, R217 ;  /* 0x0000001fff1c7819 */ /* 0x000fc800000114d9 */
[----:B------:R-:W-:Y:S01]  /*88b0*/  IADD3.X R7, R7, UR20, R5, P0, !PT ;  /* 0x0000001407077c10 */ /* 0x000fe200087fe405 */
[----:B--2---:R-:W-:Y:S01]  /*88c0*/  USHF.R.S32.HI UR21, URZ, 0x1f, UR16 ;  /* 0x0000001f3f157899 */ /* 0x004fe20008011410 */
[----:B------:R2:W3:Y:S02]  /*88d0*/  LDS.128 R24, [R29+0xd000] ;  /* 0x00d000001d187984 */ /* 0x0004e40000000c00 */
[----:B------:R-:W-:Y:S02]  /*88e0*/  ULDC.64 UR16, c[0x0][0x468] ;  /* 0x00011a0000107ab9 */ /* 0x000fe40000000a00 */
[----:B------:R2:W4:Y:S01]  /*88f0*/  LDS.128 R20, [R29+0xf000] ;  /* 0x00f000001d147984 */ /* 0x0005220000000c00 */
[----:B------:R-:W-:Y:S01]  /*8900*/  UIMAD UR15, UR21, UR16, URZ ;  /* 0x00000010150f72a4 */ /* 0x000fe2000f8e023f */
[----:B------:R-:W-:Y:S02]  /*8910*/  IMAD.U32 R34, RZ, RZ, UR16 ;  /* 0x00000010ff227e24 */ /* 0x000fe4000f8e00ff */
[----:B------:R2:W1:Y:S02]  /*8920*/  LDS.128 R16, [R29+0x11000] ;  /* 0x011000001d107984 */ /* 0x0004640000000c00 */
[----:B------:R-:W2:Y:S02]  /*8930*/  S2UR UR21, SR_CTAID.Z ;  /* 0x00000000001579c3 */ /* 0x000ea40000002700 */
[----:B------:R1:W1:Y:S01]  /*8940*/  LDS.128 R12, [R29+0x13000] ;  /* 0x013000001d0c7984 */ /* 0x0002620000000c00 */
[----:B--2---:R-:W-:Y:S01]  /*8950*/  UIMAD UR17, UR21, UR17, UR15 ;  /* 0x00000011151172a4 */ /* 0x004fe2000f8e020f */
[----:B------:R-:W-:-:S05]  /*8960*/  IMAD.WIDE.U32 R34, R34, UR21, R6 ;  /* 0x0000001522227c25 */ /* 0x000fca000f8e0006 */
[----:B------:R-:W-:Y:S01]  /*8970*/  IADD3 R31, R35, UR17, RZ ;  /* 0x00000011231f7c10 */ /* 0x000fe2000fffe0ff */
[----:B---3--:R-:W-:Y:S06]  /*8980*/  @P3 BRA `(.L_x_1148) ;  /* 0x0000000000403947 */ /* 0x008fec0003800000 */
[----:B------:R-:W-:Y:S01]  /*8990*/  ULDC UR15, c[0x0][0x2d0] ;  /* 0x0000b400000f7ab9 */ /* 0x000fe20000000800 */
[----:B------:R-:W2:Y:S01]  /*89a0*/  LDS.128 R8, [R29+0xe000] ;  /* 0x00e000001d087984 */ /* 0x000ea20000000c00 */
[----:B------:R-:W-:Y:S01]  /*89b0*/  ISETP.GE.AND P1, PT, R220, UR15, PT ;  /* 0x0000000fdc007c0c */ /* 0x000fe2000bf26270 */
[----:B------:R-:W-:Y:S01]  /*89c0*/  IMAD R30, R28, UR10, RZ ;  /* 0x0000000a1c1e7c24 */ /* 0x000fe2000f8e02ff */
[----:B-1----:R-:W-:Y:S01]  /*89d0*/  MOV R37, R31 ;  /* 0x0000001f00257202 */ /* 0x002fe20000000f00 */
[----:B------:R-:W-:Y:S01]  /*89e0*/  IMAD.MOV.U32 R36, RZ, RZ, R34 ;  /* 0x000000ffff247224 */ /* 0x000fe200078e0022 */
[----:B------:R-:W-:Y:S01]  /*89f0*/  ISETP.GE.AND P0, PT, R222, UR15, PT ;  /* 0x0000000fde007c0c */ /* 0x000fe2000bf06270 */
[C---:B------:R-:W-:Y:S01]  /*8a00*/  IMAD R30, R217.reuse, UR11, R30 ;  /* 0x0000000bd91e7c24 */ /* 0x040fe2000f8e021e */
[----:B------:R-:W-:Y:S01]  /*8a10*/  ULDC.64 UR16, c[0x0][0x3f0] ;  /* 0x0000fc0000107ab9 */ /* 0x000fe20000000a00 */
[----:B------:R-:W-:-:S04]  /*8a20*/  IMAD.WIDE.U32 R36, R217, UR10, R36 ;  /* 0x0000000ad9247c25 */ /* 0x000fc8000f8e0024 */
[----:B------:R-:W-:Y:S01]  /*8a30*/  IMAD.IADD R30, R30, 0x1, R37 ;  /* 0x000000011e1e7824 */ /* 0x000fe200078e0225 */
[C---:B------:R-:W-:Y:S01]  /*8a40*/  LEA R38, P4, R36.reuse, UR16, 0x1 ;  /* 0x0000001024267c11 */ /* 0x040fe2000f8808ff */
[----:B------:R-:W1:Y:S03]  /*8a50*/  @!P1 LDS.128 R4, [R29+0xc000] ;  /* 0x00c000001d049984 */ /* 0x000e660000000c00 */
[----:B------:R-:W-:-:S05]  /*8a60*/  LEA.HI.X R39, R36, UR17, R30, 0x1, P4 ;  /* 0x0000001124277c11 */ /* 0x000fca000a0f0c1e */
[----:B--2---:R2:W-:Y:S04]  /*8a70*/  @!P0 STG.E.128 desc[UR8][R38.64+0x80], R8 ;  /* 0x0000800826008986 */ /* 0x0045e8000c101d08 */
[----:B-1----:R2:W-:Y:S02]  /*8a80*/  @!P1 STG.E.128 desc[UR8][R38.64], R4 ;  /* 0x0000000426009986 */ /* 0x0025e4000c101d08 */
.L_x_1148:
[----:B------:R-:W-:Y:S05]  /*8a90*/  BSYNC B0 ;  /* 0x0000000000007941 */ /* 0x000fea0003800000 */
.L_x_1147:
[----:B------:R-:W-:Y:S04]  /*8aa0*/  BSSY B0, `(.L_x_1149) ;  /* 0x0000011000007945 */ /* 0x000fe80003800000 */
[----:B------:R-:W-:Y:S05]  /*8ab0*/  @P2 BRA `(.L_x_1150) ;  /* 0x00000000003c2947 */ /* 0x000fea0003800000 */
[----:B--2---:R-:W-:Y:S01]  /*8ac0*/  IADD3 R5, P0, R217, 0x20, RZ ;  /* 0x00000020d9057810 */ /* 0x004fe20007f1e0ff */
        /* <DEDUP_REMOVED lines=13> */
[----:B----4-:R3:W-:Y:S02]  /*8ba0*/  @!P0 STG.E.128 desc[UR8][R8.64+0x80], R20 ;  /* 0x0000801408008986 */ /* 0x0107e4000c101d08 */
.L_x_1150:
[----:B------:R-:W-:Y:S05]  /*8bb0*/  BSYNC B0 ;  /* 0x0000000000007941 */ /* 0x000fea0003800000 */
.L_x_1149:
[----:B------:R-:W1:Y:S01]  /*8bc0*/  S2UR UR7, SR_CTAID.Z ;  /* 0x00000000000779c3 */ /* 0x000e620000002700 */
[----:B--23--:R2:W3:Y:S01]  /*8bd0*/  LDS.128 R8, [R29+0x10000] ;  /* 0x010000001d087984 */ /* 0x00c4e20000000c00 */
[----:B----4-:R-:W-:Y:S01]  /*8be0*/  IMAD.U32 R21, RZ, RZ, UR12 ;  /* 0x0000000cff157e24 */ /* 0x010fe2000f8e00ff */
[----:B------:R-:W-:Y:S01]  /*8bf0*/  UIMAD UR6, UR6, UR12, URZ ;  /* 0x0000000c060672a4 */ /* 0x000fe2000f8e023f */
[----:B------:R-:W-:Y:S01]  /*8c00*/  BSSY B0, `(.L_x_1151) ;  /* 0x000001e000007945 */ /* 0x000fe20003800000 */
[----:B------:R2:W4:Y:S01]  /*8c10*/  LDS.128 R4, [R29+0x12000] ;  /* 0x012000001d047984 */ /* 0x0005220000000c00 */
[----:B------:R-:W-:Y:S01]  /*8c20*/  IMAD.WIDE.U32 R20, R21, UR5, R32 ;  /* 0x0000000515147c25 */ /* 0x000fe2000f8e0020 */
[----:B------:R-:W-:Y:S01]  /*8c30*/  UIMAD UR5, UR5, UR13, UR6 ;  /* 0x0000000d050572a4 */ /* 0x000fe2000f8e0206 */
[----:B------:R-:W2:Y:S01]  /*8c40*/  S2UR UR10, SR_CTAID.Z ;  /* 0x00000000000a79c3 */ /* 0x000ea20000002700 */
[----:B------:R-:W-:-:S04]  /*8c50*/  IADD3 R22, P0, R20, UR14, RZ ;  /* 0x0000000e14167c10 */ /* 0x000fc8000ff1e0ff */
[----:B------:R-:W-:-:S05]  /*8c60*/  IMAD.U32 R20, RZ, RZ, UR5 ;  /* 0x00000005ff147e24 */ /* 0x000fca000f8e00ff */
[----:B------:R-:W-:Y:S01]  /*8c70*/  IADD3.X R23, R21, UR18, R20, P0, !PT ;  /* 0x0000001215177c10 */ /* 0x000fe200087fe414 */
[----:B-1----:R-:W-:-:S03]  /*8c80*/  USHF.R.S32.HI UR11, URZ, 0x1f, UR7 ;  /* 0x0000001f3f0b7899 */ /* 0x002fc60008011407 */
[----:B------:R-:W-:Y:S02]  /*8c90*/  ULDC.64 UR6, c[0x0][0x470] ;  /* 0x00011c0000067ab9 */ /* 0x000fe40000000a00 */
[----:B------:R-:W-:Y:S01]  /*8ca0*/  UIMAD UR5, UR11, UR6, URZ ;  /* 0x000000060b0572a4 */ /* 0x000fe2000f8e023f */
[----:B------:R-:W-:-:S03]  /*8cb0*/  MOV R20, UR6 ;  /* 0x0000000600147c02 */ /* 0x000fc60008000f00 */
[----:B--2---:R-:W-:Y:S02]  /*8cc0*/  UIMAD UR7, UR10, UR7, UR5 ;  /* 0x000000070a0772a4 */ /* 0x004fe4000f8e0205 */
[----:B------:R-:W-:-:S05]  /*8cd0*/  IMAD.WIDE.U32 R22, R20, UR10, R22 ;  /* 0x0000000a14167c25 */ /* 0x000fca000f8e0016 */
[----:B------:R-:W-:Y:S01]  /*8ce0*/  IADD3 R21, R23, UR7, RZ ;  /* 0x0000000717157c10 */ /* 0x000fe2000fffe0ff */
[----:B---3--:R-:W-:Y:S06]  /*8cf0*/  @P3 BRA `(.L_x_1152) ;  /* 0x0000000000383947 */ /* 0x008fec0003800000 */
        /* <DEDUP_REMOVED lines=12> */
[----:B------:R1:W-:Y:S04]  /*8dc0*/  @!P1 STG.E.128 desc[UR8][R26.64], R8 ;  /* 0x000000081a009986 */ /* 0x0003e8000c101d08 */
[----:B----4-:R1:W-:Y:S02]  /*8dd0*/  @!P0 STG.E.128 desc[UR8][R26.64+0x80], R4 ;  /* 0x000080041a008986 */ /* 0x0103e4000c101d08 */
.L_x_1152:
[----:B------:R-:W-:Y:S05]  /*8de0*/  BSYNC B0 ;  /* 0x0000000000007941 */ /* 0x000fea0003800000 */
.L_x_1151:
[----:B------:R-:W-:Y:S05]  /*8df0*/  @P2 BRA `(.L_x_1121) ;  /* 0x00000000003c2947 */ /* 0x000fea0003800000 */
[----:B-1--4-:R-:W-:Y:S01]  /*8e00*/  IADD3 R4, P0, R217, 0x20, RZ ;  /* 0x00000020d9047810 */ /* 0x012fe20007f1e0ff */
        /* <DEDUP_REMOVED lines=12> */
[----:B------:R2:W-:Y:S04]  /*8ed0*/  @!P1 STG.E.128 desc[UR8][R4.64], R16 ;  /* 0x0000001004009986 */ /* 0x0005e8000c101d08 */
[----:B------:R2:W-:Y:S02]  /*8ee0*/  @!P0 STG.E.128 desc[UR8][R4.64+0x80], R12 ;  /* 0x0000800c04008986 */ /* 0x0005e4000c101d08 */
.L_x_1121:
[----:B------:R-:W-:Y:S05]  /*8ef0*/  BSYNC B1 ;  /* 0x0000000000017941 */ /* 0x000fea0003800000 */
.L_x_1107:
[----:B------:R-:W-:Y:S01]  /*8f00*/  R2UR UR6, R218 ;  /* 0x00000000da0672ca */ /* 0x000fe200000e0000 */
[----:B------:R-:W-:Y:S02]  /*8f10*/  ULDC UR5, c[0x0][0xc] ;  /* 0x0000030000057ab9 */ /* 0x000fe40000000800 */
[----:B------:R-:W-:-:S10]  /*8f20*/  UIADD3 UR48, UR5, UR48, URZ ;  /* 0x0000003005307290 */ /* 0x000fd4000fffe03f */
[----:B------:R-:W-:-:S06]  /*8f30*/  UISETP.GE.AND UP0, UPT, UR48, UR6, UPT ;  /* 0x000000063000728c */ /* 0x000fcc000bf06270 */
[----:B------:R-:W-:-:S13]  /*8f40*/  PLOP3.LUT P0, PT, PT, PT, UP0, 0x80, 0x0 ;  /* 0x000000000000781c */ /* 0x000fda0003f0f008 */
[----:B------:R-:W-:Y:S05]  /*8f50*/  @P0 BRA `(.L_x_1153) ;  /* 0x0000000000040947 */ /* 0x000fea0003800000 */
[----:B------:R-:W-:Y:S05]  /*8f60*/  BRA `(.L_x_1154) ;  /* 0xffffff7800707947 */ /* 0x000fea000383ffff */
.L_x_1153:
[----:B------:R-:W-:Y:S05]  /*8f70*/  EXIT ;  /* 0x000000000000794d */ /* 0x000fea0003800000 */
.L_x_1155:
        /* <DEDUP_REMOVED lines=16> */
.L_x_2077:


//--------------------- .text._ZN5flash44flash_bwd_dq_dk_dv_loop_seqk_parallel_kernelI23Flash_bwd_kernel_traitsILi128ELi64ELi64ELi8ELi4ELi2ELi2ELb1ELb0EN7cutlass10bfloat16_tE19Flash_kernel_traitsILi128ELi64ELi64ELi8ES3_EELb0ELb0ELb1ELb1ELb0ELb0ELb1EEEvNS_16Flash_bwd_paramsE --------------------------
	.section	.text._ZN5flash44flash_bwd_dq_dk_dv_loop_seqk_parallel_kernelI23Flash_bwd_kernel_traitsILi128ELi64ELi64ELi8ELi4ELi2ELi2ELb1ELb0EN7cutlass10bfloat16_tE19Flash_kernel_traitsILi128ELi64ELi64ELi8ES3_EELb0ELb0ELb1ELb1ELb0ELb0ELb1EEEvNS_16Flash_bwd_paramsE,"ax",@progbits
	.align	128
        .global         _ZN5flash44flash_bwd_dq_dk_dv_loop_seqk_parallel_kernelI23Flash_bwd_kernel_traitsILi128ELi64ELi64ELi8ELi4ELi2ELi2ELb1ELb0EN7cutlass10bfloat16_tE19Flash_kernel_traitsILi128ELi64ELi64ELi8ES3_EELb0ELb0ELb1ELb1ELb0ELb0ELb1EEEvNS_16Flash_bwd_paramsE
        .type           _ZN5flash44flash_bwd_dq_dk_dv_loop_seqk_parallel_kernelI23Flash_bwd_kernel_traitsILi128ELi64ELi64ELi8ELi4ELi2ELi2ELb1ELb0EN7cutlass10bfloat16_tE19Flash_kernel_traitsILi128ELi64ELi64ELi8ES3_EELb0ELb0ELb1ELb1ELb0ELb0ELb1EEEvNS_16Flash_bwd_paramsE,@function
        .size           _ZN5flash44flash_bwd_dq_dk_dv_loop_seqk_parallel_kernelI23Flash_bwd_kernel_traitsILi128ELi64ELi64ELi8ELi4ELi2ELi2ELb1ELb0EN7cutlass10bfloat16_tE19Flash_kernel_traitsILi128ELi64ELi64ELi8ES3_EELb0ELb0ELb1ELb1ELb0ELb0ELb1EEEvNS_16Flash_bwd_paramsE,(.L_x_2078 - _ZN5flash44flash_bwd_dq_dk_dv_loop_seqk_parallel_kernelI23Flash_bwd_kernel_traitsILi128ELi64ELi64ELi8ELi4ELi2ELi2ELb1ELb0EN7cutlass10bfloat16_tE19Flash_kernel_traitsILi128ELi64ELi64ELi8ES3_EELb0ELb0ELb1ELb1ELb0ELb0ELb1EEEvNS_16Flash_bwd_paramsE)
        .other          _ZN5flash44flash_bwd_dq_dk_dv_loop_seqk_parallel_kernelI23Flash_bwd_kernel_traitsILi128ELi64ELi64ELi8ELi4ELi2ELi2ELb1ELb0EN7cutlass10bfloat16_tE19Flash_kernel_traitsILi128ELi64ELi64ELi8ES3_EELb0ELb0ELb1ELb1ELb0ELb0ELb1EEEvNS_16Flash_bwd_paramsE,@"STO_CUDA_ENTRY STV_DEFAULT"
_ZN5flash44flash_bwd_dq_dk_dv_loop_seqk_parallel_kernelI23Flash_bwd_kernel_traitsILi128ELi64ELi64ELi8ELi4ELi2ELi2ELb1ELb0EN7cutlass10bfloat16_tE19Flash_kernel_traitsILi128ELi64ELi64ELi8ES3_EELb0ELb0ELb1ELb1ELb0ELb0ELb1EEEvNS_16Flash_bwd_paramsE:
.text._ZN5flash44flash_bwd_dq_dk_dv_loop_seqk_parallel_kernelI23Flash_bwd_kernel_traitsILi128ELi64ELi64ELi8ELi4ELi2ELi2ELb1ELb0EN7cutlass10bfloat16_tE19Flash_kernel_traitsILi128ELi64ELi64ELi8ES3_EELb0ELb0ELb1ELb1ELb0ELb0ELb1EEEvNS_16Flash_bwd_paramsE:
        /* <DEDUP_REMOVED lines=16> */
[----:B------:R-:W-:Y:S01]  /*0100*/  IMAD.MOV.U32 R239, RZ, RZ, -0x10 ;  /* 0xfffffff0ffef7424 */ /* 0x000fe200078e00ff */
[----:B------:R-:W-:-:S03]  /*0110*/  ULDC UR61, c[0x0][0x394] ;  /* 0x0000e500003d7ab9 */ /* 0x000fc60000000800 */
[----:B------:R-:W3:Y:S08]  /*0120*/  S2UR UR57, SR_CTAID.Z ;  /* 0x00000000003979c3 */ /* 0x000ef00000002700 */
[----:B------:R-:W4:Y:S01]  /*0130*/  S2UR UR55, SR_CTAID.Y ;  /* 0x00000000003779c3 */ /* 0x000f220000002600 */
[----:B--2---:R-:W-:Y:S01]  /*0140*/  ULEA UR4, UR4, UR5, 0x18 ;  /* 0x0000000504047291 */ /* 0x004fe2000f8ec03f */
[----:B-1----:R-:W-:Y:S01]  /*0150*/  SHF.R.S32.HI R2, RZ, 0x1f, R8 ;  /* 0x0000001fff027819 */ /* 0x002fe20000011408 */
[----:B---3--:R-:W-:-:S03]  /*0160*/  USHF.R.S32.HI UR5, URZ, 0x1f, UR57 ;  /* 0x0000001f3f057899 */ /* 0x008fc60008011439 */
[CC--:B------:R-:W-:Y:S02]  /*0170*/  LEA.HI R0, R2.reuse, R8.reuse, RZ, 0x5 ;  /* 0x0000000802007211 */ /* 0x0c0fe400078f28ff */
[CC--:B------:R-:W-:Y:S02]  /*0180*/  LEA.HI R11, R2.reuse, R8.reuse, RZ, 0x3 ;  /* 0x00000008020b7211 */ /* 0x0c0fe400078f18ff */
[CC--:B------:R-:W-:Y:S01]  /*0190*/  LEA.HI R3, R2.reuse, R8.reuse, RZ, 0x4 ;  /* 0x0000000802037211 */ /* 0x0c0fe200078f20ff */
[----:B----4-:R-:W-:Y:S01]  /*01a0*/  USHF.L.U32 UR6, UR55, 0x7, URZ ;  /* 0x0000000737067899 */ /* 0x010fe2000800063f */
        /* <DEDUP_REMOVED lines=16> */
[----:B------:R-:W-:Y:S01]  /*02b0*/  SHF.R.S32.HI R2, RZ, 0x1f, R2 ;  /* 0x0000001fff027819 */ /* 0x000fe20000011402 */
[----:B------:R-:W-:Y:S01]  /*02c0*/  VIADD R241, R234, 0x40 ;  /* 0x00000040eaf17836 */ /* 0x000fe20000000000 */
        /* <DEDUP_REMOVED lines=13> */
[----:B------:R-:W-:Y:S02]  /*03a0*/  LOP3.LUT R8, R8, 0xfffffffc, RZ, 0xc0, !PT ;  /* 0xfffffffc08087812 */ /* 0x000fe400078ec0ff */
[----:B------:R-:W-:-:S02]  /*03b0*/  LOP3.LUT R3, R0, 0x38, R234, 0xf8, !PT ;  /* 0x0000003800037812 */ /* 0x000fc400078ef8ea */
[----:B------:R-:W-:Y:S01]  /*03c0*/  SHF.R.U32.HI R2, RZ, 0x3, R0 ;  /* 0x00000003ff027819 */ /* 0x000fe20000011600 */
[C---:B------:R-:W-:Y:S01]  /*03d0*/  IMAD.SHL.U32 R0, R5.reuse, 0x40, RZ ;  /* 0x0000004005007824 */ /* 0x040fe200078e00ff */
[C---:B------:R-:W-:Y:S01]  /*03e0*/  LOP3.LUT P4, RZ, R5.reuse, 0x2, RZ, 0xc0, !PT ;  /* 0x0000000205ff7812 */ /* 0x040fe2000788c0ff */
[----:B------:R-:W-:Y:S01]  /*03f0*/  IMAD.IADD R14, R4, 0x1, -R8 ;  /* 0x00000001040e7824 */ /* 0x000fe200078e0a08 */
[----:B------:R-:W-:Y:S02]  /*0400*/  LOP3.LUT P3, RZ, R5, 0x4, RZ, 0xc0, !PT ;  /* 0x0000000405ff7812 */ /* 0x000fe4000786c0ff */
[----:B------:R-:W-:Y:S02]  /*0410*/  SHF.R.S32.HI R4, RZ, 0x1f, R9 ;  /* 0x0000001fff047819 */ /* 0x000fe40000011409 */
[----:B------:R-:W-:Y:S02]  /*0420*/  SHF.R.S32.HI R5, RZ, 0x1f, R10 ;  /* 0x0000001fff057819 */ /* 0x000fe4000001140a */
[----:B------:R-:W-:-:S02]  /*0430*/  LOP3.LUT R0, R0, 0x1c0, RZ, 0xc0, !PT ;  /* 0x000001c000007812 */ /* 0x000fc400078ec0ff */
[----:B------:R-:W-:Y:S01]  /*0440*/  LOP3.LUT R244, R3, R2, RZ, 0x3c, !PT ;  /* 0x0000000203f47212 */ /* 0x000fe200078e3cff */
[----:B------:R-:W-:Y:S01]  /*0450*/  IMAD.SHL.U32 R2, R218, 0x10, RZ ;  /* 0x00000010da027824 */ /* 0x000fe200078e00ff */
[----:B------:R-:W-:Y:S01]  /*0460*/  LEA.HI R245, R4, R9, RZ, 0x2 ;  /* 0x0000000904f57211 */ /* 0x000fe200078f10ff */
[----:B------:R-:W-:Y:S01]  /*0470*/  IMAD.SHL.U32 R3, R13, 0x200, RZ ;  /* 0x000002000d037824 */ /* 0x000fe200078e00ff */
[----:B------:R-:W-:Y:S02]  /*0480*/  LEA.HI R12, R5, R10, RZ, 0x3 ;  /* 0x0000000a050c7211 */ /* 0x000fe400078f18ff */
[----:B------:R-:W-:Y:S02]  /*0490*/  SHF.R.S32.HI R9, RZ, 0x7, R15 ;  /* 0x00000007ff097819 */ /* 0x000fe4000001140f */
[----:B------:R-:W-:Y:S02]  /*04a0*/  LOP3.LUT R5, R0, 0x8, R11, 0xf8, !PT ;  /* 0x0000000800057812 */ /* 0x000fe400078ef80b */
[----:B------:R-:W-:-:S02]  /*04b0*/  SHF.R.U32.HI R210, RZ, 0x3, R0 ;  /* 0x00000003ffd27819 */ /* 0x000fc40000011600 */
[----:B------:R-:W-:Y:S01]  /*04c0*/  LOP3.LUT R8, R0, 0x10, R2, 0xf8, !PT ;  /* 0x0000001000087812 */ /* 0x000fe200078ef802 */
[----:B------:R-:W-:Y:S01]  /*04d0*/  IMAD R2, R9, 0x800, R3 ;  /* 0x0000080009027824 */ /* 0x000fe200078e0203 */
[----:B------:R-:W-:Y:S02]  /*04e0*/  LOP3.LUT R4, R6, 0x1, RZ, 0xc0, !PT ;  /* 0x0000000106047812 */ /* 0x000fe400078ec0ff */
[----:B------:R-:W-:Y:S01]  /*04f0*/  LOP3.LUT R0, R5, R210, RZ, 0x3c, !PT ;  /* 0x000000d205007212 */ /* 0x000fe200078e3cff */
[----:B------:R-:W-:Y:S01]  /*0500*/  IMAD.SHL.U32 R5, R9, 0x20, RZ ;  /* 0x0000002009057824 */ /* 0x000fe200078e00ff */
[----:B------:R-:W-:Y:S02]  /*0510*/  ISETP.NE.U32.AND P0, PT, R4, 0x1, PT ;  /* 0x000000010400780c */ /* 0x000fe40003f05070 */
[----:B------:R-:W-:Y:S01]  /*0520*/  SHF.R.S32.HI R4, RZ, 0x6, R16 ;  /* 0x00000006ff047819 */ /* 0x000fe20000011410 */
[----:B------:R-:W-:Y:S01]  /*0530*/  IMAD.IADD R223, R2, 0x1, R0 ;  /* 0x0000000102df7824 */ /* 0x000fe200078e0200 */
[----:B------:R-:W-:Y:S01]  /*0540*/  LOP3.LUT R8, R8, 0x8, R11, 0xf8, !PT ;  /* 0x0000000808087812 */ /* 0x000fe200078ef80b */
[----:B------:R-:W-:Y:S01]  /*0550*/  IMAD.SHL.U32 R0, R6, 0x40, RZ ;  /* 0x0000004006007824 */ /* 0x000fe200078e00ff */
[----:B------:R-:W-:Y:S01]  /*0560*/  LOP3.LUT R7, R12, 0xfffffff8, RZ, 0xc0, !PT ;  /* 0xfffffff80c077812 */ /* 0x000fe200078ec0ff */
[C---:B------:R-:W-:Y:S01]  /*0570*/  IMAD.SHL.U32 R2, R4.reuse, 0x8, RZ ;  /* 0x0000000804027824 */ /* 0x040fe200078e00ff */
[----:B------:R-:W-:Y:S01]  /*0580*/  LOP3.LUT R210, R3, R8, R210, 0xf6, !PT ;  /* 0x0000000803d27212 */ /* 0x000fe200078ef6d2 */
[----:B------:R-:W-:Y:S01]  /*0590*/  IMAD R244, R4, 0x200, R244 ;  /* 0x0000020004f47824 */ /* 0x000fe200078e02f4 */
[----:B------:R-:W-:Y:S01]  /*05a0*/  LOP3.LUT R0, R0, 0x1c0, RZ, 0xc0, !PT ;  /* 0x000001c000007812 */ /* 0x000fe200078ec0ff */
[----:B------:R-:W-:Y:S01]  /*05b0*/  IMAD.IADD R10, R10, 0x1, -R7 ;  /* 0x000000010a0a7824 */ /* 0x000fe200078e0a07 */
[----:B------:R-:W-:Y:S01]  /*05c0*/  LOP3.LUT R2, R2, 0x18, RZ, 0xc0, !PT ;  /* 0x0000001802027812 */ /* 0x000fe200078ec0ff */
[----:B------:R-:W-:Y:S01]  /*05d0*/  IMAD.SHL.U32 R4, R13, 0x20, RZ ;  /* 0x000000200d047824 */ /* 0x000fe200078e00ff */
[----:B------:R-:W-:-:S02]  /*05e0*/  SHF.R.U32.HI R3, RZ, 0x3, R0 ;  /* 0x00000003ff037819 */ /* 0x000fc40000011600 */
[----:B------:R-:W-:Y:S02]  /*05f0*/  LOP3.LUT R5, R0, 0x20, R5, 0xf8, !PT ;  /* 0x0000002000057812 */ /* 0x000fe400078ef805 */
[----:B------:R-:W-:Y:S01]  /*0600*/  LOP3.LUT R7, R3, R0, R2, 0x1e, !PT ;  /* 0x0000000003077212 */ /* 0x000fe200078e1e02 */
[----:B------:R-:W-:Y:S01]  /*0610*/  IMAD.SHL.U32 R0, R17, 0x2, RZ ;  /* 0x0000000211007824 */ /* 0x000fe200078e00ff */
[----:B------:R-:W-:Y:S02]  /*0620*/  R2P PR, R6, 0x6 ;  /* 0x0000000606007804 */ /* 0x000fe40000000000 */
[----:B------:R-:W-:Y:S01]  /*0630*/  LOP3.LUT R6, R5, R3, RZ, 0x3c, !PT ;  /* 0x0000000305067212 */ /* 0x000fe200078e3cff */
[----:B------:R-:W-:Y:S01]  /*0640*/  IMAD.SHL.U32 R3, R10, 0x40, RZ ;  /* 0x000000400a037824 */ /* 0x000fe200078e00ff */
[----:B------:R-:W-:Y:S01]  /*0650*/  LOP3.LUT R8, R2, 0x20, R4, 0xf8, !PT ;  /* 0x0000002002087812 */ /* 0x000fe200078ef804 */
[--C-:B------:R-:W-:Y:S01]  /*0660*/  IMAD R5, R14, 0x400, R0.reuse ;  /* 0x000004000e057824 */ /* 0x100fe200078e0200 */
[----:B------:R-:W-:Y:S01]  /*0670*/  SHF.R.S32.HI R245, RZ, 0x2, R245 ;  /* 0x00000002fff57819 */ /* 0x000fe200000114f5 */
        /* <DEDUP_REMOVED lines=10> */
[----:B------:R-:W-:Y:S01]  /*0720*/  IMAD R245, R14, 0x10, R245 ;  /* 0x000000100ef57824 */ /* 0x000fe200078e02f5 */
[----:B------:R-:W-:-:S02]  /*0730*/  LOP3.LUT R0, R0, 0xfffffe00, RZ, 0xc0, !PT ;  /* 0xfffffe0000007812 */ /* 0x000fc400078ec0ff */
[----:B------:R-:W-:Y:S02]  /*0740*/  LOP3.LUT R2, R4, R2, RZ, 0x3c, !PT ;  /* 0x0000000204027212 */ /* 0x000fe400078e3cff */
[----:B------:R-:W-:Y:S01]  /*0750*/  LOP3.LUT R222, R3, R0, RZ, 0xfc, !PT ;  /* 0x0000000003de7212 */ /* 0x000fe200078efcff */
[--C-:B------:R-:W-:Y:S01]  /*0760*/  IMAD R4, R14, 0x400, R0.reuse ;  /* 0x000004000e047824 */ /* 0x100fe200078e0200 */
[----:B------:R-:W-:Y:S01]  /*0770*/  LEA R238, R5, UR4, 0x1 ;  /* 0x0000000405ee7c11 */ /* 0x000fe2000f8e08ff */
[----:B------:R-:W-:Y:S01]  /*0780*/  IMAD R218, R218, 0x400, R0 ;  /* 0x00000400dada7824 */ /* 0x000fe200078e0200 */
[----:B------:R-:W-:Y:S01]  /*0790*/  SEL R239, R239, 0x10, !P0 ;  /* 0x00000010efef7807 */ /* 0x000fe20004000000 */
[----:B------:R-:W-:Y:S01]  /*07a0*/  IMAD.U32 R0, RZ, RZ, UR5 ;  /* 0x00000005ff007e24 */ /* 0x000fe2000f8e00ff */
[----:B------:R-:W-:Y:S01]  /*07b0*/  USHF.R.S32.HI UR5, URZ, 0x1f, UR55 ;  /* 0x0000001f3f057899 */ /* 0x000fe20008011437 */
[----:B------:R-:W-:Y:S01]  /*07c0*/  IMAD.U32 R3, RZ, RZ, UR6 ;  /* 0x00000006ff037e24 */ /* 0x000fe2000f8e00ff */
[----:B------:R-:W-:Y:S01]  /*07d0*/  USHF.R.S32.HI UR6, URZ, 0x1f, UR57 ;  /* 0x0000001f3f067899 */ /* 0x000fe20008011439 */
[----:B------:R-:W-:Y:S01]  /*07e0*/  IMAD.IADD R221, R4, 0x1, R2 ;  /* 0x0000000104dd7824 */ /* 0x000fe200078e0202 */
[----:B------:R-:W-:Y:S01]  /*07f0*/  LEA R210, R210, UR4, 0x1 ;  /* 0x00000004d2d27c11 */ /* 0x000fe2000f8e08ff */
[----:B------:R-:W-:Y:S01]  /*0800*/  IMAD.IADD R218, R2, 0x1, R218 ;  /* 0x0000000102da7824 */ /* 0x000fe200078e02da */
[----:B------:R-:W-:Y:S01]  /*0810*/  SHF.R.S32.HI R251, RZ, 0x1f, R245 ;  /* 0x0000001ffffb7819 */ /* 0x000fe200000114f5 */
[----:B------:R-:W-:Y:S01]  /*0820*/  IMAD.U32 R0, RZ, RZ, UR5 ;  /* 0x00000005ff007e24 */ /* 0x000fe2000f8e00ff */
[----:B------:R-:W-:Y:S01]  /*0830*/  UIADD3 UR5, UR4, 0x10000, URZ ;  /* 0x0001000004057890 */ /* 0x000fe2000fffe03f */
[----:B------:R-:W-:-:S02]  /*0840*/  IMAD.MOV.U32 R2, RZ, RZ, 0x20 ;  /* 0x00000020ff027424 */ /* 0x000fc400078e00ff */
[----:B------:R-:W-:Y:S01]  /*0850*/  IMAD.U32 R0, RZ, RZ, UR6 ;  /* 0x00000006ff007e24 */ /* 0x000fe2000f8e00ff */
[----:B------:R-:W-:Y:S01]  /*0860*/  UIADD3 UR6, UR4, 0xc000, URZ ;  /* 0x0000c00004067890 */ /* 0x000fe2000fffe03f */
[----:B------:R-:W-:Y:S01]  /*0870*/  VIADD R237, R238, 0x20 ;  /* 0x00000020eeed7836 */ /* 0x000fe20000000000 */
[----:B------:R-:W-:Y:S01]  /*0880*/  SEL R2, R2, 0xffffffe0, !P4 ;  /* 0xffffffe002027807 */ /* 0x000fe20006000000 */
[C---:B------:R-:W-:Y:S01]  /*0890*/  @P1 VIADD R237, R238.reuse, 0xffffffe0 ;  /* 0xffffffe0eeed1836 */ /* 0x040fe20000000000 */
[----:B------:R-:W-:Y:S01]  /*08a0*/  LEA R0, R223, UR5, 0x1 ;  /* 0x00000005df007c11 */ /* 0x000fe2000f8e08ff */
[----:B------:R-:W-:Y:S01]  /*08b0*/  IMAD.IADD R240, R238, 0x1, R239 ;  /* 0x00000001eef07824 */ /* 0x000fe200078e02ef */
        /* <DEDUP_REMOVED lines=9> */
[----:B------:R-:W-:-:S07]  /*0950*/  @P2 VIADD R250, R249, 0xffffffc0 ;  /* 0xffffffc0f9fa2836 */ /* 0x000fce0000000000 */
.L_x_1204:
        /* <DEDUP_REMOVED lines=34> */
[----:B---3--:R1:W3:Y:S02]  /*0b80*/  @P0 LDG.E R5, desc[UR8][R2.64] ;  /* 0x0000000802050981 */ /* 0x0082e4000c1e1900 */
[----:B-1----:R-:W-:Y:S02]  /*0b90*/  IMAD.U32 R2, RZ, RZ, UR15 ;  /* 0x0000000fff027e24 */ /* 0x002fe4000f8e00ff */
[----:B------:R-:W-:-:S05]  /*0ba0*/  IMAD.U32 R3, RZ, RZ, UR14 ;  /* 0x0000000eff037e24 */ /* 0x000fca000f8e00ff */
[----:B----4-:R-:W4:Y:S04]  /*0bb0*/  @P3 LDG.E R6, desc[UR8][R2.64] ;  /* 0x0000000802063981 */ /* 0x010f28000c1e1900 */
        /* <DEDUP_REMOVED lines=8> */
[----:B------:R-:W-:Y:S01]  /*0c40*/  UMOV UR14, 0xffffffff ;  /* 0xffffffff000e7882 */ /* 0x000fe20000000000 */
[----:B------:R-:W-:Y:S02]  /*0c50*/  UMOV UR54, 0xffffffff ;  /* 0xffffffff00367882 */ /* 0x000fe40000000000 */
[----:B------:R-:W-:Y:S02]  /*0c60*/  @!UP3 UISETP.NE.AND.EX UP1, UPT, UR7, URZ, UPT, UP1 ;  /* 0x0000003f0700b28c */ /* 0x000fe4000bf25310 */
        /* <DEDUP_REMOVED lines=18> */
.L_x_1156:
        /* <DEDUP_REMOVED lines=74> */
[----:B------:R-:W-:Y:S01]  /*1230*/  UIMAD UR21, UR14, UR29, URZ ;  /* 0x0000001d0e1572a4 */ /* 0x000fe2000f8e023f */
[----:B------:R-:W-:-:S02]  /*1240*/  @UP1 UMOV UR33, UR10 ;  /* 0x0000000a00211c82 */ /* 0x000fc40008000000 */
[C---:B------:R-:W-:Y:S01]  /*1250*/  IMAD R2, R5.reuse, R3, R2 ;  /* 0x0000000305027224 */ /* 0x040fe200078e0202 */
[----:B------:R-:W-:Y:S02]  /*1260*/  USEL UR22, UR22, URZ, UP0 ;  /* 0x0000003f16167287 */ /* 0x000fe40008000000 */
[----:B------:R-:W-:Y:S02]  /*1270*/  @UP3 UIMAD UR18, UR55, UR27, URZ ;  /* 0x0000001b371232a4 */ /* 0x000fe4000f8e023f */
[----:B------:R-:W-:Y:S01]  /*1280*/  ISETP.GT.U32.AND P1, PT, R5, R2, PT ;  /* 0x000000020500720c */ /* 0x000fe20003f24070 */
[----:B------:R-:W-:Y:S02]  /*1290*/  UIMAD.WIDE UR10, UR39, UR38, URZ ;  /* 0x00000026270a72a5 */ /* 0x000fe4000f8e023f */
[----:B------:R-:W-:Y:S02]  /*12a0*/  UISETP.LT.AND UP0, UPT, UR7, UR5, UPT ;  /* 0x000000050700728c */ /* 0x000fe4000bf01270 */
[----:B------:R-:W-:-:S02]  /*12b0*/  @UP2 UIADD3 UR47, UR17, UR21, URZ ;  /* 0x00000015112f2290 */ /* 0x000fc4000fffe03f */
[----:B------:R-:W-:Y:S02]  /*12c0*/  @UP3 USEL UR18, UR18, UR14, !UP2 ;  /* 0x0000000e12123287 */ /* 0x000fe4000d000000 */
[----:B------:R-:W-:Y:S02]  /*12d0*/  @!UP3 UIMAD UR20, UR55, UR38, UR57 ;  /* 0x000000263714b2a4 */ /* 0x000fe4000f8e0239 */
[----:B------:R-:W-:Y:S02]  /*12e0*/  UIMAD.WIDE.U32 UR16, UR10, UR12, URZ ;  /* 0x0000000c0a1072a5 */ /* 0x000fe4000f8e003f */
[----:B------:R-:W-:Y:S01]  /*12f0*/  @!P1 IMAD.IADD R2, R2, 0x1, -R5 ;  /* 0x0000000102029824 */ /* 0x000fe200078e0a05 */
[----:B------:R-:W-:Y:S01]  /*1300*/  UIMAD UR19, UR11, UR12, URZ ;  /* 0x0000000c0b1372a4 */ /* 0x000fe2000f8e023f */
[----:B------:R-:W-:Y:S01]  /*1310*/  @!P1 IADD3 R0, R0, 0x1, RZ ;  /* 0x0000000100009810 */ /* 0x000fe20007ffe0ff */
[----:B------:R-:W-:Y:S01]  /*1320*/  USEL UR38, UR7, UR5, UP0 ;  /* 0x0000000507267287 */ /* 0x000fe20008000000 */
[----:B------:R-:W-:Y:S01]  /*1330*/  PLOP3.LUT P1, PT, PT, PT, UP1, 0x80, 0x0 ;  /* 0x000000000000781c */ /* 0x000fe20003f2f018 */
[----:B------:R-:W-:Y:S01]  /*1340*/  @UP3 ULDC UR12, c[0x0][0x2e4] ;  /* 0x0000b900000c3ab9 */ /* 0x000fe20000000800 */
[----:B------:R-:W-:Y:S01]  /*1350*/  ISETP.GE.U32.AND P0, PT, R2, R5, PT ;  /* 0x000000050200720c */ /* 0x000fe20003f06070 */
[----:B------:R-:W-:Y:S01]  /*1360*/  @UP3 UIMAD UR21, UR57, UR12, UR18 ;  /* 0x0000000c391532a4 */ /* 0x000fe2000f8e0212 */
[----:B------:R-:W-:Y:S01]  /*1370*/  LOP3.LUT R2, R6, UR57, RZ, 0x3c, !PT ;  /* 0x0000003906027c12 */ /* 0x000fe2000f8e3cff */
[----:B------:R-:W-:-:S02]  /*1380*/  ULEA UR18, UR38, 0xffffffc0, 0x6 ;  /* 0xffffffc026127891 */ /* 0x000fc4000f8e303f */
[----:B------:R-:W-:Y:S01]  /*1390*/  UIMAD UR19, UR10, UR13, UR19 ;  /* 0x0000000d0a1372a4 */ /* 0x000fe2000f8e0213 */
[----:B------:R-:W-:Y:S01]  /*13a0*/  ISETP.GE.AND P2, PT, R2, RZ, PT ;  /* 0x000000ff0200720c */ /* 0x000fe20003f46270 */
[----:B------:R-:W-:Y:S02]  /*13b0*/  @!UP2 UIADD3 UR46, UR41, UR23, URZ ;  /* 0x00000017292ea290 */ /* 0x000fe4000fffe03f */
[----:B------:R-:W-:Y:S02]  /*13c0*/  UIMAD.WIDE.U32 UR12, UR10, UR14, URZ ;  /* 0x0000000e0a0c72a5 */ /* 0x000fe4000f8e003f */
[----:B------:R-:W-:Y:S02]  /*13d0*/  USHF.R.S32.HI UR23, URZ, 0x1f, UR18 ;  /* 0x0000001f3f177899 */ /* 0x000fe40008011412 */
[----:B------:R-:W-:Y:S01]  /*13e0*/  UIADD3 UR5, UP0, UR18, UR25, URZ ;  /* 0x0000001912057290 */ /* 0x000fe2000ff1e03f */
[----:B------:R-:W-:Y:S01]  /*13f0*/  @P0 VIADD R0, R0, 0x1 ;  /* 0x0000000100000836 */ /* 0x000fe20000000000 */
[----:B------:R-:W-:Y:S01]  /*1400*/  USEL UR51, UR16, UR12, !UP2 ;  /* 0x0000000c10337287 */ /* 0x000fe2000d000000 */
[----:B------:R-:W-:Y:S01]  /*1410*/  PLOP3.LUT P0, PT, PT, PT, UP3, 0x80, 0x0 ;  /* 0x000000000000781c */ /* 0x000fe20003f0f038 */
[----:B------:R-:W-:Y:S01]  /*1420*/  UIMAD UR7, UR11, UR14, URZ ;  /* 0x0000000e0b0772a4 */ /* 0x000fe2000f8e023f */
[----:B------:R-:W-:Y:S01]  /*1430*/  IMAD.MOV.U32 R16, RZ, RZ, R0 ;  /* 0x000000ffff107224 */ /* 0x000fe200078e0000 */
[----:B------:R-:W-:-:S02]  /*1440*/  UIADD3.X UR12, UR23, UR22, URZ, UP0, !UPT ;  /* 0x00000016170c7290 */ /* 0x000fc400087fe43f */
[----:B------:R-:W-:Y:S02]  /*1450*/  UIMAD UR11, UR11, UR5, URZ ;  /* 0x000000050b0b72a4 */ /* 0x000fe4000f8e023f */
[----:B------:R-:W-:Y:S01]  /*1460*/  @UP1 UIADD3 UR35, UR52, UR54, URZ ;  /* 0x0000003634231290 */ /* 0x000fe2000fffe03f */
[----:B------:R-:W-:Y:S01]  /*1470*/  @!P2 IADD3 R16, -R16, RZ, RZ ;  /* 0x000000ff1010a210 */ /* 0x000fe20007ffe1ff */
[----:B------:R-:W-:Y:S01]  /*1480*/  @!UP3 UIMAD UR21, UR20, UR27, URZ ;  /* 0x0000001b1415b2a4 */ /* 0x000fe2000f8e023f */
[----:B------:R-:W-:Y:S01]  /*1490*/  @!P3 LOP3.LUT R16, RZ, R6, RZ, 0x33, !PT ;  /* 0x00000006ff10b212 */ /* 0x000fe200078e33ff */
[----:B------:R-:W-:Y:S01]  /*14a0*/  @UP1 ULDC.64 UR24, c[0x0][0x250] ;  /* 0x0000940000181ab9 */ /* 0x000fe20000000a00 */
[----:B------:R-:W-:Y:S02]  /*14b0*/  UIMAD.WIDE.U32 UR26, UR10, UR5, URZ ;  /* 0x000000050a1a72a5 */ /* 0x000fe4000f8e003f */
[----:B------:R-:W-:Y:S02]  /*14c0*/  UIMAD UR5, UR10, UR12, UR11 ;  /* 0x0000000c0a0572a4 */ /* 0x000fe4000f8e020b */
[----:B------:R-:W-:-:S02]  /*14d0*/  @UP1 UIMAD.WIDE.U32 UR10, UR35, UR24, URZ ;  /* 0x00000018230a12a5 */ /* 0x000fc4000f8e003f */
[----:B------:R-:W-:Y:S02]  /*14e0*/  UIADD3 UR44, UR17, UR19, URZ ;  /* 0x00000013112c7290 */ /* 0x000fe4000fffe03f */
[----:B------:R-:W-:Y:S02]  /*14f0*/  @UP2 UIADD3 UR44, UR13, UR7, URZ ;  /* 0x000000070d2c2290 */ /* 0x000fe4000fffe03f */
[----:B------:R-:W-:Y:S02]  /*1500*/  UIMAD UR37, UR57, UR39, URZ ;  /* 0x00000027392572a4 */ /* 0x000fe4000f8e023f */
[----:B------:R-:W-:Y:S02]  /*1510*/  @UP1 UIMAD UR7, UR35, UR25, URZ ;  /* 0x00000019230712a4 */ /* 0x000fe4000f8e023f */
[----:B------:R-:W-:Y:S02]  /*1520*/  USEL UR48, UR34, URZ, UP4 ;  /* 0x0000003f22307287 */ /* 0x000fe4000a000000 */
[----:B------:R-:W-:-:S02]  /*1530*/  USEL UR50, UR45, URZ, UP4 ;  /* 0x0000003f2d327287 */ /* 0x000fc4000a000000 */
[----:B------:R-:W-:Y:S02]  /*1540*/  USHF.R.S32.HI UR32, URZ, 0x1f, UR53 ;  /* 0x0000001f3f207899 */ /* 0x000fe40008011435 */
[----:B------:R-:W-:Y:S02]  /*1550*/  USHF.R.S32.HI UR49, URZ, 0x1f, UR37 ;  /* 0x0000001f3f317899 */ /* 0x000fe40008011425 */
[----:B------:R-:W-:Y:S02]  /*1560*/  @UP1 UIADD3 UR39, UR11, UR7, URZ ;  /* 0x000000070b271290 */ /* 0x000fe4000fffe03f */
        /* <DEDUP_REMOVED lines=15> */
.L_x_1158:
        /* <DEDUP_REMOVED lines=13> */
.L_x_1159:
        /* <DEDUP_REMOVED lines=11> */
.L_x_1160:
[----:B------:R-:W-:Y:S02]  /*17e0*/  ULDC UR5, c[0x0][0x270] ;  /* 0x00009c0000057ab9 */ /* 0x000fe40000000800 */
[----:B------:R-:W-:-:S04]  /*17f0*/  UIMAD UR5, UR55, UR5, UR57 ;  /* 0x00000005370572a4 */ /* 0x000fc8000f8e0239 */
[----:B------:R-:W-:-:S12]  /*1800*/  UIMAD UR5, UR5, UR60, URZ ;  /* 0x0000003c050572a4 */ /* 0x000fd8000f8e023f */
.L_x_1161:
[----:B------:R-:W1:Y:S01]  /*1810*/  S2R R25, SR_TID.X ;  /* 0x0000000000197919 */ /* 0x000e620000002100 */
[----:B------:R-:W2:Y:S01]  /*1820*/  LDC.64 R14, c[0x0][0x420] ;  /* 0x00010800ff0e7b82 */ /* 0x000ea20000000a00 */
[----:B------:R-:W-:Y:S01]  /*1830*/  UIADD3 UR35, UR18, UR5, URZ ;  /* 0x0000000512237290 */ /* 0x000fe2000fffe03f */
[----:B------:R-:W-:Y:S01]  /*1840*/  IADD3 R2, P0, R234, UR11, RZ ;  /* 0x0000000bea027c10 */ /* 0x000fe2000ff1e0ff */
[----:B------:R-:W-:Y:S01]  /*1850*/  UIADD3 UR5, UR18, UR21, URZ ;  /* 0x0000001512057290 */ /* 0x000fe2000fffe03f */
[----:B------:R-:W-:Y:S01]  /*1860*/  SHF.R.S32.HI R235, RZ, 0x1f, R234 ;  /* 0x0000001fffeb7819 */ /* 0x000fe200000114ea */
[----:B------:R-:W-:Y:S01]  /*1870*/  USHF.R.S32.HI UR40, URZ, 0x1f, UR57 ;  /* 0x0000001f3f287899 */ /* 0x000fe20008011439 */
[----:B------:R-:W-:Y:S01]  /*1880*/  BSSY B1, `(.L_x_1157) ;  /* 0x00006e8000017945 */ /* 0x000fe20003800000 */
[----:B------:R-:W-:Y:S01]  /*1890*/  ULDC.64 UR20, c[0x0][0x2b0] ;  /* 0x0000ac0000147ab9 */ /* 0x000fe20000000a00 */
[----:B------:R-:W-:Y:S01]  /*18a0*/  ULDC UR7, c[0x0][0x2dc] ;  /* 0x0000b70000077ab9 */ /* 0x000fe20000000800 */
[----:B------:R-:W-:Y:S01]  /*18b0*/  ULDC UR10, c[0x0][0x270] ;  /* 0x00009c00000a7ab9 */ /* 0x000fe20000000800 */
[----:B------:R-:W-:Y:S01]  /*18c0*/  ULDC.64 UR12, c[0x0][0x428] ;  /* 0x00010a00000c7ab9 */ /* 0x000fe20000000a00 */
[----:B------:R-:W-:Y:S01]  /*18d0*/  IADD3.X R3, R235, UR46, RZ, P0, !PT ;  /* 0x0000002eeb037c10 */ /* 0x000fe200087fe4ff */
[----:B------:R-:W-:Y:S01]  /*18e0*/  UIMAD.WIDE UR20, UR5, 0x4, UR20 ;  /* 0x00000004051478a5 */ /* 0x000fe2000f8e0214 */
[----:B------:R-:W-:Y:S01]  /*18f0*/  IMAD.U32 R5, RZ, RZ, UR12 ;  /* 0x0000000cff057e24 */ /* 0x000fe2000f8e00ff */
[----:B------:R-:W-:-:S02]  /*1900*/  UIMAD UR10, UR7, UR10, URZ ;  /* 0x0000000a070a72a4 */ /* 0x000fc4000f8e023f */
[----:B------:R-:W-:Y:S01]  /*1910*/  UIMAD UR5, UR40, UR12, URZ ;  /* 0x0000000c280572a4 */ /* 0x000fe2000f8e023f */
[----:B------:R-:W-:Y:S01]  /*1920*/  ULDC.64 UR16, c[0x0][0x258] ;  /* 0x0000960000107ab9 */ /* 0x000fe20000000a00 */
[----:B------:R-:W-:Y:S01]  /*1930*/  USHF.L.U32 UR14, UR10, 0x6, URZ ;  /* 0x000000060a0e7899 */ /* 0x000fe2000800063f */
[----:B------:R-:W-:Y:S01]  /*1940*/  IMAD.U32 R10, RZ, RZ, UR16 ;  /* 0x00000010ff0a7e24 */ /* 0x000fe2000f8e00ff */
[----:B------:R-:W-:Y:S02]  /*1950*/  UIMAD UR27, UR57, UR13, UR5 ;  /* 0x0000000d391b72a4 */ /* 0x000fe4000f8e0205 */
[----:B------:R-:W-:Y:S01]  /*1960*/  UIMAD UR5, UR40, UR16, URZ ;  /* 0x00000010280572a4 */ /* 0x000fe2000f8e023f */
[C---:B--2---:R-:W-:Y:S01]  /*1970*/  IMAD R0, R14.reuse, UR23, RZ ;  /* 0x000000170e007c24 */ /* 0x044fe2000f8e02ff */
[----:B------:R-:W-:Y:S01]  /*1980*/  UIADD3 UR22, -UR6, UR15, UR53 ;  /* 0x0000000f06167290 */ /* 0x000fe2000fffe135 */
[----:B------:R-:W-:Y:S01]  /*1990*/  IMAD.WIDE.U32 R2, R14, UR18, R2 ;  /* 0x000000120e027c25 */ /* 0x000fe2000f8e0002 */
[----:B------:R-:W-:Y:S01]  /*19a0*/  UIADD3 UR19, UP2, UP0, UR26, UR14, UR37 ;  /* 0x0000000e1a137290 */ /* 0x000fe2000f85e025 */
[----:B------:R-:W-:-:S02]  /*19b0*/  ULDC UR40, c[0x0][0x398] ;  /* 0x0000e60000287ab9 */ /* 0x000fc40000000800 */
[----:B------:R-:W-:Y:S01]  /*19c0*/  IMAD R0, R15, UR18, R0 ;  /* 0x000000120f007c24 */ /* 0x000fe2000f8e0200 */
[----:B-1----:R-:W-:Y:S01]  /*19d0*/  SHF.R.S32.HI R26, RZ, 0x1f, R25 ;  /* 0x0000001fff1a7819 */ /* 0x002fe20000011419 */
[----:B------:R-:W-:Y:S02]  /*19e0*/  UIMAD UR26, UR57, UR17, UR5 ;  /* 0x00000011391a72a4 */ /* 0x000fe4000f8e0205 */
[----:B------:R-:W-:Y:S01]  /*19f0*/  IMAD.IADD R3, R3, 0x1, R0 ;  /* 0x0000000103037824 */ /* 0x000fe200078e0200 */
[CC--:B------:R-:W-:Y:S01]  /*1a00*/  LEA.HI R23, R26.reuse, R25.reuse, RZ, 0x3 ;  /* 0x000000191a177211 */ /* 0x0c0fe200078f18ff */
[----:B------:R-:W-:Y:S01]  /*1a10*/  UIADD3 UR5, UR22, -UR40, URZ ;  /* 0x8000002816057290 */ /* 0x000fe2000fffe03f */
[----:B------:R-:W-:Y:S02]  /*1a20*/  IMAD.WIDE.U32 R2, R5, UR57, R2 ;  /* 0x0000003905027c25 */ /* 0x000fe4000f8e0002 */
[----:B------:R-:W-:Y:S01]  /*1a30*/  SHF.R.S32.HI R13, RZ, 0x3, R23 ;  /* 0x00000003ff0d7819 */ /* 0x000fe20000011417 */
[----:B------:R-:W-:Y:S01]  /*1a40*/  USHF.R.S32.HI UR37, URZ, 0x1f, UR5 ;  /* 0x0000001f3f257899 */ /* 0x000fe20008011405 */
[----:B------:R-:W-:Y:S01]  /*1a50*/  LEA.HI R5, R26, R25, RZ, 0x5 ;  /* 0x000000191a057211 */ /* 0x000fe200078f28ff */
[----:B------:R-:W-:Y:S01]  /*1a60*/  USHF.R.S32.HI UR11, URZ, 0x1f, UR14 ;  /* 0x0000001f3f0b7899 */ /* 0x000fe2000801140e */
[----:B------:R-:W-:Y:S01]  /*1a70*/  SHF.R.S32.HI R24, RZ, 0x1f, R13 ;  /* 0x0000001fff187819 */ /* 0x000fe2000001140d */
[----:B------:R-:W-:Y:S01]  /*1a80*/  ULEA.HI UR37, UR37, UR5, URZ, 0x6 ;  /* 0x0000000525257291 */ /* 0x000fe2000f8f303f */
[----:B------:R-:W-:Y:S01]  /*1a90*/  IADD3 R6, P0, R13, UR18, RZ ;  /* 0x000000120d067c10 */ /* 0x000fe2000ff1e0ff */
[----:B------:R-:W-:Y:S01]  /*1aa0*/  UIADD3.X UR11, UR45, UR11, UR49, UP2, UP0 ;  /* 0x0000000b2d0b7290 */ /* 0x000fe200097e0431 */
[----:B------:R-:W-:Y:S01]  /*1ab0*/  LOP3.LUT R0, R5, 0xffffffe0, RZ, 0xc0, !PT ;  /* 0xffffffe005007812 */ /* 0x000fe200078ec0ff */
[----:B------:R-:W-:Y:S01]  /*1ac0*/  UIADD3 UR17, UP2, UP0, UR48, UR19, UR51 ;  /* 0x0000001330117290 */ /* 0x000fe2000f85e033 */
[----:B------:R-:W-:Y:S01]  /*1ad0*/  IADD3.X R4, R24, UR23, RZ, P0, !PT ;  /* 0x0000001718047c10 */ /* 0x000fe200087fe4ff */
[----:B------:R-:W-:-:S02]  /*1ae0*/  USHF.R.S32.HI UR37, URZ, 0x6, UR37 ;  /* 0x000000063f257899 */ /* 0x000fc40008011425 */
[----:B------:R-:W-:Y:S01]  /*1af0*/  IMAD.IADD R0, R25, 0x1, -R0 ;  /* 0x0000000119007824 */ /* 0x000fe200078e0a00 */
[----:B------:R-:W-:Y:S01]  /*1b00*/  UIADD3.X UR5, UR50, UR11, UR44, UP2, UP0 ;  /* 0x0000000b32057290 */ /* 0x000fe200097e042c */
[----:B------:R-:W-:Y:S01]  /*1b10*/  IMAD R4, R4, UR28, RZ ;  /* 0x0000001c04047c24 */ /* 0x000fe2000f8e02ff */
[----:B------:R-:W-:Y:S01]  /*1b20*/  UISETP.LT.AND UP0, UPT, URZ, UR37, UPT ;  /* 0x000000253f00728c */ /* 0x000fe2000bf01270 */
[----:B------:R-:W-:Y:S02]  /*1b30*/  ULDC.64 UR18, c[0x0][0x400] ;  /* 0x0001000000127ab9 */ /* 0x000fe40000000a00 */
[C---:B------:R-:W-:Y:S01]  /*1b40*/  IMAD R8, R6.reuse, UR29, R4 ;  /* 0x0000001d06087c24 */ /* 0x040fe2000f8e0204 */
[----:B------:R-:W-:Y:S01]  /*1b50*/  SHF.R.S32.HI R4, RZ, 0x5, R5 ;  /* 0x00000005ff047819 */ /* 0x000fe20000011405 */
[----:B------:R-:W-:Y:S01]  /*1b60*/  IMAD.WIDE.U32 R6, R6, UR28, R234 ;  /* 0x0000001c06067c25 */ /* 0x000fe2000f8e00ea */
[----:B------:R-:W-:Y:S01]  /*1b70*/  USEL UR37, URZ, UR37, !UP0 ;  /* 0x000000253f257287 */ /* 0x000fe2000c000000 */
[----:B------:R-:W-:-:S02]  /*1b80*/  ULDC.64 UR42, c[0x0][0x478] ;  /* 0x00011e00002a7ab9 */ /* 0x000fc40000000a00 */
[----:B------:R-:W-:Y:S01]  /*1b90*/  VIADD R5, R3, UR27 ;  /* 0x0000001b03057c36 */ /* 0x000fe20008000000 */
[----:B------:R-:W-:Y:S01]  /*1ba0*/  IADD3 R6, P0, R6, UR58, RZ ;  /* 0x0000003a06067c10 */ /* 0x000fe2000ff1e0ff */
[----:B------:R-:W-:Y:S01]  /*1bb0*/  IMAD R3, R4, UR10, R0 ;  /* 0x0000000a04037c24 */ /* 0x000fe2000f8e0200 */
[----:B------:R-:W-:Y:S01]  /*1bc0*/  UISETP.GT.AND UP0, UPT, UR38, UR37, UPT ;  /* 0x000000252600728c */ /* 0x000fe2000bf04270 */
[----:B------:R-:W-:Y:S01]  /*1bd0*/  IMAD.MOV.U32 R4, RZ, RZ, R2 ;  /* 0x000000ffff047224 */ /* 0x000fe200078e0002 */
[----:B------:R-:W-:Y:S01]  /*1be0*/  IADD3.X R7, R7, UR47, R8, P0, !PT ;  /* 0x0000002f07077c10 */ /* 0x000fe200087fe408 */
[-C--:B------:R-:W-:Y:S01]  /*1bf0*/  IMAD R2, R24, R14.reuse, RZ ;  /* 0x0000000e18027224 */ /* 0x080fe200078e02ff */
[----:B------:R-:W-:Y:S01]  /*1c00*/  IADD3 R0, P0, R3, UR17, RZ ;  /* 0x0000001103007c10 */ /* 0x000fe2000ff1e0ff */
[----:B------:R-:W-:Y:S01]  /*1c10*/  IMAD.WIDE.U32 R4, R13, R14, R4 ;  /* 0x0000000e0d047225 */ /* 0x000fe200078e0004 */
[----:B------:R-:W-:Y:S01]  /*1c20*/  ULDC.64 UR12, c[0x0][0x210] ;  /* 0x00008400000c7ab9 */ /* 0x000fe20000000a00 */
[----:B------:R-:W-:Y:S01]  /*1c30*/  ULDC.64 UR22, c[0x0][0x3e0] ;  /* 0x0000f80000167ab9 */ /* 0x000fe20000000a00 */
[----:B------:R-:W-:Y:S01]  /*1c40*/  LEA.HI.X.SX32 R3, R3, UR5, 0x1, P0 ;  /* 0x0000000503037c11 */ /* 0x000fe200080f0eff */
[----:B------:R-:W-:Y:S01]  /*1c50*/  IMAD R2, R13, R15, R2 ;  /* 0x0000000f0d027224 */ /* 0x000fe200078e0202 */
[----:B------:R-:W-:Y:S01]  /*1c60*/  LEA R184, P0, R0, UR18, 0x2 ;  /* 0x0000001200b87c11 */ /* 0x000fe2000f8010ff */
[----:B------:R-:W-:Y:S01]  /*1c70*/  IMAD.WIDE.U32 R10, R10, UR57, R6 ;  /* 0x000000390a0a7c25 */ /* 0x000fe2000f8e0006 */
[----:B------:R-:W-:Y:S01]  /*1c80*/  LEA R228, P2, R4, UR22, 0x1 ;  /* 0x0000001604e47c11 */ /* 0x000fe2000f8408ff */
[----:B------:R-:W-:Y:S01]  /*1c90*/  UMOV UR17, UR20 ;  /* 0x0000001400117c82 */ /* 0x000fe20008000000 */
[----:B------:R-:W-:Y:S01]  /*1ca0*/  LEA.HI.X R183, R0, UR19, R3, 0x2, P0 ;  /* 0x0000001300b77c11 */ /* 0x000fe200080f1403 */
[----:B------:R-:W-:Y:S01]  /*1cb0*/  UIMAD.WIDE UR18, UR35, 0x4, UR42 ;  /* 0x00000004231278a5 */ /* 0x000fe2000f8e022a */
[----:B------:R-:W-:Y:S01]  /*1cc0*/  PLOP3.LUT P0, PT, PT, PT, UP0, 0x80, 0x0 ;  /* 0x000000000000781c */ /* 0x000fe20003f0f008 */
[----:B------:R-:W-:Y:S01]  /*1cd0*/  IMAD.IADD R20, R5, 0x1, R2 ;  /* 0x0000000105147824 */ /* 0x000fe200078e0202 */
[----:B------:R-:W-:Y:S01]  /*1ce0*/  LEA R230, P3, R10, UR12, 0x1 ;  /* 0x0000000c0ae67c11 */ /* 0x000fe2000f8608ff */
[----:B------:R-:W-:Y:S01]  /*1cf0*/  VIADD R21, R11, UR26 ;  /* 0x0000001a0b157c36 */ /* 0x000fe20008000000 */
[----:B------:R-:W-:Y:S01]  /*1d00*/  UIADD3 UR7, UR38, -0x1, URZ ;  /* 0xffffffff26077890 */ /* 0x000fe2000fffe03f */
[----:B------:R-:W-:Y:S01]  /*1d10*/  UMOV UR16, UR21 ;  /* 0x0000001500107c82 */ /* 0x000fe20008000000 */
[----:B------:R-:W-:Y:S01]  /*1d20*/  UMOV UR20, UR18 ;  /* 0x0000001200147c82 */ /* 0x000fe20008000000 */
[----:B------:R-:W-:-:S02]  /*1d30*/  LEA.HI.X R229, R4, UR23, R20, 0x1, P2 ;  /* 0x0000001704e57c11 */ /* 0x000fc400090f0c14 */
[----:B------:R-:W-:-:S04]  /*1d40*/  LEA.HI.X R231, R10, UR13, R21, 0x1, P3 ;  /* 0x0000000d0ae77c11 */ /* 0x000fc800098f0c15 */
        /* <DEDUP_REMOVED lines=20> */
.L_x_1163:
        /* <DEDUP_REMOVED lines=19> */
.L_x_1164:
        /* <DEDUP_REMOVED lines=13> */
[----:B------:R-:W-:Y:S01]  /*2090*/  ISETP.GE.AND P2, PT, R4, UR6, PT ;  /* 0x0000000604007c0c */ /* 0x000fe2000bf46270 */
[----:B------:R-:W-:Y:S01]  /*20a0*/  UIMAD UR15, UR57, UR15, UR5 ;  /* 0x0000000f390f72a4 */ /* 0x000fe2000f8e0205 */
[----:B------:R-:W-:Y:S02]  /*20b0*/  IADD3.X R3, R3, UR18, R0, P0, !PT ;  /* 0x0000001203037c10 */ /* 0x000fe400087fe400 */
[----:B------:R-:W-:-:S05]  /*20c0*/  MOV R0, UR14 ;  /* 0x0000000e00007c02 */ /* 0x000fca0008000f00 */
[----:B------:R-:W-:-:S04]  /*20d0*/  IMAD.WIDE.U32 R2, R0, UR57, R2 ;  /* 0x0000003900027c25 */ /* 0x000fc8000f8e0002 */
[----:B------:R-:W-:Y:S01]  /*20e0*/  VIADD R8, R3, UR15 ;  /* 0x0000000f03087c36 */ /* 0x000fe20008000000 */
[----:B------:R-:W-:Y:S06]  /*20f0*/  @P3 BRA `(.L_x_1166) ;  /* 0x0000000000383947 */ /* 0x000fec0003800000 */
[----:B------:R-:W-:Y:S01]  /*2100*/  MOV R5, R8 ;  /* 0x0000000800057202 */ /* 0x000fe20000000f00 */
[----:B------:R-:W-:Y:S01]  /*2110*/  IMAD R0, R24, UR12, RZ ;  /* 0x0000000c18007c24 */ /* 0x000fe2000f8e02ff */
[----:B------:R-:W-:Y:S01]  /*2120*/  ULDC UR5, c[0x0][0x2d0] ;  /* 0x0000b40000057ab9 */ /* 0x000fe20000000800 */
[----:B------:R-:W-:Y:S01]  /*2130*/  IMAD.MOV.U32 R4, RZ, RZ, R2 ;  /* 0x000000ffff047224 */ /* 0x000fe200078e0002 */
[----:B------:R-:W-:Y:S01]  /*2140*/  ISETP.GE.AND P4, PT, R234, UR5, PT ;  /* 0x00000005ea007c0c */ /* 0x000fe2000bf86270 */
[----:B------:R-:W-:Y:S01]  /*2150*/  IMAD R0, R13, UR13, R0 ;  /* 0x0000000d0d007c24 */ /* 0x000fe2000f8e0200 */
        /* <DEDUP_REMOVED lines=8> */
.L_x_1166:
[----:B------:R-:W-:Y:S05]  /*21e0*/  BSYNC B0 ;  /* 0x0000000000007941 */ /* 0x000fea0003800000 */
.L_x_1165:
        /* <DEDUP_REMOVED lines=18> */
.L_x_1168:
[----:B------:R-:W-:Y:S05]  /*2310*/  BSYNC B0 ;  /* 0x0000000000007941 */ /* 0x000fea0003800000 */
.L_x_1167:
[----:B------:R-:W-:Y:S01]  /*2320*/  UIMAD UR5, UR32, UR10, URZ ;  /* 0x0000000a200572a4 */ /* 0x000fe2000f8e023f */
[----:B--2---:R-:W-:Y:S01]  /*2330*/  IMAD.U32 R2, RZ, RZ, UR10 ;  /* 0x0000000aff027e24 */ /* 0x004fe2000f8e00ff */
        /* <DEDUP_REMOVED lines=14> */
[----:B-1----:R-:W-:Y:S01]  /*2420*/  MOV R5, R8 ;  /* 0x0000000800057202 */ /* 0x002fe20000000f00 */
        /* <DEDUP_REMOVED lines=13> */
.L_x_1170:
[----:B------:R-:W-:Y:S05]  /*2500*/  BSYNC B0 ;  /* 0x0000000000007941 */ /* 0x000fea0003800000 */
.L_x_1169:
        /* <DEDUP_REMOVED lines=19> */
.L_x_1162:
[----:B------:R-:W-:Y:S01]  /*2640*/  PLOP3.LUT P0, PT, PT, PT, UP4, 0x80, 0x0 ;  /* 0x000000000000781c */ /* 0x000fe20003f0f048 */
[----:B------:R-:W-:Y:S01]  /*2650*/  UIMAD UR18, UR32, UR24, URZ ;  /* 0x00000018201272a4 */ /* 0x000fe2000f8e023f */
[----:B------:R-:W-:Y:S01]  /*2660*/  IMAD.U32 R2, RZ, RZ, UR24 ;  /* 0x00000018ff027e24 */ /* 0x000fe2000f8e00ff */
[----:B------:R-:W-:Y:S01]  /*2670*/  UIMAD UR11, UR56, -0x40, UR6 ;  /* 0xffffffc0380b78a4 */ /* 0x000fe2000f8e0206 */
[C---:B------:R-:W-:Y:S01]  /*2680*/  VIADD R0, R13.reuse, 0x20 ;  /* 0x000000200d007836 */ /* 0x040fe20000000000 */
[----:B------:R-:W-:Y:S01]  /*2690*/  UIMAD UR5, UR7, -0x40, UR15 ;  /* 0xffffffc0070578a4 */ /* 0x000fe2000f8e020f */
[----:B------:R-:W-:Y:S01]  /*26a0*/  IMAD.WIDE.U32 R2, R2, UR53, R234 ;  /* 0x0000003502027c25 */ /* 0x000fe2000f8e00ea */
[----:B------:R-:W-:Y:S01]  /*26b0*/  UIMAD UR18, UR53, UR25, UR18 ;  /* 0x00000019351272a4 */ /* 0x000fe2000f8e0212 */
[----:B------:R-:W-:Y:S05]  /*26c0*/  BSSY B0, `(.L_x_1172) ;  /* 0x0000030000007945 */ /* 0x000fea0003800000 */
[----:B------:R-:W-:Y:S01]  /*26d0*/  @P0 BAR.SYNC.DEFER_BLOCKING 0x0 ;  /* 0x0000000000000b1d */ /* 0x000fe20000010000 */
[----:B------:R-:W-:-:S02]  /*26e0*/  ISETP.GE.AND P1, PT, R13, UR11, PT ;  /* 0x0000000b0d007c0c */ /* 0x000fc4000bf26270 */
[C---:B------:R-:W-:Y:S02]  /*26f0*/  ISETP.GE.AND P3, PT, R0.reuse, UR11, PT ;  /* 0x0000000b00007c0c */ /* 0x040fe4000bf66270 */
[----:B------:R-:W-:Y:S01]  /*2700*/  ISETP.GE.AND P2, PT, R0, UR5, PT ;  /* 0x0000000500007c0c */ /* 0x000fe2000bf46270 */
[----:B------:R-:W-:Y:S01]  /*2710*/  IMAD.U32 R0, RZ, RZ, UR18 ;  /* 0x00000012ff007e24 */ /* 0x000fe2000f8e00ff */
[----:B------:R-:W-:Y:S01]  /*2720*/  IADD3 R6, P4, R2, UR34, RZ ;  /* 0x0000002202067c10 */ /* 0x000fe2000ff9e0ff */
[----:B------:R-:W-:Y:S01]  /*2730*/  ULEA.HI UR18, UR7, UR7, URZ, 0x1 ;  /* 0x0000000707127291 */ /* 0x000fe2000f8f083f */
[----:B------:R-:W-:Y:S02]  /*2740*/  ULDC.64 UR26, c[0x0][0x268] ;  /* 0x00009a00001a7ab9 */ /* 0x000fe40000000a00 */
[----:B------:R-:W-:Y:S01]  /*2750*/  IADD3.X R7, R3, UR39, R0, P4, !PT ;  /* 0x0000002703077c10 */ /* 0x000fe2000a7fe400 */
[----:B------:R-:W-:Y:S01]  /*2760*/  ULOP3.LUT UR18, UR18, 0xfffffffe, URZ, 0xc0, !UPT ;  /* 0xfffffffe12127892 */ /* 0x000fe2000f8ec03f */
[----:B------:R-:W-:Y:S01]  /*2770*/  LEA R0, R244, UR4, 0x1 ;  /* 0x00000004f4007c11 */ /* 0x000fe2000f8e08ff */
[----:B------:R-:W-:Y:S01]  /*2780*/  IMAD R2, R22, UR26, RZ ;  /* 0x0000001a16027c24 */ /* 0x000fe2000f8e02ff */
[----:B------:R-:W-:Y:S01]  /*2790*/  ISETP.GE.AND P4, PT, R13, UR5, PT ;  /* 0x000000050d007c0c */ /* 0x000fe2000bf86270 */
[----:B------:R-:W-:Y:S01]  /*27a0*/  UIADD3 UR18, UR7, -UR18, URZ ;  /* 0x8000001207127290 */ /* 0x000fe2000fffe03f */
[----:B------:R-:W-:-:S03]  /*27b0*/  IMAD.WIDE.U32 R6, R16, UR26, R6 ;  /* 0x0000001a10067c25 */ /* 0x000fc6000f8e0006 */
[----:B------:R-:W-:Y:S01]  /*27c0*/  UISETP.NE.AND UP0, UPT, UR18, 0x1, UPT ;  /* 0x000000011200788c */ /* 0x000fe2000bf05270 */
[----:B------:R-:W-:Y:S01]  /*27d0*/  IMAD R2, R16, UR27, R2 ;  /* 0x0000001b10027c24 */ /* 0x000fe2000f8e0202 */
[----:B------:R1:W-:Y:S03]  /*27e0*/  @P1 STS.128 [R0+0x10000], RZ ;  /* 0x010000ff00001388 */ /* 0x0003e60000000c00 */
[----:B------:R-:W-:Y:S01]  /*27f0*/  IMAD.IADD R17, R7, 0x1, R2 ;  /* 0x0000000107117824 */ /* 0x000fe200078e0202 */
        /* <DEDUP_REMOVED lines=28> */
.L_x_1173:
[----:B------:R-:W-:Y:S05]  /*29c0*/  BSYNC B0 ;  /* 0x0000000000007941 */ /* 0x000fea0003800000 */
.L_x_1172:
        /* <DEDUP_REMOVED lines=12> */
[----:B------:R-:W5:Y:S01]  /*2a90*/  @!P5 LDC.64 R18, c[0x0][0x220] ;  /* 0x00008800ff12db82 */ /* 0x000f620000000a00 */
[----:B--23--:R-:W-:Y:S01]  /*2aa0*/  IMAD R8, R2, UR25, R3 ;  /* 0x0000001902087c24 */ /* 0x00cfe2000f8e0203 */
        /* <DEDUP_REMOVED lines=17> */
.L_x_1175:
[----:B------:R-:W-:Y:S05]  /*2bc0*/  BSYNC B0 ;  /* 0x0000000000007941 */ /* 0x000fea0003800000 */
.L_x_1174:
        /* <DEDUP_REMOVED lines=19> */
.L_x_1177:
[----:B------:R-:W-:Y:S05]  /*2d00*/  BSYNC B0 ;  /* 0x0000000000007941 */ /* 0x000fea0003800000 */
.L_x_1176:
[----:B------:R1:W-:Y:S01]  /*2d10*/  @P2 STS.128 [R0+0x9000], RZ ;  /* 0x009000ff00002388 */ /* 0x0003e20000000c00 */
[----:B------:R-:W-:Y:S01]  /*2d20*/  BSSY B0, `(.L_x_1178) ;  /* 0x0000018000007945 */ /* 0x000fe20003800000 */
[----:B------:R-:W-:Y:S02]  /*2d30*/  IADD3 R224, R244, 0x2000, RZ ;  /* 0x00002000f4e07810 */ /* 0x000fe40007ffe0ff */
[----:B------:R1:W-:Y:S01]  /*2d40*/  @P2 STS.128 [R0+0xb000], RZ ;  /* 0x00b000ff00002388 */ /* 0x0003e20000000c00 */
[----:B------:R-:W-:Y:S05]  /*2d50*/  @P2 BRA `(.L_x_1179) ;  /* 0x0000000000502947 */ /* 0x000fea0003800000 */
[----:B------:R-:W-:Y:S02]  /*2d60*/  ULDC UR11, c[0x0][0x2d0] ;  /* 0x0000b400000b7ab9 */ /* 0x000fe40000000800 */
[----:B------:R-:W-:Y:S02]  /*2d70*/  ISETP.GE.AND P5, PT, R234, UR11, PT ;  /* 0x0000000bea007c0c */ /* 0x000fe4000bfa6270 */
[----:B------:R-:W-:-:S11]  /*2d80*/  ISETP.GE.AND P0, PT, R241, UR11, PT ;  /* 0x0000000bf1007c0c */ /* 0x000fd6000bf06270 */
[C---:B--2---:R-:W-:Y:S01]  /*2d90*/  @!P5 LEA R2, P6, R14.reuse, R228, 0x6 ;  /* 0x000000e40e02d211 */ /* 0x044fe200078c30ff */
        /* <DEDUP_REMOVED lines=16> */
.L_x_1179:
[----:B------:R-:W-:Y:S05]  /*2ea0*/  BSYNC B0 ;  /* 0x0000000000007941 */ /* 0x000fea0003800000 */
.L_x_1178:
        /* <DEDUP_REMOVED lines=14> */
.L_x_1181:
        /* <DEDUP_REMOVED lines=20> */
.L_x_1182:
[----:B------:R-:W-:Y:S05]  /*30d0*/  BSYNC B0 ;  /* 0x0000000000007941 */ /* 0x000fea0003800000 */
.L_x_1180:
        /* <DEDUP_REMOVED lines=13> */
.L_x_1184:
[----:B------:R-:W-:Y:S01]  /*31b0*/  ULDC UR18, c[0x0][0x2d0] ;  /* 0x0000b40000127ab9 */ /* 0x000fe20000000800 */
[----:B--2---:R-:W-:Y:S01]  /*31c0*/  IMAD.U32 R3, RZ, RZ, UR28 ;  /* 0x0000001cff037e24 */ /* 0x004fe2000f8e00ff */
        /* <DEDUP_REMOVED lines=18> */
[----:B-----5:R-:W-:-:S04]  /*32f0*/  IADD3 R3, P4, R10, UR22, RZ ;  /* 0x000000160a037c10 */ /* 0x020fc8000ff9e0ff */
[----:B------:R-:W-:Y:S01]  /*3300*/  IADD3.X R4, R21, UR23, R4, P4, !PT ;  /* 0x0000001715047c10 */ /* 0x000fe2000a7fe404 */
[----:B------:R-:W-:Y:S08]  /*3310*/  @P2 BRA `(.L_x_1185) ;  /* 0x0000000000182947 */ /* 0x000ff00003800000 */
[----:B------:R-:W-:-:S04]  /*3320*/  LEA R2, P2, R3, UR12, 0x1 ;  /* 0x0000000c03027c11 */ /* 0x000fc8000f8408ff */
[----:B------:R-:W-:-:S05]  /*3330*/  LEA.HI.X R3, R3, UR13, R4, 0x1, P2 ;  /* 0x0000000d03037c11 */ /* 0x000fca00090f0c04 */
[----:B------:R-:W-:Y:S01]  /*3340*/  @!PT LDS RZ, [RZ] ;  /* 0x00000000fffff984 */ /* 0x000fe20000000800 */
[----:B------:R-:W-:Y:S01]  /*3350*/  @!PT LDS RZ, [RZ] ;  /* 0x00000000fffff984 */ /* 0x000fe20000000800 */
[----:B------:R-:W-:Y:S01]  /*3360*/  @!PT LDS RZ, [RZ] ;  /* 0x00000000fffff984 */ /* 0x000fe20000000800 */
[----:B------:R1:W-:Y:S04]  /*3370*/  LDGSTS.E.BYPASS.LTC128B.128 [R224+0x3000], desc[UR8][R2.64+0x80] ;  /* 0x0300008002e07fae */ /* 0x0003e8000b901d48 */
.L_x_1185:
[----:B------:R-:W-:Y:S05]  /*3380*/  BSYNC B0 ;  /* 0x0000000000007941 */ /* 0x000fea0003800000 */
.L_x_1183:
[----:B-12---:R-:W-:Y:S01]  /*3390*/  IMAD.U32 R2, RZ, RZ, UR30 ;  /* 0x0000001eff027e24 */ /* 0x006fe2000f8e00ff */
[----:B------:R-:W-:Y:S01]  /*33a0*/  UIMAD UR11, UR32, UR30, URZ ;  /* 0x0000001e200b72a4 */ /* 0x000fe2000f8e023f */
[----:B------:R1:W-:Y:S01]  /*33b0*/  @P1 STS.128 [R0+0xc000], RZ ;  /* 0x00c000ff00001388 */ /* 0x0003e20000000c00 */
[----:B------:R-:W-:Y:S01]  /*33c0*/  ULDC.64 UR12, c[0x0][0x260] ;  /* 0x00009800000c7ab9 */ /* 0x000fe20000000a00 */
[----:B------:R-:W-:Y:S01]  /*33d0*/  IMAD.WIDE.U32 R2, R2, UR53, R234 ;  /* 0x0000003502027c25 */ /* 0x000fe2000f8e00ea */
[----:B------:R-:W-:Y:S01]  /*33e0*/  UIMAD UR11, UR53, UR31, UR11 ;  /* 0x0000001f350b72a4 */ /* 0x000fe2000f8e020b */
[----:B------:R1:W-:Y:S01]  /*33f0*/  @P1 STS.128 [R0+0xe000], RZ ;  /* 0x00e000ff00001388 */ /* 0x0003e20000000c00 */
[----:B------:R-:W-:Y:S01]  /*3400*/  BSSY B0, `(.L_x_1186) ;  /* 0x0000026000007945 */ /* 0x000fe20003800000 */
[----:B---3--:R-:W-:Y:S01]  /*3410*/  IMAD R9, R22, UR12, RZ ;  /* 0x0000000c16097c24 */ /* 0x008fe2000f8e02ff */
        /* <DEDUP_REMOVED lines=36> */
.L_x_1187:
[----:B------:R-:W-:Y:S05]  /*3660*/  BSYNC B0 ;  /* 0x0000000000007941 */ /* 0x000fea0003800000 */
.L_x_1186:
        /* <DEDUP_REMOVED lines=31> */
.L_x_1189:
[----:B------:R-:W-:Y:S05]  /*3860*/  BSYNC B0 ;  /* 0x0000000000007941 */ /* 0x000fea0003800000 */
.L_x_1188:
[----:B------:R-:W0:Y:S01]  /*3870*/  LDGDEPBAR ;  /* 0x00000000000079af */ /* 0x000e220000000000 */
[----:B------:R-:W-:Y:S01]  /*3880*/  ULDC.64 UR22, c[0x0][0x3c8] ;  /* 0x0000f20000167ab9 */ /* 0x000fe20000000a00 */
[C---:B------:R-:W-:Y:S01]  /*3890*/  IMAD.SHL.U32 R242, R245.reuse, 0x4, RZ ;  /* 0x00000004f5f27824 */ /* 0x040fe200078e00ff */
[----:B------:R-:W-:Y:S01]  /*38a0*/  UISETP.NE.U32.AND UP1, UPT, UR22, URZ, UPT ;  /* 0x0000003f1600728c */ /* 0x000fe2000bf25070 */
[----:B-1234-:R-:W-:Y:S01]  /*38b0*/  SHF.L.U64.HI R0, R245, 0x2, R251 ;  /* 0x00000002f5007819 */ /* 0x01efe200000102fb */
[----:B------:R-:W-:Y:S01]  /*38c0*/  IMAD.MOV.U32 R236, RZ, RZ, 0x7f800000 ;  /* 0x7f800000ffec7424 */ /* 0x000fe200078e00ff */
[----:B------:R-:W-:Y:S01]  /*38d0*/  USHF.R.S32.HI UR11, URZ, 0x1f, UR57 ;  /* 0x0000001f3f0b7899 */ /* 0x000fe20008011439 */
[----:B------:R-:W-:Y:S01]  /*38e0*/  IADD3 R2, P1, R242, UR17, RZ ;  /* 0x00000011f2027c10 */ /* 0x000fe2000ff3e0ff */
[----:B------:R-:W-:Y:S01]  /*38f0*/  UISETP.NE.AND.EX UP1, UPT, UR23, URZ, UPT, UP1 ;  /* 0x0000003f1700728c */ /* 0x000fe2000bf25310 */
[----:B------:R-:W-:Y:S01]  /*3900*/  IMAD.MOV.U32 R227, RZ, RZ, 0x7f800000 ;  /* 0x7f800000ffe37424 */ /* 0x000fe200078e00ff */
[----:B------:R-:W-:Y:S01]  /*3910*/  LOP3.LUT R5, R23, 0xfffffff8, RZ, 0xc0, !PT ;  /* 0xfffffff817057812 */ /* 0x000fe200078ec0ff */
[----:B------:R-:W-:Y:S01]  /*3920*/  IMAD.SHL.U32 R4, R25, 0x2, RZ ;  /* 0x0000000219047824 */ /* 0x000fe200078e00ff */
[----:B------:R-:W-:Y:S01]  /*3930*/  IADD3.X R3, R0, UR16, RZ, P1, !PT ;  /* 0x0000001000037c10 */ /* 0x000fe20008ffe4ff */
[----:B------:R-:W-:Y:S01]  /*3940*/  IMAD.U32 R225, RZ, RZ, UR56 ;  /* 0x00000038ffe17e24 */ /* 0x000fe2000f8e00ff */
[----:B------:R-:W-:Y:S01]  /*3950*/  PLOP3.LUT P3, PT, PT, PT, UP1, 0x80, 0x0 ;  /* 0x000000000000781c */ /* 0x000fe20003f6f018 */
[----:B------:R-:W-:Y:S01]  /*3960*/  ULDC UR50, c[0x0][0x2d0] ;  /* 0x0000b40000327ab9 */ /* 0x000fe20000000800 */
[----:B------:R-:W-:Y:S01]  /*3970*/  ULDC UR51, c[0x0][0x398] ;  /* 0x0000e60000337ab9 */ /* 0x000fe20000000800 */
[----:B------:R-:W5:Y:S02]  /*3980*/  @!P6 LDG.E R236, desc[UR8][R2.64] ;  /* 0x0000000802ece981 */ /* 0x000f64000c1e1900 */
[----:B------:R-:W-:Y:S01]  /*3990*/  @UP1 ULDC.64 UR24, c[0x0][0x3d0] ;  /* 0x0000f40000181ab9 */ /* 0x000fe20000000a00 */
[----:B------:R-:W-:Y:S01]  /*39a0*/  @UP1 UMOV UR12, UR57 ;  /* 0x00000039000c1c82 */ /* 0x000fe20008000000 */
[----:B------:R1:W5:Y:S01]  /*39b0*/  @!P5 LDG.E R227, desc[UR8][R2.64+0x20] ;  /* 0x0000200802e3d981 */ /* 0x000362000c1e1900 */
[----:B------:R-:W-:Y:S01]  /*39c0*/  @UP1 UIMAD UR5, UR59, UR24, URZ ;  /* 0x000000183b0512a4 */ /* 0x000fe2000f8e023f */
[----:B------:R-:W-:-:S04]  /*39d0*/  DEPBAR.LE SB0, 0x1 ;  /* 0x000080400000791a */ /* 0x000fc80000000000 */
[----:B------:R-:W-:Y:S01]  /*39e0*/  BAR.SYNC.DEFER_BLOCKING 0x0 ;  /* 0x0000000000007b1d */ /* 0x000fe20000010000 */
[----:B------:R-:W-:-:S05]  /*39f0*/  @UP1 UIMAD UR5, UR55, UR25, UR5 ;  /* 0x00000019370512a4 */ /* 0x000fca000f8e0205 */
[----:B------:R-:W-:Y:S02]  /*3a00*/  @UP1 UMOV UR13, UR11 ;  /* 0x0000000b000d1c82 */ /* 0x000fe40008000000 */
[----:B------:R-:W-:-:S04]  /*3a10*/  @UP1 UIMAD.WIDE.U32 UR12, UR55, UR24, UR12 ;  /* 0x00000018370c12a5 */ /* 0x000fc8000f8e000c */
[----:B------:R-:W-:Y:S02]  /*3a20*/  @UP1 ULEA UR22, UP0, UR12, UR22, 0x2 ;  /* 0x000000160c161291 */ /* 0x000fe4000f80103f */
[----:B------:R-:W-:-:S04]  /*3a30*/  @UP1 UIADD3 UR5, UR13, UR5, URZ ;  /* 0x000000050d051290 */ /* 0x000fc8000fffe03f */
[----:B------:R-:W-:Y:S01]  /*3a40*/  @UP1 ULEA.HI.X UR23, UR12, UR23, UR5, 0x2, UP0 ;  /* 0x000000170c171291 */ /* 0x000fe200080f1405 */
[----:B-1----:R-:W-:Y:S02]  /*3a50*/  IMAD.U32 R2, RZ, RZ, UR22 ;  /* 0x00000016ff027e24 */ /* 0x002fe4000f8e00ff */
[----:B------:R-:W-:Y:S02]  /*3a60*/  IMAD.IADD R5, R25, 0x1, -R5 ;  /* 0x0000000119057824 */ /* 0x000fe400078e0a05 */
[----:B------:R-:W-:Y:S01]  /*3a70*/  IMAD.MOV.U32 R176, RZ, RZ, 0x20 ;  /* 0x00000020ffb07424 */ /* 0x000fe200078e00ff */
[----:B------:R-:W-:Y:S01]  /*3a80*/  LEA.HI R0, R26, R25, RZ, 0x4 ;  /* 0x000000191a007211 */ /* 0x000fe200078f20ff */
[----:B------:R-:W-:Y:S01]  /*3a90*/  IMAD.U32 R3, RZ, RZ, UR23 ;  /* 0x00000017ff037e24 */ /* 0x000fe2000f8e00ff */
[----:B------:R-:W-:Y:S01]  /*3aa0*/  LEA R152, R223, UR4, 0x1 ;  /* 0x00000004df987c11 */ /* 0x000fe2000f8e08ff */
[----:B------:R1:W2:Y:S01]  /*3ab0*/  LDSM.16.M88.4 R124, [R214] ;  /* 0x00000000d67c783b */ /* 0x0002a20000000200 */
[----:B------:R-:W-:-:S03]  /*3ac0*/  @UP1 ULDC UR5, c[0x0][0x2e8] ;  /* 0x0000ba0000051ab9 */ /* 0x000fc60000000800 */
[----:B------:R3:W4:Y:S01]  /*3ad0*/  @P3 LDG.E R7, desc[UR8][R2.64] ;  /* 0x0000000802073981 */ /* 0x000722000c1e1900 */
[----:B------:R-:W-:Y:S02]  /*3ae0*/  LOP3.LUT P4, RZ, R5, 0x2, RZ, 0xc0, !PT ;  /* 0x0000000205ff7812 */ /* 0x000fe4000788c0ff */
[----:B------:R-:W-:Y:S01]  /*3af0*/  LOP3.LUT R0, R0, 0xfffffff0, RZ, 0xc0, !PT ;  /* 0xfffffff000007812 */ /* 0x000fe200078ec0ff */
[----:B------:R1:W1:Y:S01]  /*3b00*/  LDSM.16.M88.4 R116, [R152+0x10000] ;  /* 0x010000009874783b */ /* 0x0002620000000200 */
[----:B------:R-:W-:-:S03]  /*3b10*/  SEL R176, R176, 0xffffffe0, !P4 ;  /* 0xffffffe0b0b07807 */ /* 0x000fc60006000000 */
[----:B------:R1:W1:Y:S02]  /*3b20*/  LDSM.16.M88.4 R120, [R152+0x10800] ;  /* 0x010800009878783b */ /* 0x0002640000000200 */
[----:B------:R-:W-:Y:S02]  /*3b30*/  IMAD.IADD R176, R176, 0x1, R212 ;  /* 0x00000001b0b07824 */ /* 0x000fe400078e02d4 */
[----:B------:R-:W-:Y:S01]  /*3b40*/  IMAD.IADD R0, R25, 0x1, -R0 ;  /* 0x0000000119007824 */ /* 0x000fe200078e0a00 */
[----:B------:R1:W1:Y:S04]  /*3b50*/  LDSM.16.M88.4 R148, [R152+0x12000] ;  /* 0x012000009894783b */ /* 0x0002680000000200 */
[----:B------:R1:W1:Y:S04]  /*3b60*/  LDSM.16.M88.4 R140, [R176] ;  /* 0x00000000b08c783b */ /* 0x0002680000000200 */
[----:B------:R1:W1:Y:S04]  /*3b70*/  LDSM.16.M88.4 R144, [R176+0x800] ;  /* 0x00080000b090783b */ /* 0x0002680000000200 */
[----:B------:R1:W1:Y:S01]  /*3b80*/  LDSM.16.M88.4 R172, [R176+0x2000] ;  /* 0x00200000b0ac783b */ /* 0x0002620000000200 */
[----:B---3--:R-:W-:-:S03]  /*3b90*/  LEA.HI R2, R26, R25, RZ, 0x7 ;  /* 0x000000191a027211 */ /* 0x008fc600078f38ff */
[----:B------:R-:W3:Y:S01]  /*3ba0*/  LDSM.16.M88.4 R152, [R152+0x12800] ;  /* 0x012800009898783b */ /* 0x000ee20000000200 */
[----:B------:R-:W4:Y:S03]  /*3bb0*/  @P3 MUFU.RCP R6, UR5 ;  /* 0x0000000500063d08 */ /* 0x000f260008001000 */
[----:B------:R-:W1:Y:S04]  /*3bc0*/  LDSM.16.M88.4 R176, [R176+0x2800] ;  /* 0x00280000b0b0783b */ /* 0x000e680000000200 */
[----:B------:R1:W1:Y:S04]  /*3bd0*/  LDSM.16.M88.4 R128, [R214+0x800] ;  /* 0x00080000d680783b */ /* 0x0002680000000200 */
[----:B------:R1:W1:Y:S04]  /*3be0*/  LDSM.16.M88.4 R132, [R212] ;  /* 0x00000000d484783b */ /* 0x0002680000000200 */
[----:B------:R1:W1:Y:S04]  /*3bf0*/  LDSM.16.M88.4 R136, [R212+0x800] ;  /* 0x00080000d488783b */ /* 0x0002680000000200 */
[----:B------:R1:W1:Y:S04]  /*3c00*/  LDSM.16.M88.4 R156, [R214+0x2000] ;  /* 0x00200000d69c783b */ /* 0x0002680000000200 */
[----:B------:R1:W1:Y:S04]  /*3c10*/  LDSM.16.M88.4 R160, [R214+0x2800] ;  /* 0x00280000d6a0783b */ /* 0x0002680000000200 */
[----:B------:R1:W1:Y:S04]  /*3c20*/  LDSM.16.M88.4 R164, [R212+0x2000] ;  /* 0x00200000d4a4783b */ /* 0x0002680000000200 */
[----:B------:R1:W1:Y:S01]  /*3c30*/  LDSM.16.M88.4 R168, [R212+0x2800] ;  /* 0x00280000d4a8783b */ /* 0x0002620000000200 */
[----:B------:R-:W-:-:S02]  /*3c40*/  SHF.R.S32.HI R3, RZ, 0x1f, R0 ;  /* 0x0000001fff037819 */ /* 0x000fc40000011400 */
[----:B------:R-:W-:Y:S02]  /*3c50*/  SHF.R.S32.HI R2, RZ, 0x7, R2 ;  /* 0x00000007ff027819 */ /* 0x000fe40000011402 */
[----:B------:R-:W-:-:S03]  /*3c60*/  LEA.HI R3, R3, R0, RZ, 0x3 ;  /* 0x0000000003037211 */ /* 0x000fc600078f18ff */
[----:B------:R-:W-:Y:S01]  /*3c70*/  IMAD.SHL.U32 R2, R2, 0x20, RZ ;  /* 0x0000002002027824 */ /* 0x000fe200078e00ff */
[----:B------:R-:W-:Y:S01]  /*3c80*/  LOP3.LUT R3, R3, 0xfffffff8, RZ, 0xc0, !PT ;  /* 0xfffffff803037812 */ /* 0x000fe200078ec0ff */
[----:B------:R-:W-:-:S03]  /*3c90*/  USHF.L.U32 UR22, UR10, 0x4, URZ ;  /* 0x000000040a167899 */ /* 0x000fc6000800063f */
[----:B------:R-:W-:Y:S01]  /*3ca0*/  LOP3.LUT R4, R2, 0x6, R4, 0xf8, !PT ;  /* 0x0000000602047812 */ /* 0x000fe200078ef804 */
[----:B------:R-:W-:Y:S01]  /*3cb0*/  IMAD.IADD R2, R0, 0x1, -R3 ;  /* 0x0000000100027824 */ /* 0x000fe200078e0a03 */
[----:B------:R-:W-:Y:S02]  /*3cc0*/  USHF.L.U32 UR18, UR10, 0x3, URZ ;  /* 0x000000030a127899 */ /* 0x000fe4000800063f */
[----:B------:R-:W-:Y:S02]  /*3cd0*/  UIMAD UR46, UR10, 0x18, URZ ;  /* 0x000000180a2e78a4 */ /* 0x000fe4000f8e023f */
[----:B------:R-:W-:Y:S02]  /*3ce0*/  USHF.L.U32 UR45, UR10, 0x5, URZ ;  /* 0x000000050a2d7899 */ /* 0x000fe4000800063f */
[----:B------:R-:W-:Y:S02]  /*3cf0*/  UIMAD UR44, UR10, 0x28, URZ ;  /* 0x000000280a2c78a4 */ /* 0x000fe4000f8e023f */
[----:B------:R-:W-:-:S02]  /*3d00*/  UIMAD UR43, UR10, 0x30, URZ ;  /* 0x000000300a2b78a4 */ /* 0x000fc4000f8e023f */
[----:B------:R-:W-:Y:S02]  /*3d10*/  UIMAD UR42, UR10, 0x38, URZ ;  /* 0x000000380a2a78a4 */ /* 0x000fe4000f8e023f */
[----:B------:R-:W-:Y:S02]  /*3d20*/  UIADD3 UR10, UR22, 0x20, URZ ;  /* 0x00000020160a7890 */ /* 0x000fe4000fffe03f */
[----:B------:R-:W-:Y:S02]  /*3d30*/  UIADD3 UR32, UR22, 0x40, URZ ;  /* 0x0000004016207890 */ /* 0x000fe4000fffe03f */
[----:B------:R-:W-:Y:S01]  /*3d40*/  UIADD3 UR27, UR22, 0x60, URZ ;  /* 0x00000060161b7890 */ /* 0x000fe2000fffe03f */
[----:B------:R-:W-:Y:S01]  /*3d50*/  R2P PR, R2, 0x6 ;  /* 0x0000000602007804 */ /* 0x000fe20000000000 */
[----:B------:R-:W-:Y:S01]  /*3d60*/  IMAD.MOV.U32 R216, RZ, RZ, 0x20 ;  /* 0x00000020ffd87424 */ /* 0x000fe200078e00ff */
[----:B------:R-:W-:Y:S02]  /*3d70*/  UIADD3 UR10, UR18, UR10, URZ ;  /* 0x0000000a120a7290 */ /* 0x000fe4000fffe03f */
[----:B------:R-:W-:-:S02]  /*3d80*/  UIADD3 UR31, UR18, UR32, URZ ;  /* 0x00000020121f7290 */ /* 0x000fc4000fffe03f */
[----:B------:R-:W-:Y:S01]  /*3d90*/  UIADD3 UR26, UR18, UR27, URZ ;  /* 0x0000001b121a7290 */ /* 0x000fe2000fffe03f */
[----:B------:R-:W-:Y:S01]  /*3da0*/  IMAD R225, R225, 0x40, R4 ;  /* 0x00000040e1e17824 */ /* 0x000fe200078e0204 */
[----:B------:R-:W-:Y:S01]  /*3db0*/  UIADD3 UR10, UR18, UR10, URZ ;  /* 0x0000000a120a7290 */ /* 0x000fe2000fffe03f */
[----:B------:R-:W-:Y:S01]  /*3dc0*/  IMAD.MOV.U32 R213, RZ, RZ, 0x40 ;  /* 0x00000040ffd57424 */ /* 0x000fe200078e00ff */
[----:B------:R-:W-:Y:S01]  /*3dd0*/  UIADD3 UR30, UR18, UR31, URZ ;  /* 0x0000001f121e7290 */ /* 0x000fe2000fffe03f */
[----:B------:R-:W-:Y:S01]  /*3de0*/  VIADD R208, R222, 0x2000 ;  /* 0x00002000ded07836 */ /* 0x000fe20000000000 */
[----:B------:R-:W-:Y:S01]  /*3df0*/  UIADD3 UR25, UR18, UR26, URZ ;  /* 0x0000001a12197290 */ /* 0x000fe2000fffe03f */
[----:B------:R-:W-:Y:S01]  /*3e00*/  VIADD R211, R221, 0x2000 ;  /* 0x00002000ddd37836 */ /* 0x000fe20000000000 */
[----:B------:R-:W-:Y:S01]  /*3e10*/  SEL R216, R216, 0xffffffe0, !P1 ;  /* 0xffffffe0d8d87807 */ /* 0x000fe20004800000 */
[----:B------:R-:W-:Y:S01]  /*3e20*/  UIADD3 UR47, UR53, UR15, URZ ;  /* 0x0000000f352f7290 */ /* 0x000fe2000fffe03f */
[----:B------:R-:W-:Y:S01]  /*3e30*/  SEL R213, R213, 0xffffffc0, !P2 ;  /* 0xffffffc0d5d57807 */ /* 0x000fe20005000000 */
[----:B------:R-:W-:Y:S01]  /*3e40*/  UIADD3 UR35, UR22, 0x20, URZ ;  /* 0x0000002016237890 */ /* 0x000fe2000fffe03f */
[----:B------:R-:W-:Y:S01]  /*3e50*/  SEL R208, R208, R222, !P0 ;  /* 0x000000ded0d07207 */ /* 0x000fe20004000000 */
[----:B------:R-:W-:Y:S01]  /*3e60*/  UIADD3 UR36, UR18, UR10, URZ ;  /* 0x0000000a12247290 */ /* 0x000fe2000fffe03f */
[----:B------:R-:W-:Y:S01]  /*3e70*/  SEL R211, R211, R221, !P0 ;  /* 0x000000ddd3d37207 */ /* 0x000fe20004000000 */
[----:B------:R-:W-:Y:S01]  /*3e80*/  UIADD3 UR29, UR18, UR30, URZ ;  /* 0x0000001e121d7290 */ /* 0x000fe2000fffe03f */
[----:B------:R-:W-:Y:S01]  /*3e90*/  IMAD.IADD R217, R218, 0x1, R216 ;  /* 0x00000001dad97824 */ /* 0x000fe200078e02d8 */
[----:B------:R-:W-:-:S02]  /*3ea0*/  UIADD3 UR24, UR18, UR25, URZ ;  /* 0x0000001912187290 */ /* 0x000fc4000fffe03f */
[----:B------:R-:W-:Y:S01]  /*3eb0*/  UIADD3 UR48, -UR6, 0x40, UR47 ;  /* 0x0000004006307890 */ /* 0x000fe2000fffe12f */
[----:B------:R-:W-:Y:S01]  /*3ec0*/  IMAD.MOV.U32 R226, RZ, RZ, R224 ;  /* 0x000000ffffe27224 */ /* 0x000fe200078e00e0 */
[----:B------:R-:W-:Y:S01]  /*3ed0*/  UIADD3 UR34, UR18, UR35, URZ ;  /* 0x0000002312227290 */ /* 0x000fe2000fffe03f */
[C-C-:B------:R-:W-:Y:S01]  /*3ee0*/  SHF.L.U64.HI R248, R245.reuse, 0x2, R251.reuse ;  /* 0x00000002f5f87819 */ /* 0x140fe200000102fb */
[----:B------:R-:W-:Y:S01]  /*3ef0*/  UIADD3 UR33, UR18, UR36, URZ ;  /* 0x0000002412217290 */ /* 0x000fe2000fffe03f */
[----:B------:R-:W-:Y:S01]  /*3f00*/  SHF.L.U64.HI R247, R245, 0x2, R251 ;  /* 0x00000002f5f77819 */ /* 0x000fe200000102fb */
[----:B------:R-:W-:Y:S01]  /*3f10*/  UIADD3 UR28, UR18, UR29, URZ ;  /* 0x0000001d121c7290 */ /* 0x000fe2000fffe03f */
[----:B------:R-:W-:Y:S01]  /*3f20*/  CS2R R94, SRZ ;  /* 0x00000000005e7805 */ /* 0x000fe2000001ff00 */
[----:B------:R-:W-:Y:S01]  /*3f30*/  UIADD3 UR23, UR18, UR24, URZ ;  /* 0x0000001812177290 */ /* 0x000fe2000fffe03f */
        /* <DEDUP_REMOVED lines=31> */
[----:B------:R-:W-:Y:S01]  /*4130*/  LEA R208, R208, UR4, 0x1 ;  /* 0x00000004d0d07c11 */ /* 0x000fe2000f8e08ff */
[----:B------:R-:W-:Y:S01]  /*4140*/  ULDC UR21, c[0x0][0x394] ;  /* 0x0000e50000157ab9 */ /* 0x000fe20000000800 */
[----:B------:R-:W-:Y:S01]  /*4150*/  LEA R211, R211, UR4, 0x1 ;  /* 0x00000004d3d37c11 */ /* 0x000fe2000f8e08ff */
[----:B------:R-:W-:Y:S01]  /*4160*/  IMAD.IADD R219, R218, 0x1, R213 ;  /* 0x00000001dadb7824 */ /* 0x000fe200078e02d5 */
[----:B------:R-:W-:Y:S01]  /*4170*/  UMOV UR5, URZ ;  /* 0x0000003f00057c82 */ /* 0x000fe20008000000 */
[----:B------:R-:W-:Y:S01]  /*4180*/  IMAD.IADD R220, R213, 0x1, R217 ;  /* 0x00000001d5dc7824 */ /* 0x000fe200078e02d9 */
[----:B------:R-:W-:Y:S01]  /*4190*/  UIADD3 UR48, UR48, -UR40, URZ ;  /* 0x8000002830307290 */ /* 0x000fe2000fffe03f */
[----:B------:R-:W-:Y:S01]  /*41a0*/  IMAD R243, RZ, RZ, -UR14 ;  /* 0x8000000efff37e24 */ /* 0x000fe2000f8e02ff */
[----:B------:R-:W-:Y:S01]  /*41b0*/  UMOV UR14, UR21 ;  /* 0x00000015000e7c82 */ /* 0x000fe20008000000 */
[----:B------:R-:W-:-:S02]  /*41c0*/  UIADD3 UR49, UR53, 0x40, URZ ;  /* 0x0000004035317890 */ /* 0x000fc4000fffe03f */
[----:B------:R-:W-:Y:S02]  /*41d0*/  UIADD3 UR41, UR18, UR34, URZ ;  /* 0x0000002212297290 */ /* 0x000fe4000fffe03f */
[----:B------:R-:W-:Y:S02]  /*41e0*/  UIADD3 UR40, UR18, UR33, URZ ;  /* 0x0000002112287290 */ /* 0x000fe4000fffe03f */
[----:B------:R-:W-:Y:S02]  /*41f0*/  UIADD3 UR39, UR18, UR28, URZ ;  /* 0x0000001c12277290 */ /* 0x000fe4000fffe03f */
[----:B------:R-:W-:Y:S01]  /*4200*/  UIADD3 UR38, UR18, UR23, URZ ;  /* 0x0000001712267290 */ /* 0x000fe2000fffe03f */
[----:B------:R-:W-:Y:S01]  /*4210*/  ULDC UR21, c[0x0][0x2ec] ;  /* 0x0000bb0000157ab9 */ /* 0x000fe20000000800 */
[----:B----4-:R-:W-:-:S05]  /*4220*/  @P3 FMUL.FTZ R0, R7, R6 ;  /* 0x0000000607003220 */ /* 0x010fca0000410000 */
[----:B------:R-:W-:Y:S02]  /*4230*/  @P3 R2UR UR11, R0 ;  /* 0x00000000000b32ca */ /* 0x000fe400000e0000 */
[----:B------:R-:W-:-:S05]  /*4240*/  IADD3 R0, R245, -UR15, -R225 ;  /* 0x8000000ff5007c10 */ /* 0x000fca000fffe8e1 */
[----:B------:R-:W-:-:S06]  /*4250*/  VIADD R246, R0, UR6 ;  /* 0x0000000600f67c36 */ /* 0x000fcc0008000000 */
[----:B------:R-:W-:Y:S01]  /*4260*/  @UP1 UMOV UR5, UR11 ;  /* 0x0000000b00051c82 */ /* 0x000fe20008000000 */
[----:B-123--:R-:W-:-:S05]  /*4270*/  ULDC UR11, c[0x0][0x39c] ;  /* 0x0000e700000b7ab9 */ /* 0x00efca0000000800 */
.L_x_1194:
[----:B------:R-:W0:Y:S01]  /*4280*/  LDGDEPBAR ;  /* 0x00000000000079af */ /* 0x000e220000000000 */
[----:B------:R-:W-:Y:S01]  /*4290*/  LEA R0, R223, UR4, 0x1 ;  /* 0x00000004df007c11 */ /* 0x000fe2000f8e08ff */
[----:B------:R-:W-:Y:S01]  /*42a0*/  USHF.L.U32 UR10, UR7, 0x6, URZ ;  /* 0x00000006070a7899 */ /* 0x000fe2000800063f */
[C---:B------:R-:W-:Y:S01]  /*42b0*/  IADD3 R2, R211.reuse, R216, RZ ;  /* 0x000000d8d3027210 */ /* 0x040fe20007ffe0ff */
[----:B------:R-:W-:Y:S01]  /*42c0*/  UMOV UR12, UR61 ;  /* 0x0000003d000c7c82 */ /* 0x000fe20008000000 */
[-C--:B------:R-:W-:Y:S01]  /*42d0*/  IADD3 R3, R211, R213.reuse, RZ ;  /* 0x000000d5d3037210 */ /* 0x080fe20007ffe0ff */
[----:B------:R-:W-:Y:S01]  /*42e0*/  UISETP.GE.AND UP0, UPT, UR10, UR48, UPT ;  /* 0x000000300a00728c */ /* 0x000fe2000bf06270 */
[----:B------:R-:W-:Y:S02]  /*42f0*/  IADD3 R180, R2, R213, RZ ;  /* 0x000000d502b47210 */ /* 0x000fe40007ffe0ff */
[----:B------:R-:W-:Y:S02]  /*4300*/  MOV R232, R184 ;  /* 0x000000b800e87202 */ /* 0x000fe40000000f00 */
[----:B------:R-:W-:Y:S01]  /*4310*/  MOV R233, R183 ;  /* 0x000000b700e97202 */ /* 0x000fe20000000f00 */
[----:B------:R-:W-:Y:S04]  /*4320*/  DEPBAR.LE SB0, 0x0 ;  /* 0x000080000000791a */ /* 0x000fe80000000000 */
[----:B------:R-:W-:Y:S06]  /*4330*/  BAR.SYNC.DEFER_BLOCKING 0x0 ;  /* 0x0000000000007b1d */ /* 0x000fec0000010000 */
[----:B------:R-:W-:Y:S06]  /*4340*/  LDSM.16.M88.4 R16, [R211] ;  /* 0x00000000d310783b */ /* 0x000fec0000000200 */
[----:B------:R-:W1:Y:S06]  /*4350*/  LDSM.16.M88.4 R8, [R0+0xc000] ;  /* 0x00c000000008783b */ /* 0x000e6c0000000200 */
[----:B------:R-:W2:Y:S06]  /*4360*/  LDSM.16.M88.4 R52, [R0+0xc800] ;  /* 0x00c800000034783b */ /* 0x000eac0000000200 */
[----:B------:R-:W-:Y:S06]  /*4370*/  LDSM.16.M88.4 R56, [R2] ;  /* 0x000000000238783b */ /* 0x000fec0000000200 */
[----:B------:R-:W3:Y:S06]  /*4380*/  LDSM.16.M88.4 R60, [R214+-0x4000] ;  /* 0xffc00000d63c783b */ /* 0x000eec0000000200 */
[----:B------:R-:W4:Y:S06]  /*4390*/  LDSM.16.M88.4 R64, [R214+-0x3800] ;  /* 0xffc80000d640783b */ /* 0x000f2c0000000200 */
[----:B------:R-:W-:Y:S06]  /*43a0*/  LDSM.16.M88.4 R100, [R3] ;  /* 0x000000000364783b */ /* 0x000fec0000000200 */
[----:B------:R-:W4:Y:S01]  /*43b0*/  LDSM.16.M88.4 R104, [R212+-0x4000] ;  /* 0xffc00000d468783b */ /* 0x000f220000000200 */
[C---:B-1----:R-:W-:Y:S05]  /*43c0*/  HMMA.16816.F32.BF16 R4, R16.reuse, R8, RZ ;  /* 0x000000081004723c */ /* 0x042fea00000418ff */
[----:B------:R-:W-:Y:S01]  /*43d0*/  LDSM.16.M88.4 R108, [R180] ;  /* 0x00000000b46c783b */ /* 0x000fe20000000200 */
[C---:B------:R-:W-:Y:S05]  /*43e0*/  HMMA.16816.F32.BF16 R8, R16.reuse, R10, RZ ;  /* 0x0000000a1008723c */ /* 0x040fea00000418ff */
[----:B------:R-:W-:Y:S01]  /*43f0*/  LDSM.16.M88.4 R112, [R215] ;  /* 0x00000000d770783b */ /* 0x000fe20000000200 */
[C---:B--2---:R-:W-:Y:S06]  /*4400*/  HMMA.16816.F32.BF16 R12, R16.reuse, R52, RZ ;  /* 0x00000034100c723c */ /* 0x044fec00000418ff */
[----:B------:R-:W-:Y:S01]  /*4410*/  HMMA.16816.F32.BF16 R16, R16, R54, RZ ;  /* 0x000000361010723c */ /* 0x000fe200000418ff */
[----:B------:R-:W1:Y:S05]  /*4420*/  LDSM.16.M88.4 R52, [R212+-0x3800] ;  /* 0xffc80000d434783b */ /* 0x000e6a0000000200 */
[C---:B---3--:R-:W-:Y:S06]  /*4430*/  HMMA.16816.F32.BF16 R4, R56.reuse, R60, R4 ;  /* 0x0000003c3804723c */ /* 0x048fec0000041804 */
[C---:B------:R-:W-:Y:S05]  /*4440*/  HMMA.16816.F32.BF16 R8, R56.reuse, R62, R8 ;  /* 0x0000003e3808723c */ /* 0x040fea0000041808 */
[----:B------:R-:W-:Y:S01]  /*4450*/  IADD3 R60, P0, R242, UR20, RZ ;  /* 0x00000014f23c7c10 */ /* 0x000fe2000ff1e0ff */
[C---:B----4-:R-:W-:Y:S05]  /*4460*/  HMMA.16816.F32.BF16 R12, R56.reuse, R64, R12 ;  /* 0x00000040380c723c */ /* 0x050fea000004180c */
[----:B------:R-:W-:Y:S01]  /*4470*/  IADD3.X R61, R248, UR19, RZ, P0, !PT ;  /* 0x00000013f83d7c10 */ /* 0x000fe200087fe4ff */
[----:B------:R-:W-:Y:S01]  /*4480*/  HMMA.16816.F32.BF16 R16, R56, R66, R16 ;  /* 0x000000423810723c */ /* 0x000fe20000041810 */
[----:B------:R-:W2:Y:S05]  /*4490*/  LDSM.16.M88.4 R56, [R215+0x800] ;  /* 0x00080000d738783b */ /* 0x000eaa0000000200 */
[C---:B------:R-:W-:Y:S01]  /*44a0*/  HMMA.16816.F32.BF16 R4, R100.reuse, R104, R4 ;  /* 0x000000686404723c */ /* 0x040fe20000041804 */
[----:B-----5:R-:W5:Y:S06]  /*44b0*/  LDG.E R182, desc[UR8][R60.64] ;  /* 0x000000083cb67981 */ /* 0x020f6c000c1e1900 */
[----:B------:R3:W5:Y:S01]  /*44c0*/  LDG.E R181, desc[UR8][R60.64+0x20] ;  /* 0x000020083cb57981 */ /* 0x000762000c1e1900 */
[C---:B------:R-:W-:Y:S05]  /*44d0*/  HMMA.16816.F32.BF16 R8, R100.reuse, R106, R8 ;  /* 0x0000006a6408723c */ /* 0x040fea0000041808 */
[----:B------:R-:W-:Y:S01]  /*44e0*/  LDSM.16.M88.4 R64, [R0+0xe000] ;  /* 0x00e000000040783b */ /* 0x000fe20000000200 */
[C---:B-1----:R-:W-:Y:S05]  /*44f0*/  HMMA.16816.F32.BF16 R12, R100.reuse, R52, R12 ;  /* 0x00000034640c723c */ /* 0x042fea000004180c */
[----:B------:R-:W-:Y:S01]  /*4500*/  LDSM.16.M88.4 R104, [R214+-0x2000] ;  /* 0xffe00000d668783b */ /* 0x000fe20000000200 */
[----:B------:R-:W-:Y:S05]  /*4510*/  HMMA.16816.F32.BF16 R16, R100, R54, R16 ;  /* 0x000000366410723c */ /* 0x000fea0000041810 */
[----:B------:R1:W-:Y:S01]  /*4520*/  LDSM.16.M88.4 R52, [R0+0xe800] ;  /* 0x00e800000034783b */ /* 0x0003e20000000200 */
[C---:B------:R-:W-:Y:S05]  /*4530*/  HMMA.16816.F32.BF16 R4, R108.reuse, R112, R4 ;  /* 0x000000706c04723c */ /* 0x040fea0000041804 */
[----:B------:R4:W-:Y:S01]  /*4540*/  LDSM.16.M88.4 R100, [R2+0x2000] ;  /* 0x002000000264783b */ /* 0x0009e20000000200 */
[C---:B------:R-:W-:Y:S05]  /*4550*/  HMMA.16816.F32.BF16 R8, R108.reuse, R114, R8 ;  /* 0x000000726c08723c */ /* 0x040fea0000041808 */
[----:B---3--:R-:W3:Y:S01]  /*4560*/  LDSM.16.M88.4 R60, [R211+0x2000] ;  /* 0x00200000d33c783b */ /* 0x008ee20000000200 */
[C---:B--2---:R-:W-:Y:S05]  /*4570*/  HMMA.16816.F32.BF16 R12, R108.reuse, R56, R12 ;  /* 0x000000386c0c723c */ /* 0x044fea000004180c */
[----:B------:R-:W-:Y:S01]  /*4580*/  LDSM.16.M88.4 R112, [R212+-0x2000] ;  /* 0xffe00000d470783b */ /* 0x000fe20000000200 */
[----:B------:R-:W-:Y:S05]  /*4590*/  HMMA.16816.F32.BF16 R16, R108, R58, R16 ;  /* 0x0000003a6c10723c */ /* 0x000fea0000041810 */
[----:B------:R-:W2:Y:S01]  /*45a0*/  LDSM.16.M88.4 R56, [R214+-0x1800] ;  /* 0xffe80000d638783b */ /* 0x000ea20000000200 */
[----:B-1----:R-:W-:Y:S05]  /*45b0*/  IADD3 R0, R246, UR10, RZ ;  /* 0x0000000af6007c10 */ /* 0x002fea000fffe0ff */
[----:B------:R1:W2:Y:S01]  /*45c0*/  LDSM.16.M88.4 R108, [R3+0x2000] ;  /* 0x00200000036c783b */ /* 0x0002a20000000200 */
[----:B----4-:R-:W-:Y:S04]  /*45d0*/  IADD3 R2, R0, 0x7, RZ ;  /* 0x0000000700027810 */ /* 0x010fe80007ffe0ff */
[----:B------:R-:W-:Y:S11]  /*45e0*/  ISETP.GE.AND P0, PT, R2, RZ, PT ;  /* 0x000000ff0200720c */ /* 0x000ff60003f06270 */
[----:B------:R-:W-:Y:S02]  /*45f0*/  @!UPT UIADD3 URZ, URZ, URZ, URZ ;  /* 0x0000003f3f3ff290 */ /* 0x000fe4000fffe03f */
[C---:B------:R-:W-:Y:S01]  /*4600*/  @!P0 IADD3 R2, -R0.reuse, -0x7, RZ ;  /* 0xfffffff900028810 */ /* 0x040fe20007ffe1ff */
[C---:B---3--:R-:W-:Y:S05]  /*4610*/  HMMA.16816.F32.BF16 R4, R60.reuse, R64, R4 ;  /* 0x000000403c04723c */ /* 0x048fea0000041804 */
[C---:B-1----:R-:W-:Y:S01]  /*4620*/  IADD3 R3, R0.reuse, 0x8, RZ ;  /* 0x0000000800037810 */ /* 0x042fe20007ffe0ff */
[C---:B------:R-:W-:Y:S01]  /*4630*/  HMMA.16816.F32.BF16 R8, R60.reuse, R66, R8 ;  /* 0x000000423c08723c */ /* 0x040fe20000041808 */
[----:B------:R-:W-:Y:S02]  /*4640*/  LDSM.16.M88.4 R64, [R215+0x2000] ;  /* 0x00200000d740783b */ /* 0x000fe40000000200 */
[----:B------:R-:W-:Y:S03]  /*4650*/  ISETP.GE.AND P1, PT, R3, RZ, PT ;  /* 0x000000ff0300720c */ /* 0x000fe60003f26270 */
[C---:B------:R-:W-:Y:S06]  /*4660*/  HMMA.16816.F32.BF16 R12, R60.reuse, R52, R12 ;  /* 0x000000343c0c723c */ /* 0x040fec000004180c */
[----:B------:R-:W-:Y:S01]  /*4670*/  HMMA.16816.F32.BF16 R16, R60, R54, R16 ;  /* 0x000000363c10723c */ /* 0x000fe20000041810 */
[----:B------:R-:W1:Y:S04]  /*4680*/  LDSM.16.M88.4 R52, [R212+-0x1800] ;  /* 0xffe80000d434783b */ /* 0x000e680000000200 */
[----:B------:R-:W-:Y:S01]  /*4690*/  @!P1 IADD3 R3, -R0, -0x8, RZ ;  /* 0xfffffff800039810 */ /* 0x000fe20007ffe1ff */
[C---:B------:R-:W-:Y:S01]  /*46a0*/  HMMA.16816.F32.BF16 R4, R100.reuse, R104, R4 ;  /* 0x000000686404723c */ /* 0x040fe20000041804 */
[----:B------:R-:W3:Y:S05]  /*46b0*/  LDSM.16.M88.4 R60, [R180+0x2000] ;  /* 0x00200000b43c783b */ /* 0x000eea0000000200 */
[C---:B------:R-:W-:Y:S06]  /*46c0*/  HMMA.16816.F32.BF16 R8, R100.reuse, R106, R8 ;  /* 0x0000006a6408723c */ /* 0x040fec0000041808 */
[C---:B--2---:R-:W-:Y:S06]  /*46d0*/  HMMA.16816.F32.BF16 R12, R100.reuse, R56, R12 ;  /* 0x00000038640c723c */ /* 0x044fec000004180c */
[----:B------:R-:W-:Y:S06]  /*46e0*/  HMMA.16816.F32.BF16 R16, R100, R58, R16 ;  /* 0x0000003a6410723c */ /* 0x000fec0000041810 */
[C---:B------:R-:W-:Y:S06]  /*46f0*/  HMMA.16816.F32.BF16 R4, R108.reuse, R112, R4 ;  /* 0x000000706c04723c */ /* 0x040fec0000041804 */
[C---:B------:R-:W-:Y:S06]  /*4700*/  HMMA.16816.F32.BF16 R8, R108.reuse, R114, R8 ;  /* 0x000000726c08723c */ /* 0x040fec0000041808 */
[C---:B-1----:R-:W-:Y:S06]  /*4710*/  HMMA.16816.F32.BF16 R12, R108.reuse, R52, R12 ;  /* 0x000000346c0c723c */ /* 0x042fec000004180c */
        /* <DEDUP_REMOVED lines=9> */
[----:B------:R2:W-:Y:S02]  /*47b0*/  MUFU.TANH R58, R5 ;  /* 0x00000005003a7308 */ /* 0x0005e40000002400 */
[----:B------:R-:W-:Y:S01]  /*47c0*/  FMUL.FTZ R10, R10, UR11 ;  /* 0x0000000b0a0a7c20 */ /* 0x000fe20008410000 */
[----:B------:R-:W-:Y:S01]  /*47d0*/  FMUL.FTZ R56, R9, UR11 ;  /* 0x0000000b09387c20 */ /* 0x000fe20008410000 */
[----:B------:R-:W-:Y:S01]  /*47e0*/  IADD3 R9, R0, -0x9, RZ ;  /* 0xfffffff700097810 */ /* 0x000fe20007ffe0ff */
[C---:B-1----:R-:W-:Y:S05]  /*47f0*/  HMMA.16816.F32.BF16 R12, R60.reuse, R52, R12 ;  /* 0x000000343c0c723c */ /* 0x042fea000004180c */
[----:B------:R1:W-:Y:S01]  /*4800*/  MUFU.TANH R64, R6 ;  /* 0x0000000600407308 */ /* 0x0003e20000002400 */
[----:B------:R-:W-:Y:S01]  /*4810*/  ISETP.GE.AND P4, PT, R9, RZ, PT ;  /* 0x000000ff0900720c */ /* 0x000fe20003f86270 */
[----:B------:R-:W-:Y:S08]  /*4820*/  HMMA.16816.F32.BF16 R16, R60, R54, R16 ;  /* 0x000000363c10723c */ /* 0x000ff00000041810 */
[----:B------:R3:W-:Y:S03]  /*4830*/  MUFU.TANH R65, R7 ;  /* 0x0000000700417308 */ /* 0x0007e60000002400 */
[----:B--2---:R-:W-:Y:S01]  /*4840*/  FMUL.FTZ R5, R8, UR11 ;  /* 0x0000000b08057c20 */ /* 0x004fe20008410000 */
[----:B------:R-:W-:Y:S01]  /*4850*/  FMUL.FTZ R53, R11, UR11 ;  /* 0x0000000b0b357c20 */ /* 0x000fe20008410000 */
[C---:B------:R-:W-:Y:S05]  /*4860*/  IADD3 R11, R0.reuse, -0x1, RZ ;  /* 0xffffffff000b7810 */ /* 0x040fea0007ffe0ff */
[----:B------:R2:W4:Y:S01]  /*4870*/  MUFU.TANH R59, R10 ;  /* 0x0000000a003b7308 */ /* 0x0005220000002400 */
[C---:B------:R-:W-:Y:S02]  /*4880*/  IADD3 R8, R0.reuse, -0x10, RZ ;  /* 0xfffffff000087810 */ /* 0x040fe40007ffe0ff */
[----:B-1----:R-:W-:Y:S02]  /*4890*/  IADD3 R6, R0, -0x18, RZ ;  /* 0xffffffe800067810 */ /* 0x002fe40007ffe0ff */
[----:B------:R-:W-:Y:S02]  /*48a0*/  ISETP.GE.AND P6, PT, R11, RZ, PT ;  /* 0x000000ff0b00720c */ /* 0x000fe40003fc6270 */
[----:B------:R-:W-:Y:S03]  /*48b0*/  ISETP.GE.AND P3, PT, R8, RZ, PT ;  /* 0x000000ff0800720c */ /* 0x000fe60003f66270 */
[----:B------:R1:W-:Y:S01]  /*48c0*/  MUFU.TANH R55, R5 ;  /* 0x0000000500377308 */ /* 0x0003e20000002400 */
[----:B---3--:R-:W-:Y:S01]  /*48d0*/  IADD3 R7, R0, -0x11, RZ ;  /* 0xffffffef00077810 */ /* 0x008fe20007ffe0ff */
[----:B------:R-:W-:Y:S01]  /*48e0*/  FMUL.FTZ R12, R12, UR11 ;  /* 0x0000000b0c0c7c20 */ /* 0x000fe20008410000 */
[----:B------:R-:W-:Y:S01]  /*48f0*/  ISETP.GE.AND P1, PT, R6, RZ, PT ;  /* 0x000000ff0600720c */ /* 0x000fe20003f26270 */
[----:B------:R-:W-:Y:S01]  /*4900*/  FMUL.FTZ R15, R15, UR11 ;  /* 0x0000000b0f0f7c20 */ /* 0x000fe20008410000 */
[----:B------:R-:W-:Y:S01]  /*4910*/  ISETP.GE.AND P2, PT, R7, RZ, PT ;  /* 0x000000ff0700720c */ /* 0x000fe20003f46270 */
[----:B------:R-:W-:Y:S01]  /*4920*/  FMUL.FTZ R13, R13, UR11 ;  /* 0x0000000b0d0d7c20 */ /* 0x000fe20008410000 */
[----:B------:R-:W-:Y:S03]  /*4930*/  FMUL.FTZ R14, R14, UR11 ;  /* 0x0000000b0e0e7c20 */ /* 0x000fe60008410000 */
[----:B------:R3:W-:Y:S01]  /*4940*/  MUFU.TANH R62, R12 ;  /* 0x0000000c003e7308 */ /* 0x0007e20000002400 */
[C---:B--2---:R-:W-:Y:S01]  /*4950*/  IADD3 R10, R0.reuse, -0x8, RZ ;  /* 0xfffffff8000a7810 */ /* 0x044fe20007ffe0ff */
[----:B------:R-:W-:Y:S01]  /*4960*/  FMUL.FTZ R66, R17, UR11 ;  /* 0x0000000b11427c20 */ /* 0x000fe20008410000 */
[----:B------:R-:W-:Y:S01]  /*4970*/  @!P6 IADD3 R11, -R0, 0x1, RZ ;  /* 0x00000001000be810 */ /* 0x000fe20007ffe1ff */
[----:B------:R-:W-:Y:S01]  /*4980*/  FMUL.FTZ R16, R16, UR11 ;  /* 0x0000000b10107c20 */ /* 0x000fe20008410000 */
[----:B------:R-:W-:Y:S01]  /*4990*/  ISETP.GE.AND P5, PT, R10, RZ, PT ;  /* 0x000000ff0a00720c */ /* 0x000fe20003fa6270 */
[----:B----4-:R-:W-:Y:S01]  /*49a0*/  FFMA.FTZ R54, -R59, R59, 1 ;  /* 0x3f8000003b367423 */ /* 0x010fe2000001013b */
[C---:B------:R-:W-:Y:S03]  /*49b0*/  @!P4 IADD3 R9, -R0.reuse, 0x9, RZ ;  /* 0x000000090009c810 */ /* 0x040fe60007ffe1ff */
[----:B------:R-:W-:Y:S01]  /*49c0*/  MUFU.TANH R63, R15 ;  /* 0x0000000f003f7308 */ /* 0x000fe20000002400 */
[----:B-1----:R-:W-:Y:S01]  /*49d0*/  IADD3 R5, R0, -0x19, RZ ;  /* 0xffffffe700057810 */ /* 0x002fe20007ffe0ff */
[----:B------:R-:W-:Y:S01]  /*49e0*/  FMUL.FTZ R18, R18, UR11 ;  /* 0x0000000b12127c20 */ /* 0x000fe20008410000 */
[----:B------:R-:W-:Y:S01]  /*49f0*/  @!P3 IADD3 R8, -R0, 0x10, RZ ;  /* 0x000000100008b810 */ /* 0x000fe20007ffe1ff */
[----:B------:R-:W-:Y:S01]  /*4a00*/  FMUL.FTZ R67, R19, UR11 ;  /* 0x0000000b13437c20 */ /* 0x000fe20008410000 */
[----:B------:R-:W-:Y:S01]  /*4a10*/  ISETP.GE.AND P0, PT, R5, RZ, PT ;  /* 0x000000ff0500720c */ /* 0x000fe20003f06270 */
[----:B------:R-:W-:Y:S01]  /*4a20*/  FMUL.FTZ R112, R54, UR11 ;  /* 0x0000000b36707c20 */ /* 0x000fe20008410000 */
[C---:B------:R-:W-:Y:S03]  /*4a30*/  @!P2 IADD3 R7, -R0.reuse, 0x11, RZ ;  /* 0x000000110007a810 */ /* 0x040fe60007ffe1ff */
[----:B------:R-:W1:Y:S01]  /*4a40*/  MUFU.TANH R15, R13 ;  /* 0x0000000d000f7308 */ /* 0x000e620000002400 */
[C---:B------:R-:W-:Y:S02]  /*4a50*/  @!P1 IADD3 R6, -R0.reuse, 0x18, RZ ;  /* 0x0000001800069810 */ /* 0x040fe40007ffe1ff */
[C---:B------:R-:W-:Y:S02]  /*4a60*/  @!P5 IADD3 R10, -R0.reuse, 0x8, RZ ;  /* 0x00000008000ad810 */ /* 0x040fe40007ffe1ff */
[----:B---3--:R-:W-:Y:S02]  /*4a70*/  I2FP.F32.S32 R12, R3 ;  /* 0x00000003000c7245 */ /* 0x008fe40000201400 */
[----:B------:R-:W-:Y:S03]  /*4a80*/  I2FP.F32.S32 R3, R10 ;  /* 0x0000000a00037245 */ /* 0x000fe60000201400 */
[----:B------:R2:W-:Y:S01]  /*4a90*/  MUFU.TANH R57, R14 ;  /* 0x0000000e00397308 */ /* 0x0005e20000002400 */
[----:B------:R-:W-:Y:S01]  /*4aa0*/  I2FP.F32.S32 R52, R7 ;  /* 0x0000000700347245 */ /* 0x000fe20000201400 */
[----:B------:R-:W-:Y:S01]  /*4ab0*/  FFMA.FTZ R7, -R65, R65, 1 ;  /* 0x3f80000041077423 */ /* 0x000fe20000010141 */
[----:B------:R-:W-:Y:S01]  /*4ac0*/  @!P0 IADD3 R5, -R0, 0x19, RZ ;  /* 0x0000001900058810 */ /* 0x000fe20007ffe1ff */
[----:B------:R-:W-:Y:S01]  /*4ad0*/  FFMA.FTZ R12, R12, -UR5, R64 ;  /* 0x800000050c0c7c23 */ /* 0x000fe20008010040 */
[----:B------:R-:W-:Y:S01]  /*4ae0*/  IABS R0, R0 ;  /* 0x0000000000007213 */ /* 0x000fe20000000000 */
[----:B------:R-:W-:Y:S01]  /*4af0*/  FMUL.FTZ R104, R7, UR11 ;  /* 0x0000000b07687c20 */ /* 0x000fe20008410000 */
[----:B------:R-:W-:Y:S03]  /*4b00*/  PLOP3.LUT P0, PT, PT, PT, UP0, 0x80, 0x0 ;  /* 0x000000000000781c */ /* 0x000fe60003f0f008 */
[----:B------:R-:W3:Y:S01]  /*4b10*/  MUFU.TANH R4, R4 ;  /* 0x0000000400047308 */ /* 0x000ee20000002400 */
[----:B------:R-:W-:Y:S01]  /*4b20*/  I2FP.F32.S32 R17, R0 ;  /* 0x0000000000117245 */ /* 0x000fe20000201400 */
[----:B-1----:R-:W-:Y:S01]  /*4b30*/  FFMA.FTZ R54, -R15, R15, 1 ;  /* 0x3f8000000f367423 */ /* 0x002fe2000001010f */
[----:B------:R-:W-:Y:S01]  /*4b40*/  I2FP.F32.S32 R0, R11 ;  /* 0x0000000b00007245 */ /* 0x000fe20000201400 */
[----:B------:R-:W-:Y:S01]  /*4b50*/  FFMA.FTZ R15, R52, -UR5, R15 ;  /* 0x80000005340f7c23 */ /* 0x000fe2000801000f */
[----:B------:R-:W-:Y:S01]  /*4b60*/  I2FP.F32.S32 R13, R8 ;  /* 0x00000008000d7245 */ /* 0x000fe20000201400 */
[C---:B------:R-:W-:Y:S01]  /*4b70*/  FFMA.FTZ R10, R17.reuse, -UR5, R59 ;  /* 0x80000005110a7c23 */ /* 0x040fe2000801003b */
[----:B------:R-:W-:Y:S03]  /*4b80*/  FFMA.FTZ R8, -R58, R58, 1 ;  /* 0x3f8000003a087423 */ /* 0x000fe6000001013a */
[----:B------:R1:W-:Y:S01]  /*4b90*/  MUFU.TANH R59, R66 ;  /* 0x00000042003b7308 */ /* 0x0003e20000002400 */
[----:B------:R-:W-:Y:S01]  /*4ba0*/  FFMA.FTZ R19, R0, -UR5, R58 ;  /* 0x8000000500137c23 */ /* 0x000fe2000801003a */
[----:B--2---:R-:W-:Y:S02]  /*4bb0*/  I2FP.F32.S32 R14, R2 ;  /* 0x00000002000e7245 */ /* 0x004fe40000201400 */
[----:B------:R-:W-:Y:S02]  /*4bc0*/  I2FP.F32.S32 R2, R9 ;  /* 0x0000000900027245 */ /* 0x000fe40000201400 */
[----:B------:R-:W-:Y:S01]  /*4bd0*/  I2FP.F32.S32 R6, R6 ;  /* 0x0000000600067245 */ /* 0x000fe20000201400 */
[----:B------:R-:W-:Y:S03]  /*4be0*/  FFMA.FTZ R11, R14, -UR5, R65 ;  /* 0x800000050e0b7c23 */ /* 0x000fe60008010041 */
[----:B------:R-:W2:Y:S01]  /*4bf0*/  MUFU.TANH R53, R53 ;  /* 0x0000003500357308 */ /* 0x000ea20000002400 */
[----:B---3--:R-:W-:Y:S01]  /*4c00*/  FFMA.FTZ R14, -R4, R4, 1 ;  /* 0x3f800000040e7423 */ /* 0x008fe20000010104 */
[----:B------:R-:W-:Y:S01]  /*4c10*/  I2FP.F32.S32 R5, R5 ;  /* 0x0000000500057245 */ /* 0x000fe20000201400 */
[----:B------:R-:W-:Y:S01]  /*4c20*/  FFMA.FTZ R4, R17, -UR5, R4 ;  /* 0x8000000511047c23 */ /* 0x000fe20008010004 */
[----:B------:R-:W-:Y:S01]  /*4c30*/  FMUL.FTZ R65, R8, UR11 ;  /* 0x0000000b08417c20 */ /* 0x000fe20008410000 */
[----:B------:R-:W-:Y:S01]  /*4c40*/  FFMA.FTZ R8, R3, -UR5, R57 ;  /* 0x8000000503087c23 */ /* 0x000fe20008010039 */
[----:B------:R-:W-:Y:S01]  /*4c50*/  FFMA.FTZ R7, R2, -UR5, R63 ;  /* 0x8000000502077c23 */ /* 0x000fe2000801003f */
[----:B------:R-:W-:Y:S03]  /*4c60*/  FFMA.FTZ R57, -R57, R57, 1 ;  /* 0x3f80000039397423 */ /* 0x000fe60000010139 */
[----:B------:R-:W3:Y:S01]  /*4c70*/  MUFU.TANH R56, R56 ;  /* 0x0000003800387308 */ /* 0x000ee20000002400 */
[----:B-1----:R-:W-:Y:S01]  /*4c80*/  FMUL.FTZ R66, R14, UR11 ;  /* 0x0000000b0e427c20 */ /* 0x002fe20008410000 */
[----:B------:R-:W-:Y:S01]  /*4c90*/  FFMA.FTZ R14, -R55, R55, 1 ;  /* 0x3f800000370e7423 */ /* 0x000fe20000010137 */
[----:B------:R-:W-:Y:S03]  /*4ca0*/  FMUL.FTZ R107, R57, UR11 ;  /* 0x0000000b396b7c20 */ /* 0x000fe60008410000 */
[----:B------:R-:W-:Y:S04]  /*4cb0*/  FMUL.FTZ R109, R14, UR11 ;  /* 0x0000000b0e6d7c20 */ /* 0x000fe80008410000 */
[----:B------:R1:W4:Y:S01]  /*4cc0*/  MUFU.TANH R61, R16 ;  /* 0x00000010003d7308 */ /* 0x0003220000002400 */
[----:B--2---:R-:W-:Y:S01]  /*4cd0*/  FFMA.FTZ R9, R0, -UR5, R53 ;  /* 0x8000000500097c23 */ /* 0x004fe20008010035 */
[----:B------:R-:W-:Y:S04]  /*4ce0*/  FFMA.FTZ R53, -R53, R53, 1 ;  /* 0x3f80000035357423 */ /* 0x000fe80000010135 */
[----:B------:R-:W-:Y:S04]  /*4cf0*/  FMUL.FTZ R111, R53, UR11 ;  /* 0x0000000b356f7c20 */ /* 0x000fe80008410000 */
[----:B------:R2:W2:Y:S01]  /*4d00*/  MUFU.TANH R60, R18 ;  /* 0x00000012003c7308 */ /* 0x0004a20000002400 */
[----:B---3--:R-:W-:Y:S01]  /*4d10*/  FFMA.FTZ R0, -R56, R56, 1 ;  /* 0x3f80000038007423 */ /* 0x008fe20000010138 */
[----:B------:R-:W-:Y:S01]  /*4d20*/  FFMA.FTZ R17, R2, -UR5, R56 ;  /* 0x8000000502117c23 */ /* 0x000fe20008010038 */
[----:B------:R-:W-:Y:S01]  /*4d30*/  FFMA.FTZ R56, -R63, R63, 1 ;  /* 0x3f8000003f387423 */ /* 0x000fe2000001013f */
[----:B------:R-:W-:Y:S01]  /*4d40*/  FFMA.FTZ R2, -R59, R59, 1 ;  /* 0x3f8000003b027423 */ /* 0x000fe2000001013b */
[----:B------:R-:W-:Y:S02]  /*4d50*/  FMUL.FTZ R108, R0, UR11 ;  /* 0x0000000b006c7c20 */ /* 0x000fe40008410000 */
[----:B------:R-:W-:Y:S03]  /*4d60*/  FMUL.FTZ R106, R56, UR11 ;  /* 0x0000000b386a7c20 */ /* 0x000fe60008410000 */
[----:B------:R-:W3:Y:S01]  /*4d70*/  MUFU.TANH R58, R67 ;  /* 0x00000043003a7308 */ /* 0x000ee20000002400 */
[----:B-1----:R-:W-:Y:S01]  /*4d80*/  FFMA.FTZ R16, -R64, R64, 1 ;  /* 0x3f80000040107423 */ /* 0x002fe20000010140 */
[----:B----4-:R-:W-:Y:S01]  /*4d90*/  FFMA.FTZ R14, R6, -UR5, R61 ;  /* 0x80000005060e7c23 */ /* 0x010fe2000801003d */
[----:B------:R-:W-:Y:S01]  /*4da0*/  FFMA.FTZ R53, -R61, R61, 1 ;  /* 0x3f8000003d357423 */ /* 0x000fe2000001013d */
[----:B------:R-:W-:Y:S01]  /*4db0*/  FMUL.FTZ R101, R2, UR11 ;  /* 0x0000000b02657c20 */ /* 0x000fe20008410000 */
[----:B------:R-:W-:Y:S01]  /*4dc0*/  FMUL.FTZ R110, R16, UR11 ;  /* 0x0000000b106e7c20 */ /* 0x000fe20008410000 */
[----:B------:R-:W-:Y:S01]  /*4dd0*/  FFMA.FTZ R16, R13, -UR5, R62 ;  /* 0x800000050d107c23 */ /* 0x000fe2000801003e */
[----:B------:R-:W-:Y:S01]  /*4de0*/  FMUL.FTZ R103, R53, UR11 ;  /* 0x0000000b35677c20 */ /* 0x000fe20008410000 */
[----:B--2---:R-:W-:Y:S01]  /*4df0*/  FFMA.FTZ R18, R3, -UR5, R55 ;  /* 0x8000000503127c23 */ /* 0x004fe20008010037 */
[----:B------:R-:W-:Y:S01]  /*4e00*/  FFMA.FTZ R55, -R62, R62, 1 ;  /* 0x3f8000003e377423 */ /* 0x000fe2000001013e */
[----:B------:R-:W-:Y:S01]  /*4e10*/  FFMA.FTZ R6, R13, -UR5, R60 ;  /* 0x800000050d067c23 */ /* 0x000fe2000801003c */
[----:B------:R-:W-:Y:S01]  /*4e20*/  FFMA.FTZ R3, -R60, R60, 1 ;  /* 0x3f8000003c037423 */ /* 0x000fe2000001013c */
[----:B------:R-:W-:Y:S01]  /*4e30*/  FFMA.FTZ R13, R5, -UR5, R59 ;  /* 0x80000005050d7c23 */ /* 0x000fe2000801003b */
[----:B------:R-:W-:Y:S02]  /*4e40*/  FMUL.FTZ R100, R55, UR11 ;  /* 0x0000000b37647c20 */ /* 0x000fe40008410000 */
[----:B------:R-:W-:Y:S01]  /*4e50*/  FMUL.FTZ R105, R3, UR11 ;  /* 0x0000000b03697c20 */ /* 0x000fe20008410000 */
[----:B---3--:R-:W-:Y:S01]  /*4e60*/  FFMA.FTZ R0, -R58, R58, 1 ;  /* 0x3f8000003a007423 */ /* 0x008fe2000001013a */
[----:B------:R-:W-:Y:S01]  /*4e70*/  FFMA.FTZ R5, R52, -UR5, R58 ;  /* 0x8000000534057c23 */ /* 0x000fe2000801003a */
[----:B------:R-:W-:Y:S02]  /*4e80*/  FMUL.FTZ R67, R54, UR11 ;  /* 0x0000000b36437c20 */ /* 0x000fe40008410000 */
[----:B------:R-:W-:Y:S01]  /*4e90*/  FMUL.FTZ R102, R0, UR11 ;  /* 0x0000000b00667c20 */ /* 0x000fe20008410000 */
[----:B------:R-:W-:Y:S06]  /*4ea0*/  @!P0 BRA `(.L_x_1190) ;  /* 0x0000000000248947 */ /* 0x000fec0003800000 */
[----:B------:R-:W-:Y:S01]  /*4eb0*/  UIADD3 UR13, UR14, UR47, -UR6 ;  /* 0x0000002f0e0d7290 */ /* 0x000fe2000fffe806 */
[----:B------:R-:W-:Y:S01]  /*4ec0*/  IMAD.U32 R0, RZ, RZ, UR49 ;  /* 0x00000031ff007e24 */ /* 0x000fe2000f8e00ff */
[----:B------:R-:W-:Y:S04]  /*4ed0*/  UIADD3 UR12, UR10, 0x40, URZ ;  /* 0x000000400a0c7890 */ /* 0x000fe8000fffe03f */
[----:B------:R-:W-:Y:S01]  /*4ee0*/  ISETP.LT.AND P0, PT, R0, UR6, PT ;  /* 0x0000000600007c0c */ /* 0x000fe2000bf01270 */
[----:B------:R-:W-:Y:S03]  /*4ef0*/  UISETP.GE.AND UP0, UPT, UR12, UR13, UPT ;  /* 0x0000000d0c00728c */ /* 0x000fe6000bf06270 */
[----:B------:R-:W-:Y:S03]  /*4f00*/  UMOV UR12, UR14 ;  /* 0x0000000e000c7c82 */ /* 0x000fe60008000000 */
[----:B------:R-:W-:Y:S11]  /*4f10*/  PLOP3.LUT P1, PT, PT, PT, UP0, 0x80, 0x0 ;  /* 0x000000000000781c */ /* 0x000ff60003f2f008 */
[----:B------:R-:W-:Y:S02]  /*4f20*/  @!UPT UIADD3 URZ, URZ, URZ, URZ ;  /* 0x0000003f3f3ff290 */ /* 0x000fe4000fffe03f */
[----:B------:R-:W-:Y:S05]  /*4f30*/  @!P1 BRA P0, `(.L_x_1191) ;  /* 0x0000000400109947 */ /* 0x000fea0000000000 */
.L_x_1190:
[----:B------:R-:W-:Y:S01]  /*4f40*/  VIADD R3, R245, UR10 ;  /* 0x0000000af5037c36 */ /* 0x000fe20008000000 */
[----:B------:R-:W-:Y:S01]  /*4f50*/  UIADD3 UR10, UR6, 0x1, -UR15 ;  /* 0x00000001060a7890 */ /* 0x000fe2000fffe80f */
[----:B------:R-:W-:Y:S01]  /*4f60*/  IMAD.U32 R59, RZ, RZ, UR51 ;  /* 0x00000033ff3b7e24 */ /* 0x000fe2000f8e00ff */
[----:B------:R-:W-:Y:S01]  /*4f70*/  UMOV UR14, UR12 ;  /* 0x0000000c000e7c82 */ /* 0x000fe20008000000 */
[----:B------:R-:W-:Y:S02]  /*4f80*/  VIADD R2, R3, 0x8 ;  /* 0x0000000803027836 */ /* 0x000fe40000000000 */
[C---:B------:R-:W-:Y:S02]  /*4f90*/  VIADD R58, R225.reuse, 0x1 ;  /* 0x00000001e13a7836 */ /* 0x040fe40000000000 */
[C---:B------:R-:W-:Y:S01]  /*4fa0*/  VIADD R57, R225.reuse, 0x8 ;  /* 0x00000008e1397836 */ /* 0x040fe20000000000 */
[----:B------:R-:W-:Y:S01]  /*4fb0*/  IADD3 R59, R2, UR10, R59 ;  /* 0x0000000a023b7c10 */ /* 0x000fe2000fffe03b */
[----:B------:R-:W-:Y:S01]  /*4fc0*/  UIADD3 UR10, UR10, UR51, URZ ;  /* 0x000000330a0a7290 */ /* 0x000fe2000fffe03f */
[C---:B------:R-:W-:Y:S02]  /*4fd0*/  VIADD R56, R225.reuse, 0x9 ;  /* 0x00000009e1387836 */ /* 0x040fe40000000000 */
[C---:B------:R-:W-:Y:S02]  /*4fe0*/  VIADD R55, R225.reuse, 0x10 ;  /* 0x00000010e1377836 */ /* 0x040fe40000000000 */
[C---:B------:R-:W-:Y:S02]  /*4ff0*/  VIADD R54, R225.reuse, 0x11 ;  /* 0x00000011e1367836 */ /* 0x040fe40000000000 */
[----:B------:R-:W-:Y:S01]  /*5000*/  IMAD.U32 R52, RZ, RZ, UR10 ;  /* 0x0000000aff347e24 */ /* 0x000fe2000f8e00ff */
[----:B------:R-:W-:Y:S01]  /*5010*/  UIADD3 UR10, -UR12, UR6, -UR15 ;  /* 0x000000060c0a7290 */ /* 0x000fe2000fffe90f */
[----:B------:R-:W-:Y:S05]  /*5020*/  VIADD R53, R225, 0x18 ;  /* 0x00000018e1357836 */ /* 0x000fea0000000000 */
[C---:B------:R-:W-:Y:S02]  /*5030*/  VIADDMNMX R0, R3.reuse, UR10, RZ, !PT ;  /* 0x0000000a03007c46 */ /* 0x040fe4000f8001ff */
[----:B------:R-:W-:Y:S01]  /*5040*/  VIADDMNMX R3, R3, R52, UR6, PT ;  /* 0x0000000603037e46 */ /* 0x000fe2000b800134 */
[C---:B------:R-:W-:Y:S01]  /*5050*/  VIADD R52, R225.reuse, 0x19 ;  /* 0x00000019e1347836 */ /* 0x040fe20000000000 */
[CC--:B------:R-:W-:Y:S02]  /*5060*/  ISETP.GE.AND P0, PT, R225.reuse, R0.reuse, PT ;  /* 0x00000000e100720c */ /* 0x0c0fe40003f06270 */
[CC--:B------:R-:W-:Y:S02]  /*5070*/  ISETP.GE.AND P6, PT, R58.reuse, R0.reuse, PT ;  /* 0x000000003a00720c */ /* 0x0c0fe40003fc6270 */
[-C--:B------:R-:W-:Y:S02]  /*5080*/  ISETP.GE.OR P0, PT, R225, R3.reuse, !P0 ;  /* 0x00000003e100720c */ /* 0x080fe40004706670 */
[-C--:B------:R-:W-:Y:S02]  /*5090*/  ISETP.GE.OR P6, PT, R58, R3.reuse, !P6 ;  /* 0x000000033a00720c */ /* 0x080fe400077c6670 */
[----:B------:R-:W-:Y:S02]  /*50a0*/  VIADDMNMX R2, R2, UR10, RZ, !PT ;  /* 0x0000000a02027c46 */ /* 0x000fe4000f8001ff */
        /* <DEDUP_REMOVED lines=45> */
.L_x_1191:
[C---:B------:R-:W-:Y:S01]  /*5380*/  FMUL.FTZ R2, R236.reuse, 1.4426950216293334961 ;  /* 0x3fb8aa3bec027820 */ /* 0x040fe20000410000 */
[----:B------:R-:W-:Y:S01]  /*5390*/  FSETP.NEU.FTZ.AND P0, PT, R236, -INF , PT ;  /* 0xff800000ec00780b */ /* 0x000fe20003f1d000 */
[C---:B------:R-:W-:Y:S01]  /*53a0*/  FMUL.FTZ R0, R227.reuse, 1.4426950216293334961 ;  /* 0x3fb8aa3be3007820 */ /* 0x040fe20000410000 */
[----:B------:R-:W-:Y:S02]  /*53b0*/  UISETP.GT.AND UP1, UPT, UR7, UR37, UPT ;  /* 0x000000250700728c */ /* 0x000fe4000bf24270 */
[----:B------:R-:W-:Y:S02]  /*53c0*/  FSEL R2, R2, RZ, P0 ;  /* 0x000000ff02027208 */ /* 0x000fe40000000000 */
[----:B------:R-:W-:Y:S02]  /*53d0*/  FSETP.NEU.FTZ.AND P0, PT, R227, -INF , PT ;  /* 0xff800000e300780b */ /* 0x000fe40003f1d000 */
[----:B------:R-:W-:Y:S01]  /*53e0*/  PLOP3.LUT P1, PT, PT, PT, UP1, 0x80, 0x0 ;  /* 0x000000000000781c */ /* 0x000fe20003f2f018 */
        /* <DEDUP_REMOVED lines=10> */
[----:B------:R-:W-:Y:S01]  /*5490*/  MUFU.EX2 R184, R19 ;  /* 0x0000001300b87308 */ /* 0x000fe20000000800 */
[----:B------:R-:W-:Y:S01]  /*54a0*/  FFMA.FTZ R2, R13, UR21, -R2 ;  /* 0x000000150d027c23 */ /* 0x000fe20008010802 */
[--C-:B------:R-:W-:Y:S01]  /*54b0*/  FFMA.FTZ R10, R10, UR21, -R0.reuse ;  /* 0x000000150a0a7c23 */ /* 0x100fe20008010800 */
[--C-:B------:R-:W-:Y:S01]  /*54c0*/  FFMA.FTZ R9, R9, UR21, -R0.reuse ;  /* 0x0000001509097c23 */ /* 0x100fe20008010800 */
[--C-:B------:R-:W-:Y:S01]  /*54d0*/  FFMA.FTZ R8, R8, UR21, -R0.reuse ;  /* 0x0000001508087c23 */ /* 0x100fe20008010800 */
[--C-:B------:R-:W-:Y:S01]  /*54e0*/  FFMA.FTZ R7, R7, UR21, -R0.reuse ;  /* 0x0000001507077c23 */ /* 0x100fe20008010800 */
[--C-:B------:R-:W-:Y:S01]  /*54f0*/  FFMA.FTZ R6, R6, UR21, -R0.reuse ;  /* 0x0000001506067c23 */ /* 0x100fe20008010800 */
[----:B------:R-:W-:Y:S03]  /*5500*/  FFMA.FTZ R0, R5, UR21, -R0 ;  /* 0x0000001505007c23 */ /* 0x000fe60008010800 */
        /* <DEDUP_REMOVED lines=31> */
[----:B------:R2:W-:Y:S04]  /*5700*/  STS [R239+0x12400], R2 ;  /* 0x01240002ef007388 */ /* 0x0005e80000000800 */
[----:B------:R-:W3:Y:S01]  /*5710*/  LDSM.16.M88.4 R16, [R0+0x8000] ;  /* 0x008000000010783b */ /* 0x000ee20000000200 */
[CC--:B-1----:R-:W-:Y:S02]  /*5720*/  IADD3 R3, R213.reuse, R0.reuse, RZ ;  /* 0x00000000d5037210 */ /* 0x0c2fe40007ffe0ff */
[----:B--2---:R-:W-:Y:S05]  /*5730*/  IADD3 R2, R216, R0, RZ ;  /* 0x00000000d8027210 */ /* 0x004fea0007ffe0ff */
[----:B------:R-:W-:Y:S01]  /*5740*/  LDSM.16.M88.4 R56, [R3+0x8000] ;  /* 0x008000000338783b */ /* 0x000fe20000000200 */
[----:B------:R-:W-:Y:S07]  /*5750*/  IADD3 R64, R213, R2, RZ ;  /* 0x00000002d5407210 */ /* 0x000fee0007ffe0ff */
[----:B------:R-:W1:Y:S08]  /*5760*/  LDSM.16.M88.4 R52, [R2+0x8000] ;  /* 0x008000000234783b */ /* 0x000e700000000200 */
[----:B------:R-:W2:Y:S01]  /*5770*/  LDSM.16.M88.4 R60, [R64+0x8000] ;  /* 0x00800000403c783b */ /* 0x000ea20000000200 */
        /* <DEDUP_REMOVED lines=27> */
[----:B------:R-:W-:Y:S06]  /*5930*/  HMMA.16816.F32.BF16 R16, R56, R162, R16 ;  /* 0x000000a23810723c */ /* 0x000fec0000041810 */
        /* <DEDUP_REMOVED lines=8> */
[C---:B-----5:R-:W-:Y:S01]  /*59c0*/  FADD.FTZ R4, -R182.reuse, R4 ;  /* 0x00000004b6047221 */ /* 0x060fe20000010100 */
[----:B------:R-:W-:Y:S01]  /*59d0*/  FADD.FTZ R5, -R182, R5 ;  /* 0x00000005b6057221 */ /* 0x000fe20000010100 */
[C---:B------:R-:W-:Y:S03]  /*59e0*/  FADD.FTZ R6, -R181.reuse, R6 ;  /* 0x00000006b5067221 */ /* 0x040fe60000010100 */
        /* <DEDUP_REMOVED lines=16> */
[----:B------:R-:W-:Y:S01]  /*5af0*/  FMUL.FTZ R5, R115, R10 ;  /* 0x0000000a73057220 */ /* 0x000fe20000410000 */
        /* <DEDUP_REMOVED lines=56> */
[----:B------:R-:W-:Y:S02]  /*5e80*/  LEA.HI.X.SX32 R3, R3, R231, 0x1, P0 ;  /* 0x000000e703037211 */ /* 0x000fe400000f0eff */
[C---:B------:R-:W-:Y:S01]  /*5e90*/  @!P2 LEA R4, P0, R0.reuse, R230, 0x1 ;  /* 0x000000e60004a211 */ /* 0x040fe200078008ff */
[----:B------:R-:W-:Y:S01]  /*5ea0*/  IMAD.MOV.U32 R230, RZ, RZ, R2 ;  /* 0x000000ffffe67224 */ /* 0x000fe200078e0002 */
[C-C-:B--2---:R-:W-:Y:S01]  /*5eb0*/  LEA.HI.X R5, R7.reuse, R5, R16.reuse, 0x5, P4 ;  /* 0x0000000507057211 */ /* 0x144fe200020f2c10 */
[----:B------:R-:W-:Y:S01]  /*5ec0*/  @!PT LDS RZ, [RZ] ;  /* 0x00000000fffff984 */ /* 0x000fe20000000800 */
[----:B------:R-:W-:Y:S01]  /*5ed0*/  @!PT LDS RZ, [RZ] ;  /* 0x00000000fffff984 */ /* 0x000fe20000000800 */
[----:B------:R-:W-:Y:S01]  /*5ee0*/  @!PT LDS RZ, [RZ] ;  /* 0x00000000fffff984 */ /* 0x000fe20000000800 */
[----:B------:R3:W-:Y:S01]  /*5ef0*/  @!P3 LDGSTS.E.BYPASS.LTC128B.128 [R226], desc[UR8][R2.64] ;  /* 0x0000000002e2bfae */ /* 0x0007e2000b901d48 */
[C---:B------:R-:W-:Y:S02]  /*5f00*/  @!P3 LEA R6, P4, R7.reuse, R2, 0x6 ;  /* 0x000000020706b211 */ /* 0x040fe400078830ff */
[----:B------:R-:W-:Y:S01]  /*5f10*/  @!P2 LEA.HI.X R5, R0, R231, R5, 0x1, P0 ;  /* 0x000000e70005a211 */ /* 0x000fe200000f0c05 */
[----:B------:R3:W-:Y:S01]  /*5f20*/  @P2 STS [R224+0x2000], RZ ;  /* 0x002000ffe0002388 */ /* 0x0007e20000000800 */
[----:B------:R-:W-:Y:S01]  /*5f30*/  @!P3 LEA.HI.X R7, R7, R3, R16, 0x6, P4 ;  /* 0x000000030707b211 */ /* 0x000fe200020f3410 */
[----:B------:R-:W-:Y:S02]  /*5f40*/  IMAD.MOV.U32 R231, RZ, RZ, R3 ;  /* 0x000000ffffe77224 */ /* 0x000fe400078e0003 */
        /* <DEDUP_REMOVED lines=24> */
.L_x_1192:
        /* <DEDUP_REMOVED lines=65> */
[----:B------:R-:W2:Y:S08]  /*64e0*/  @!P2 LDC R7, c[0x0][0x424] ;  /* 0x00010900ff07ab82 */ /* 0x000eb00000000800 */
[----:B------:R-:W3:Y:S01]  /*64f0*/  @!P3 LDC R8, c[0x0][0x424] ;  /* 0x00010900ff08bb82 */ /* 0x000ee20000000800 */
[C---:B-1----:R-:W-:Y:S05]  /*6500*/  IMAD.U32 R0, R9.reuse, -0x40, RZ ;  /* 0xffffffc009007824 */ /* 0x042fea00078e00ff */
[C---:B------:R-:W-:Y:S02]  /*6510*/  LEA R2, P0, R0.reuse, R228, 0x1 ;  /* 0x000000e400027211 */ /* 0x040fe400078008ff */
[----:B------:R-:W-:Y:S02]  /*6520*/  SHF.R.S32.HI R4, RZ, 0x1f, R0 ;  /* 0x0000001fff047819 */ /* 0x000fe40000011400 */
[-C--:B------:R-:W-:Y:S02]  /*6530*/  LEA.HI.X.SX32 R3, R0, R229.reuse, 0x1, P0 ;  /* 0x000000e500037211 */ /* 0x080fe400000f0eff */
[C---:B------:R-:W-:Y:S02]  /*6540*/  @!P2 LEA R5, P4, R9.reuse, R0, 0x5 ;  /* 0x000000000905a211 */ /* 0x040fe400078828ff */
[----:B------:R-:W-:Y:S02]  /*6550*/  LEA R0, R244, UR4, 0x1 ;  /* 0x00000004f4007c11 */ /* 0x000fe4000f8e08ff */
[----:B--2---:R-:W-:Y:S02]  /*6560*/  @!P2 LEA.HI.X R7, R9, R4, R7, 0x5, P4 ;  /* 0x000000040907a211 */ /* 0x004fe400020f2c07 */
[----:B------:R-:W-:Y:S01]  /*6570*/  @!P2 LEA R4, P0, R5, R228, 0x1 ;  /* 0x000000e40504a211 */ /* 0x000fe200078008ff */
[----:B------:R1:W-:Y:S01]  /*6580*/  @P3 STS.128 [R0+0x8000], RZ ;  /* 0x008000ff00003388 */ /* 0x0003e20000000c00 */
[----:B------:R-:W-:Y:S01]  /*6590*/  @!P3 LEA R6, P4, R9, R2, 0x6 ;  /* 0x000000020906b211 */ /* 0x000fe200078830ff */
[----:B------:R-:W-:Y:S01]  /*65a0*/  IMAD.MOV.U32 R228, RZ, RZ, R2 ;  /* 0x000000ffffe47224 */ /* 0x000fe200078e0002 */
[----:B------:R-:W-:Y:S01]  /*65b0*/  @!P2 LEA.HI.X R5, R5, R229, R7, 0x1, P0 ;  /* 0x000000e50505a211 */ /* 0x000fe200000f0c07 */
[----:B------:R-:W-:Y:S01]  /*65c0*/  @!PT LDS RZ, [RZ] ;  /* 0x00000000fffff984 */ /* 0x000fe20000000800 */
[----:B------:R-:W-:Y:S01]  /*65d0*/  @!PT LDS RZ, [RZ] ;  /* 0x00000000fffff984 */ /* 0x000fe20000000800 */
[----:B------:R-:W-:Y:S01]  /*65e0*/  @!PT LDS RZ, [RZ] ;  /* 0x00000000fffff984 */ /* 0x000fe20000000800 */
[----:B------:R1:W-:Y:S01]  /*65f0*/  @!P3 LDGSTS.E.BYPASS.LTC128B.128 [R0+0x8000], desc[UR8][R2.64] ;  /* 0x080000000200bfae */ /* 0x0003e2000b901d48 */
[----:B---3--:R-:W-:Y:S01]  /*6600*/  @!P3 LEA.HI.X R7, R9, R3, R8, 0x6, P4 ;  /* 0x000000030907b211 */ /* 0x008fe200020f3408 */
        /* <DEDUP_REMOVED lines=17> */
.L_x_1193:
[----:B------:R-:W-:Y:S01]  /*6720*/  LDSM.16.M88.4 R64, [R218] ;  /* 0x00000000da40783b */ /* 0x000fe20000000200 */
[----:B-1----:R-:W-:Y:S01]  /*6730*/  @P1 IADD3 R2, P0, R242, UR17, RZ ;  /* 0x00000011f2021c10 */ /* 0x002fe2000ff1e0ff */
[----:B------:R-:W-:Y:S01]  /*6740*/  IMAD.U32 R0, RZ, RZ, UR18 ;  /* 0x00000012ff007e24 */ /* 0x000fe2000f8e00ff */
[----:B------:R-:W-:Y:S01]  /*6750*/  ULOP3.LUT UR10, UR7, 0x1, URZ, 0xc0, !UPT ;  /* 0x00000001070a7892 */ /* 0x000fe2000f8ec03f */
[----:B------:R-:W1:Y:S01]  /*6760*/  LDSM.16.MT88.4 R16, [R204+0xc000] ;  /* 0x00c00000cc10783b */ /* 0x000e620000004200 */
[----:B------:R-:W-:Y:S02]  /*6770*/  @P1 IADD3.X R3, R247, UR16, RZ, P0, !PT ;  /* 0x00000010f7031c10 */ /* 0x000fe400087fe4ff */
[----:B------:R-:W-:Y:S01]  /*6780*/  UISETP.NE.U32.AND UP0, UPT, UR10, 0x1, UPT ;  /* 0x000000010a00788c */ /* 0x000fe2000bf05070 */
[----:B------:R-:W2:Y:S01]  /*6790*/  LDSM.16.M88.4 R60, [R218+0x1000] ;  /* 0x00100000da3c783b */ /* 0x000ea20000000200 */
[----:B------:R-:W-:Y:S03]  /*67a0*/  @UP1 UIADD3 UR10, UP2, UR17, -0x100, URZ ;  /* 0xffffff00110a1890 */ /* 0x000fe6000ff5e03f */
[----:B------:R-:W3:Y:S04]  /*67b0*/  LDSM.16.MT88.4 R100, [R204+0xe000] ;  /* 0x00e00000cc64783b */ /* 0x000ee80000004200 */
[----:B------:R-:W-:Y:S01]  /*67c0*/  LDSM.16.M88.4 R104, [R217] ;  /* 0x00000000d968783b */ /* 0x000fe20000000200 */
[----:B------:R-:W-:Y:S01]  /*67d0*/  @UP1 UMOV UR17, UR10 ;  /* 0x0000000a00111c82 */ /* 0x000fe20008000000 */
[----:B------:R-:W-:Y:S02]  /*67e0*/  @UP1 UIADD3.X UR10, UR16, -0x1, URZ, UP2, !UPT ;  /* 0xffffffff100a1890 */ /* 0x000fe400097fe43f */
[----:B------:R-:W4:Y:S01]  /*67f0*/  LDSM.16.MT88.4 R108, [R204+0xc800] ;  /* 0x00c80000cc6c783b */ /* 0x000f220000004200 */
[----:B------:R-:W-:Y:S02]  /*6800*/  UISETP.GT.AND UP2, UPT, UR7, UR37, UPT ;  /* 0x000000250700728c */ /* 0x000fe4000bf44270 */
[----:B------:R-:W-:Y:S01]  /*6810*/  UIADD3 UR7, UR7, -0x1, URZ ;  /* 0xffffffff07077890 */ /* 0x000fe2000fffe03f */
[----:B------:R-:W4:Y:S01]  /*6820*/  LDSM.16.M88.4 R112, [R217+0x1000] ;  /* 0x00100000d970783b */ /* 0x000f220000000200 */
[----:B------:R-:W-:Y:S03]  /*6830*/  @UP1 UMOV UR16, UR10 ;  /* 0x0000000a00101c82 */ /* 0x000fe60008000000 */
[----:B------:R-:W4:Y:S04]  /*6840*/  LDSM.16.MT88.4 R180, [R204+0xe800] ;  /* 0x00e80000ccb4783b */ /* 0x000f280000004200 */
[----:B------:R-:W-:Y:S04]  /*6850*/  LDSM.16.M88.4 R184, [R219] ;  /* 0x00000000dbb8783b */ /* 0x000fe80000000200 */
[----:B------:R-:W4:Y:S04]  /*6860*/  LDSM.16.MT88.4 R188, [R204+0xd000] ;  /* 0x00d00000ccbc783b */ /* 0x000f280000004200 */
[----:B------:R-:W4:Y:S01]  /*6870*/  LDSM.16.M88.4 R192, [R219+0x1000] ;  /* 0x00100000dbc0783b */ /* 0x000f220000000200 */
[-C--:B-1----:R-:W-:Y:S03]  /*6880*/  HMMA.16816.F32.BF16 R4, R64, R16.reuse, RZ ;  /* 0x000000104004723c */ /* 0x082fe600000418ff */
[----:B------:R-:W1:Y:S04]  /*6890*/  LDSM.16.MT88.4 R196, [R204+0xf000] ;  /* 0x00f00000ccc4783b */ /* 0x000e680000004200 */
        /* <DEDUP_REMOVED lines=15> */
[----:B------:R-:W3:Y:S04]  /*6990*/  LDSM.16.MT88.4 R108, [R204+0xd800] ;  /* 0x00d80000cc6c783b */ /* 0x000ee80000004200 */
[----:B------:R-:W4:Y:S01]  /*69a0*/  LDSM.16.MT88.4 R204, [R204+0xf800] ;  /* 0x00f80000cccc783b */ /* 0x000f220000004200 */
[-C--:B------:R-:W-:Y:S06]  /*69b0*/  HMMA.16816.F32.BF16 R52, R104, R180.reuse, R52 ;  /* 0x000000b46834723c */ /* 0x080fec0000041834 */
[C---:B------:R-:W-:Y:S06]  /*69c0*/  HMMA.16816.F32.BF16 R56, R112.reuse, R180, R56 ;  /* 0x000000b47038723c */ /* 0x040fec0000041838 */
[-C--:B------:R-:W-:Y:S06]  /*69d0*/  HMMA.16816.F32.BF16 R60, R112, R182.reuse, R60 ;  /* 0x000000b6703c723c */ /* 0x080fec000004183c */
[----:B------:R-:W-:Y:S06]  /*69e0*/  HMMA.16816.F32.BF16 R64, R104, R182, R64 ;  /* 0x000000b66840723c */ /* 0x000fec0000041840 */
[-C--:B------:R-:W-:Y:S01]  /*69f0*/  HMMA.16816.F32.BF16 R4, R184, R188.reuse, R4 ;  /* 0x000000bcb804723c */ /* 0x080fe20000041804 */
[----:B------:R-:W-:Y:S04]  /*6a00*/  IMAD.U32 R104, RZ, RZ, UR18 ;  /* 0x00000012ff687e24 */ /* 0x000fe8000f8e00ff */
[----:B------:R-:W-:Y:S01]  /*6a10*/  IMAD.U32 R106, RZ, RZ, UR46 ;  /* 0x0000002eff6a7e24 */ /* 0x000fe2000f8e00ff */
[C---:B------:R-:W-:Y:S01]  /*6a20*/  HMMA.16816.F32.BF16 R8, R192.reuse, R188, R8 ;  /* 0x000000bcc008723c */ /* 0x040fe20000041808 */
[----:B------:R-:W-:Y:S05]  /*6a30*/  IMAD.U32 R107, RZ, RZ, UR46 ;  /* 0x0000002eff6b7e24 */ /* 0x000fea000f8e00ff */
[-C--:B------:R-:W-:Y:S06]  /*6a40*/  HMMA.16816.F32.BF16 R12, R192, R190.reuse, R12 ;  /* 0x000000bec00c723c */ /* 0x080fec000004180c */
[C---:B------:R-:W-:Y:S06]  /*6a50*/  HMMA.16816.F32.BF16 R16, R184.reuse, R190, R16 ;  /* 0x000000beb810723c */ /* 0x040fec0000041810 */
[-C--:B-1----:R-:W-:Y:S06]  /*6a60*/  HMMA.16816.F32.BF16 R52, R184, R196.reuse, R52 ;  /* 0x000000c4b834723c */ /* 0x082fec0000041834 */
[C---:B------:R-:W-:Y:S06]  /*6a70*/  HMMA.16816.F32.BF16 R56, R192.reuse, R196, R56 ;  /* 0x000000c4c038723c */ /* 0x040fec0000041838 */
[-C--:B------:R-:W-:Y:S06]  /*6a80*/  HMMA.16816.F32.BF16 R60, R192, R198.reuse, R60 ;  /* 0x000000c6c03c723c */ /* 0x080fec000004183c */
[----:B------:R-:W-:Y:S06]  /*6a90*/  HMMA.16816.F32.BF16 R64, R184, R198, R64 ;  /* 0x000000c6b840723c */ /* 0x000fec0000041840 */
[-C--:B---3--:R-:W-:Y:S05]  /*6aa0*/  HMMA.16816.F32.BF16 R4, R100, R108.reuse, R4 ;  /* 0x0000006c6404723c */ /* 0x088fea0000041804 */
[C---:B------:R-:W-:Y:S01]  /*6ab0*/  LEA R184, P0, R243.reuse, R232, 0x2 ;  /* 0x000000e8f3b87211 */ /* 0x040fe200078010ff */
[C---:B------:R-:W-:Y:S05]  /*6ac0*/  HMMA.16816.F32.BF16 R8, R200.reuse, R108, R8 ;  /* 0x0000006cc808723c */ /* 0x040fea0000041808 */
[----:B------:R-:W-:Y:S01]  /*6ad0*/  LEA.HI.X.SX32 R183, R243, R233, 0x2, P0 ;  /* 0x000000e9f3b77211 */ /* 0x000fe200000f16ff */
[-C--:B------:R-:W-:Y:S01]  /*6ae0*/  HMMA.16816.F32.BF16 R12, R200, R110.reuse, R12 ;  /* 0x0000006ec80c723c */ /* 0x080fe2000004180c */
[----:B------:R-:W-:Y:S04]  /*6af0*/  IMAD.U32 R108, RZ, RZ, UR22 ;  /* 0x00000016ff6c7e24 */ /* 0x000fe8000f8e00ff */
[----:B--2---:R-:W-:Y:S01]  /*6b00*/  IMAD.MOV.U32 R2, RZ, RZ, R184 ;  /* 0x000000ffff027224 */ /* 0x004fe200078e00b8 */
[C---:B------:R-:W-:Y:S01]  /*6b10*/  HMMA.16816.F32.BF16 R16, R100.reuse, R110, R16 ;  /* 0x0000006e6410723c */ /* 0x040fe20000041810 */
[----:B------:R-:W-:Y:S04]  /*6b20*/  IMAD.U32 R109, RZ, RZ, UR22 ;  /* 0x00000016ff6d7e24 */ /* 0x000fe8000f8e00ff */
[----:B------:R-:W-:Y:S01]  /*6b30*/  IMAD.MOV.U32 R3, RZ, RZ, R183 ;  /* 0x000000ffff037224 */ /* 0x000fe200078e00b7 */
[-C--:B----4-:R-:W-:Y:S04]  /*6b40*/  HMMA.16816.F32.BF16 R52, R100, R204.reuse, R52 ;  /* 0x000000cc6434723c */ /* 0x090fe80000041834 */
[----:B------:R1:W-:Y:S01]  /*6b50*/  REDG.E.ADD.F32.FTZ.RN.STRONG.GPU desc[UR8][R2.64], R4 ;  /* 0x00000004020079a6 */ /* 0x0003e2000c10f388 */
[-C--:B------:R-:W-:Y:S01]  /*6b60*/  LEA R104, P2, R104, R2.reuse, 0x2 ;  /* 0x0000000268687211 */ /* 0x080fe200078410ff */
[C---:B------:R-:W-:Y:S05]  /*6b70*/  HMMA.16816.F32.BF16 R56, R200.reuse, R204, R56 ;  /* 0x000000ccc838723c */ /* 0x040fea0000041838 */
[-C--:B------:R-:W-:Y:S01]  /*6b80*/  LEA R108, P1, R108, R2.reuse, 0x2 ;  /* 0x000000026c6c7211 */ /* 0x080fe200078210ff */
[-C--:B------:R-:W-:Y:S05]  /*6b90*/  HMMA.16816.F32.BF16 R60, R200, R206.reuse, R60 ;  /* 0x000000cec83c723c */ /* 0x080fea000004183c */
[-C--:B------:R-:W-:Y:S01]  /*6ba0*/  LEA.HI.X.SX32 R105, R0, R3.reuse, 0x2, P2 ;  /* 0x0000000300697211 */ /* 0x080fe200010f16ff */
[----:B------:R-:W-:Y:S01]  /*6bb0*/  HMMA.16816.F32.BF16 R64, R100, R206, R64 ;  /* 0x000000ce6440723c */ /* 0x000fe20000041840 */
[----:B------:R-:W-:Y:S03]  /*6bc0*/  IMAD.U32 R0, RZ, RZ, UR45 ;  /* 0x0000002dff007e24 */ /* 0x000fe6000f8e00ff */
[----:B------:R2:W-:Y:S01]  /*6bd0*/  REDG.E.ADD.F32.FTZ.RN.STRONG.GPU desc[UR8][R104.64], R5 ;  /* 0x00000005680079a6 */ /* 0x0005e2000c10f388 */
[-C--:B------:R-:W-:Y:S02]  /*6be0*/  LEA R106, P0, R106, R2.reuse, 0x2 ;  /* 0x000000026a6a7211 */ /* 0x080fe400078010ff */
[-C--:B------:R-:W-:Y:S01]  /*6bf0*/  LEA.HI.X.SX32 R109, R109, R3.reuse, 0x2, P1 ;  /* 0x000000036d6d7211 */ /* 0x080fe200008f16ff */
[----:B------:R-:W-:Y:S03]  /*6c00*/  IMAD.U32 R102, RZ, RZ, UR45 ;  /* 0x0000002dff667e24 */ /* 0x000fe6000f8e00ff */
[-C--:B------:R-:W-:Y:S01]  /*6c10*/  LEA.HI.X.SX32 R107, R107, R3.reuse, 0x2, P0 ;  /* 0x000000036b6b7211 */ /* 0x080fe200000f16ff */
[----:B------:R3:W-:Y:S01]  /*6c20*/  REDG.E.ADD.F32.FTZ.RN.STRONG.GPU desc[UR8][R108.64], R6 ;  /* 0x000000066c0079a6 */ /* 0x0007e2000c10f388 */
[----:B------:R-:W-:Y:S01]  /*6c30*/  IMAD.U32 R100, RZ, RZ, UR44 ;  /* 0x0000002cff647e24 */ /* 0x000fe2000f8e00ff */
[-C--:B------:R-:W-:Y:S01]  /*6c40*/  LEA R102, P0, R102, R2.reuse, 0x2 ;  /* 0x0000000266667211 */ /* 0x080fe200078010ff */
[----:B-1----:R-:W-:Y:S01]  /*6c50*/  IMAD.U32 R4, RZ, RZ, UR42 ;  /* 0x0000002aff047e24 */ /* 0x002fe2000f8e00ff */
[----:B------:R1:W-:Y:S02]  /*6c60*/  REDG.E.ADD.F32.FTZ.RN.STRONG.GPU desc[UR8][R106.64], R7 ;  /* 0x000000076a0079a6 */ /* 0x0003e4000c10f388 */
[-C--:B------:R-:W-:Y:S02]  /*6c70*/  LEA R100, P2, R100, R2.reuse, 0x2 ;  /* 0x0000000264647211 */ /* 0x080fe400078410ff */
[-C--:B------:R-:W-:Y:S01]  /*6c80*/  LEA.HI.X.SX32 R103, R0, R3.reuse, 0x2, P0 ;  /* 0x0000000300677211 */ /* 0x080fe200000f16ff */
[----:B------:R-:W-:Y:S01]  /*6c90*/  IMAD.U32 R0, RZ, RZ, UR42 ;  /* 0x0000002aff007e24 */ /* 0x000fe2000f8e00ff */
[-C--:B------:R-:W-:Y:S03]  /*6ca0*/  LEA R4, P0, R4, R2.reuse, 0x2 ;  /* 0x0000000204047211 */ /* 0x080fe600078010ff */
[----:B------:R4:W-:Y:S01]  /*6cb0*/  REDG.E.ADD.F32.FTZ.RN.STRONG.GPU desc[UR8][R102.64], R8 ;  /* 0x00000008660079a6 */ /* 0x0009e2000c10f388 */
[----:B--2---:R-:W-:Y:S02]  /*6cc0*/  IMAD.U32 R5, RZ, RZ, UR43 ;  /* 0x0000002bff057e24 */ /* 0x004fe4000f8e00ff */
[----:B---3--:R-:W-:Y:S02]  /*6cd0*/  IMAD.U32 R6, RZ, RZ, UR43 ;  /* 0x0000002bff067e24 */ /* 0x008fe4000f8e00ff */
[----:B-1----:R-:W-:Y:S03]  /*6ce0*/  IMAD.U32 R7, RZ, RZ, UR44 ;  /* 0x0000002cff077e24 */ /* 0x002fe6000f8e00ff */
[-C--:B------:R-:W-:Y:S02]  /*6cf0*/  LEA R6, P1, R6, R2.reuse, 0x2 ;  /* 0x0000000206067211 */ /* 0x080fe400078210ff */
[-C--:B------:R-:W-:Y:S02]  /*6d00*/  LEA.HI.X.SX32 R101, R7, R3.reuse, 0x2, P2 ;  /* 0x0000000307657211 */ /* 0x080fe400010f16ff */
[-C--:B------:R-:W-:Y:S02]  /*6d10*/  LEA.HI.X.SX32 R7, R5, R3.reuse, 0x2, P1 ;  /* 0x0000000305077211 */ /* 0x080fe400008f16ff */
[-C--:B------:R-:W-:Y:S01]  /*6d20*/  LEA.HI.X.SX32 R5, R0, R3.reuse, 0x2, P0 ;  /* 0x0000000300057211 */ /* 0x080fe200000f16ff */
[----:B------:R-:W-:Y:S01]  /*6d30*/  REDG.E.ADD.F32.FTZ.RN.STRONG.GPU desc[UR8][R100.64], R9 ;  /* 0x00000009640079a6 */ /* 0x000fe2000c10f388 */
[----:B----4-:R-:W-:Y:S02]  /*6d40*/  IMAD.U32 R8, RZ, RZ, UR34 ;  /* 0x00000022ff087e24 */ /* 0x010fe4000f8e00ff */
[----:B------:R-:W-:Y:S01]  /*6d50*/  IMAD.U32 R0, RZ, RZ, UR35 ;  /* 0x00000023ff007e24 */ /* 0x000fe2000f8e00ff */
[----:B------:R1:W-:Y:S02]  /*6d60*/  REDG.E.ADD.F32.FTZ.RN.STRONG.GPU desc[UR8][R6.64], R10 ;  /* 0x0000000a060079a6 */ /* 0x0003e4000c10f388 */
[-C--:B------:R-:W-:Y:S02]  /*6d70*/  LEA R8, P2, R8, R2.reuse, 0x2 ;  /* 0x0000000208087211 */ /* 0x080fe400078410ff */
[----:B------:R2:W-:Y:S04]  /*6d80*/  REDG.E.ADD.F32.FTZ.RN.STRONG.GPU desc[UR8][R4.64], R11 ;  /* 0x0000000b040079a6 */ /* 0x0005e8000c10f388 */
[----:B------:R-:W-:Y:S04]  /*6d90*/  REDG.E.ADD.F32.FTZ.RN.STRONG.GPU desc[UR8][R2.64+0x80], R16 ;  /* 0x00008010020079a6 */ /* 0x000fe8000c10f388 */
[----:B------:R-:W-:Y:S04]  /*6da0*/  REDG.E.ADD.F32.FTZ.RN.STRONG.GPU desc[UR8][R104.64+0x80], R17 ;  /* 0x00008011680079a6 */ /* 0x000fe8000c10f388 */
[----:B------:R-:W-:Y:S01]  /*6db0*/  LDSM.16.MT88.4 R100, [R208+0x2800] ;  /* 0x00280000d064783b */ /* 0x000fe20000004200 */
[----:B-1----:R-:W-:Y:S02]  /*6dc0*/  IMAD.U32 R10, RZ, RZ, UR35 ;  /* 0x00000023ff0a7e24 */ /* 0x002fe4000f8e00ff */
[----:B------:R-:W-:Y:S02]  /*6dd0*/  IMAD.U32 R6, RZ, RZ, UR41 ;  /* 0x00000029ff067e24 */ /* 0x000fe4000f8e00ff */
[----:B------:R-:W-:Y:S01]  /*6de0*/  IMAD.U32 R7, RZ, RZ, UR34 ;  /* 0x00000022ff077e24 */ /* 0x000fe2000f8e00ff */
[-C--:B------:R-:W-:Y:S01]  /*6df0*/  LEA R10, P0, R10, R2.reuse, 0x2 ;  /* 0x000000020a0a7211 */ /* 0x080fe200078010ff */
[----:B--2---:R-:W-:Y:S01]  /*6e00*/  IMAD.U32 R4, RZ, RZ, UR36 ;  /* 0x00000024ff047e24 */ /* 0x004fe2000f8e00ff */
        /* <DEDUP_REMOVED lines=21> */
[----:B------:R-:W-:Y:S02]  /*6f60*/  IMAD.U32 R0, RZ, RZ, UR40 ;  /* 0x00000028ff007e24 */ /* 0x000fe4000f8e00ff */
[----:B------:R-:W-:Y:S01]  /*6f70*/  IMAD.U32 R12, RZ, RZ, UR26 ;  /* 0x0000001aff0c7e24 */ /* 0x000fe2000f8e00ff */
[-C--:B------:R-:W-:Y:S01]  /*6f80*/  LEA.HI.X.SX32 R5, R5, R3.reuse, 0x2, P1 ;  /* 0x0000000305057211 */ /* 0x080fe200008f16ff */
[----:B------:R-:W-:Y:S01]  /*6f90*/  IMAD.U32 R13, RZ, RZ, UR27 ;  /* 0x0000001bff0d7e24 */ /* 0x000fe2000f8e00ff */
[-C--:B------:R-:W-:Y:S01]  /*6fa0*/  LEA.HI.X.SX32 R9, R0, R3.reuse, 0x2, P0 ;  /* 0x0000000300097211 */ /* 0x080fe200000f16ff */
[----:B------:R-:W-:Y:S01]  /*6fb0*/  IMAD.U32 R0, RZ, RZ, UR31 ;  /* 0x0000001fff007e24 */ /* 0x000fe2000f8e00ff */
[-C--:B------:R-:W-:Y:S01]  /*6fc0*/  LEA R6, P1, R6, R2.reuse, 0x2 ;  /* 0x0000000206067211 */ /* 0x080fe200078210ff */
[----:B------:R1:W-:Y:S01]  /*6fd0*/  REDG.E.ADD.F32.FTZ.RN.STRONG.GPU desc[UR8][R4.64], R14 ;  /* 0x0000000e040079a6 */ /* 0x0003e2000c10f388 */
[-C--:B------:R-:W-:Y:S03]  /*6fe0*/  LEA R12, P4, R12, R2.reuse, 0x2 ;  /* 0x000000020c0c7211 */ /* 0x080fe600078810ff */
[----:B------:R2:W-:Y:S04]  /*6ff0*/  REDG.E.ADD.F32.FTZ.RN.STRONG.GPU desc[UR8][R8.64], R15 ;  /* 0x0000000f080079a6 */ /* 0x0005e8000c10f388 */
[----:B------:R-:W-:Y:S04]  /*7000*/  REDG.E.ADD.F32.FTZ.RN.STRONG.GPU desc[UR8][R2.64+0x100], R52 ;  /* 0x00010034020079a6 */ /* 0x000fe8000c10f388 */
[----:B------:R-:W-:Y:S01]  /*7010*/  REDG.E.ADD.F32.FTZ.RN.STRONG.GPU desc[UR8][R104.64+0x100], R53 ;  /* 0x00010035680079a6 */ /* 0x000fe2000c10f388 */
[-C--:B-1----:R-:W-:Y:S01]  /*7020*/  LEA R4, P0, R7, R2.reuse, 0x2 ;  /* 0x0000000207047211 */ /* 0x082fe200078010ff */
[----:B------:R-:W-:Y:S01]  /*7030*/  IMAD.U32 R14, RZ, RZ, UR27 ;  /* 0x0000001bff0e7e24 */ /* 0x000fe2000f8e00ff */
[-C--:B------:R-:W-:Y:S01]  /*7040*/  LEA.HI.X.SX32 R7, R10, R3.reuse, 0x2, P1 ;  /* 0x000000030a077211 */ /* 0x080fe200008f16ff */
[----:B------:R-:W-:Y:S01]  /*7050*/  IMAD.U32 R10, RZ, RZ, UR30 ;  /* 0x0000001eff0a7e24 */ /* 0x000fe2000f8e00ff */
[-C--:B------:R-:W-:Y:S01]  /*7060*/  LEA.HI.X.SX32 R5, R0, R3.reuse, 0x2, P0 ;  /* 0x0000000300057211 */ /* 0x080fe200000f16ff */
[----:B--2---:R-:W-:Y:S01]  /*7070*/  IMAD.U32 R8, RZ, RZ, UR29 ;  /* 0x0000001dff087e24 */ /* 0x004fe2000f8e00ff */
[-C--:B------:R-:W-:Y:S01]  /*7080*/  LEA R14, P5, R14, R2.reuse, 0x2 ;  /* 0x000000020e0e7211 */ /* 0x080fe200078a10ff */
[----:B------:R1:W-:Y:S01]  /*7090*/  REDG.E.ADD.F32.FTZ.RN.STRONG.GPU desc[UR8][R6.64], R54 ;  /* 0x00000036060079a6 */ /* 0x0003e2000c10f388 */
[----:B------:R-:W-:Y:S01]  /*70a0*/  IMAD.U32 R0, RZ, RZ, UR30 ;  /* 0x0000001eff007e24 */ /* 0x000fe2000f8e00ff */
[-C--:B------:R-:W-:Y:S02]  /*70b0*/  LEA R10, P0, R10, R2.reuse, 0x2 ;  /* 0x000000020a0a7211 */ /* 0x080fe400078010ff */
[----:B------:R2:W-:Y:S01]  /*70c0*/  REDG.E.ADD.F32.FTZ.RN.STRONG.GPU desc[UR8][R4.64], R55 ;  /* 0x00000037040079a6 */ /* 0x0005e2000c10f388 */
[-C--:B------:R-:W-:Y:S02]  /*70d0*/  LEA R8, P2, R8, R2.reuse, 0x2 ;  /* 0x0000000208087211 */ /* 0x080fe400078410ff */
[-C--:B------:R-:W-:Y:S01]  /*70e0*/  LEA.HI.X.SX32 R11, R0, R3.reuse, 0x2, P0 ;  /* 0x00000003000b7211 */ /* 0x080fe200000f16ff */
[----:B------:R-:W-:Y:S01]  /*70f0*/  IMAD.U32 R0, RZ, RZ, UR39 ;  /* 0x00000027ff007e24 */ /* 0x000fe2000f8e00ff */
[-C--:B------:R-:W-:Y:S01]  /*7100*/  LEA.HI.X.SX32 R15, R13, R3.reuse, 0x2, P5 ;  /* 0x000000030d0f7211 */ /* 0x080fe200028f16ff */
        /* <DEDUP_REMOVED lines=12> */
[----:B---3--:R-:W-:Y:S02]  /*71d0*/  IMAD.U32 R10, RZ, RZ, UR25 ;  /* 0x00000019ff0a7e24 */ /* 0x008fe4000f8e00ff */
[----:B------:R2:W-:Y:S01]  /*71e0*/  REDG.E.ADD.F32.FTZ.RN.STRONG.GPU desc[UR8][R6.64], R58 ;  /* 0x0000003a060079a6 */ /* 0x0005e2000c10f388 */
[----:B------:R-:W-:Y:S02]  /*71f0*/  IMAD.U32 R11, RZ, RZ, UR26 ;  /* 0x0000001aff0b7e24 */ /* 0x000fe4000f8e00ff */
[-C--:B------:R-:W-:Y:S01]  /*7200*/  LEA R10, P3, R10, R2.reuse, 0x2 ;  /* 0x000000020a0a7211 */ /* 0x080fe200078610ff */
[----:B------:R3:W-:Y:S01]  /*7210*/  REDG.E.ADD.F32.FTZ.RN.STRONG.GPU desc[UR8][R4.64], R59 ;  /* 0x0000003b040079a6 */ /* 0x0007e2000c10f388 */
[----:B------:R-:W-:Y:S01]  /*7220*/  IMAD.U32 R0, RZ, RZ, UR38 ;  /* 0x00000026ff007e24 */ /* 0x000fe2000f8e00ff */
[-C--:B------:R-:W-:Y:S02]  /*7230*/  LEA.HI.X.SX32 R13, R11, R3.reuse, 0x2, P4 ;  /* 0x000000030b0d7211 */ /* 0x080fe400020f16ff */
[----:B------:R-:W-:Y:S04]  /*7240*/  REDG.E.ADD.F32.FTZ.RN.STRONG.GPU desc[UR8][R2.64+0x180], R64 ;  /* 0x00018040020079a6 */ /* 0x000fe8000c10f388 */
        /* <DEDUP_REMOVED lines=8> */
[----:B------:R-:W-:Y:S01]  /*72d0*/  IMAD.U32 R7, RZ, RZ, UR24 ;  /* 0x00000018ff077e24 */ /* 0x000fe2000f8e00ff */
[-C--:B------:R-:W-:Y:S01]  /*72e0*/  LEA.HI.X.SX32 R11, R9, R3.reuse, 0x2, P3 ;  /* 0x00000003090b7211 */ /* 0x080fe200018f16ff */
[----:B---3--:R-:W-:Y:S01]  /*72f0*/  IMAD.U32 R4, RZ, RZ, UR38 ;  /* 0x00000026ff047e24 */ /* 0x008fe2000f8e00ff */
[-C--:B------:R-:W-:Y:S01]  /*7300*/  LEA R6, P1, R6, R2.reuse, 0x2 ;  /* 0x0000000206067211 */ /* 0x080fe200078210ff */
[----:B------:R-:W-:Y:S01]  /*7310*/  IMAD.U32 R5, RZ, RZ, UR23 ;  /* 0x00000017ff057e24 */ /* 0x000fe2000f8e00ff */
[-C--:B------:R-:W-:Y:S01]  /*7320*/  LEA.HI.X.SX32 R9, R7, R3.reuse, 0x2, P2 ;  /* 0x0000000307097211 */ /* 0x080fe200010f16ff */
[----:B------:R-:W-:Y:S01]  /*7330*/  REDG.E.ADD.F32.FTZ.RN.STRONG.GPU desc[UR8][R10.64], R60 ;  /* 0x0000003c0a0079a6 */ /* 0x000fe2000c10f388 */
[----:B------:R-:W-:Y:S02]  /*7340*/  LEA R4, P0, R4, R2, 0x2 ;  /* 0x0000000204047211 */ /* 0x000fe400078010ff */
        /* <DEDUP_REMOVED lines=10> */
[----:B------:R-:W-:Y:S04]  /*73f0*/  LDSM.16.MT88.4 R4, [R210+0x10000] ;  /* 0x01000000d204783b */ /* 0x000fe80000004200 */
[----:B------:R-:W1:Y:S01]  /*7400*/  LDSM.16.MT88.4 R8, [R208] ;  /* 0x00000000d008783b */ /* 0x000e620000004200 */
[----:B------:R-:W-:Y:S03]  /*7410*/  @P1 VIADD R0, R208, 0x4000 ;  /* 0x00004000d0001836 */ /* 0x000fe60000000000 */
[----:B------:R-:W2:Y:S04]  /*7420*/  LDSM.16.MT88.4 R56, [R208+0x800] ;  /* 0x00080000d038783b */ /* 0x000ea80000004200 */
[----:B------:R-:W3:Y:S04]  /*7430*/  LDSM.16.MT88.4 R64, [R209+0x10800] ;  /* 0x01080000d140783b */ /* 0x000ee80000004200 */
        /* <DEDUP_REMOVED lines=13> */
[-C--:B--2---:R-:W-:Y:S06]  /*7510*/  HMMA.16816.F32.BF16 R68, R52, R56.reuse, R68 ;  /* 0x000000383444723c */ /* 0x084fec0000041844 */
[C---:B---3--:R-:W-:Y:S06]  /*7520*/  HMMA.16816.F32.BF16 R72, R64.reuse, R56, R72 ;  /* 0x000000384048723c */ /* 0x048fec0000041848 */
[-C--:B------:R-:W-:Y:S06]  /*7530*/  HMMA.16816.F32.BF16 R76, R64, R58.reuse, R76 ;  /* 0x0000003a404c723c */ /* 0x080fec000004184c */
[C---:B------:R-:W-:Y:S01]  /*7540*/  HMMA.16816.F32.BF16 R80, R52.reuse, R58, R80 ;  /* 0x0000003a3450723c */ /* 0x040fe20000041850 */
[----:B------:R-:W-:Y:S05]  /*7550*/  LDSM.16.MT88.4 R56, [R208+0x1800] ;  /* 0x00180000d038783b */ /* 0x000fea0000004200 */
[-C--:B------:R-:W-:Y:S06]  /*7560*/  HMMA.16816.F32.BF16 R84, R52, R100.reuse, R84 ;  /* 0x000000643454723c */ /* 0x080fec0000041854 */
[C---:B------:R-:W-:Y:S06]  /*7570*/  HMMA.16816.F32.BF16 R88, R64.reuse, R100, R88 ;  /* 0x000000644058723c */ /* 0x040fec0000041858 */
[-C--:B------:R-:W-:Y:S01]  /*7580*/  HMMA.16816.F32.BF16 R92, R64, R102.reuse, R92 ;  /* 0x00000066405c723c */ /* 0x080fe2000004185c */
[----:B------:R2:W-:Y:S05]  /*7590*/  LDSM.16.MT88.4 R64, [R208+0x3800] ;  /* 0x00380000d040783b */ /* 0x0005ea0000004200 */
[----:B------:R-:W-:Y:S01]  /*75a0*/  HMMA.16816.F32.BF16 R96, R52, R102, R96 ;  /* 0x000000663460723c */ /* 0x000fe20000041860 */
[----:B------:R-:W3:Y:S05]  /*75b0*/  LDSM.16.MT88.4 R52, [R210+0x11800] ;  /* 0x01180000d234783b */ /* 0x000eea0000004200 */
[-C--:B-1----:R-:W-:Y:S06]  /*75c0*/  HMMA.16816.F32.BF16 R68, R4, R8.reuse, R68 ;  /* 0x000000080444723c */ /* 0x082fec0000041844 */
[C---:B------:R-:W-:Y:S06]  /*75d0*/  HMMA.16816.F32.BF16 R72, R12.reuse, R8, R72 ;  /* 0x000000080c48723c */ /* 0x040fec0000041848 */
[-C--:B------:R-:W-:Y:S05]  /*75e0*/  HMMA.16816.F32.BF16 R76, R12, R10.reuse, R76 ;  /* 0x0000000a0c4c723c */ /* 0x080fea000004184c */
[----:B--2---:R-:W-:Y:S01]  /*75f0*/  IMAD.MOV.U32 R208, RZ, RZ, R0 ;  /* 0x000000ffffd07224 */ /* 0x004fe200078e0000 */
[C---:B------:R-:W-:Y:S06]  /*7600*/  HMMA.16816.F32.BF16 R80, R4.reuse, R10, R80 ;  /* 0x0000000a0450723c */ /* 0x040fec0000041850 */
[-C--:B----4-:R-:W-:Y:S06]  /*7610*/  HMMA.16816.F32.BF16 R84, R4, R16.reuse, R84 ;  /* 0x000000100454723c */ /* 0x090fec0000041854 */
[C---:B------:R-:W-:Y:S06]  /*7620*/  HMMA.16816.F32.BF16 R88, R12.reuse, R16, R88 ;  /* 0x000000100c58723c */ /* 0x040fec0000041858 */
[-C--:B------:R-:W-:Y:S06]  /*7630*/  HMMA.16816.F32.BF16 R92, R12, R18.reuse, R92 ;  /* 0x000000120c5c723c */ /* 0x080fec000004185c */
[----:B------:R-:W-:Y:S06]  /*7640*/  HMMA.16816.F32.BF16 R96, R4, R18, R96 ;  /* 0x000000120460723c */ /* 0x000fec0000041860 */
[-C--:B---3--:R-:W-:Y:S06]  /*7650*/  HMMA.16816.F32.BF16 R68, R52, R56.reuse, R68 ;  /* 0x000000383444723c */ /* 0x088fec0000041844 */
        /* <DEDUP_REMOVED lines=56> */
[----:B------:R-:W-:Y:S01]  /*79e0*/  @UP0 UIADD3 UR5, UR52, UR54, URZ ;  /* 0x0000003634050290 */ /* 0x000fe2000fffe03f */
[----:B------:R-:W-:Y:S01]  /*79f0*/  F2FP.BF16.F32.PACK_AB R10, R10, R76 ;  /* 0x0000004c0a0a723e */ /* 0x000fe200000010ff */
[----:B------:R-:W-:Y:S01]  /*7a00*/  STS [R249+0x400], R15 ;  /* 0x0004000ff9007388 */ /* 0x000fe20000000800 */
[----:B------:R-:W-:Y:S01]  /*7a10*/  F2FP.BF16.F32.PACK_AB R9, R9, R78 ;  /* 0x0000004e0909723e */ /* 0x000fe200000010ff */
[----:B------:R-:W-:Y:S01]  /*7a20*/  @UP0 ULDC.64 UR10, c[0x0][0x450] ;  /* 0x00011400000a0ab9 */ /* 0x000fe20000000a00 */
[----:B------:R-:W-:Y:S01]  /*7a30*/  F2FP.BF16.F32.PACK_AB R8, R8, R84 ;  /* 0x000000540808723e */ /* 0x000fe200000010ff */
[----:B------:R-:W-:Y:S01]  /*7a40*/  STS [R250], R12 ;  /* 0x0000000cfa007388 */ /* 0x000fe20000000800 */
[----:B------:R-:W-:Y:S01]  /*7a50*/  F2FP.BF16.F32.PACK_AB R7, R7, R86 ;  /* 0x000000560707723e */ /* 0x000fe200000010ff */
[----:B------:R-:W-:Y:S01]  /*7a60*/  @UP0 UIMAD.WIDE.U32 UR12, UR5, UR10, URZ ;  /* 0x0000000a050c02a5 */ /* 0x000fe2000f8e003f */
[----:B------:R-:W-:Y:S01]  /*7a70*/  F2FP.BF16.F32.PACK_AB R4, R4, R96 ;  /* 0x000000600404723e */ /* 0x000fe200000010ff */
[----:B------:R-:W-:Y:S01]  /*7a80*/  STS [R250+0x400], R11 ;  /* 0x0004000bfa007388 */ /* 0x000fe20000000800 */
[----:B------:R-:W-:Y:S01]  /*7a90*/  F2FP.BF16.F32.PACK_AB R3, R3, R98 ;  /* 0x000000620303723e */ /* 0x000fe200000010ff */
[----:B------:R-:W-:Y:S01]  /*7aa0*/  @UP0 UIMAD UR5, UR5, UR11, URZ ;  /* 0x0000000b050502a4 */ /* 0x000fe2000f8e023f */
[----:B------:R-:W-:Y:S01]  /*7ab0*/  F2FP.BF16.F32.PACK_AB R6, R6, R88 ;  /* 0x000000580606723e */ /* 0x000fe200000010ff */
[----:B------:R-:W-:Y:S01]  /*7ac0*/  STS [R249+0x1000], R14 ;  /* 0x0010000ef9007388 */ /* 0x000fe20000000800 */
[----:B------:R-:W-:Y:S01]  /*7ad0*/  F2FP.BF16.F32.PACK_AB R5, R5, R90 ;  /* 0x0000005a0505723e */ /* 0x000fe200000010ff */
[----:B------:R-:W-:Y:S01]  /*7ae0*/  @UP0 UIADD3 UR19, UR13, UR5, URZ ;  /* 0x000000050d130290 */ /* 0x000fe2000fffe03f */
[----:B------:R-:W-:Y:S01]  /*7af0*/  F2FP.BF16.F32.PACK_AB R2, R2, R92 ;  /* 0x0000005c0202723e */ /* 0x000fe200000010ff */
[----:B------:R-:W-:Y:S01]  /*7b00*/  STS [R249+0x1400], R13 ;  /* 0x0014000df9007388 */ /* 0x000fe20000000800 */
[----:B------:R-:W-:Y:S01]  /*7b10*/  F2FP.BF16.F32.PACK_AB R0, R0, R94 ;  /* 0x0000005e0000723e */ /* 0x000fe200000010ff */
[----:B------:R-:W-:Y:S01]  /*7b20*/  @UP0 UMOV UR18, UR12 ;  /* 0x0000000c00120c82 */ /* 0x000fe20008000000 */
        /* <DEDUP_REMOVED lines=54> */
.L_x_1195:
[----:B------:R-:W-:Y:S01]  /*7e90*/  @UP0 UIADD3 UR5, UR52, UR54, URZ ;  /* 0x0000003634050290 */ /* 0x000fe2000fffe03f */
[----:B--2---:R-:W-:Y:S01]  /*7ea0*/  LEA R2, R244, UR4, 0x1 ;  /* 0x00000004f4027c11 */ /* 0x004fe2000f8e08ff */
[----:B------:R-:W-:Y:S02]  /*7eb0*/  @UP0 ULDC.64 UR12, c[0x0][0x458] ;  /* 0x00011600000c0ab9 */ /* 0x000fe40000000a00 */
        /* <DEDUP_REMOVED lines=16> */
.L_x_1196:
[----:B------:R-:W-:Y:S01]  /*7fc0*/  BAR.SYNC.DEFER_BLOCKING 0x0 ;  /* 0x0000000000007b1d */ /* 0x000fe20000010000 */
[----:B------:R-:W-:Y:S01]  /*7fd0*/  USHF.R.S32.HI UR5, URZ, 0x1f, UR53 ;  /* 0x0000001f3f057899 */ /* 0x000fe20008011435 */
[----:B-1----:R-:W-:Y:S01]  /*7fe0*/  SHF.R.S32.HI R4, RZ, 0x1f, R3 ;  /* 0x0000001fff047819 */ /* 0x002fe20000011403 */
[----:B------:R-:W-:Y:S01]  /*7ff0*/  IMAD.U32 R0, RZ, RZ, UR10 ;  /* 0x0000000aff007e24 */ /* 0x000fe2000f8e00ff */
[--C-:B------:R-:W-:Y:S01]  /*8000*/  SHF.R.S32.HI R5, RZ, 0x1f, R234.reuse ;  /* 0x0000001fff057819 */ /* 0x100fe200000114ea */
[----:B------:R-:W-:Y:S01]  /*8010*/  UIMAD UR7, UR5, UR10, URZ ;  /* 0x0000000a050772a4 */ /* 0x000fe2000f8e023f */
[----:B------:R-:W-:Y:S01]  /*8020*/  LEA.HI R3, R4, R3, RZ, 0x3 ;  /* 0x0000000304037211 */ /* 0x000fe200078f18ff */
[----:B------:R-:W-:Y:S01]  /*8030*/  IMAD.MOV.U32 R4, RZ, RZ, R234 ;  /* 0x000000ffff047224 */ /* 0x000fe200078e00ea */
[----:B------:R-:W-:Y:S01]  /*8040*/  UIMAD UR6, UR56, -0x40, UR6 ;  /* 0xffffffc0380678a4 */ /* 0x000fe2000f8e0206 */
[----:B------:R-:W-:Y:S01]  /*8050*/  BSSY B0, `(.L_x_1197) ;  /* 0x0000027000007945 */ /* 0x000fe20003800000 */
[----:B------:R-:W-:Y:S01]  /*8060*/  UIMAD UR7, UR53, UR11, UR7 ;  /* 0x0000000b350772a4 */ /* 0x000fe2000f8e0207 */
[----:B------:R-:W-:Y:S01]  /*8070*/  IMAD.WIDE.U32 R6, R0, UR53, R4 ;  /* 0x0000003500067c25 */ /* 0x000fe2000f8e0004 */
[----:B------:R-:W-:Y:S01]  /*8080*/  SHF.R.S32.HI R0, RZ, 0x3, R3 ;  /* 0x00000003ff007819 */ /* 0x000fe20000011403 */
[----:B------:R-:W-:Y:S01]  /*8090*/  USHF.R.S32.HI UR20, URZ, 0x1f, UR57 ;  /* 0x0000001f3f147899 */ /* 0x000fe20008011439 */
[----:B------:R-:W-:-:S02]  /*80a0*/  ULDC.64 UR16, c[0x0][0x468] ;  /* 0x00011a0000107ab9 */ /* 0x000fc40000000a00 */
[----:B------:R-:W-:Y:S01]  /*80b0*/  IMAD.U32 R3, RZ, RZ, UR7 ;  /* 0x00000007ff037e24 */ /* 0x000fe2000f8e00ff */
[----:B------:R-:W-:Y:S01]  /*80c0*/  IADD3 R6, P0, R6, UR18, RZ ;  /* 0x0000001206067c10 */ /* 0x000fe2000ff1e0ff */
[----:B------:R-:W-:Y:S01]  /*80d0*/  UIMAD UR7, UR20, UR16, URZ ;  /* 0x00000010140772a4 */ /* 0x000fe2000f8e023f */
[C---:B------:R-:W-:Y:S01]  /*80e0*/  ISETP.GE.AND P3, PT, R0.reuse, UR6, PT ;  /* 0x0000000600007c0c */ /* 0x040fe2000bf66270 */
[----:B------:R-:W-:Y:S01]  /*80f0*/  VIADD R8, R0, 0x20 ;  /* 0x0000002000087836 */ /* 0x000fe20000000000 */
[----:B------:R-:W-:Y:S01]  /*8100*/  IADD3.X R7, R7, UR19, R3, P0, !PT ;  /* 0x0000001307077c10 */ /* 0x000fe200087fe403 */
[----:B------:R-:W-:Y:S01]  /*8110*/  IMAD.U32 R3, RZ, RZ, UR16 ;  /* 0x00000010ff037e24 */ /* 0x000fe2000f8e00ff */
[----:B------:R-:W-:Y:S01]  /*8120*/  UIMAD UR17, UR57, UR17, UR7 ;  /* 0x00000011391172a4 */ /* 0x000fe2000f8e0207 */
[----:B------:R1:W2:Y:S01]  /*8130*/  LDS.128 R28, [R2+0xd000] ;  /* 0x00d00000021c7984 */ /* 0x0002a20000000c00 */
[----:B------:R-:W-:Y:S01]  /*8140*/  ISETP.GE.AND P2, PT, R8, UR6, PT ;  /* 0x0000000608007c0c */ /* 0x000fe2000bf46270 */
[----:B------:R-:W-:Y:S01]  /*8150*/  IMAD.WIDE.U32 R6, R3, UR57, R6 ;  /* 0x0000003903067c25 */ /* 0x000fe2000f8e0006 */
[----:B------:R-:W-:Y:S01]  /*8160*/  SHF.R.S32.HI R21, RZ, 0x1f, R0 ;  /* 0x0000001fff157819 */ /* 0x000fe20000011400 */
[----:B------:R1:W3:Y:S02]  /*8170*/  LDS.128 R24, [R2+0xf000] ;  /* 0x00f0000002187984 */ /* 0x0002e40000000c00 */
[----:B------:R-:W-:-:S02]  /*8180*/  VIADD R3, R7, UR17 ;  /* 0x0000001107037c36 */ /* 0x000fc40008000000 */
[----:B------:R1:W4:Y:S04]  /*8190*/  LDS.128 R36, [R2+0x11000] ;  /* 0x0110000002247984 */ /* 0x0003280000000c00 */
[----:B------:R1:W1:Y:S01]  /*81a0*/  LDS.128 R32, [R2+0x13000] ;  /* 0x0130000002207984 */ /* 0x0002620000000c00 */
[----:B------:R-:W-:Y:S05]  /*81b0*/  @P3 BRA `(.L_x_1198) ;  /* 0x0000000000403947 */ /* 0x000fea0003800000 */
[----:B------:R-:W-:Y:S01]  /*81c0*/  ULDC UR7, c[0x0][0x2d0] ;  /* 0x0000b40000077ab9 */ /* 0x000fe20000000800 */
[----:B------:R-:W2:Y:S01]  /*81d0*/  LDS.128 R16, [R2+0xe000] ;  /* 0x00e0000002107984 */ /* 0x000ea20000000c00 */
[----:B------:R-:W-:Y:S01]  /*81e0*/  ISETP.GE.AND P1, PT, R234, UR7, PT ;  /* 0x00000007ea007c0c */ /* 0x000fe2000bf26270 */
[----:B------:R-:W-:Y:S01]  /*81f0*/  IMAD.MOV.U32 R8, RZ, RZ, R6 ;  /* 0x000000ffff087224 */ /* 0x000fe200078e0006 */
[----:B------:R-:W-:Y:S01]  /*8200*/  MOV R9, R3 ;  /* 0x0000000300097202 */ /* 0x000fe20000000f00 */
[----:B------:R-:W-:Y:S01]  /*8210*/  IMAD R20, R21, UR10, RZ ;  /* 0x0000000a15147c24 */ /* 0x000fe2000f8e02ff */
[----:B------:R-:W-:Y:S01]  /*8220*/  ISETP.GE.AND P0, PT, R241, UR7, PT ;  /* 0x00000007f1007c0c */ /* 0x000fe2000bf06270 */
[----:B------:R-:W-:Y:S01]  /*8230*/  ULDC.64 UR16, c[0x0][0x3f0] ;  /* 0x0000fc0000107ab9 */ /* 0x000fe20000000a00 */
[----:B------:R-:W-:-:S04]  /*8240*/  IMAD.WIDE.U32 R10, R0, UR10, R8 ;  /* 0x0000000a000a7c25 */ /* 0x000fc8000f8e0008 */
[----:B------:R-:W-:-:S03]  /*8250*/  IMAD R8, R0, UR11, R20 ;  /* 0x0000000b00087c24 */ /* 0x000fc6000f8e0214 */
[----:B------:R-:W3:Y:S01]  /*8260*/  @!P1 LDS.128 R12, [R2+0xc000] ;  /* 0x00c00000020c9984 */ /* 0x000ee20000000c00 */
[----:B------:R-:W-:Y:S01]  /*8270*/  IMAD.IADD R9, R8, 0x1, R11 ;  /* 0x0000000108097824 */ /* 0x000fe200078e020b */
[----:B------:R-:W-:-:S04]  /*8280*/  LEA R8, P4, R10, UR16, 0x1 ;  /* 0x000000100a087c11 */ /* 0x000fc8000f8808ff */
[----:B------:R-:W-:-:S05]  /*8290*/  LEA.HI.X R9, R10, UR17, R9, 0x1, P4 ;  /* 0x000000110a097c11 */ /* 0x000fca000a0f0c09 */
[----:B--2---:R2:W-:Y:S04]  /*82a0*/  @!P0 STG.E.128 desc[UR8][R8.64+0x80], R16 ;  /* 0x0000801008008986 */ /* 0x0045e8000c101d08 */
[----:B---3--:R2:W-:Y:S02]  /*82b0*/  @!P1 STG.E.128 desc[UR8][R8.64], R12 ;  /* 0x0000000c08009986 */ /* 0x0085e4000c101d08 */
.L_x_1198:
[----:B------:R-:W-:Y:S05]  /*82c0*/  BSYNC B0 ;  /* 0x0000000000007941 */ /* 0x000fea0003800000 */
.L_x_1197:
        /* <DEDUP_REMOVED lines=10> */
[C---:B------:R-:W-:Y:S02]  /*8370*/  IMAD R3, R10.reuse, UR11, R11 ;  /* 0x0000000b0a037c24 */ /* 0x040fe4000f8e020b */
[----:B--2---:R-:W-:-:S04]  /*8380*/  IMAD.WIDE.U32 R8, R10, UR10, R6 ;  /* 0x0000000a0a087c25 */ /* 0x004fc8000f8e0006 */
[----:B------:R-:W-:Y:S01]  /*8390*/  IMAD.IADD R3, R3, 0x1, R9 ;  /* 0x0000000103037824 */ /* 0x000fe200078e0209 */
[----:B------:R-:W-:-:S04]  /*83a0*/  LEA R6, P4, R8, UR6, 0x1 ;  /* 0x0000000608067c11 */ /* 0x000fc8000f8808ff */
[----:B------:R-:W-:-:S05]  /*83b0*/  LEA.HI.X R7, R8, UR7, R3, 0x1, P4 ;  /* 0x0000000708077c11 */ /* 0x000fca000a0f0c03 */
[----:B------:R2:W-:Y:S04]  /*83c0*/  @!P1 STG.E.128 desc[UR8][R6.64], R28 ;  /* 0x0000001c06009986 */ /* 0x0005e8000c101d08 */
[----:B---3--:R2:W-:Y:S02]  /*83d0*/  @!P0 STG.E.128 desc[UR8][R6.64+0x80], R24 ;  /* 0x0000801806008986 */ /* 0x0085e4000c101d08 */
.L_x_1200:
[----:B------:R-:W-:Y:S05]  /*83e0*/  BSYNC B0 ;  /* 0x0000000000007941 */ /* 0x000fea0003800000 */
.L_x_1199:
[----:B------:R-:W-:Y:S01]  /*83f0*/  UIMAD UR5, UR5, UR12, URZ ;  /* 0x0000000c050572a4 */ /* 0x000fe2000f8e023f */
[----:B------:R-:W-:Y:S01]  /*8400*/  IMAD.U32 R3, RZ, RZ, UR12 ;  /* 0x0000000cff037e24 */ /* 0x000fe2000f8e00ff */
[----:B--2---:R-:W2:Y:S01]  /*8410*/  LDS.128 R16, [R2+0x10000] ;  /* 0x0100000002107984 */ /* 0x004ea20000000c00 */
[----:B------:R-:W-:Y:S01]  /*8420*/  USHF.R.S32.HI UR10, URZ, 0x1f, UR57 ;  /* 0x0000001f3f0a7899 */ /* 0x000fe20008011439 */
[----:B------:R-:W-:Y:S01]  /*8430*/  BSSY B0, `(.L_x_1201) ;  /* 0x000001c000007945 */ /* 0x000fe20003800000 */
[----:B------:R-:W-:Y:S01]  /*8440*/  UIMAD UR5, UR53, UR13, UR5 ;  /* 0x0000000d350572a4 */ /* 0x000fe2000f8e0205 */
[----:B------:R1:W2:Y:S01]  /*8450*/  LDS.128 R12, [R2+0x12000] ;  /* 0x01200000020c7984 */ /* 0x0002a20000000c00 */
[----:B------:R-:W-:Y:S01]  /*8460*/  ULDC.64 UR6, c[0x0][0x470] ;  /* 0x00011c0000067ab9 */ /* 0x000fe20000000a00 */
[----:B-1----:R-:W-:-:S04]  /*8470*/  IMAD.WIDE.U32 R2, R3, UR53, R4 ;  /* 0x0000003503027c25 */ /* 0x002fc8000f8e0004 */
        /* <DEDUP_REMOVED lines=8> */
[----:B--2---:R-:W-:Y:S06]  /*8500*/  @P3 BRA `(.L_x_1202) ;  /* 0x0000000000383947 */ /* 0x004fec0003800000 */
        /* <DEDUP_REMOVED lines=12> */
[----:B------:R1:W-:Y:S04]  /*85d0*/  @!P1 STG.E.128 desc[UR8][R4.64], R16 ;  /* 0x0000001004009986 */ /* 0x0003e8000c101d08 */
[----:B------:R1:W-:Y:S02]  /*85e0*/  @!P0 STG.E.128 desc[UR8][R4.64+0x80], R12 ;  /* 0x0000800c04008986 */ /* 0x0003e4000c101d08 */
.L_x_1202:
[----:B------:R-:W-:Y:S05]  /*85f0*/  BSYNC B0 ;  /* 0x0000000000007941 */ /* 0x000fea0003800000 */
.L_x_1201:
        /* <DEDUP_REMOVED lines=9> */
[----:B-1----:R-:W-:-:S04]  /*8690*/  IMAD.WIDE.U32 R4, R0, UR12, R2 ;  /* 0x0000000c00047c25 */ /* 0x002fc8000f8e0002 */
[----:B------:R-:W-:Y:S01]  /*86a0*/  IMAD R0, R0, UR13, R6 ;  /* 0x0000000d00007c24 */ /* 0x000fe2000f8e0206 */
[----:B------:R-:W-:-:S03]  /*86b0*/  LEA R2, P2, R4, UR6, 0x1 ;  /* 0x0000000604027c11 */ /* 0x000fc6000f8408ff */
[----:B------:R-:W-:-:S05]  /*86c0*/  IMAD.IADD R0, R0, 0x1, R5 ;  /* 0x0000000100007824 */ /* 0x000fca00078e0205 */
[----:B------:R-:W-:-:S05]  /*86d0*/  LEA.HI.X R3, R4, UR7, R0, 0x1, P2 ;  /* 0x0000000704037c11 */ /* 0x000fca00090f0c00 */
[----:B----4-:R2:W-:Y:S04]  /*86e0*/  @!P1 STG.E.128 desc[UR8][R2.64], R36 ;  /* 0x0000002402009986 */ /* 0x0105e8000c101d08 */
[----:B------:R2:W-:Y:S02]  /*86f0*/  @!P0 STG.E.128 desc[UR8][R2.64+0x80], R32 ;  /* 0x0000802002008986 */ /* 0x0005e4000c101d08 */
.L_x_1171:
[----:B------:R-:W-:Y:S05]  /*8700*/  BSYNC B1 ;  /* 0x0000000000017941 */ /* 0x000fea0003800000 */
.L_x_1157:
[----:B------:R-:W-:Y:S01]  /*8710*/  R2UR UR6, R252 ;  /* 0x00000000fc0672ca */ /* 0x000fe200000e0000 */
[----:B------:R-:W-:Y:S02]  /*8720*/  ULDC UR5, c[0x0][0xc] ;  /* 0x0000030000057ab9 */ /* 0x000fe40000000800 */
[----:B------:R-:W-:-:S10]  /*8730*/  UIADD3 UR56, UR5, UR56, URZ ;  /* 0x0000003805387290 */ /* 0x000fd4000fffe03f */
[----:B------:R-:W-:-:S06]  /*8740*/  UISETP.GE.AND UP0, UPT, UR56, UR6, UPT ;  /* 0x000000063800728c */ /* 0x000fcc000bf06270 */
[----:B------:R-:W-:-:S13]  /*8750*/  PLOP3.LUT P0, PT, PT, PT, UP0, 0x80, 0x0 ;  /* 0x000000000000781c */ /* 0x000fda0003f0f008 */
[----:B------:R-:W-:Y:S05]  /*8760*/  @P0 BRA `(.L_x_1203) ;  /* 0x0000000000040947 */ /* 0x000fea0003800000 */
[----:B------:R-:W-:Y:S05]  /*8770*/  BRA `(.L_x_1204) ;  /* 0xffffff8000787947 */ /* 0x000fea000383ffff */
.L_x_1203:
[----:B------:R-:W-:Y:S05]  /*8780*/  EXIT ;  /* 0x000000000000794d */ /* 0x000fea0003800000 */
.L_x_1205:
        /* <DEDUP_REMOVED lines=15> */
.L_x_2078:


//--------------------- .text._ZN5flash25flash_bwd_dot_do_o_kernelILb0E23Flash_bwd_kernel_traitsILi128ELi64ELi64ELi8ELi4ELi2ELi2ELb1ELb0EN7cutlass10bfloat16_tE19Flash_kernel_traitsILi128ELi64ELi64ELi8ES3_EEEEvNS_16Flash_bwd_paramsE --------------------------
	.section	.text._ZN5flash25flash_bwd_dot_do_o_kernelILb0E23Flash_bwd_kernel_traitsILi128ELi64ELi64ELi8ELi4ELi2ELi2ELb1ELb0EN7cutlass10bfloat16_tE19Flash_kernel_traitsILi128ELi64ELi64ELi8ES3_EEEEvNS_16Flash_bwd_paramsE,"ax",@progbits
	.align	128
        .global         _ZN5flash25flash_bwd_dot_do_o_kernelILb0E23Flash_bwd_kernel_traitsILi128ELi64ELi64ELi8ELi4ELi2ELi2ELb1ELb0EN7cutlass10bfloat16_tE19Flash_kernel_traitsILi128ELi64ELi64ELi8ES3_EEEEvNS_16Flash_bwd_paramsE
        .type           _ZN5flash25flash_bwd_dot_do_o_kernelILb0E23Flash_bwd_kernel_traitsILi128ELi64ELi64ELi8ELi4ELi2ELi2ELb1ELb0EN7cutlass10bfloat16_tE19Flash_kernel_traitsILi128ELi64ELi64ELi8ES3_EEEEvNS_16Flash_bwd_paramsE,@function
        .size           _ZN5flash25flash_bwd_dot_do_o_kernelILb0E23Flash_bwd_kernel_traitsILi128ELi64ELi64ELi8ELi4ELi2ELi2ELb1ELb0EN7cutlass10bfloat16_tE19Flash_kernel_traitsILi128ELi64ELi64ELi8ES3_EEEEvNS_16Flash_bwd_paramsE,(.L_x_2079 - _ZN5flash25flash_bwd_dot_do_o_kernelILb0E23Flash_bwd_kernel_traitsILi128ELi64ELi64ELi8ELi4ELi2ELi2ELb1ELb0EN7cutlass10bfloat16_tE19Flash_kernel_traitsILi128ELi64ELi64ELi8ES3_EEEEvNS_16Flash_bwd_paramsE)
        .other          _ZN5flash25flash_bwd_dot_do_o_kernelILb0E23Flash_bwd_kernel_traitsILi128ELi64ELi64ELi8ELi4ELi2ELi2ELb1ELb0EN7cutlass10bfloat16_tE19Flash_kernel_traitsILi128ELi64ELi64ELi8ES3_EEEEvNS_16Flash_bwd_paramsE,@"STO_CUDA_ENTRY STV_DEFAULT"
_ZN5flash25flash_bwd_dot_do_o_kernelILb0E23Flash_bwd_kernel_traitsILi128ELi64ELi64ELi8ELi4ELi2ELi2ELb1ELb0EN7cutlass10bfloat16_tE19Flash_kernel_traitsILi128ELi64ELi64ELi8ES3_EEEEvNS_16Flash_bwd_paramsE:
.text._ZN5flash25flash_bwd_dot_do_o_kernelILb0E23Flash_bwd_kernel_traitsILi128ELi64ELi64ELi8ELi4ELi2ELi2ELb1ELb0EN7cutlass10bfloat16_tE19Flash_kernel_traitsILi128ELi64ELi64ELi8ES3_EEEEvNS_16Flash_bwd_paramsE:
[----:B------:R-:W-:Y:S08]  /*0000*/  LDC R1, c[0x0][0x28] ;  /* 0x00000a00ff017b82 */ /* 0x000ff00000000800 */
[----:B------:R-:W0:Y:S01]  /*0010*/  LDC.64 R2, c[0x0][0x2f0] ;  /* 0x0000bc00ff027b82 */ /* 0x000e220000000a00 */
[----:B------:R-:W1:Y:S01]  /*0020*/  S2R R7, SR_CTAID.Y ;  /* 0x0000000000077919 */ /* 0x000e620000002600 */
[----:B------:R-:W-:Y:S01]  /*0030*/  IMAD.MOV.U32 R15, RZ, RZ, -0x1 ;  /* 0xffffffffff0f7424 */ /* 0x000fe200078e00ff */
[----:B------:R-:W-:Y:S01]  /*0040*/  ULDC.64 UR6, c[0x0][0x208] ;  /* 0x0000820000067ab9 */ /* 0x000fe20000000a00 */
[----:B0-----:R-:W-:-:S04]  /*0050*/  ISETP.NE.U32.AND P0, PT, R2, RZ, PT ;  /* 0x000000ff0200720c */ /* 0x001fc80003f05070 */
[----:B------:R-:W-:-:S13]  /*0060*/  ISETP.NE.AND.EX P0, PT, R3, RZ, PT, P0 ;  /* 0x000000ff0300720c */ /* 0x000fda0003f05300 */
[----:B------:R-:W0:Y:S01]  /*0070*/  @P0 LDC.64 R8, c[0x0][0x2f0] ;  /* 0x0000bc00ff080b82 */ /* 0x000e220000000a00 */
[----:B-1----:R-:W-:-:S07]  /*0080*/  @P0 VIADD R3, R7, 0x1 ;  /* 0x0000000107030836 */ /* 0x002fce0000000000 */
[----:B------:R-:W1:Y:S01]  /*0090*/  @P0 LDC.64 R4, c[0x0][0x2f0] ;  /* 0x0000bc00ff040b82 */ /* 0x000e620000000a00 */
[----:B0-----:R-:W-:-:S06]  /*00a0*/  @P0 IMAD.WIDE R8, R3, 0x4, R8 ;  /* 0x0000000403080825 */ /* 0x001fcc00078e0208 */
[----:B------:R-:W2:Y:S01]  /*00b0*/  @P0 LDG.E R8, desc[UR6][R8.64] ;  /* 0x0000000608080981 */ /* 0x000ea2000c1e1900 */
[----:B-1----:R-:W-:-:S05]  /*00c0*/  @P0 IMAD.WIDE R4, R7, 0x4, R4 ;  /* 0x0000000407040825 */ /* 0x002fca00078e0204 */
[----:B------:R-:W2:Y:S01]  /*00d0*/  @P0 LDG.E R15, desc[UR6][R4.64] ;  /* 0x00000006040f0981 */ /* 0x000ea2000c1e1900 */
[----:B------:R-:W0:Y:S02]  /*00e0*/  S2UR UR4, SR_CTAID.X ;  /* 0x00000000000479c3 */ /* 0x000e240000002500 */
[----:B0-----:R-:W-:Y:S01]  /*00f0*/  USHF.L.U32 UR4, UR4, 0x6, URZ ;  /* 0x0000000604047899 */ /* 0x001fe2000800063f */
[----:B--2---:R-:W-:-:S06]  /*0100*/  @P0 IADD3 R2, R8, -R15, RZ ;  /* 0x8000000f08020210 */ /* 0x004fcc0007ffe0ff */
[----:B------:R-:W0:Y:S02]  /*0110*/  @!P0 LDC R2, c[0x0][0x2c4] ;  /* 0x0000b100ff028b82 */ /* 0x000e240000000800 */
[----:B0-----:R-:W-:-:S13]  /*0120*/  ISETP.GT.AND P0, PT, R2, UR4, PT ;  /* 0x0000000402007c0c */ /* 0x001fda000bf04270 */
[----:B------:R-:W-:Y:S05]  /*0130*/  @!P0 EXIT ;  /* 0x000000000000894d */ /* 0x000fea0003800000 */
[----:B------:R-:W-:Y:S01]  /*0140*/  ISETP.NE.AND P1, PT, R15, -0x1, PT ;  /* 0xffffffff0f00780c */ /* 0x000fe20003f25270 */
[----:B------:R-:W0:Y:S01]  /*0150*/  S2R R5, SR_TID.X ;  /* 0x0000000000057919 */ /* 0x000e220000002100 */
[----:B------:R-:W-:Y:S01]  /*0160*/  ULDC.U8 UR8, c[0x0][0x3d8] ;  /* 0x0000f60000087ab9 */ /* 0x000fe20000000000 */
[----:B------:R-:W1:Y:S01]  /*0170*/  S2UR UR5, SR_CTAID.Z ;  /* 0x00000000000579c3 */ /* 0x000e620000002700 */
[----:B------:R-:W-:-:S09]  /*0180*/  ISETP.NE.AND P0, PT, RZ, UR8, PT ;  /* 0x00000008ff007c0c */ /* 0x000fd2000bf05270 */
[----:B------:R-:W2:Y:S01]  /*0190*/  @!P1 LDC.64 R16, c[0x0][0x418] ;  /* 0x00010600ff109b82 */ /* 0x000ea20000000a00 */
[--C-:B------:R-:W-:Y:S02]  /*01a0*/  @!P1 SHF.R.S32.HI R3, RZ, 0x1f, R7.reuse ;  /* 0x0000001fff039819 */ /* 0x100fe40000011407 */
[----:B------:R-:W-:-:S05]  /*01b0*/  @!P1 SHF.R.S32.HI R13, RZ, 0x1f, R7 ;  /* 0x0000001fff0d9819 */ /* 0x000fca0000011407 */
[----:B------:R-:W3:Y:S08]  /*01c0*/  @P1 LDC.64 R10, c[0x0][0x420] ;  /* 0x00010800ff0a1b82 */ /* 0x000ef00000000a00 */
[----:B------:R-:W4:Y:S08]  /*01d0*/  @!P1 LDC.64 R18, c[0x0][0x290] ;  /* 0x0000a400ff129b82 */ /* 0x000f300000000a00 */
[----:B------:R-:W5:Y:S01]  /*01e0*/  @P1 LDC.64 R20, c[0x0][0x298] ;  /* 0x0000a600ff141b82 */ /* 0x000f620000000a00 */
[----:B--2---:R-:W-:-:S04]  /*01f0*/  @!P1 IMAD R0, R3, R16, RZ ;  /* 0x0000001003009224 */ /* 0x004fc800078e02ff */
[----:B------:R-:W-:Y:S02]  /*0200*/  @!P1 IMAD R17, R7, R17, R0 ;  /* 0x0000001107119224 */ /* 0x000fe400078e0200 */
[----:B---3--:R-:W-:-:S04]  /*0210*/  @P1 IMAD.WIDE.U32 R8, R15, R10, RZ ;  /* 0x0000000a0f081225 */ /* 0x008fc800078e00ff */
[----:B------:R-:W-:Y:S02]  /*0220*/  @P1 IMAD R3, R15, R11, R9 ;  /* 0x0000000b0f031224 */ /* 0x000fe400078e0209 */
[----:B------:R-:W-:Y:S02]  /*0230*/  @P1 IMAD.MOV.U32 R0, RZ, RZ, R8 ;  /* 0x000000ffff001224 */ /* 0x000fe400078e0008 */
[----:B----4-:R-:W-:Y:S02]  /*0240*/  @!P1 IMAD R4, R13, R18, RZ ;  /* 0x000000120d049224 */ /* 0x010fe400078e02ff */
[----:B------:R-:W-:-:S04]  /*0250*/  @!P1 IMAD.WIDE.U32 R8, R7, R16, RZ ;  /* 0x0000001007089225 */ /* 0x000fc800078e00ff */
[----:B------:R-:W-:Y:S01]  /*0260*/  @!P1 IMAD.WIDE.U32 R12, R7, R18, RZ ;  /* 0x00000012070c9225 */ /* 0x000fe200078e00ff */
[----:B------:R-:W-:-:S03]  /*0270*/  @!P1 IADD3 R3, R9, R17, RZ ;  /* 0x0000001109039210 */ /* 0x000fc60007ffe0ff */
[----:B-----5:R-:W-:-:S04]  /*0280*/  @P1 IMAD.WIDE.U32 R10, R15, R20, RZ ;  /* 0x000000140f0a1225 */ /* 0x020fc800078e00ff */
[----:B------:R-:W-:Y:S02]  /*0290*/  @!P1 IMAD R19, R7, R19, R4 ;  /* 0x0000001307139224 */ /* 0x000fe400078e0204 */
[----:B------:R-:W-:Y:S02]  /*02a0*/  @P1 IMAD R4, R15, R21, R11 ;  /* 0x000000150f041224 */ /* 0x000fe400078e020b */
[----:B------:R-:W-:Y:S01]  /*02b0*/  @P1 IMAD.MOV.U32 R6, RZ, RZ, R10 ;  /* 0x000000ffff061224 */ /* 0x000fe200078e000a */
[----:B------:R-:W-:Y:S01]  /*02c0*/  @!P1 MOV R6, R12 ;  /* 0x0000000c00069202 */ /* 0x000fe20000000f00 */
[----:B------:R-:W-:Y:S02]  /*02d0*/  @!P1 IMAD.MOV.U32 R0, RZ, RZ, R8 ;  /* 0x000000ffff009224 */ /* 0x000fe400078e0008 */
[----:B------:R-:W-:Y:S01]  /*02e0*/  @!P1 IMAD.IADD R4, R13, 0x1, R19 ;  /* 0x000000010d049824 */ /* 0x000fe200078e0213 */
[----:B01----:R-:W-:Y:S06]  /*02f0*/  @!P0 BRA `(.L_x_1206) ;  /* 0x0000000000208947 */ /* 0x003fec0003800000 */
[----:B------:R-:W0:Y:S08]  /*0300*/  LDC R10, c[0x0][0x2d4] ;  /* 0x0000b500ff0a7b82 */ /* 0x000e300000000800 */
[----:B------:R-:W1:Y:S08]  /*0310*/  LDC R8, c[0x0][0x2c0] ;  /* 0x0000b000ff087b82 */ /* 0x000e700000000800 */
[----:B------:R-:W1:Y:S01]  /*0320*/  LDC R9, c[0x0][0x2e4] ;  /* 0x0000b900ff097b82 */ /* 0x000e620000000800 */
[----:B0-----:R-:W-:-:S04]  /*0330*/  @!P1 IMAD R15, R7, R10, RZ ;  /* 0x0000000a070f9224 */ /* 0x001fc800078e02ff */
[----:B------:R-:W-:Y:S02]  /*0340*/  IMAD R7, R7, 0x80, R15 ;  /* 0x0000008007077824 */ /* 0x000fe400078e020f */
[----:B-1----:R-:W-:-:S04]  /*0350*/  IMAD R8, R8, 0x80, R9 ;  /* 0x0000008008087824 */ /* 0x002fc800078e0209 */
[----:B------:R-:W-:Y:S01]  /*0360*/  IMAD R7, R8, UR5, R7 ;  /* 0x0000000508077c24 */ /* 0x000fe2000f8e0207 */
[----:B------:R-:W-:Y:S06]  /*0370*/  BRA `(.L_x_1207) ;  /* 0x0000000000107947 */ /* 0x000fec0003800000 */
.L_x_1206:
[----:B------:R-:W0:Y:S08]  /*0380*/  LDC R8, c[0x0][0x270] ;  /* 0x00009c00ff087b82 */ /* 0x000e300000000800 */
[----:B------:R-:W1:Y:S01]  /*0390*/  LDC R10, c[0x0][0x2d4] ;  /* 0x0000b500ff0a7b82 */ /* 0x000e620000000800 */
[----:B0-----:R-:W-:-:S04]  /*03a0*/  IMAD R7, R7, R8, UR5 ;  /* 0x0000000507077e24 */ /* 0x001fc8000f8e0208 */
[----:B-1----:R-:W-:-:S07]  /*03b0*/  IMAD R7, R7, R10, RZ ;  /* 0x0000000a07077224 */ /* 0x002fce00078e02ff */
.L_x_1207:
[----:B------:R-:W-:Y:S01]  /*03c0*/  SHF.R.S32.HI R8, RZ, 0x1f, R5 ;  /* 0x0000001fff087819 */ /* 0x000fe20000011405 */
[----:B------:R-:W0:Y:S01]  /*03d0*/  LDC.64 R20, c[0x0][0x420] ;  /* 0x00010800ff147b82 */ /* 0x000e220000000a00 */
[----:B------:R-:W-:Y:S01]  /*03e0*/  USHF.R.S32.HI UR8, URZ, 0x1f, UR4 ;  /* 0x0000001f3f087899 */ /* 0x000fe20008011404 */
[----:B------:R-:W-:Y:S01]  /*03f0*/  BSSY B0, `(.L_x_1208) ;  /* 0x0000039000007945 */ /* 0x000fe20003800000 */
[-C--:B------:R-:W-:Y:S01]  /*0400*/  LEA.HI R10, R8, R5.reuse, RZ, 0x3 ;  /* 0x00000005080a7211 */ /* 0x080fe200078f18ff */
[----:B------:R-:W-:Y:S01]  /*0410*/  USHF.R.S32.HI UR9, URZ, 0x1f, UR5 ;  /* 0x0000001f3f097899 */ /* 0x000fe20008011405 */
[----:B------:R-:W-:Y:S01]  /*0420*/  CS2R R18, SRZ ;  /* 0x0000000000127805 */ /* 0x000fe2000001ff00 */
[----:B------:R-:W-:Y:S01]  /*0430*/  IMAD.MOV.U32 R16, RZ, RZ, RZ ;  /* 0x000000ffff107224 */ /* 0x000fe200078e00ff */
[----:B------:R-:W-:Y:S01]  /*0440*/  LOP3.LUT R8, R10, 0x1ffffff8, RZ, 0xc0, !PT ;  /* 0x1ffffff80a087812 */ /* 0x000fe200078ec0ff */
[----:B------:R-:W1:Y:S03]  /*0450*/  LDC.64 R40, c[0x0][0x298] ;  /* 0x0000a600ff287b82 */ /* 0x000e660000000a00 */
[----:B------:R-:W-:Y:S01]  /*0460*/  IADD3 R8, -R8, R5, RZ ;  /* 0x0000000508087210 */ /* 0x000fe20007ffe1ff */
[----:B------:R-:W-:-:S04]  /*0470*/  VIADD R5, R2, -UR4 ;  /* 0x8000000402057c36 */ /* 0x000fc80008000000 */
[----:B------:R-:W-:Y:S01]  /*0480*/  IMAD.SHL.U32 R38, R8, 0x8, RZ ;  /* 0x0000000808267824 */ /* 0x000fe200078e00ff */
[----:B------:R-:W2:Y:S04]  /*0490*/  LDC.64 R22, c[0x0][0x428] ;  /* 0x00010a00ff167b82 */ /* 0x000ea80000000a00 */
[--C-:B------:R-:W-:Y:S02]  /*04a0*/  SHF.R.S32.HI R39, RZ, 0x1f, R38.reuse ;  /* 0x0000001fff277819 */ /* 0x100fe40000011426 */
[----:B------:R-:W-:Y:S01]  /*04b0*/  IADD3 R44, R38, 0x40, RZ ;  /* 0x00000040262c7810 */ /* 0x000fe20007ffe0ff */
[C---:B0-----:R-:W-:Y:S01]  /*04c0*/  IMAD R12, R20.reuse, UR8, RZ ;  /* 0x00000008140c7c24 */ /* 0x041fe2000f8e02ff */
[----:B------:R-:W0:Y:S01]  /*04d0*/  LDC.64 R42, c[0x0][0x2a0] ;  /* 0x0000a800ff2a7b82 */ /* 0x000e220000000a00 */
[----:B------:R-:W-:-:S04]  /*04e0*/  IMAD.WIDE.U32 R8, R20, UR4, R38 ;  /* 0x0000000414087c25 */ /* 0x000fc8000f8e0026 */
[----:B------:R-:W-:Y:S01]  /*04f0*/  IMAD R12, R21, UR4, R12 ;  /* 0x00000004150c7c24 */ /* 0x000fe2000f8e020c */
[----:B------:R-:W-:Y:S01]  /*0500*/  IADD3 R8, P0, R0, R8, RZ ;  /* 0x0000000800087210 */ /* 0x000fe20007f1e0ff */
[C---:B-1----:R-:W-:Y:S01]  /*0510*/  IMAD R14, R40.reuse, UR8, RZ ;  /* 0x00000008280e7c24 */ /* 0x042fe2000f8e02ff */
[----:B------:R-:W-:Y:S01]  /*0520*/  SHF.R.S32.HI R0, RZ, 0x3, R10 ;  /* 0x00000003ff007819 */ /* 0x000fe2000001140a */
[----:B------:R-:W-:Y:S01]  /*0530*/  IMAD.WIDE.U32 R10, R40, UR4, R38 ;  /* 0x00000004280a7c25 */ /* 0x000fe2000f8e0026 */
[----:B------:R-:W-:Y:S02]  /*0540*/  IADD3.X R9, R3, R9, R12, P0, !PT ;  /* 0x0000000903097210 */ /* 0x000fe400007fe40c */
[----:B------:R-:W-:Y:S02]  /*0550*/  CS2R R12, SRZ ;  /* 0x00000000000c7805 */ /* 0x000fe4000001ff00 */
[C---:B------:R-:W-:Y:S01]  /*0560*/  ISETP.GE.AND P0, PT, R0.reuse, R5, PT ;  /* 0x000000050000720c */ /* 0x040fe20003f06270 */
[----:B------:R-:W-:Y:S01]  /*0570*/  IMAD R3, R41, UR4, R14 ;  /* 0x0000000429037c24 */ /* 0x000fe2000f8e020e */
[----:B------:R-:W-:-:S02]  /*0580*/  IADD3 R2, R0, 0x20, RZ ;  /* 0x0000002000027810 */ /* 0x000fc40007ffe0ff */
[----:B------:R-:W-:Y:S02]  /*0590*/  CS2R R14, SRZ ;  /* 0x00000000000e7805 */ /* 0x000fe4000001ff00 */
[----:B------:R-:W-:Y:S01]  /*05a0*/  IADD3 R36, P2, R6, R10, RZ ;  /* 0x0000000a06247210 */ /* 0x000fe20007f5e0ff */
[----:B--2---:R-:W-:Y:S01]  /*05b0*/  IMAD R6, R22, UR9, RZ ;  /* 0x0000000916067c24 */ /* 0x004fe2000f8e02ff */
[----:B------:R-:W-:Y:S02]  /*05c0*/  ISETP.GE.AND P1, PT, R2, R5, PT ;  /* 0x000000050200720c */ /* 0x000fe40003f26270 */
[----:B------:R-:W-:Y:S01]  /*05d0*/  IADD3.X R37, R4, R11, R3, P2, !PT ;  /* 0x0000000b04257210 */ /* 0x000fe200017fe403 */
[----:B------:R-:W-:Y:S01]  /*05e0*/  IMAD R25, R23, UR5, R6 ;  /* 0x0000000517197c24 */ /* 0x000fe2000f8e0206 */
[----:B------:R-:W-:Y:S01]  /*05f0*/  CS2R R10, SRZ ;  /* 0x00000000000a7805 */ /* 0x000fe2000001ff00 */
[----:B------:R-:W-:Y:S01]  /*0600*/  IMAD.WIDE.U32 R22, R22, UR5, R8 ;  /* 0x0000000516167c25 */ /* 0x000fe2000f8e0008 */
[----:B------:R-:W-:-:S02]  /*0610*/  CS2R R4, SRZ ;  /* 0x0000000000047805 */ /* 0x000fc4000001ff00 */
[----:B------:R-:W-:Y:S02]  /*0620*/  CS2R R8, SRZ ;  /* 0x0000000000087805 */ /* 0x000fe4000001ff00 */
[----:B------:R-:W-:Y:S01]  /*0630*/  SHF.R.S32.HI R3, RZ, 0x1f, R0 ;  /* 0x0000001fff037819 */ /* 0x000fe20000011400 */
[C---:B0-----:R-:W-:Y:S02]  /*0640*/  IMAD R2, R42.reuse, UR9, RZ ;  /* 0x000000092a027c24 */ /* 0x041fe4000f8e02ff */
[----:B------:R-:W-:-:S04]  /*0650*/  IMAD.WIDE.U32 R36, R42, UR5, R36 ;  /* 0x000000052a247c25 */ /* 0x000fc8000f8e0024 */
[----:B------:R-:W-:Y:S02]  /*0660*/  IMAD R43, R43, UR5, R2 ;  /* 0x000000052b2b7c24 */ /* 0x000fe4000f8e0202 */
[----:B------:R-:W-:Y:S01]  /*0670*/  VIADD R2, R7, UR4 ;  /* 0x0000000407027c36 */ /* 0x000fe20008000000 */
[----:B------:R-:W-:Y:S01]  /*0680*/  CS2R R6, SRZ ;  /* 0x0000000000067805 */ /* 0x000fe2000001ff00 */
[----:B------:R-:W-:Y:S01]  /*0690*/  IMAD.IADD R25, R23, 0x1, R25 ;  /* 0x0000000117197824 */ /* 0x000fe200078e0219 */
[----:B------:R-:W-:Y:S06]  /*06a0*/  @P0 BRA `(.L_x_1209) ;  /* 0x0000000000340947 */ /* 0x000fec0003800000 */
[----:B------:R-:W-:Y:S01]  /*06b0*/  MOV R24, R22 ;  /* 0x0000001600187202 */ /* 0x000fe20000000f00 */
[-C--:B------:R-:W-:Y:S01]  /*06c0*/  IMAD R17, R3, R20.reuse, RZ ;  /* 0x0000001403117224 */ /* 0x080fe200078e02ff */
[----:B------:R-:W-:Y:S01]  /*06d0*/  ULDC UR10, c[0x0][0x2d0] ;  /* 0x0000b400000a7ab9 */ /* 0x000fe20000000800 */
[----:B------:R-:W-:Y:S01]  /*06e0*/  ULDC.64 UR12, c[0x0][0x3e0] ;  /* 0x0000f800000c7ab9 */ /* 0x000fe20000000a00 */
[----:B------:R-:W-:Y:S01]  /*06f0*/  ISETP.GE.AND P2, PT, R38, UR10, PT ;  /* 0x0000000a26007c0c */ /* 0x000fe2000bf46270 */
[----:B------:R-:W-:Y:S01]  /*0700*/  IMAD.WIDE.U32 R26, R0, R20, R24 ;  /* 0x00000014001a7225 */ /* 0x000fe200078e0018 */
[----:B------:R-:W-:-:S03]  /*0710*/  ISETP.GE.AND P3, PT, R44, UR10, PT ;  /* 0x0000000a2c007c0c */ /* 0x000fc6000bf66270 */
[----:B------:R-:W-:Y:S01]  /*0720*/  IMAD R17, R0, R21, R17 ;  /* 0x0000001500117224 */ /* 0x000fe200078e0211 */
[----:B------:R-:W-:-:S03]  /*0730*/  LEA R28, P4, R26, UR12, 0x1 ;  /* 0x0000000c1a1c7c11 */ /* 0x000fc6000f8808ff */
[----:B------:R-:W-:-:S05]  /*0740*/  IMAD.IADD R17, R27, 0x1, R17 ;  /* 0x000000011b117824 */ /* 0x000fca00078e0211 */
[----:B------:R-:W-:-:S05]  /*0750*/  LEA.HI.X R29, R26, UR13, R17, 0x1, P4 ;  /* 0x0000000d1a1d7c11 */ /* 0x000fca000a0f0c11 */
[----:B------:R0:W5:Y:S04]  /*0760*/  @!P2 LDG.E.128 R4, desc[UR6][R28.64] ;  /* 0x000000061c04a981 */ /* 0x000168000c1e1d00 */
[----:B------:R0:W5:Y:S02]  /*0770*/  @!P3 LDG.E.128 R12, desc[UR6][R28.64+0x80] ;  /* 0x000080061c0cb981 */ /* 0x000164000c1e1d00 */
.L_x_1209:
[----:B------:R-:W-:Y:S05]  /*0780*/  BSYNC B0 ;  /* 0x0000000000007941 */ /* 0x000fea0003800000 */
.L_x_1208:
[----:B------:R-:W-:Y:S01]  /*0790*/  BSSY B0, `(.L_x_1210) ;  /* 0x0000012000007945 */ /* 0x000fe20003800000 */
[----:B------:R-:W-:-:S03]  /*07a0*/  HFMA2.MMA R17, -RZ, RZ, 0, 0 ;  /* 0x00000000ff117435 */ /* 0x000fc600000001ff */
[----:B------:R-:W-:Y:S08]  /*07b0*/  @P1 BRA `(.L_x_1211) ;  /* 0x00000000003c1947 */ /* 0x000ff00003800000 */
        /* <DEDUP_REMOVED lines=13> */
[----:B------:R1:W5:Y:S04]  /*0890*/  @!P3 LDG.E.128 R8, desc[UR6][R20.64] ;  /* 0x000000061408b981 */ /* 0x000368000c1e1d00 */
[----:B------:R1:W5:Y:S02]  /*08a0*/  @!P4 LDG.E.128 R16, desc[UR6][R20.64+0x80] ;  /* 0x000080061410c981 */ /* 0x000364000c1e1d00 */
.L_x_1211:
[----:B------:R-:W-:Y:S05]  /*08b0*/  BSYNC B0 ;  /* 0x0000000000007941 */ /* 0x000fea0003800000 */
.L_x_1210:
[----:B------:R-:W-:Y:S01]  /*08c0*/  BSSY B0, `(.L_x_1212) ;  /* 0x0000016000007945 */ /* 0x000fe20003800000 */
[----:B------:R-:W-:Y:S02]  /*08d0*/  CS2R R34, SRZ ;  /* 0x0000000000227805 */ /* 0x000fe4000001ff00 */
[----:B------:R-:W-:Y:S02]  /*08e0*/  CS2R R22, SRZ ;  /* 0x0000000000167805 */ /* 0x000fe4000001ff00 */
[----:B-1----:R-:W-:Y:S02]  /*08f0*/  CS2R R20, SRZ ;  /* 0x0000000000147805 */ /* 0x002fe4000001ff00 */
[----:B------:R-:W-:Y:S02]  /*0900*/  MOV R30, RZ ;  /* 0x000000ff001e7202 */ /* 0x000fe40000000f00 */
[----:B------:R-:W-:Y:S02]  /*0910*/  CS2R R26, SRZ ;  /* 0x00000000001a7805 */ /* 0x000fe4000001ff00 */
[----:B------:R-:W-:Y:S01]  /*0920*/  CS2R R24, SRZ ;  /* 0x0000000000187805 */ /* 0x000fe2000001ff00 */
[----:B------:R-:W-:Y:S01]  /*0930*/  IMAD.IADD R43, R37, 0x1, R43 ;  /* 0x00000001252b7824 */ /* 0x000fe200078e022b */
[----:B------:R-:W-:Y:S06]  /*0940*/  @P0 BRA `(.L_x_1213) ;  /* 0x0000000000340947 */ /* 0x000fec0003800000 */
[----:B------:R-:W-:Y:S01]  /*0950*/  MOV R42, R36 ;  /* 0x00000024002a7202 */ /* 0x000fe20000000f00 */
[-C--:B0-----:R-:W-:Y:S01]  /*0960*/  IMAD R28, R3, R40.reuse, RZ ;  /* 0x00000028031c7224 */ /* 0x081fe200078e02ff */
        /* <DEDUP_REMOVED lines=11> */
.L_x_1213:
[----:B------:R-:W-:Y:S05]  /*0a20*/  BSYNC B0 ;  /* 0x0000000000007941 */ /* 0x000fea0003800000 */
.L_x_1212:
[----:B------:R-:W-:Y:S01]  /*0a30*/  BSSY B0, `(.L_x_1214) ;  /* 0x0000014000007945 */ /* 0x000fe20003800000 */
[----:B------:R-:W-:Y:S01]  /*0a40*/  HFMA2.MMA R31, -RZ, RZ, 0, 0 ;  /* 0x00000000ff1f7435 */ /* 0x000fe200000001ff */
[----:B01----:R-:W-:Y:S02]  /*0a50*/  CS2R R28, SRZ ;  /* 0x00000000001c7805 */ /* 0x003fe4000001ff00 */
[----:B------:R-:W-:Y:S01]  /*0a60*/  CS2R R32, SRZ ;  /* 0x0000000000207805 */ /* 0x000fe2000001ff00 */
[----:B------:R-:W-:Y:S07]  /*0a70*/  @P1 BRA `(.L_x_1215) ;  /* 0x00000000003c1947 */ /* 0x000fee0003800000 */
        /* <DEDUP_REMOVED lines=13> */
[----:B------:R0:W5:Y:S04]  /*0b50*/  @!P1 LDG.E.128 R32, desc[UR6][R38.64] ;  /* 0x0000000626209981 */ /* 0x000168000c1e1d00 */
[----:B------:R0:W5:Y:S02]  /*0b60*/  @!P2 LDG.E.128 R28, desc[UR6][R38.64+0x80] ;  /* 0x00008006261ca981 */ /* 0x000164000c1e1d00 */
.L_x_1215:
[----:B------:R-:W-:Y:S05]  /*0b70*/  BSYNC B0 ;  /* 0x0000000000007941 */ /* 0x000fea0003800000 */
.L_x_1214:
[----:B-----5:R-:W-:Y:S01]  /*0b80*/  LOP3.LUT R36, R4, 0xffff0000, RZ, 0xc0, !PT ;  /* 0xffff000004247812 */ /* 0x020fe200078ec0ff */
[----:B------:R-:W-:Y:S01]  /*0b90*/  IMAD.U32 R3, R5, 0x10000, RZ ;  /* 0x0001000005037824 */ /* 0x000fe200078e00ff */
[----:B0-----:R-:W-:Y:S01]  /*0ba0*/  LOP3.LUT R39, R20, 0xffff0000, RZ, 0xc0, !PT ;  /* 0xffff000014277812 */ /* 0x001fe200078ec0ff */
[----:B------:R-:W-:Y:S01]  /*0bb0*/  ULDC.64 UR4, c[0x0][0x478] ;  /* 0x00011e0000047ab9 */ /* 0x000fe20000000a00 */
[----:B------:R-:W-:Y:S02]  /*0bc0*/  SHF.L.U32 R0, R4, 0x10, RZ ;  /* 0x0000001004007819 */ /* 0x000fe400000006ff */
[----:B------:R-:W-:Y:S01]  /*0bd0*/  LOP3.LUT R4, R32, 0xffff0000, RZ, 0xc0, !PT ;  /* 0xffff000020047812 */ /* 0x000fe200078ec0ff */
[----:B------:R-:W-:Y:S01]  /*0be0*/  FMUL.FTZ R39, R36, R39 ;  /* 0x0000002724277220 */ /* 0x000fe20000410000 */
[----:B------:R-:W-:Y:S01]  /*0bf0*/  LOP3.LUT R41, R8, 0xffff0000, RZ, 0xc0, !PT ;  /* 0xffff000008297812 */ /* 0x000fe200078ec0ff */
[----:B------:R-:W-:Y:S01]  /*0c00*/  IMAD.U32 R36, R21, 0x10000, RZ ;  /* 0x0001000015247824 */ /* 0x000fe200078e00ff */
[----:B------:R-:W-:-:S02]  /*0c10*/  SHF.L.U32 R37, R20, 0x10, RZ ;  /* 0x0000001014257819 */ /* 0x000fc400000006ff */
[----:B------:R-:W-:Y:S01]  /*0c20*/  LOP3.LUT R20, R21, 0xffff0000, RZ, 0xc0, !PT ;  /* 0xffff000015147812 */ /* 0x000fe200078ec0ff */
[----:B------:R-:W-:Y:S01]  /*0c30*/  FMUL.FTZ R41, R4, R41 ;  /* 0x0000002904297220 */ /* 0x000fe20000410000 */
[----:B------:R-:W-:Y:S01]  /*0c40*/  SHF.L.U32 R32, R32, 0x10, RZ ;  /* 0x0000001020207819 */ /* 0x000fe200000006ff */
[----:B------:R-:W-:Y:S02]  /*0c50*/  IMAD.U32 R21, R8, 0x10000, RZ ;  /* 0x0001000008157824 */ /* 0x000fe400078e00ff */
[----:B------:R-:W-:Y:S01]  /*0c60*/  FFMA.FTZ R38, R0, R37, R39 ;  /* 0x0000002500267223 */ /* 0x000fe20000010027 */
[C---:B------:R-:W-:Y:S01]  /*0c70*/  SHF.L.U32 R8, R6.reuse, 0x10, RZ ;  /* 0x0000001006087819 */ /* 0x040fe200000006ff */
[C---:B------:R-:W-:Y:S01]  /*0c80*/  IMAD.U32 R0, R7.reuse, 0x10000, RZ ;  /* 0x0001000007007824 */ /* 0x040fe200078e00ff */
[----:B------:R-:W-:Y:S01]  /*0c90*/  LOP3.LUT R4, R6, 0xffff0000, RZ, 0xc0, !PT ;  /* 0xffff000006047812 */ /* 0x000fe200078ec0ff */
[----:B------:R-:W-:Y:S01]  /*0ca0*/  FFMA.FTZ R32, R32, R21, R41 ;  /* 0x0000001520207223 */ /* 0x000fe20000010029 */
[----:B------:R-:W-:Y:S01]  /*0cb0*/  LOP3.LUT R6, R7, 0xffff0000, RZ, 0xc0, !PT ;  /* 0xffff000007067812 */ /* 0x000fe200078ec0ff */
[----:B------:R-:W-:Y:S01]  /*0cc0*/  IMAD.U32 R37, R33, 0x10000, RZ ;  /* 0x0001000021257824 */ /* 0x000fe200078e00ff */
[C---:B------:R-:W-:Y:S01]  /*0cd0*/  SHF.L.U32 R21, R22.reuse, 0x10, RZ ;  /* 0x0000001016157819 */ /* 0x040fe200000006ff */
[----:B------:R-:W-:Y:S01]  /*0ce0*/  FFMA.FTZ R36, R3, R36, R38 ;  /* 0x0000002403247223 */ /* 0x000fe20000010026 */
[----:B------:R-:W-:Y:S01]  /*0cf0*/  LOP3.LUT R7, R22, 0xffff0000, RZ, 0xc0, !PT ;  /* 0xffff000016077812 */ /* 0x000fe200078ec0ff */
[----:B------:R-:W-:Y:S01]  /*0d00*/  IMAD.U32 R3, R23, 0x10000, RZ ;  /* 0x0001000017037824 */ /* 0x000fe200078e00ff */
[----:B------:R-:W-:-:S02]  /*0d10*/  SHF.L.U32 R22, R9, 0x10, RZ ;  /* 0x0000001009167819 */ /* 0x000fc400000006ff */
[----:B------:R-:W-:Y:S02]  /*0d20*/  LOP3.LUT R5, R5, 0xffff0000, RZ, 0xc0, !PT ;  /* 0xffff000005057812 */ /* 0x000fe400078ec0ff */
[----:B------:R-:W-:Y:S01]  /*0d30*/  LOP3.LUT R33, R33, 0xffff0000, RZ, 0xc0, !PT ;  /* 0xffff000021217812 */ /* 0x000fe200078ec0ff */
[----:B------:R-:W-:Y:S01]  /*0d40*/  FFMA.FTZ R22, R37, R22, R32 ;  /* 0x0000001625167223 */ /* 0x000fe20000010020 */
[----:B------:R-:W-:Y:S01]  /*0d50*/  LOP3.LUT R38, R9, 0xffff0000, RZ, 0xc0, !PT ;  /* 0xffff000009267812 */ /* 0x000fe200078ec0ff */
[----:B------:R-:W-:Y:S01]  /*0d60*/  FFMA.FTZ R9, R5, R20, R36 ;  /* 0x0000001405097223 */ /* 0x000fe20000010024 */
[----:B------:R-:W-:Y:S01]  /*0d70*/  SHF.L.U32 R37, R34, 0x10, RZ ;  /* 0x0000001022257819 */ /* 0x000fe200000006ff */
[----:B------:R-:W-:Y:S01]  /*0d80*/  IMAD.U32 R5, R35, 0x10000, RZ ;  /* 0x0001000023057824 */ /* 0x000fe200078e00ff */
[----:B------:R-:W-:Y:S01]  /*0d90*/  SHF.L.U32 R32, R10, 0x10, RZ ;  /* 0x000000100a207819 */ /* 0x000fe200000006ff */
[----:B------:R-:W-:Y:S01]  /*0da0*/  FFMA.FTZ R22, R33, R38, R22 ;  /* 0x0000002621167223 */ /* 0x000fe20000010016 */
[----:B------:R-:W-:Y:S01]  /*0db0*/  FFMA.FTZ R9, R8, R21, R9 ;  /* 0x0000001508097223 */ /* 0x000fe20000010009 */
[----:B------:R-:W-:Y:S01]  /*0dc0*/  LOP3.LUT R20, R34, 0xffff0000, RZ, 0xc0, !PT ;  /* 0xffff000022147812 */ /* 0x000fe200078ec0ff */
[----:B------:R-:W-:Y:S01]  /*0dd0*/  IMAD.U32 R8, R11, 0x10000, RZ ;  /* 0x000100000b087824 */ /* 0x000fe200078e00ff */
[----:B------:R-:W-:Y:S01]  /*0de0*/  LOP3.LUT R33, R10, 0xffff0000, RZ, 0xc0, !PT ;  /* 0xffff00000a217812 */ /* 0x000fe200078ec0ff */
[----:B------:R-:W-:Y:S01]  /*0df0*/  FFMA.FTZ R37, R37, R32, R22 ;  /* 0x0000002025257223 */ /* 0x000fe20000010016 */
[----:B------:R-:W-:Y:S01]  /*0e00*/  FFMA.FTZ R21, R4, R7, R9 ;  /* 0x0000000704157223 */ /* 0x000fe20000010009 */
[----:B------:R-:W-:Y:S01]  /*0e10*/  LOP3.LUT R23, R23, 0xffff0000, RZ, 0xc0, !PT ;  /* 0xffff000017177812 */ /* 0x000fe200078ec0ff */
[----:B------:R-:W-:-:S02]  /*0e20*/  IMAD.U32 R4, R13, 0x10000, RZ ;  /* 0x000100000d047824 */ /* 0x000fc400078e00ff */
[----:B------:R-:W-:Y:S01]  /*0e30*/  FFMA.FTZ R32, R20, R33, R37 ;  /* 0x0000002114207223 */ /* 0x000fe20000010025 */
[----:B------:R-:W-:Y:S01]  /*0e40*/  FFMA.FTZ R37, R0, R3, R21 ;  /* 0x0000000300257223 */ /* 0x000fe20000010015 */
[----:B------:R-:W-:Y:S01]  /*0e50*/  LOP3.LUT R34, R35, 0xffff0000, RZ, 0xc0, !PT ;  /* 0xffff000023227812 */ /* 0x000fe200078ec0ff */
[----:B------:R-:W-:Y:S01]  /*0e60*/  IMAD.U32 R21, R25, 0x10000, RZ ;  /* 0x0001000019157824 */ /* 0x000fe200078e00ff */
[----:B------:R-:W-:Y:S01]  /*0e70*/  LOP3.LUT R11, R11, 0xffff0000, RZ, 0xc0, !PT ;  /* 0xffff00000b0b7812 */ /* 0x000fe200078ec0ff */
[----:B------:R-:W-:Y:S01]  /*0e80*/  FFMA.FTZ R5, R5, R8, R32 ;  /* 0x0000000805057223 */ /* 0x000fe20000010020 */
[----:B------:R-:W-:Y:S01]  /*0e90*/  SHF.L.U32 R10, R12, 0x10, RZ ;  /* 0x000000100c0a7819 */ /* 0x000fe200000006ff */
[----:B------:R-:W-:Y:S01]  /*0ea0*/  FFMA.FTZ R23, R6, R23, R37 ;  /* 0x0000001706177223 */ /* 0x000fe20000010025 */
[----:B------:R-:W-:Y:S01]  /*0eb0*/  SHF.L.U32 R33, R24, 0x10, RZ ;  /* 0x0000001018217819 */ /* 0x000fe200000006ff */
[----:B------:R-:W-:Y:S01]  /*0ec0*/  IMAD.U32 R8, R16, 0x10000, RZ ;  /* 0x0001000010087824 */ /* 0x000fe200078e00ff */
[----:B------:R-:W-:Y:S01]  /*0ed0*/  SHF.L.U32 R6, R28, 0x10, RZ ;  /* 0x000000101c067819 */ /* 0x000fe200000006ff */
[----:B------:R-:W-:Y:S01]  /*0ee0*/  FFMA.FTZ R5, R34, R11, R5 ;  /* 0x0000000b22057223 */ /* 0x000fe20000010005 */
[----:B------:R-:W-:Y:S01]  /*0ef0*/  LOP3.LUT R12, R12, 0xffff0000, RZ, 0xc0, !PT ;  /* 0xffff00000c0c7812 */ /* 0x000fe200078ec0ff */
[----:B------:R-:W-:Y:S01]  /*0f00*/  FFMA.FTZ R23, R10, R33, R23 ;  /* 0x000000210a177223 */ /* 0x000fe20000010017 */
[----:B------:R-:W-:Y:S01]  /*0f10*/  LOP3.LUT R35, R24, 0xffff0000, RZ, 0xc0, !PT ;  /* 0xffff000018237812 */ /* 0x000fe200078ec0ff */
[----:B------:R-:W-:Y:S01]  /*0f20*/  FFMA.FTZ R5, R6, R8, R5 ;  /* 0x0000000806057223 */ /* 0x000fe20000010005 */
[----:B------:R-:W-:Y:S01]  /*0f30*/  LOP3.LUT R28, R28, 0xffff0000, RZ, 0xc0, !PT ;  /* 0xffff00001c1c7812 */ /* 0x000fe200078ec0ff */
[----:B------:R-:W-:Y:S01]  /*0f40*/  IMAD.U32 R8, R17, 0x10000, RZ ;  /* 0x0001000011087824 */ /* 0x000fe200078e00ff */
[----:B------:R-:W-:Y:S01]  /*0f50*/  LOP3.LUT R16, R16, 0xffff0000, RZ, 0xc0, !PT ;  /* 0xffff000010107812 */ /* 0x000fe200078ec0ff */
[----:B------:R-:W-:Y:S01]  /*0f60*/  FFMA.FTZ R23, R12, R35, R23 ;  /* 0x000000230c177223 */ /* 0x000fe20000010017 */
[----:B------:R-:W-:Y:S01]  /*0f70*/  SHF.L.U32 R6, R29, 0x10, RZ ;  /* 0x000000101d067819 */ /* 0x000fe200000006ff */
[----:B------:R-:W-:Y:S01]  /*0f80*/  IMAD.U32 R9, R15, 0x10000, RZ ;  /* 0x000100000f097824 */ /* 0x000fe200078e00ff */
[----:B------:R-:W-:Y:S01]  /*0f90*/  LOP3.LUT R13, R13, 0xffff0000, RZ, 0xc0, !PT ;  /* 0xffff00000d0d7812 */ /* 0x000fe200078ec0ff */
[----:B------:R-:W-:Y:S01]  /*0fa0*/  FFMA.FTZ R5, R28, R16, R5 ;  /* 0x000000101c057223 */ /* 0x000fe20000010005 */
[----:B------:R-:W-:Y:S01]  /*0fb0*/  LOP3.LUT R24, R25, 0xffff0000, RZ, 0xc0, !PT ;  /* 0xffff000019187812 */ /* 0x000fe200078ec0ff */
[----:B------:R-:W-:Y:S01]  /*0fc0*/  FFMA.FTZ R4, R4, R21, R23 ;  /* 0x0000001504047223 */ /* 0x000fe20000010017 */
        /* <DEDUP_REMOVED lines=15> */
[----:B------:R-:W0:Y:S01]  /*10c0*/  S2R R11, SR_TID.X ;  /* 0x00000000000b7919 */ /* 0x000e220000002100 */
        /* <DEDUP_REMOVED lines=11> */
[----:B------:R-:W-:-:S04]  /*1180*/  FFMA.FTZ R0, R15, R0, R14 ;  /* 0x000000000f007223 */ /* 0x000fc8000001000e */
[----:B------:R-:W-:Y:S02]  /*1190*/  FFMA.FTZ R6, R6, R19, R3 ;  /* 0x0000001306067223 */ /* 0x000fe40000010003 */
[----:B------:R-:W1:Y:S04]  /*11a0*/  SHFL.BFLY PT, R3, R0, 0x4, 0x1f ;  /* 0x0c801f0000037f89 */ /* 0x000e6800000e0000 */
[----:B------:R-:W2:Y:S01]  /*11b0*/  SHFL.BFLY PT, R5, R6, 0x4, 0x1f ;  /* 0x0c801f0006057f89 */ /* 0x000ea200000e0000 */
[----:B0-----:R-:W-:Y:S01]  /*11c0*/  LOP3.LUT P0, RZ, R11, 0x7, RZ, 0xc0, !PT ;  /* 0x000000070bff7812 */ /* 0x001fe2000780c0ff */
[----:B-1----:R-:W-:Y:S01]  /*11d0*/  FADD.FTZ R3, R0, R3 ;  /* 0x0000000300037221 */ /* 0x002fe20000010000 */
[----:B--2---:R-:W-:-:S04]  /*11e0*/  FADD.FTZ R5, R6, R5 ;  /* 0x0000000506057221 */ /* 0x004fc80000010000 */
[----:B------:R-:W0:Y:S04]  /*11f0*/  SHFL.BFLY PT, R4, R3, 0x2, 0x1f ;  /* 0x0c401f0003047f89 */ /* 0x000e2800000e0000 */
[----:B------:R-:W1:Y:S01]  /*1200*/  SHFL.BFLY PT, R8, R5, 0x2, 0x1f ;  /* 0x0c401f0005087f89 */ /* 0x000e6200000e0000 */
[----:B0-----:R-:W-:Y:S01]  /*1210*/  FADD.FTZ R9, R3, R4 ;  /* 0x0000000403097221 */ /* 0x001fe20000010000 */
[----:B------:R-:W-:Y:S02]  /*1220*/  LEA.HI R4, P1, R11, R2, RZ, 0x1d ;  /* 0x000000020b047211 */ /* 0x000fe4000783e8ff */
[----:B------:R-:W-:Y:S01]  /*1230*/  SHF.R.S32.HI R2, RZ, 0x1f, R2 ;  /* 0x0000001fff027819 */ /* 0x000fe20000011402 */
[----:B-1----:R-:W-:Y:S01]  /*1240*/  FADD.FTZ R8, R5, R8 ;  /* 0x0000000805087221 */ /* 0x002fe20000010000 */
[----:B------:R-:W0:Y:S02]  /*1250*/  SHFL.BFLY PT, R10, R9, 0x1, 0x1f ;  /* 0x0c201f00090a7f89 */ /* 0x000e2400000e0000 */
[----:B------:R-:W-:-:S02]  /*1260*/  IADD3.X R3, RZ, R2, RZ, P1, !PT ;  /* 0x00000002ff037210 */ /* 0x000fc40000ffe4ff */
[----:B------:R-:W1:Y:S01]  /*1270*/  SHFL.BFLY PT, R7, R8, 0x1, 0x1f ;  /* 0x0c201f0008077f89 */ /* 0x000e6200000e0000 */
[----:B------:R-:W-:Y:S01]  /*1280*/  LEA R2, P1, R4, UR4, 0x2 ;  /* 0x0000000404027c11 */ /* 0x000fe2000f8210ff */
[----:B------:R-:W-:-:S03]  /*1290*/  ULDC UR4, c[0x0][0x384] ;  /* 0x0000e10000047ab9 */ /* 0x000fc60000000800 */
[----:B------:R-:W-:Y:S01]  /*12a0*/  LEA.HI.X R3, R4, UR5, R3, 0x2, P1 ;  /* 0x0000000504037c11 */ /* 0x000fe200088f1403 */
[----:B0-----:R-:W-:-:S04]  /*12b0*/  @!P0 FADD.FTZ R0, R9, R10 ;  /* 0x0000000a09008221 */ /* 0x001fc80000010000 */
[----:B------:R-:W-:Y:S01]  /*12c0*/  @!P0 FMUL.FTZ R5, R0, UR4 ;  /* 0x0000000400058c20 */ /* 0x000fe20008410000 */
[----:B-1----:R-:W-:-:S04]  /*12d0*/  FADD.FTZ R7, R8, R7 ;  /* 0x0000000708077221 */ /* 0x002fc80000010000 */
[----:B------:R-:W-:Y:S01]  /*12e0*/  FMUL.FTZ R7, R7, UR4 ;  /* 0x0000000407077c20 */ /* 0x000fe20008410000 */
[----:B------:R0:W-:Y:S01]  /*12f0*/  @!P0 STG.E desc[UR6][R2.64], R5 ;  /* 0x0000000502008986 */ /* 0x0001e2000c101906 */
[----:B------:R-:W-:Y:S05]  /*1300*/  @P0 EXIT ;  /* 0x000000000000094d */ /* 0x000fea0003800000 */
[----:B------:R-:W-:Y:S01]  /*1310*/  STG.E desc[UR6][R2.64+0x80], R7 ;  /* 0x0000800702007986 */ /* 0x000fe2000c101906 */
[----:B------:R-:W-:Y:S05]  /*1320*/  EXIT ;  /* 0x000000000000794d */ /* 0x000fea0003800000 */
.L_x_1216:
        /* <DEDUP_REMOVED lines=13> */
.L_x_2079:


//--------------------- .text._ZN5flash25flash_bwd_dot_do_o_kernelILb1E23Flash_bwd_kernel_traitsILi128ELi64ELi64ELi8ELi4ELi2ELi2ELb1ELb0EN7cutlass10bfloat16_tE19Flash_kernel_traitsILi128ELi64ELi64ELi8ES3_EEEEvNS_16Flash_bwd_paramsE --------------------------
	.section	.text._ZN5flash25flash_bwd_dot_do_o_kernelILb1E23Flash_bwd_kernel_traitsILi128ELi64ELi64ELi8ELi4ELi2ELi2ELb1ELb0EN7cutlass10bfloat16_tE19Flash_kernel_traitsILi128ELi64ELi64ELi8ES3_EEEEvNS_16Flash_bwd_paramsE,"ax",@progbits
	.align	128
        .global         _ZN5flash25flash_bwd_dot_do_o_kernelILb1E23Flash_bwd_kernel_traitsILi128ELi64ELi64ELi8ELi4ELi2ELi2ELb1ELb0EN7cutlass10bfloat16_tE19Flash_kernel_traitsILi128ELi64ELi64ELi8ES3_EEEEvNS_16Flash_bwd_paramsE
        .type           _ZN5flash25flash_bwd_dot_do_o_kernelILb1E23Flash_bwd_kernel_traitsILi128ELi64ELi64ELi8ELi4ELi2ELi2ELb1ELb0EN7cutlass10bfloat16_tE19Flash_kernel_traitsILi128ELi64ELi64ELi8ES3_EEEEvNS_16Flash_bwd_paramsE,@function
        .size           _ZN5flash25flash_bwd_dot_do_o_kernelILb1E23Flash_bwd_kernel_traitsILi128ELi64ELi64ELi8ELi4ELi2ELi2ELb1ELb0EN7cutlass10bfloat16_tE19Flash_kernel_traitsILi128ELi64ELi64ELi8ES3_EEEEvNS_16Flash_bwd_paramsE,(.L_x_2080 - _ZN5flash25flash_bwd_dot_do_o_kernelILb1E23Flash_bwd_kernel_traitsILi128ELi64ELi64ELi8ELi4ELi2ELi2ELb1ELb0EN7cutlass10bfloat16_tE19Flash_kernel_traitsILi128ELi64ELi64ELi8ES3_EEEEvNS_16Flash_bwd_paramsE)
        .other          _ZN5flash25flash_bwd_dot_do_o_kernelILb1E23Flash_bwd_kernel_traitsILi128ELi64ELi64ELi8ELi4ELi2ELi2ELb1ELb0EN7cutlass10bfloat16_tE19Flash_kernel_traitsILi128ELi64ELi64ELi8ES3_EEEEvNS_16Flash_bwd_paramsE,@"STO_CUDA_ENTRY STV_DEFAULT"
_ZN5flash25flash_bwd_dot_do_o_kernelILb1E23Flash_bwd_kernel_traitsILi128ELi64ELi64ELi8ELi4ELi2ELi2ELb1ELb0EN7cutlass10bfloat16_tE19Flash_kernel_traitsILi128ELi64ELi64ELi8ES3_EEEEvNS_16Flash_bwd_paramsE:
.text._ZN5flash25flash_bwd_dot_do_o_kernelILb1E23Flash_bwd_kernel_traitsILi128ELi64ELi64ELi8ELi4ELi2ELi2ELb1ELb0EN7cutlass10bfloat16_tE19Flash_kernel_traitsILi128ELi64ELi64ELi8ES3_EEEEvNS_16Flash_bwd_paramsE:
        /* <DEDUP_REMOVED lines=14> */
[----:B------:R-:W0:Y:S02]  /*00e0*/  S2R R9, SR_CTAID.X ;  /* 0x0000000000097919 */ /* 0x000e240000002500 */
[----:B0-----:R-:W-:Y:S01]  /*00f0*/  IMAD.SHL.U32 R9, R9, 0x40, RZ ;  /* 0x0000004009097824 */ /* 0x001fe200078e00ff */
[----:B--2---:R-:W-:-:S06]  /*0100*/  @P0 IADD3 R8, R5, -R0, RZ ;  /* 0x8000000005080210 */ /* 0x004fcc0007ffe0ff */
[----:B------:R-:W0:Y:S02]  /*0110*/  @!P0 LDC R8, c[0x0][0x2c4] ;  /* 0x0000b100ff088b82 */ /* 0x000e240000000800 */
[----:B0-----:R-:W-:-:S13]  /*0120*/  ISETP.GT.AND P1, PT, R8, R9, PT ;  /* 0x000000090800720c */ /* 0x001fda0003f24270 */
[----:B------:R-:W-:Y:S05]  /*0130*/  @!P1 EXIT ;  /* 0x000000000000994d */ /* 0x000fea0003800000 */
[----:B------:R-:W-:Y:S01]  /*0140*/  ISETP.NE.AND P1, PT, R0, -0x1, PT ;  /* 0xffffffff0000780c */ /* 0x000fe20003f25270 */
[----:B------:R-:W0:Y:S01]  /*0150*/  LDC R18, c[0x0][0x2d4] ;  /* 0x0000b500ff127b82 */ /* 0x000e220000000800 */
[----:B------:R-:W1:Y:S01]  /*0160*/  S2R R16, SR_TID.X ;  /* 0x0000000000107919 */ /* 0x000e620000002100 */
[----:B------:R-:W-:Y:S01]  /*0170*/  IMAD.WIDE R22, R13, 0x80, RZ ;  /* 0x000000800d167825 */ /* 0x000fe200078e02ff */
[----:B------:R-:W2:Y:S02]  /*0180*/  S2R R20, SR_CTAID.Z ;  /* 0x0000000000147919 */ /* 0x000ea40000002700 */
[----:B------:R-:W-:-:S03]  /*0190*/  SEL R26, R22, RZ, P0 ;  /* 0x000000ff161a7207 */ /* 0x000fc60000000000 */
[----:B------:R-:W3:Y:S01]  /*01a0*/  LDC R14, c[0x0][0x270] ;  /* 0x00009c00ff0e7b82 */ /* 0x000ee20000000800 */
[----:B------:R-:W-:Y:S01]  /*01b0*/  SEL R22, R23, RZ, P0 ;  /* 0x000000ff17167207 */ /* 0x000fe20000000000 */
[----:B------:R-:W-:Y:S01]  /*01c0*/  HFMA2.MMA R23, -RZ, RZ, 0, 0 ;  /* 0x00000000ff177435 */ /* 0x000fe200000001ff */
[----:B------:R-:W-:Y:S02]  /*01d0*/  IADD3 R19, P0, R9, R26, RZ ;  /* 0x0000001a09137210 */ /* 0x000fe40007f1e0ff */
[----:B------:R-:W-:-:S03]  /*01e0*/  @!P1 SHF.R.S32.HI R5, RZ, 0x1f, R13 ;  /* 0x0000001fff059819 */ /* 0x000fc6000001140d */
[----:B------:R-:W4:Y:S08]  /*01f0*/  @!P1 LDC.64 R6, c[0x0][0x418] ;  /* 0x00010600ff069b82 */ /* 0x000f300000000a00 */
[----:B------:R-:W5:Y:S08]  /*0200*/  @P1 LDC.64 R10, c[0x0][0x420] ;  /* 0x00010800ff0a1b82 */ /* 0x000f700000000a00 */
[----:B------:R-:W1:Y:S08]  /*0210*/  @P1 LDC.64 R2, c[0x0][0x298] ;  /* 0x0000a600ff021b82 */ /* 0x000e700000000a00 */
[----:B------:R-:W2:Y:S01]  /*0220*/  LDC R15, c[0x0][0x2dc] ;  /* 0x0000b700ff0f7b82 */ /* 0x000ea20000000800 */
[----:B----4-:R-:W-:-:S04]  /*0230*/  @!P1 IMAD R4, R5, R6, RZ ;  /* 0x0000000605049224 */ /* 0x010fc800078e02ff */
[C---:B------:R-:W-:Y:S02]  /*0240*/  @!P1 IMAD R17, R13.reuse, R7, R4 ;  /* 0x000000070d119224 */ /* 0x040fe400078e0204 */
[----:B0-----:R-:W-:-:S04]  /*0250*/  IMAD.WIDE R4, R13, R18, RZ ;  /* 0x000000120d047225 */ /* 0x001fc800078e02ff */
[----:B-----5:R-:W-:-:S04]  /*0260*/  @P1 IMAD.WIDE.U32 R24, R0, R10, RZ ;  /* 0x0000000a00181225 */ /* 0x020fc800078e00ff */
[----:B------:R-:W-:Y:S01]  /*0270*/  @P1 IMAD R10, R0, R11, R25 ;  /* 0x0000000b000a1224 */ /* 0x000fe200078e0219 */
[----:B---3--:R-:W-:Y:S01]  /*0280*/  SHF.R.S32.HI R11, RZ, 0x1f, R14 ;  /* 0x0000001fff0b7819 */ /* 0x008fe2000001140e */
[----:B------:R-:W-:Y:S02]  /*0290*/  IMAD R5, R5, R14, RZ ;  /* 0x0000000e05057224 */ /* 0x000fe400078e02ff */
[----:B------:R-:W-:-:S04]  /*02a0*/  @!P1 IMAD.WIDE.U32 R6, R13, R6, RZ ;  /* 0x000000060d069225 */ /* 0x000fc800078e00ff */
[C---:B------:R-:W-:Y:S01]  /*02b0*/  IMAD R21, R4.reuse, R11, R5 ;  /* 0x0000000b04157224 */ /* 0x040fe200078e0205 */
[----:B------:R-:W-:Y:S01]  /*02c0*/  @!P1 IADD3 R10, R7, R17, RZ ;  /* 0x00000011070a9210 */ /* 0x000fe20007ffe0ff */
[----:B------:R-:W-:Y:S01]  /*02d0*/  IMAD.WIDE.U32 R4, R4, R14, RZ ;  /* 0x0000000e04047225 */ /* 0x000fe200078e00ff */
[----:B------:R-:W-:-:S03]  /*02e0*/  SHF.R.S32.HI R17, RZ, 0x1f, R9 ;  /* 0x0000001fff117819 */ /* 0x000fc60000011409 */
[----:B------:R-:W-:Y:S02]  /*02f0*/  @P1 IMAD.MOV.U32 R12, RZ, RZ, R24 ;  /* 0x000000ffff0c1224 */ /* 0x000fe400078e0018 */
[----:B-1----:R-:W-:-:S04]  /*0300*/  @P1 IMAD.WIDE.U32 R40, R0, R2, RZ ;  /* 0x0000000200281225 */ /* 0x002fc800078e00ff */
[----:B------:R-:W-:Y:S01]  /*0310*/  IMAD.IADD R24, R5, 0x1, R21 ;  /* 0x0000000105187824 */ /* 0x000fe200078e0215 */
[----:B--2---:R-:W-:Y:S01]  /*0320*/  SHF.R.S32.HI R21, RZ, 0x1f, R15 ;  /* 0x0000001fff157819 */ /* 0x004fe2000001140f */
[----:B------:R-:W-:Y:S02]  /*0330*/  @P1 IMAD R11, R0, R3, R41 ;  /* 0x00000003000b1224 */ /* 0x000fe400078e0229 */
[----:B------:R-:W-:-:S04]  /*0340*/  IMAD.WIDE R2, R14, R15, RZ ;  /* 0x0000000f0e027225 */ /* 0x000fc800078e02ff */
[----:B------:R-:W-:Y:S02]  /*0350*/  IMAD R27, R24, R15, RZ ;  /* 0x0000000f181b7224 */ /* 0x000fe400078e02ff */
[----:B------:R-:W-:Y:S01]  /*0360*/  @P1 IMAD.MOV.U32 R25, RZ, RZ, R0 ;  /* 0x000000ffff191224 */ /* 0x000fe200078e0000 */
[----:B------:R-:W-:Y:S06]  /*0370*/  @P1 BRA `(.L_x_1217) ;  /* 0x00000000001c1947 */ /* 0x000fec0003800000 */
[----:B------:R-:W0:Y:S01]  /*0380*/  LDC.64 R24, c[0x0][0x290] ;  /* 0x0000a400ff187b82 */ /* 0x000e220000000a00 */
[----:B------:R-:W-:-:S05]  /*0390*/  SHF.R.S32.HI R11, RZ, 0x1f, R13 ;  /* 0x0000001fff0b7819 */ /* 0x000fca000001140d */
[-C--:B0-----:R-:W-:Y:S02]  /*03a0*/  IMAD R26, R11, R24.reuse, RZ ;  /* 0x000000180b1a7224 */ /* 0x081fe400078e02ff */
[----:B------:R-:W-:-:S04]  /*03b0*/  IMAD.WIDE.U32 R40, R13, R24, RZ ;  /* 0x000000180d287225 */ /* 0x000fc800078e00ff */
[----:B------:R-:W-:Y:S01]  /*03c0*/  IMAD R11, R13, R25, R26 ;  /* 0x000000190d0b7224 */ /* 0x000fe200078e021a */
[----:B------:R-:W-:-:S03]  /*03d0*/  MOV R25, 0xffffffff ;  /* 0xffffffff00197802 */ /* 0x000fc60000000f00 */
[----:B------:R-:W-:-:S07]  /*03e0*/  IMAD.IADD R11, R41, 0x1, R11 ;  /* 0x00000001290b7824 */ /* 0x000fce00078e020b */
.L_x_1217:
[----:B------:R-:W-:Y:S01]  /*03f0*/  ULDC.U8 UR6, c[0x0][0x3d8] ;  /* 0x0000f60000067ab9 */ /* 0x000fe20000000000 */
[----:B------:R-:W-:Y:S01]  /*0400*/  IMAD.X R5, R17, 0x1, R22, P0 ;  /* 0x0000000111057824 */ /* 0x000fe200000e0616 */
[----:B------:R-:W-:Y:S01]  /*0410*/  ISETP.NE.AND P0, PT, RZ, UR6, PT ;  /* 0x00000006ff007c0c */ /* 0x000fe2000bf05270 */
[----:B------:R-:W-:Y:S01]  /*0420*/  IMAD R7, R3, R25, RZ ;  /* 0x0000001903077224 */ /* 0x000fe200078e02ff */
[----:B------:R-:W-:Y:S01]  /*0430*/  @!P1 MOV R12, R6 ;  /* 0x00000006000c9202 */ /* 0x000fe20000000f00 */
[----:B------:R-:W-:Y:S02]  /*0440*/  IMAD R21, R21, R4, R27 ;  /* 0x0000000415157224 */ /* 0x000fe400078e021b */
[----:B------:R-:W-:Y:S02]  /*0450*/  IMAD R26, R5, R2, RZ ;  /* 0x00000002051a7224 */ /* 0x000fe400078e02ff */
[----:B------:R-:W-:Y:S02]  /*0460*/  IMAD R27, R2, R23, R7 ;  /* 0x00000017021b7224 */ /* 0x000fe400078e0207 */
[----:B------:R-:W-:-:S04]  /*0470*/  IMAD.WIDE.U32 R22, R4, R15, RZ ;  /* 0x0000000f04167225 */ /* 0x000fc800078e00ff */
[----:B------:R-:W-:Y:S01]  /*0480*/  IMAD.WIDE.U32 R24, R2, R25, RZ ;  /* 0x0000001902187225 */ /* 0x000fe200078e00ff */
[----:B------:R-:W-:Y:S02]  /*0490*/  IADD3 R6, R23, R21, RZ ;  /* 0x0000001517067210 */ /* 0x000fe40007ffe0ff */
[----:B------:R-:W-:Y:S01]  /*04a0*/  SHF.R.S32.HI R21, RZ, 0x1f, R20 ;  /* 0x0000001fff157819 */ /* 0x000fe20000011414 */
[----:B------:R-:W-:Y:S01]  /*04b0*/  IMAD R7, R20, R15, RZ ;  /* 0x0000000f14077224 */ /* 0x000fe200078e02ff */
[----:B------:R-:W-:Y:S01]  /*04c0*/  SEL R23, R22, R24, !P1 ;  /* 0x0000001816177207 */ /* 0x000fe20004800000 */
[----:B------:R-:W-:-:S04]  /*04d0*/  IMAD.WIDE.U32 R4, R19, R2, RZ ;  /* 0x0000000213047225 */ /* 0x000fc800078e00ff */
[----:B------:R-:W-:Y:S01]  /*04e0*/  IMAD R3, R3, R19, R26 ;  /* 0x0000001303037224 */ /* 0x000fe200078e021a */
[----:B------:R-:W-:Y:S01]  /*04f0*/  SHF.R.S32.HI R19, RZ, 0x1f, R7 ;  /* 0x0000001fff137819 */ /* 0x000fe20000011407 */
[----:B------:R-:W-:-:S03]  /*0500*/  @P1 IMAD.IADD R6, R25, 0x1, R27 ;  /* 0x0000000119061824 */ /* 0x000fc600078e021b */
[----:B------:R-:W-:Y:S01]  /*0510*/  IADD3 R22, R5, R3, RZ ;  /* 0x0000000305167210 */ /* 0x000fe20007ffe0ff */
[----:B------:R-:W-:Y:S06]  /*0520*/  @!P0 BRA `(.L_x_1218) ;  /* 0x00000000001c8947 */ /* 0x000fec0003800000 */
[----:B------:R-:W0:Y:S01]  /*0530*/  LDC R3, c[0x0][0x2c0] ;  /* 0x0000b000ff037b82 */ /* 0x000e220000000800 */
[----:B------:R-:W-:-:S04]  /*0540*/  @!P1 IMAD R0, R13, R18, RZ ;  /* 0x000000120d009224 */ /* 0x000fc800078e02ff */
[----:B------:R-:W-:-:S03]  /*0550*/  IMAD R0, R13, 0x80, R0 ;  /* 0x000000800d007824 */ /* 0x000fc600078e0200 */
[----:B------:R-:W0:Y:S02]  /*0560*/  LDC R2, c[0x0][0x2e4] ;  /* 0x0000b900ff027b82 */ /* 0x000e240000000800 */
[----:B0-----:R-:W-:-:S05]  /*0570*/  LEA R3, R3, R2, 0x7 ;  /* 0x0000000203037211 */ /* 0x001fca00078e38ff */
[----:B------:R-:W-:Y:S01]  /*0580*/  IMAD R2, R3, R20, R0 ;  /* 0x0000001403027224 */ /* 0x000fe200078e0200 */
[----:B------:R-:W-:Y:S06]  /*0590*/  BRA `(.L_x_1219) ;  /* 0x0000000000087947 */ /* 0x000fec0003800000 */
.L_x_1218:
[----:B------:R-:W-:-:S04]  /*05a0*/  IMAD R13, R13, R14, R20 ;  /* 0x0000000e0d0d7224 */ /* 0x000fc800078e0214 */
[----:B------:R-:W-:-:S07]  /*05b0*/  IMAD R2, R13, R18, RZ ;  /* 0x000000120d027224 */ /* 0x000fce00078e02ff */
.L_x_1219:
[----:B------:R-:W-:Y:S01]  /*05c0*/  SHF.R.S32.HI R3, RZ, 0x1f, R16 ;  /* 0x0000001fff037819 */ /* 0x000fe20000011410 */
[----:B------:R-:W-:Y:S01]  /*05d0*/  ULDC.64 UR10, c[0x0][0x420] ;  /* 0x00010800000a7ab9 */ /* 0x000fe20000000a00 */
[----:B------:R-:W-:Y:S01]  /*05e0*/  ULDC.64 UR12, c[0x0][0x298] ;  /* 0x0000a600000c7ab9 */ /* 0x000fe20000000a00 */
[----:B------:R-:W-:Y:S01]  /*05f0*/  ULDC.64 UR8, c[0x0][0x428] ;  /* 0x00010a0000087ab9 */ /* 0x000fe20000000a00 */
[CC--:B------:R-:W-:Y:S01]  /*0600*/  LEA.HI R0, R3.reuse, R16.reuse, RZ, 0x4 ;  /* 0x0000001003007211 */ /* 0x0c0fe200078f20ff */
[----:B------:R-:W-:Y:S01]  /*0610*/  ULDC.64 UR6, c[0x0][0x400] ;  /* 0x0001000000067ab9 */ /* 0x000fe20000000a00 */
[----:B------:R-:W-:Y:S01]  /*0620*/  LEA.HI R3, R3, R16, RZ, 0x3 ;  /* 0x0000001003037211 */ /* 0x000fe200078f18ff */
[----:B------:R-:W-:Y:S01]  /*0630*/  BSSY B0, `(.L_x_1220) ;  /* 0x000003d000007945 */ /* 0x000fe20003800000 */
[----:B------:R-:W-:Y:S01]  /*0640*/  LOP3.LUT R13, R0, 0x3ffffff0, RZ, 0xc0, !PT ;  /* 0x3ffffff0000d7812 */ /* 0x000fe200078ec0ff */
[----:B------:R-:W-:Y:S01]  /*0650*/  IMAD.IADD R2, R9, 0x1, R2 ;  /* 0x0000000109027824 */ /* 0x000fe200078e0202 */
[----:B------:R-:W-:-:S02]  /*0660*/  LOP3.LUT R5, R3, 0x1ffffff8, RZ, 0xc0, !PT ;  /* 0x1ffffff803057812 */ /* 0x000fc400078ec0ff */
[----:B------:R-:W-:Y:S01]  /*0670*/  SHF.R.S32.HI R18, RZ, 0x4, R0 ;  /* 0x00000004ff127819 */ /* 0x000fe20000011400 */
[----:B------:R-:W-:Y:S01]  /*0680*/  IMAD.IADD R13, R16, 0x1, -R13 ;  /* 0x00000001100d7824 */ /* 0x000fe200078e0a0d */
[----:B------:R-:W-:Y:S01]  /*0690*/  IADD3 R5, -R5, R16, RZ ;  /* 0x0000001005057210 */ /* 0x000fe20007ffe1ff */
[----:B------:R-:W-:Y:S01]  /*06a0*/  IMAD R0, R14, R15, RZ ;  /* 0x0000000f0e007224 */ /* 0x000fe200078e02ff */
[----:B------:R-:W-:Y:S01]  /*06b0*/  IADD3 R14, P0, P1, R4, R23, R7 ;  /* 0x00000017040e7210 */ /* 0x000fe2000791e007 */
[----:B------:R-:W-:Y:S01]  /*06c0*/  IMAD.SHL.U32 R13, R13, 0x4, RZ ;  /* 0x000000040d0d7824 */ /* 0x000fe200078e00ff */
[----:B------:R-:W-:Y:S01]  /*06d0*/  SHF.L.U32 R36, R5, 0x3, RZ ;  /* 0x0000000305247819 */ /* 0x000fe200000006ff */
[----:B------:R-:W-:Y:S01]  /*06e0*/  IMAD R16, R17, UR10, RZ ;  /* 0x0000000a11107c24 */ /* 0x000fe2000f8e02ff */
[----:B------:R-:W-:Y:S01]  /*06f0*/  IADD3.X R6, R22, R6, R19, P0, P1 ;  /* 0x0000000616067210 */ /* 0x000fe200007e2413 */
[----:B------:R-:W-:Y:S01]  /*0700*/  IMAD R13, R18, R0, R13 ;  /* 0x00000000120d7224 */ /* 0x000fe200078e020d */
[----:B------:R-:W-:Y:S01]  /*0710*/  SHF.R.S32.HI R37, RZ, 0x1f, R36 ;  /* 0x0000001fff257819 */ /* 0x000fe20000011424 */
[----:B------:R-:W-:Y:S01]  /*0720*/  IMAD R15, R9, UR11, R16 ;  /* 0x0000000b090f7c24 */ /* 0x000fe2000f8e0210 */
[----:B------:R-:W-:-:S02]  /*0730*/  SHF.R.S32.HI R3, RZ, 0x3, R3 ;  /* 0x00000003ff037819 */ /* 0x000fc40000011403 */
[----:B------:R-:W-:Y:S02]  /*0740*/  CS2R R18, SRZ ;  /* 0x0000000000127805 */ /* 0x000fe4000001ff00 */
[----:B------:R-:W-:Y:S01]  /*0750*/  IADD3 R14, P0, R13, R14, RZ ;  /* 0x0000000e0d0e7210 */ /* 0x000fe20007f1e0ff */
[----:B------:R-:W-:Y:S01]  /*0760*/  IMAD.WIDE.U32 R4, R9, UR10, R36 ;  /* 0x0000000a09047c25 */ /* 0x000fe2000f8e0024 */
[----:B------:R-:W-:Y:S02]  /*0770*/  SHF.R.S32.HI R44, RZ, 0x1f, R3 ;  /* 0x0000001fff2c7819 */ /* 0x000fe40000011403 */
[----:B------:R-:W-:Y:S01]  /*0780*/  LEA.HI.X.SX32 R13, R13, R6, 0x1, P0 ;  /* 0x000000060d0d7211 */ /* 0x000fe200000f0eff */
[----:B------:R-:W-:Y:S01]  /*0790*/  IMAD R6, R17, UR12, RZ ;  /* 0x0000000c11067c24 */ /* 0x000fe2000f8e02ff */
[----:B------:R-:W-:Y:S01]  /*07a0*/  IADD3 R24, P0, R12, R4, RZ ;  /* 0x000000040c187210 */ /* 0x000fe20007f1e0ff */
[----:B------:R-:W-:Y:S01]  /*07b0*/  VIADD R4, R3, 0x20 ;  /* 0x0000002003047836 */ /* 0x000fe20000000000 */
[C---:B------:R-:W-:Y:S01]  /*07c0*/  IADD3 R12, -R9.reuse, R8, RZ ;  /* 0x00000008090c7210 */ /* 0x040fe20007ffe1ff */
[C---:B------:R-:W-:Y:S01]  /*07d0*/  IMAD R8, R9.reuse, UR13, R6 ;  /* 0x0000000d09087c24 */ /* 0x040fe2000f8e0206 */
[----:B------:R-:W-:Y:S01]  /*07e0*/  IADD3.X R25, R10, R5, R15, P0, !PT ;  /* 0x000000050a197210 */ /* 0x000fe200007fe40f */
[----:B------:R-:W-:Y:S01]  /*07f0*/  IMAD.WIDE.U32 R6, R9, UR12, R36 ;  /* 0x0000000c09067c25 */ /* 0x000fe2000f8e0024 */
[----:B------:R-:W-:-:S02]  /*0800*/  ISETP.GE.AND P0, PT, R3, R12, PT ;  /* 0x0000000c0300720c */ /* 0x000fc40003f06270 */
[----:B------:R-:W-:Y:S02]  /*0810*/  CS2R R16, SRZ ;  /* 0x0000000000107805 */ /* 0x000fe4000001ff00 */
[----:B------:R-:W-:Y:S01]  /*0820*/  LEA R38, P2, R14, UR6, 0x2 ;  /* 0x000000060e267c11 */ /* 0x000fe2000f8410ff */
[----:B------:R-:W-:Y:S01]  /*0830*/  IMAD R5, R21, UR8, RZ ;  /* 0x0000000815057c24 */ /* 0x000fe2000f8e02ff */
[----:B------:R-:W-:Y:S01]  /*0840*/  IADD3 R40, P3, R40, R6, RZ ;  /* 0x0000000628287210 */ /* 0x000fe20007f7e0ff */
[----:B------:R-:W-:Y:S01]  /*0850*/  IMAD.WIDE.U32 R24, R20, UR8, R24 ;  /* 0x0000000814187c25 */ /* 0x000fe2000f8e0018 */
[----:B------:R-:W-:Y:S02]  /*0860*/  LEA.HI.X R39, R14, UR7, R13, 0x2, P2 ;  /* 0x000000070e277c11 */ /* 0x000fe400090f140d */
[----:B------:R-:W-:Y:S02]  /*0870*/  CS2R R14, SRZ ;  /* 0x00000000000e7805 */ /* 0x000fe4000001ff00 */
[----:B------:R-:W-:Y:S01]  /*0880*/  ISETP.GE.AND P1, PT, R4, R12, PT ;  /* 0x0000000c0400720c */ /* 0x000fe20003f26270 */
[----:B------:R-:W-:Y:S01]  /*0890*/  IMAD R23, R20, UR9, R5 ;  /* 0x0000000914177c24 */ /* 0x000fe2000f8e0205 */
[----:B------:R-:W-:-:S02]  /*08a0*/  IADD3.X R41, R11, R7, R8, P3, !PT ;  /* 0x000000070b297210 */ /* 0x000fc40001ffe408 */
[----:B------:R-:W-:Y:S02]  /*08b0*/  CS2R R8, SRZ ;  /* 0x0000000000087805 */ /* 0x000fe4000001ff00 */
[----:B------:R-:W-:Y:S02]  /*08c0*/  CS2R R4, SRZ ;  /* 0x0000000000047805 */ /* 0x000fe4000001ff00 */
[----:B------:R-:W-:Y:S02]  /*08d0*/  CS2R R6, SRZ ;  /* 0x0000000000067805 */ /* 0x000fe4000001ff00 */
[----:B------:R-:W-:Y:S02]  /*08e0*/  CS2R R10, SRZ ;  /* 0x00000000000a7805 */ /* 0x000fe4000001ff00 */
[----:B------:R-:W-:Y:S02]  /*08f0*/  CS2R R12, SRZ ;  /* 0x00000000000c7805 */ /* 0x000fe4000001ff00 */
[----:B------:R-:W-:Y:S01]  /*0900*/  IADD3 R45, R36, 0x40, RZ ;  /* 0x00000040242d7810 */ /* 0x000fe20007ffe0ff */
[----:B------:R-:W-:Y:S01]  /*0910*/  IMAD.IADD R23, R25, 0x1, R23 ;  /* 0x0000000119177824 */ /* 0x000fe200078e0217 */
[----:B------:R-:W-:Y:S06]  /*0920*/  @P0 BRA `(.L_x_1221) ;  /* 0x0000000000340947 */ /* 0x000fec0003800000 */
[----:B------:R-:W-:Y:S01]  /*0930*/  MOV R22, R24 ;  /* 0x0000001800167202 */ /* 0x000fe20000000f00 */
[----:B------:R-:W-:Y:S01]  /*0940*/  IMAD R28, R44, UR10, RZ ;  /* 0x0000000a2c1c7c24 */ /* 0x000fe2000f8e02ff */
[----:B------:R-:W-:Y:S01]  /*0950*/  ULDC UR6, c[0x0][0x2d0] ;  /* 0x0000b40000067ab9 */ /* 0x000fe20000000800 */
[----:B------:R-:W-:Y:S01]  /*0960*/  ULDC.64 UR8, c[0x0][0x3e0] ;  /* 0x0000f80000087ab9 */ /* 0x000fe20000000a00 */
[----:B------:R-:W-:Y:S01]  /*0970*/  ISETP.GE.AND P2, PT, R36, UR6, PT ;  /* 0x0000000624007c0c */ /* 0x000fe2000bf46270 */
[----:B------:R-:W-:Y:S01]  /*0980*/  IMAD.WIDE.U32 R26, R3, UR10, R22 ;  /* 0x0000000a031a7c25 */ /* 0x000fe2000f8e0016 */
[----:B------:R-:W-:-:S03]  /*0990*/  ISETP.GE.AND P3, PT, R45, UR6, PT ;  /* 0x000000062d007c0c */ /* 0x000fc6000bf66270 */
[----:B------:R-:W-:Y:S01]  /*09a0*/  IMAD R29, R3, UR11, R28 ;  /* 0x0000000b031d7c24 */ /* 0x000fe2000f8e021c */
[----:B------:R-:W-:-:S03]  /*09b0*/  LEA R28, P4, R26, UR8, 0x1 ;  /* 0x000000081a1c7c11 */ /* 0x000fc6000f8808ff */
[----:B------:R-:W-:-:S05]  /*09c0*/  IMAD.IADD R27, R27, 0x1, R29 ;  /* 0x000000011b1b7824 */ /* 0x000fca00078e021d */
[----:B------:R-:W-:-:S05]  /*09d0*/  LEA.HI.X R29, R26, UR9, R27, 0x1, P4 ;  /* 0x000000091a1d7c11 */ /* 0x000fca000a0f0c1b */
[----:B------:R0:W5:Y:S04]  /*09e0*/  @!P2 LDG.E.128 R4, desc[UR4][R28.64] ;  /* 0x000000041c04a981 */ /* 0x000168000c1e1d00 */
[----:B------:R0:W5:Y:S02]  /*09f0*/  @!P3 LDG.E.128 R12, desc[UR4][R28.64+0x80] ;  /* 0x000080041c0cb981 */ /* 0x000164000c1e1d00 */
.L_x_1221:
[----:B------:R-:W-:Y:S05]  /*0a00*/  BSYNC B0 ;  /* 0x0000000000007941 */ /* 0x000fea0003800000 */
.L_x_1220:
[----:B------:R-:W-:Y:S04]  /*0a10*/  BSSY B0, `(.L_x_1222) ;  /* 0x0000011000007945 */ /* 0x000fe80003800000 */
[----:B------:R-:W-:Y:S05]  /*0a20*/  @P1 BRA `(.L_x_1223) ;  /* 0x00000000003c1947 */ /* 0x000fea0003800000 */
[----:B------:R-:W-:Y:S01]  /*0a30*/  IADD3 R25, P2, R3, 0x20, RZ ;  /* 0x0000002003197810 */ /* 0x000fe20007f5e0ff */
[----:B------:R-:W-:Y:S01]  /*0a40*/  ULDC UR6, c[0x0][0x2d0] ;  /* 0x0000b40000067ab9 */ /* 0x000fe20000000800 */
[----:B------:R-:W-:Y:S01]  /*0a50*/  ULDC.64 UR8, c[0x0][0x3e0] ;  /* 0x0000f80000087ab9 */ /* 0x000fe20000000a00 */
[----:B------:R-:W-:Y:S02]  /*0a60*/  ISETP.GE.AND P3, PT, R36, UR6, PT ;  /* 0x0000000624007c0c */ /* 0x000fe4000bf66270 */
[----:B------:R-:W-:Y:S02]  /*0a70*/  IADD3.X R22, RZ, R44, RZ, P2, !PT ;  /* 0x0000002cff167210 */ /* 0x000fe400017fe4ff */
[----:B------:R-:W-:-:S03]  /*0a80*/  ISETP.GE.AND P4, PT, R45, UR6, PT ;  /* 0x000000062d007c0c */ /* 0x000fc6000bf86270 */
[----:B------:R-:W-:Y:S02]  /*0a90*/  IMAD R26, R22, UR10, RZ ;  /* 0x0000000a161a7c24 */ /* 0x000fe4000f8e02ff */
[----:B------:R-:W-:-:S04]  /*0aa0*/  IMAD.MOV.U32 R22, RZ, RZ, R24 ;  /* 0x000000ffff167224 */ /* 0x000fc800078e0018 */
[----:B------:R-:W-:-:S04]  /*0ab0*/  IMAD.WIDE.U32 R22, R25, UR10, R22 ;  /* 0x0000000a19167c25 */ /* 0x000fc8000f8e0016 */
[----:B------:R-:W-:Y:S01]  /*0ac0*/  IMAD R25, R25, UR11, R26 ;  /* 0x0000000b19197c24 */ /* 0x000fe2000f8e021a */
[----:B------:R-:W-:-:S04]  /*0ad0*/  LEA R24, P2, R22, UR8, 0x1 ;  /* 0x0000000816187c11 */ /* 0x000fc8000f8408ff */
[----:B------:R-:W-:-:S04]  /*0ae0*/  IADD3 R23, R23, R25, RZ ;  /* 0x0000001917177210 */ /* 0x000fc80007ffe0ff */
[----:B------:R-:W-:-:S05]  /*0af0*/  LEA.HI.X R25, R22, UR9, R23, 0x1, P2 ;  /* 0x0000000916197c11 */ /* 0x000fca00090f0c17 */
[----:B------:R1:W5:Y:S04]  /*0b00*/  @!P3 LDG.E.128 R8, desc[UR4][R24.64] ;  /* 0x000000041808b981 */ /* 0x000368000c1e1d00 */
[----:B------:R1:W5:Y:S02]  /*0b10*/  @!P4 LDG.E.128 R16, desc[UR4][R24.64+0x80] ;  /* 0x000080041810c981 */ /* 0x000364000c1e1d00 */
.L_x_1223:
[----:B------:R-:W-:Y:S05]  /*0b20*/  BSYNC B0 ;  /* 0x0000000000007941 */ /* 0x000fea0003800000 */
.L_x_1222:
[----:B------:R-:W-:Y:S01]  /*0b30*/  ULDC.64 UR6, c[0x0][0x2a0] ;  /* 0x0000a80000067ab9 */ /* 0x000fe20000000a00 */
[----:B------:R-:W-:Y:S01]  /*0b40*/  BSSY B0, `(.L_x_1224) ;  /* 0x0000019000007945 */ /* 0x000fe20003800000 */
[----:B------:R-:W-:Y:S01]  /*0b50*/  IMAD R21, R21, UR6, RZ ;  /* 0x0000000615157c24 */ /* 0x000fe2000f8e02ff */
[----:B------:R-:W-:Y:S01]  /*0b60*/  CS2R R32, SRZ ;  /* 0x0000000000207805 */ /* 0x000fe2000001ff00 */
[C---:B------:R-:W-:Y:S01]  /*0b70*/  IMAD.WIDE.U32 R40, R20.reuse, UR6, R40 ;  /* 0x0000000614287c25 */ /* 0x040fe2000f8e0028 */
[----:B------:R-:W-:Y:S02]  /*0b80*/  CS2R R22, SRZ ;  /* 0x0000000000167805 */ /* 0x000fe4000001ff00 */
[----:B-1----:R-:W-:Y:S02]  /*0b90*/  CS2R R24, SRZ ;  /* 0x0000000000187805 */ /* 0x002fe4000001ff00 */
[----:B------:R-:W-:Y:S01]  /*0ba0*/  CS2R R26, SRZ ;  /* 0x00000000001a7805 */ /* 0x000fe2000001ff00 */
[----:B------:R-:W-:Y:S01]  /*0bb0*/  IMAD R43, R20, UR7, R21 ;  /* 0x00000007142b7c24 */ /* 0x000fe2000f8e0215 */
[----:B------:R-:W-:Y:S01]  /*0bc0*/  CS2R R20, SRZ ;  /* 0x0000000000147805 */ /* 0x000fe2000001ff00 */
[----:B0-----:R-:W-:-:S03]  /*0bd0*/  IMAD.MOV.U32 R28, RZ, RZ, RZ ;  /* 0x000000ffff1c7224 */ /* 0x001fc600078e00ff */
[----:B------:R-:W-:Y:S01]  /*0be0*/  IADD3 R43, R41, R43, RZ ;  /* 0x0000002b292b7210 */ /* 0x000fe20007ffe0ff */
[----:B------:R-:W-:Y:S06]  /*0bf0*/  @P0 BRA `(.L_x_1225) ;  /* 0x0000000000340947 */ /* 0x000fec0003800000 */
[----:B------:R-:W-:Y:S01]  /*0c00*/  IMAD R30, R44, UR12, RZ ;  /* 0x0000000c2c1e7c24 */ /* 0x000fe2000f8e02ff */
[----:B------:R-:W-:Y:S01]  /*0c10*/  ULDC UR8, c[0x0][0x2d0] ;  /* 0x0000b40000087ab9 */ /* 0x000fe20000000800 */
[----:B------:R-:W-:Y:S01]  /*0c20*/  IMAD.MOV.U32 R42, RZ, RZ, R40 ;  /* 0x000000ffff2a7224 */ /* 0x000fe200078e0028 */
[----:B------:R-:W-:Y:S01]  /*0c30*/  ISETP.GE.AND P2, PT, R36, UR8, PT ;  /* 0x0000000824007c0c */ /* 0x000fe2000bf46270 */
[----:B------:R-:W-:Y:S01]  /*0c40*/  IMAD R29, R3, UR13, R30 ;  /* 0x0000000d031d7c24 */ /* 0x000fe2000f8e021e */
[----:B------:R-:W-:Y:S01]  /*0c50*/  ISETP.GE.AND P3, PT, R45, UR8, PT ;  /* 0x000000082d007c0c */ /* 0x000fe2000bf66270 */
[----:B------:R-:W-:Y:S01]  /*0c60*/  IMAD.WIDE.U32 R34, R3, UR12, R42 ;  /* 0x0000000c03227c25 */ /* 0x000fe2000f8e002a */
[----:B------:R-:W-:-:S04]  /*0c70*/  ULDC.64 UR6, c[0x0][0x280] ;  /* 0x0000a00000067ab9 */ /* 0x000fc80000000a00 */
[----:B------:R-:W-:Y:S02]  /*0c80*/  IADD3 R29, R35, R29, RZ ;  /* 0x0000001d231d7210 */ /* 0x000fe40007ffe0ff */
[----:B------:R-:W-:-:S04]  /*0c90*/  LEA R30, P0, R34, UR6, 0x1 ;  /* 0x00000006221e7c11 */ /* 0x000fc8000f8008ff */
[----:B------:R-:W-:-:S05]  /*0ca0*/  LEA.HI.X R31, R34, UR7, R29, 0x1, P0 ;  /* 0x00000007221f7c11 */ /* 0x000fca00080f0c1d */
[----:B------:R0:W5:Y:S04]  /*0cb0*/  @!P2 LDG.E.128 R20, desc[UR4][R30.64] ;  /* 0x000000041e14a981 */ /* 0x000168000c1e1d00 */
[----:B------:R0:W5:Y:S02]  /*0cc0*/  @!P3 LDG.E.128 R24, desc[UR4][R30.64+0x80] ;  /* 0x000080041e18b981 */ /* 0x000164000c1e1d00 */
.L_x_1225:
[----:B------:R-:W-:Y:S05]  /*0cd0*/  BSYNC B0 ;  /* 0x0000000000007941 */ /* 0x000fea0003800000 */
.L_x_1224:
[----:B------:R-:W-:Y:S01]  /*0ce0*/  BSSY B0, `(.L_x_1226) ;  /* 0x0000015000007945 */ /* 0x000fe20003800000 */
[----:B------:R-:W-:Y:S01]  /*0cf0*/  IMAD.MOV.U32 R29, RZ, RZ, RZ ;  /* 0x000000ffff1d7224 */ /* 0x000fe200078e00ff */
[----:B0-----:R-:W-:Y:S02]  /*0d00*/  CS2R R30, SRZ ;  /* 0x00000000001e7805 */ /* 0x001fe4000001ff00 */
[----:B------:R-:W-:Y:S01]  /*0d10*/  CS2R R34, SRZ ;  /* 0x0000000000227805 */ /* 0x000fe2000001ff00 */
[----:B------:R-:W-:Y:S06]  /*0d20*/  @P1 BRA `(.L_x_1227) ;  /* 0x0000000000401947 */ /* 0x000fec0003800000 */
[----:B------:R-:W-:Y:S01]  /*0d30*/  IADD3 R3, P0, R3, 0x20, RZ ;  /* 0x0000002003037810 */ /* 0x000fe20007f1e0ff */
[----:B------:R-:W-:Y:S01]  /*0d40*/  ULDC UR6, c[0x0][0x2d0] ;  /* 0x0000b40000067ab9 */ /* 0x000fe20000000800 */
[----:B------:R-:W-:Y:S02]  /*0d50*/  MOV R37, R43 ;  /* 0x0000002b00257202 */ /* 0x000fe40000000f00 */
[----:B------:R-:W-:Y:S02]  /*0d60*/  IADD3.X R44, RZ, R44, RZ, P0, !PT ;  /* 0x0000002cff2c7210 */ /* 0x000fe400007fe4ff */
        /* <DEDUP_REMOVED lines=8> */
[----:B------:R-:W-:-:S05]  /*0df0*/  IMAD.IADD R3, R37, 0x1, R3 ;  /* 0x0000000125037824 */ /* 0x000fca00078e0203 */
[----:B------:R-:W-:-:S05]  /*0e00*/  LEA.HI.X R41, R36, UR7, R3, 0x1, P0 ;  /* 0x0000000724297c11 */ /* 0x000fca00080f0c03 */
[----:B------:R0:W5:Y:S04]  /*0e10*/  @!P1 LDG.E.128 R32, desc[UR4][R40.64] ;  /* 0x0000000428209981 */ /* 0x000168000c1e1d00 */
[----:B------:R0:W5:Y:S02]  /*0e20*/  @!P2 LDG.E.128 R28, desc[UR4][R40.64+0x80] ;  /* 0x00008004281ca981 */ /* 0x000164000c1e1d00 */
.L_x_1227:
[----:B------:R-:W-:Y:S05]  /*0e30*/  BSYNC B0 ;  /* 0x0000000000007941 */ /* 0x000fea0003800000 */
.L_x_1226:
[----:B-----5:R-:W-:Y:S01]  /*0e40*/  LOP3.LUT R3, R4, 0xffff0000, RZ, 0xc0, !PT ;  /* 0xffff000004037812 */ /* 0x020fe200078ec0ff */
[----:B------:R-:W-:Y:S01]  /*0e50*/  ULDC.64 UR6, c[0x0][0x478] ;  /* 0x00011e0000067ab9 */ /* 0x000fe20000000a00 */
[----:B------:R-:W-:Y:S02]  /*0e60*/  LOP3.LUT R36, R20, 0xffff0000, RZ, 0xc0, !PT ;  /* 0xffff000014247812 */ /* 0x000fe400078ec0ff */
[----:B------:R-:W-:Y:S02]  /*0e70*/  SHF.L.U32 R4, R4, 0x10, RZ ;  /* 0x0000001004047819 */ /* 0x000fe400000006ff */
[----:B0-----:R-:W-:Y:S01]  /*0e80*/  LOP3.LUT R41, R8, 0xffff0000, RZ, 0xc0, !PT ;  /* 0xffff000008297812 */ /* 0x001fe200078ec0ff */
[----:B------:R-:W-:Y:S01]  /*0e90*/  FMUL.FTZ R37, R3, R36 ;  /* 0x0000002403257220 */ /* 0x000fe20000410000 */
[----:B------:R-:W-:Y:S01]  /*0ea0*/  IMAD.U32 R3, R20, 0x10000, RZ ;  /* 0x0001000014037824 */ /* 0x000fe200078e00ff */
[----:B------:R-:W-:Y:S01]  /*0eb0*/  LOP3.LUT R20, R32, 0xffff0000, RZ, 0xc0, !PT ;  /* 0xffff000020147812 */ /* 0x000fe200078ec0ff */
[----:B------:R-:W-:Y:S01]  /*0ec0*/  IMAD.U32 R8, R8, 0x10000, RZ ;  /* 0x0001000008087824 */ /* 0x000fe200078e00ff */
[----:B------:R-:W-:Y:S01]  /*0ed0*/  LOP3.LUT R40, R9, 0xffff0000, RZ, 0xc0, !PT ;  /* 0xffff000009287812 */ /* 0x000fe200078ec0ff */
[----:B------:R-:W-:Y:S01]  /*0ee0*/  FFMA.FTZ R4, R4, R3, R37 ;  /* 0x0000000304047223 */ /* 0x000fe20000010025 */
[----:B------:R-:W-:Y:S01]  /*0ef0*/  SHF.L.U32 R37, R5, 0x10, RZ ;  /* 0x0000001005257819 */ /* 0x000fe200000006ff */
[----:B------:R-:W-:Y:S01]  /*0f00*/  FMUL.FTZ R3, R20, R41 ;  /* 0x0000002914037220 */ /* 0x000fe20000410000 */
[----:B------:R-:W-:Y:S01]  /*0f10*/  SHF.L.U32 R20, R32, 0x10, RZ ;  /* 0x0000001020147819 */ /* 0x000fe200000006ff */
[----:B------:R-:W-:Y:S01]  /*0f20*/  IMAD.U32 R36, R9, 0x10000, RZ ;  /* 0x0001000009247824 */ /* 0x000fe200078e00ff */
[----:B------:R-:W-:-:S02]  /*0f30*/  LOP3.LUT R32, R33, 0xffff0000, RZ, 0xc0, !PT ;  /* 0xffff000021207812 */ /* 0x000fc400078ec0ff */
[----:B------:R-:W-:Y:S01]  /*0f40*/  LOP3.LUT R9, R34, 0xffff0000, RZ, 0xc0, !PT ;  /* 0xffff000022097812 */ /* 0x000fe200078ec0ff */
[----:B------:R-:W-:Y:S01]  /*0f50*/  FFMA.FTZ R3, R20, R8, R3 ;  /* 0x0000000814037223 */ /* 0x000fe20000010003 */
[----:B------:R-:W-:Y:S01]  /*0f60*/  IMAD.U32 R8, R21, 0x10000, RZ ;  /* 0x0001000015087824 */ /* 0x000fe200078e00ff */
[----:B------:R-:W-:Y:S02]  /*0f70*/  LOP3.LUT R20, R5, 0xffff0000, RZ, 0xc0, !PT ;  /* 0xffff000005147812 */ /* 0x000fe400078ec0ff */
[----:B------:R-:W-:Y:S01]  /*0f80*/  LOP3.LUT R21, R21, 0xffff0000, RZ, 0xc0, !PT ;  /* 0xffff000015157812 */ /* 0x000fe200078ec0ff */
[----:B------:R-:W-:Y:S01]  /*0f90*/  FFMA.FTZ R37, R37, R8, R4 ;  /* 0x0000000825257223 */ /* 0x000fe20000010004 */
[C---:B------:R-:W-:Y:S01]  /*0fa0*/  SHF.L.U32 R8, R6.reuse, 0x10, RZ ;  /* 0x0000001006087819 */ /* 0x040fe200000006ff */
[----:B------:R-:W-:Y:S01]  /*0fb0*/  IMAD.U32 R4, R7, 0x10000, RZ ;  /* 0x0001000007047824 */ /* 0x000fe200078e00ff */
[----:B------:R-:W-:Y:S01]  /*0fc0*/  LOP3.LUT R5, R6, 0xffff0000, RZ, 0xc0, !PT ;  /* 0xffff000006057812 */ /* 0x000fe200078ec0ff */
[----:B------:R-:W-:Y:S01]  /*0fd0*/  FFMA.FTZ R37, R20, R21, R37 ;  /* 0x0000001514257223 */ /* 0x000fe20000010025 */
[----:B------:R-:W-:-:S02]  /*0fe0*/  SHF.L.U32 R21, R22, 0x10, RZ ;  /* 0x0000001016157819 */ /* 0x000fc400000006ff */
[----:B------:R-:W-:Y:S02]  /*0ff0*/  LOP3.LUT R20, R22, 0xffff0000, RZ, 0xc0, !PT ;  /* 0xffff000016147812 */ /* 0x000fe400078ec0ff */
[----:B------:R-:W-:Y:S01]  /*1000*/  SHF.L.U32 R22, R33, 0x10, RZ ;  /* 0x0000001021167819 */ /* 0x000fe200000006ff */
[----:B------:R-:W-:Y:S01]  /*1010*/  FFMA.FTZ R8, R8, R21, R37 ;  /* 0x0000001508087223 */ /* 0x000fe20000010025 */
[----:B------:R-:W-:Y:S02]  /*1020*/  SHF.L.U32 R21, R34, 0x10, RZ ;  /* 0x0000001022157819 */ /* 0x000fe400000006ff */
[----:B------:R-:W-:Y:S01]  /*1030*/  LOP3.LUT R6, R7, 0xffff0000, RZ, 0xc0, !PT ;  /* 0xffff000007067812 */ /* 0x000fe200078ec0ff */
[----:B------:R-:W-:Y:S01]  /*1040*/  FFMA.FTZ R33, R22, R36, R3 ;  /* 0x0000002416217223 */ /* 0x000fe20000010003 */
[----:B------:R-:W-:Y:S01]  /*1050*/  SHF.L.U32 R22, R10, 0x10, RZ ;  /* 0x000000100a167819 */ /* 0x000fe200000006ff */
[----:B------:R-:W-:Y:S02]  /*1060*/  IMAD.U32 R7, R23, 0x10000, RZ ;  /* 0x0001000017077824 */ /* 0x000fe400078e00ff */
        /* <DEDUP_REMOVED lines=8> */
[----:B------:R-:W-:Y:S01]  /*10f0*/  IMAD.U32 R8, R11, 0x10000, RZ ;  /* 0x000100000b087824 */ /* 0x000fe200078e00ff */
[----:B------:R-:W-:Y:S01]  /*1100*/  SHF.L.U32 R4, R12, 0x10, RZ ;  /* 0x000000100c047819 */ /* 0x000fe200000006ff */
[----:B------:R-:W-:Y:S01]  /*1110*/  FFMA.FTZ R35, R6, R23, R21 ;  /* 0x0000001706237223 */ /* 0x000fe20000010015 */
        /* <DEDUP_REMOVED lines=8> */
[----:B------:R-:W-:Y:S01]  /*11a0*/  IMAD.U32 R8, R16, 0x10000, RZ ;  /* 0x0001000010087824 */ /* 0x000fe200078e00ff */
[----:B------:R-:W-:Y:S01]  /*11b0*/  SHF.L.U32 R4, R28, 0x10, RZ ;  /* 0x000000101c047819 */ /* 0x000fe200000006ff */
[----:B------:R-:W-:Y:S01]  /*11c0*/  FFMA.FTZ R3, R34, R11, R3 ;  /* 0x0000000b22037223 */ /* 0x000fe20000010003 */
[----:B------:R-:W-:-:S02]  /*11d0*/  IMAD.U32 R24, R25, 0x10000, RZ ;  /* 0x0001000019187824 */ /* 0x000fc400078e00ff */
        /* <DEDUP_REMOVED lines=11> */
[----:B------:R-:W-:Y:S01]  /*1290*/  SHF.L.U32 R7, R14, 0x10, RZ ;  /* 0x000000100e077819 */ /* 0x000fe200000006ff */
[----:B------:R-:W-:Y:S01]  /*12a0*/  FFMA.FTZ R12, R13, R22, R12 ;  /* 0x000000160d0c7223 */ /* 0x000fe2000001000c */
[----:B------:R-:W-:Y:S01]  /*12b0*/  SHF.L.U32 R20, R26, 0x10, RZ ;  /* 0x000000101a147819 */ /* 0x000fe200000006ff */
[----:B------:R-:W-:Y:S01]  /*12c0*/  FFMA.FTZ R3, R4, R5, R3 ;  /* 0x0000000504037223 */ /* 0x000fe20000010003 */
[----:B------:R-:W-:Y:S01]  /*12d0*/  LOP3.LUT R8, R29, 0xffff0000, RZ, 0xc0, !PT ;  /* 0xffff00001d087812 */ /* 0x000fe200078ec0ff */
[----:B------:R-:W-:Y:S01]  /*12e0*/  IMAD.U32 R5, R18, 0x10000, RZ ;  /* 0x0001000012057824 */ /* 0x000fe200078e00ff */
[----:B------:R-:W-:Y:S01]  /*12f0*/  LOP3.LUT R17, R17, 0xffff0000, RZ, 0xc0, !PT ;  /* 0xffff000011117812 */ /* 0x000fe200078ec0ff */
[----:B------:R-:W-:Y:S01]  /*1300*/  FFMA.FTZ R7, R7, R20, R12 ;  /* 0x0000001407077223 */ /* 0x000fe2000001000c */
[----:B------:R-:W-:Y:S01]  /*1310*/  LOP3.LUT R14, R14, 0xffff0000, RZ, 0xc0, !PT ;  /* 0xffff00000e0e7812 */ /* 0x000fe200078ec0ff */
[----:B------:R-:W-:Y:S01]  /*1320*/  IMAD.U32 R9, R27, 0x10000, RZ ;  /* 0x000100001b097824 */ /* 0x000fe200078e00ff */
[----:B------:R-:W-:Y:S01]  /*1330*/  LOP3.LUT R21, R26, 0xffff0000, RZ, 0xc0, !PT ;  /* 0xffff00001a157812 */ /* 0x000fe200078ec0ff */
[----:B------:R-:W-:Y:S01]  /*1340*/  FFMA.FTZ R3, R8, R17, R3 ;  /* 0x0000001108037223 */ /* 0x000fe20000010003 */
[----:B------:R-:W-:-:S02]  /*1350*/  SHF.L.U32 R4, R30, 0x10, RZ ;  /* 0x000000101e047819 */ /* 0x000fc400000006ff */
        /* <DEDUP_REMOVED lines=14> */
[----:B------:R-:W0:Y:S03]  /*1440*/  S2R R9, SR_TID.X ;  /* 0x0000000000097919 */ /* 0x000e260000002100 */
[----:B------:R-:W-:Y:S01]  /*1450*/  FFMA.FTZ R19, R31, R19, R4 ;  /* 0x000000131f137223 */ /* 0x000fe20000010004 */
[----:B------:R-:W1:Y:S04]  /*1460*/  SHFL.BFLY PT, R3, R6, 0x4, 0x1f ;  /* 0x0c801f0006037f89 */ /* 0x000e6800000e0000 */
[----:B------:R-:W2:Y:S01]  /*1470*/  SHFL.BFLY PT, R8, R19, 0x4, 0x1f ;  /* 0x0c801f0013087f89 */ /* 0x000ea200000e0000 */
[----:B-1----:R-:W-:Y:S01]  /*1480*/  FADD.FTZ R3, R6, R3 ;  /* 0x0000000306037221 */ /* 0x002fe20000010000 */
[----:B--2---:R-:W-:-:S04]  /*1490*/  FADD.FTZ R8, R19, R8 ;  /* 0x0000000813087221 */ /* 0x004fc80000010000 */
[----:B------:R-:W1:Y:S01]  /*14a0*/  SHFL.BFLY PT, R4, R3, 0x2, 0x1f ;  /* 0x0c401f0003047f89 */ /* 0x000e6200000e0000 */
[C---:B0-----:R-:W-:Y:S02]  /*14b0*/  LOP3.LUT P0, RZ, R9.reuse, 0x7, RZ, 0xc0, !PT ;  /* 0x0000000709ff7812 */ /* 0x041fe4000780c0ff */
[----:B------:R-:W-:Y:S01]  /*14c0*/  LEA.HI R9, P1, R9, R2, RZ, 0x1d ;  /* 0x0000000209097211 */ /* 0x000fe2000783e8ff */
[----:B------:R-:W0:Y:S01]  /*14d0*/  SHFL.BFLY PT, R5, R8, 0x2, 0x1f ;  /* 0x0c401f0008057f89 */ /* 0x000e2200000e0000 */
[----:B------:R-:W-:Y:S01]  /*14e0*/  SHF.R.S32.HI R2, RZ, 0x1f, R2 ;  /* 0x0000001fff027819 */ /* 0x000fe20000011402 */
[----:B-1----:R-:W-:Y:S01]  /*14f0*/  FADD.FTZ R10, R3, R4 ;  /* 0x00000004030a7221 */ /* 0x002fe20000010000 */
[----:B0-----:R-:W-:-:S04]  /*1500*/  FADD.FTZ R5, R8, R5 ;  /* 0x0000000508057221 */ /* 0x001fc80000010000 */
[----:B------:R-:W0:Y:S01]  /*1510*/  SHFL.BFLY PT, R7, R10, 0x1, 0x1f ;  /* 0x0c201f000a077f89 */ /* 0x000e2200000e0000 */
[----:B------:R-:W-:Y:S01]  /*1520*/  IMAD.X R8, RZ, RZ, R2, P1 ;  /* 0x000000ffff087224 */ /* 0x000fe200008e0602 */
[C---:B------:R-:W-:Y:S01]  /*1530*/  LEA R12, P1, R9.reuse, UR6, 0x2 ;  /* 0x00000006090c7c11 */ /* 0x040fe2000f8210ff */
[----:B------:R-:W-:Y:S01]  /*1540*/  ULDC UR6, c[0x0][0x384] ;  /* 0x0000e10000067ab9 */ /* 0x000fe20000000800 */
[----:B------:R-:W1:Y:S02]  /*1550*/  SHFL.BFLY PT, R6, R5, 0x1, 0x1f ;  /* 0x0c201f0005067f89 */ /* 0x000e6400000e0000 */
[----:B------:R-:W-:Y:S01]  /*1560*/  LEA.HI.X R13, R9, UR7, R8, 0x2, P1 ;  /* 0x00000007090d7c11 */ /* 0x000fe200088f1408 */
[----:B0-----:R-:W-:Y:S01]  /*1570*/  @!P0 FADD.FTZ R4, R10, R7 ;  /* 0x000000070a048221 */ /* 0x001fe20000010000 */
[----:B------:R-:W-:Y:S01]  /*1580*/  SHF.L.U32 R7, R0, 0x2, RZ ;  /* 0x0000000200077819 */ /* 0x000fe200000006ff */
[----:B-1----:R-:W-:Y:S02]  /*1590*/  FADD.FTZ R6, R5, R6 ;  /* 0x0000000605067221 */ /* 0x002fe40000010000 */
[----:B------:R-:W-:-:S02]  /*15a0*/  @!P0 FMUL.FTZ R15, R4, UR6 ;  /* 0x00000006040f8c20 */ /* 0x000fc40008410000 */
[C---:B------:R-:W-:Y:S01]  /*15b0*/  IMAD.WIDE R2, R7.reuse, 0x10, R38 ;  /* 0x0000001007027825 */ /* 0x040fe200078e0226 */
[----:B------:R-:W-:-:S03]  /*15c0*/  IADD3 R8, R7, 0x10, R7 ;  /* 0x0000001007087810 */ /* 0x000fc60007ffe007 */
[----:B------:R-:W-:Y:S01]  /*15d0*/  FMUL.FTZ R17, R6, UR6 ;  /* 0x0000000606117c20 */ /* 0x000fe20008410000 */
[----:B------:R-:W-:Y:S01]  /*15e0*/  @!P0 STG.E desc[UR4][R12.64], R15 ;  /* 0x0000000f0c008986 */ /* 0x000fe2000c101904 */
[----:B------:R-:W-:Y:S01]  /*15f0*/  IADD3 R11, R7, R8, RZ ;  /* 0x00000008070b7210 */ /* 0x000fe20007ffe0ff */
[----:B------:R-:W-:Y:S02]  /*1600*/  IMAD.WIDE R4, R0, 0x40, R2 ;  /* 0x0000004000047825 */ /* 0x000fe400078e0202 */
[----:B------:R-:W-:Y:S02]  /*1610*/  @!P0 STG.E desc[UR4][R12.64+0x80], R17 ;  /* 0x000080110c008986 */ /* 0x000fe4000c101904 */
[----:B------:R-:W-:Y:S02]  /*1620*/  IMAD.WIDE R8, R8, 0x10, R38 ;  /* 0x0000001008087825 */ /* 0x000fe400078e0226 */
[----:B------:R-:W-:Y:S02]  /*1630*/  STG.E.128 desc[UR4][R38.64], RZ ;  /* 0x000000ff26007986 */ /* 0x000fe4000c101d04 */
[----:B------:R-:W-:-:S02]  /*1640*/  IMAD.WIDE R6, R0, 0x40, R4 ;  /* 0x0000004000067825 */ /* 0x000fc400078e0204 */
[----:B------:R-:W-:Y:S02]  /*1650*/  STG.E.128 desc[UR4][R2.64], RZ ;  /* 0x000000ff02007986 */ /* 0x000fe4000c101d04 */
[----:B------:R-:W-:Y:S02]  /*1660*/  IMAD.WIDE R10, R11, 0x10, R38 ;  /* 0x000000100b0a7825 */ /* 0x000fe400078e0226 */
[----:B------:R-:W-:Y:S04]  /*1670*/  STG.E.128 desc[UR4][R4.64], RZ ;  /* 0x000000ff04007986 */ /* 0x000fe8000c101d04 */
[----:B------:R-:W-:Y:S04]  /*1680*/  STG.E.128 desc[UR4][R6.64], RZ ;  /* 0x000000ff06007986 */ /* 0x000fe8000c101d04 */
[----:B------:R-:W-:Y:S04]  /*1690*/  STG.E.128 desc[UR4][R38.64+0x100], RZ ;  /* 0x000100ff26007986 */ /* 0x000fe8000c101d04 */
[----:B------:R-:W-:Y:S04]  /*16a0*/  STG.E.128 desc[UR4][R2.64+0x100], RZ ;  /* 0x000100ff02007986 */ /* 0x000fe8000c101d04 */
[----:B------:R-:W-:Y:S04]  /*16b0*/  STG.E.128 desc[UR4][R8.64], RZ ;  /* 0x000000ff08007986 */ /* 0x000fe8000c101d04 */
[----:B------:R-:W-:Y:S01]  /*16c0*/  STG.E.128 desc[UR4][R10.64], RZ ;  /* 0x000000ff0a007986 */ /* 0x000fe2000c101d04 */
[----:B------:R-:W-:Y:S05]  /*16d0*/  EXIT ;  /* 0x000000000000794d */ /* 0x000fea0003800000 */
.L_x_1228:
        /* <DEDUP_REMOVED lines=10> */
.L_x_2080:


//--------------------- .text._ZN5flash27flash_bwd_convert_dq_kernelI23Flash_bwd_kernel_traitsILi128ELi64ELi128ELi8ELi2ELi4ELi2ELb0ELb0EN7cutlass10bfloat16_tE19Flash_kernel_traitsILi128ELi64ELi128ELi8ES3_EEEEvNS_16Flash_bwd_paramsEi --------------------------
	.section	.text._ZN5flash27flash_bwd_convert_dq_kernelI23Flash_bwd_kernel_traitsILi128ELi64ELi128ELi8ELi2ELi4ELi2ELb0ELb0EN7cutlass10bfloat16_tE19Flash_kernel_traitsILi128ELi64ELi128ELi8ES3_EEEEvNS_16Flash_bwd_paramsEi,"ax",@progbits
	.align	128
        .global         _ZN5flash27flash_bwd_convert_dq_kernelI23Flash_bwd_kernel_traitsILi128ELi64ELi128ELi8ELi2ELi4ELi2ELb0ELb0EN7cutlass10bfloat16_tE19Flash_kernel_traitsILi128ELi64ELi128ELi8ES3_EEEEvNS_16Flash_bwd_paramsEi
        .type           _ZN5flash27flash_bwd_convert_dq_kernelI23Flash_bwd_kernel_traitsILi128ELi64ELi128ELi8ELi2ELi4ELi2ELb0ELb0EN7cutlass10bfloat16_tE19Flash_kernel_traitsILi128ELi64ELi128ELi8ES3_EEEEvNS_16Flash_bwd_paramsEi,@function
        .size           _ZN5flash27flash_bwd_convert_dq_kernelI23Flash_bwd_kernel_traitsILi128ELi64ELi128ELi8ELi2ELi4ELi2ELb0ELb0EN7cutlass10bfloat16_tE19Flash_kernel_traitsILi128ELi64ELi128ELi8ES3_EEEEvNS_16Flash_bwd_paramsEi,(.L_x_2081 - _ZN5flash27flash_bwd_convert_dq_kernelI23Flash_bwd_kernel_traitsILi128ELi64ELi128ELi8ELi2ELi4ELi2ELb0ELb0EN7cutlass10bfloat16_tE19Flash_kernel_traitsILi128ELi64ELi128ELi8ES3_EEEEvNS_16Flash_bwd_paramsEi)
        .other          _ZN5flash27flash_bwd_convert_dq_kernelI23Flash_bwd_kernel_traitsILi128ELi64ELi128ELi8ELi2ELi4ELi2ELb0ELb0EN7cutlass10bfloat16_tE19Flash_kernel_traitsILi128ELi64ELi128ELi8ES3_EEEEvNS_16Flash_bwd_paramsEi,@"STO_CUDA_ENTRY STV_DEFAULT"
_ZN5flash27flash_bwd_convert_dq_kernelI23Flash_bwd_kernel_traitsILi128ELi64ELi128ELi8ELi2ELi4ELi2ELb0ELb0EN7cutlass10bfloat16_tE19Flash_kernel_traitsILi128ELi64ELi128ELi8ES3_EEEEvNS_16Flash_bwd_paramsEi:
.text._ZN5flash27flash_bwd_convert_dq_kernelI23Flash_bwd_kernel_traitsILi128ELi64ELi128ELi8ELi2ELi4ELi2ELb0ELb0EN7cutlass10bfloat16_tE19Flash_kernel_traitsILi128ELi64ELi128ELi8ES3_EEEEvNS_16Flash_bwd_paramsEi:
        /* <DEDUP_REMOVED lines=55> */
.L_x_1229:
        /* <DEDUP_REMOVED lines=82> */
.L_x_1231:
        /* <DEDUP_REMOVED lines=92> */
.L_x_1230:
        /* <DEDUP_REMOVED lines=148> */
.L_x_1233:
[----:B------:R-:W-:Y:S05]  /*1790*/  BSYNC B0 ;  /* 0x0000000000007941 */ /* 0x000fea0003800000 */
.L_x_1232:
        /* <DEDUP_REMOVED lines=20> */
.L_x_1234:
        /* <DEDUP_REMOVED lines=10> */
.L_x_2081:


//--------------------- .text._ZN5flash44flash_bwd_dq_dk_dv_loop_seqk_parallel_kernelI23Flash_bwd_kernel_traitsILi128ELi64ELi128ELi8ELi2ELi4ELi2ELb0ELb0EN7cutlass10bfloat16_tE19Flash_kernel_traitsILi128ELi64ELi128ELi8ES3_EELb1ELb0ELb0ELb0ELb0ELb1ELb0EEEvNS_16Flash_bwd_paramsE --------------------------
	.section	.text._ZN5flash44flash_bwd_dq_dk_dv_loop_seqk_parallel_kernelI23Flash_bwd_kernel_traitsILi128ELi64ELi128ELi8ELi2ELi4ELi2ELb0ELb0EN7cutlass10bfloat16_tE19Flash_kernel_traitsILi128ELi64ELi128ELi8ES3_EELb1ELb0ELb0ELb0ELb0ELb1ELb0EEEvNS_16Flash_bwd_paramsE,"ax",@progbits
	.align	128
        .global         _ZN5flash44flash_bwd_dq_dk_dv_loop_seqk_parallel_kernelI23Flash_bwd_kernel_traitsILi128ELi64ELi128ELi8ELi2ELi4ELi2ELb0ELb0EN7cutlass10bfloat16_tE19Flash_kernel_traitsILi128ELi64ELi128ELi8ES3_EELb1ELb0ELb0ELb0ELb0ELb1ELb0EEEvNS_16Flash_bwd_paramsE
        .type           _ZN5flash44flash_bwd_dq_dk_dv_loop_seqk_parallel_kernelI23Flash_bwd_kernel_traitsILi128ELi64ELi128ELi8ELi2ELi4ELi2ELb0ELb0EN7cutlass10bfloat16_tE19Flash_kernel_traitsILi128ELi64ELi128ELi8ES3_EELb1ELb0ELb0ELb0ELb0ELb1ELb0EEEvNS_16Flash_bwd_paramsE,@function
        .size           _ZN5flash44flash_bwd_dq_dk_dv_loop_seqk_parallel_kernelI23Flash_bwd_kernel_traitsILi128ELi64ELi128ELi8ELi2ELi4ELi2ELb0ELb0EN7cutlass10bfloat16_tE19Flash_kernel_traitsILi128ELi64ELi128ELi8ES3_EELb1ELb0ELb0ELb0ELb0ELb1ELb0EEEvNS_16Flash_bwd_paramsE,(.L_x_2082 - _ZN5flash44flash_bwd_dq_dk_dv_loop_seqk_parallel_kernelI23Flash_bwd_kernel_traitsILi128ELi64ELi128ELi8ELi2ELi4ELi2ELb0ELb0EN7cutlass10bfloat16_tE19Flash_kernel_traitsILi128ELi64ELi128ELi8ES3_EELb1ELb0ELb0ELb0ELb0ELb1ELb0EEEvNS_16Flash_bwd_paramsE)
        .other          _ZN5flash44flash_bwd_dq_dk_dv_loop_seqk_parallel_kernelI23Flash_bwd_kernel_traitsILi128ELi64ELi128ELi8ELi2ELi4ELi2ELb0ELb0EN7cutlass10bfloat16_tE19Flash_kernel_traitsILi128ELi64ELi128ELi8ES3_EELb1ELb0ELb0ELb0ELb0ELb1ELb0EEEvNS_16Flash_bwd_paramsE,@"STO_CUDA_ENTRY STV_DEFAULT"
_ZN5flash44flash_bwd_dq_dk_dv_loop_seqk_parallel_kernelI23Flash_bwd_kernel_traitsILi128ELi64ELi128ELi8ELi2ELi4ELi2ELb0ELb0EN7cutlass10bfloat16_tE19Flash_kernel_traitsILi128ELi64ELi128ELi8ES3_EELb1ELb0ELb0ELb0ELb0ELb1ELb0EEEvNS_16Flash_bwd_paramsE:
.text._ZN5flash44flash_bwd_dq_dk_dv_loop_seqk_parallel_kernelI23Flash_bwd_kernel_traitsILi128ELi64ELi128ELi8ELi2ELi4ELi2ELb0ELb0EN7cutlass10bfloat16_tE19Flash_kernel_traitsILi128ELi64ELi128ELi8ES3_EELb1ELb0ELb0ELb0ELb0ELb1ELb0EEEvNS_16Flash_bwd_paramsE:
        /* <DEDUP_REMOVED lines=20> */
[----:B---3--:R-:W-:-:S03]  /*0140*/  USHF.L.U32 UR5, UR43, 0x7, URZ ;  /* 0x000000072b057899 */ /* 0x008fc6000800063f */
[CC--:B------:R-:W-:Y:S02]  /*0150*/  LEA.HI R2, R3.reuse, R10.reuse, RZ, 0x2 ;  /* 0x0000000a03027211 */ /* 0x0c0fe400078f10ff */
[CC--:B------:R-:W-:Y:S02]  /*0160*/  LEA.HI R0, R3.reuse, R10.reuse, RZ, 0x5 ;  /* 0x0000000a03007211 */ /* 0x0c0fe400078f28ff */
[CC--:B------:R-:W-:Y:S01]  /*0170*/  LEA.HI R234, R3.reuse, R10.reuse, RZ, 0x3 ;  /* 0x0000000a03ea7211 */ /* 0x0c0fe200078f18ff */
[----:B----4-:R-:W-:Y:S01]  /*0180*/  USHF.R.S32.HI UR6, URZ, 0x1f, UR55 ;  /* 0x0000001f3f067899 */ /* 0x010fe20008011437 */
        /* <DEDUP_REMOVED lines=9> */
[--C-:B------:R-:W-:Y:S01]  /*0220*/  SHF.R.S32.HI R3, RZ, 0x5, R0.reuse ;  /* 0x00000005ff037819 */ /* 0x100fe20000011400 */
[C---:B------:R-:W-:Y:S01]  /*0230*/  IMAD.IADD R244, R10.reuse, 0x1, -R7 ;  /* 0x000000010af47824 */ /* 0x040fe200078e0a07 */
[----:B------:R-:W-:Y:S01]  /*0240*/  SHF.R.S32.HI R5, RZ, 0x1f, R0 ;  /* 0x0000001fff057819 */ /* 0x000fe20000011400 */
[----:B------:R-:W-:Y:S01]  /*0250*/  IMAD.IADD R10, R10, 0x1, -R6 ;  /* 0x000000010a0a7824 */ /* 0x000fe200078e0a06 */
[----:B------:R-:W-:-:S02]  /*0260*/  SHF.R.S32.HI R7, RZ, 0x2, R2 ;  /* 0x00000002ff077819 */ /* 0x000fc40000011402 */
[-C--:B------:R-:W-:Y:S02]  /*0270*/  LEA.HI R6, R0, R3.reuse, RZ, 0x1 ;  /* 0x0000000300067211 */ /* 0x080fe400078f08ff */
[----:B------:R-:W-:Y:S02]  /*0280*/  SHF.R.S32.HI R2, RZ, 0x1f, R2 ;  /* 0x0000001fff027819 */ /* 0x000fe40000011402 */
[----:B------:R-:W-:Y:S02]  /*0290*/  LEA.HI R0, R5, R3, RZ, 0x2 ;  /* 0x0000000305007211 */ /* 0x000fe400078f10ff */
[----:B------:R-:W-:Y:S02]  /*02a0*/  SHF.R.S32.HI R8, RZ, 0x4, R4 ;  /* 0x00000004ff087819 */ /* 0x000fe40000011404 */
[----:B------:R-:W-:Y:S02]  /*02b0*/  LEA.HI R2, R2, R7, RZ, 0x3 ;  /* 0x0000000702027211 */ /* 0x000fe400078f18ff */
[----:B------:R-:W-:-:S02]  /*02c0*/  LOP3.LUT R0, R0, 0xfffffffc, RZ, 0xc0, !PT ;  /* 0xfffffffc00007812 */ /* 0x000fc400078ec0ff */
[----:B------:R-:W-:Y:S02]  /*02d0*/  LEA.HI R4, R4, R8, RZ, 0x1 ;  /* 0x0000000804047211 */ /* 0x000fe400078f08ff */
[----:B------:R-:W-:Y:S01]  /*02e0*/  LOP3.LUT R5, R6, 0xfffffffe, RZ, 0xc0, !PT ;  /* 0xfffffffe06057812 */ /* 0x000fe200078ec0ff */
[C---:B------:R-:W-:Y:S01]  /*02f0*/  IMAD.IADD R6, R3.reuse, 0x1, -R0 ;  /* 0x0000000103067824 */ /* 0x040fe200078e0a00 */
[----:B------:R-:W-:Y:S01]  /*0300*/  LOP3.LUT R2, R2, 0xfffffff8, RZ, 0xc0, !PT ;  /* 0xfffffff802027812 */ /* 0x000fe200078ec0ff */
[----:B------:R-:W-:Y:S01]  /*0310*/  IMAD.SHL.U32 R0, R244, 0x40, RZ ;  /* 0x00000040f4007824 */ /* 0x000fe200078e00ff */
[----:B------:R-:W-:Y:S01]  /*0320*/  LOP3.LUT R4, R4, 0xfffffffe, RZ, 0xc0, !PT ;  /* 0xfffffffe04047812 */ /* 0x000fe200078ec0ff */
[----:B------:R-:W-:Y:S01]  /*0330*/  IMAD.IADD R248, R3, 0x1, -R5 ;  /* 0x0000000103f87824 */ /* 0x000fe200078e0a05 */
[----:B------:R-:W-:Y:S01]  /*0340*/  SHF.R.S32.HI R3, RZ, 0x1f, R9 ;  /* 0x0000001fff037819 */ /* 0x000fe20000011409 */
[----:B------:R-:W-:Y:S01]  /*0350*/  IMAD.IADD R5, R7, 0x1, -R2 ;  /* 0x0000000107057824 */ /* 0x000fe200078e0a02 */
[----:B------:R-:W-:Y:S01]  /*0360*/  LOP3.LUT R0, R0, 0x1c0, RZ, 0xc0, !PT ;  /* 0x000001c000007812 */ /* 0x000fe200078ec0ff */
[----:B------:R-:W-:Y:S01]  /*0370*/  IMAD.SHL.U32 R2, R6, 0x10, RZ ;  /* 0x0000001006027824 */ /* 0x000fe200078e00ff */
[----:B------:R-:W-:Y:S01]  /*0380*/  SHF.R.S32.HI R242, RZ, 0x6, R242 ;  /* 0x00000006fff27819 */ /* 0x000fe200000114f2 */
[----:B------:R-:W-:Y:S01]  /*0390*/  IMAD.IADD R8, R8, 0x1, -R4 ;  /* 0x0000000108087824 */ /* 0x000fe200078e0a04 */
[----:B------:R-:W-:-:S02]  /*03a0*/  LOP3.LUT R213, R0, 0x8, R234, 0xf8, !PT ;  /* 0x0000000800d57812 */ /* 0x000fc400078ef8ea */
[----:B------:R-:W-:Y:S01]  /*03b0*/  LOP3.LUT R210, R0, 0x30, R2, 0xf8, !PT ;  /* 0x0000003000d27812 */ /* 0x000fe200078ef802 */
[----:B------:R-:W-:Y:S01]  /*03c0*/  IMAD.SHL.U32 R209, R242, 0x8, RZ ;  /* 0x00000008f2d17824 */ /* 0x000fe200078e00ff */
[----:B------:R-:W-:Y:S01]  /*03d0*/  SHF.R.U32.HI R7, RZ, 0x3, R0 ;  /* 0x00000003ff077819 */ /* 0x000fe20000011600 */
[C---:B------:R-:W-:Y:S01]  /*03e0*/  IMAD.SHL.U32 R0, R8.reuse, 0x20, RZ ;  /* 0x0000002008007824 */ /* 0x040fe200078e00ff */
[----:B------:R-:W-:Y:S01]  /*03f0*/  LEA.HI R239, R3, R9, RZ, 0x2 ;  /* 0x0000000903ef7211 */ /* 0x000fe200078f10ff */
[----:B------:R-:W-:Y:S01]  /*0400*/  IMAD.SHL.U32 R9, R8, 0x200, RZ ;  /* 0x0000020008097824 */ /* 0x000fe200078e00ff */
[----:B------:R-:W-:Y:S02]  /*0410*/  SHF.R.S32.HI R3, RZ, 0x1f, R10 ;  /* 0x0000001fff037819 */ /* 0x000fe4000001140a */
[----:B------:R-:W-:Y:S01]  /*0420*/  LOP3.LUT R213, R213, R7, RZ, 0x3c, !PT ;  /* 0x00000007d5d57212 */ /* 0x000fe200078e3cff */
[----:B------:R-:W-:Y:S01]  /*0430*/  IMAD R2, R242, 0x800, R9 ;  /* 0x00000800f2027824 */ /* 0x000fe200078e0209 */
[----:B------:R-:W-:-:S02]  /*0440*/  LEA.HI R11, R3, R10, RZ, 0x3 ;  /* 0x0000000a030b7211 */ /* 0x000fc400078f18ff */
[----:B------:R-:W-:Y:S01]  /*0450*/  LOP3.LUT R0, R0, 0x20, RZ, 0xc0, !PT ;  /* 0x0000002000007812 */ /* 0x000fe200078ec0ff */
[----:B------:R-:W-:Y:S01]  /*0460*/  IMAD.IADD R213, R2, 0x1, R213 ;  /* 0x0000000102d57824 */ /* 0x000fe200078e02d5 */
[----:B------:R-:W-:Y:S01]  /*0470*/  LOP3.LUT R4, R11, 0xfffffff8, RZ, 0xc0, !PT ;  /* 0xfffffff80b047812 */ /* 0x000fe200078ec0ff */
[----:B------:R-:W-:Y:S01]  /*0480*/  IMAD.SHL.U32 R2, R13, 0x2, RZ ;  /* 0x000000020d027824 */ /* 0x000fe200078e00ff */
[----:B------:R-:W-:Y:S02]  /*0490*/  LOP3.LUT R209, R0, 0x18, R209, 0xf8, !PT ;  /* 0x0000001800d17812 */ /* 0x000fe400078ef8d1 */
[----:B------:R-:W-:Y:S01]  /*04a0*/  SHF.R.S32.HI R0, RZ, 0x7, R14 ;  /* 0x00000007ff007819 */ /* 0x000fe2000001140e */
[----:B------:R-:W-:Y:S01]  /*04b0*/  IMAD.IADD R12, R10, 0x1, -R4 ;  /* 0x000000010a0c7824 */ /* 0x000fe200078e0a04 */
[----:B------:R-:W-:Y:S01]  /*04c0*/  LOP3.LUT R3, R5, 0x1, RZ, 0xc0, !PT ;  /* 0x0000000105037812 */ /* 0x000fe200078ec0ff */
[--C-:B------:R-:W-:Y:S01]  /*04d0*/  IMAD R246, R6, 0x400, R2.reuse ;  /* 0x0000040006f67824 */ /* 0x100fe200078e0202 */
[----:B------:R-:W-:Y:S01]  /*04e0*/  LEA R213, R213, UR4, 0x1 ;  /* 0x00000004d5d57c11 */ /* 0x000fe2000f8e08ff */
[----:B------:R-:W-:Y:S01]  /*04f0*/  IMAD.SHL.U32 R4, R5, 0x40, RZ ;  /* 0x0000004005047824 */ /* 0x000fe200078e00ff */
[----:B------:R-:W-:Y:S01]  /*0500*/  ISETP.NE.U32.AND P0, PT, R3, 0x1, PT ;  /* 0x000000010300780c */ /* 0x000fe20003f05070 */
[----:B------:R-:W-:Y:S01]  /*0510*/  IMAD R6, R0, 0x1000, R2 ;  /* 0x0000100000067824 */ /* 0x000fe200078e0202 */
[----:B------:R-:W-:Y:S01]  /*0520*/  LOP3.LUT R210, R210, 0x8, R234, 0xf8, !PT ;  /* 0x00000008d2d27812 */ /* 0x000fe200078ef8ea */
[----:B------:R-:W-:Y:S01]  /*0530*/  IMAD.SHL.U32 R2, R0, 0x8, RZ ;  /* 0x0000000800027824 */ /* 0x000fe200078e00ff */
[----:B------:R-:W-:Y:S01]  /*0540*/  R2P PR, R5, 0x6 ;  /* 0x0000000605007804 */ /* 0x000fe20000000000 */
[----:B------:R-:W-:Y:S01]  /*0550*/  IMAD.SHL.U32 R3, R242, 0x20, RZ ;  /* 0x00000020f2037824 */ /* 0x000fe200078e00ff */
[----:B------:R-:W-:Y:S01]  /*0560*/  LOP3.LUT R0, R4, 0x1c0, RZ, 0xc0, !PT ;  /* 0x000001c004007812 */ /* 0x000fe200078ec0ff */
[----:B------:R-:W-:Y:S01]  /*0570*/  IMAD.SHL.U32 R5, R8, 0x10, RZ ;  /* 0x0000001008057824 */ /* 0x000fe200078e00ff */
[----:B------:R-:W-:Y:S01]  /*0580*/  LOP3.LUT R2, R2, 0x8, RZ, 0xc0, !PT ;  /* 0x0000000802027812 */ /* 0x000fe200078ec0ff */
[----:B------:R-:W-:Y:S01]  /*0590*/  IMAD R6, R248, 0x400, R6 ;  /* 0x00000400f8067824 */ /* 0x000fe200078e0206 */
[----:B------:R-:W-:-:S02]  /*05a0*/  LOP3.LUT R4, R0, 0x20, R3, 0xf8, !PT ;  /* 0x0000002000047812 */ /* 0x000fc400078ef803 */
[----:B------:R-:W-:Y:S02]  /*05b0*/  SHF.R.U32.HI R3, RZ, 0x3, R0 ;  /* 0x00000003ff037819 */ /* 0x000fe40000011600 */
[----:B------:R-:W-:Y:S01]  /*05c0*/  LOP3.LUT R10, R2, 0x10, R5, 0xf8, !PT ;  /* 0x00000010020a7812 */ /* 0x000fe200078ef805 */
[----:B------:R-:W-:Y:S01]  /*05d0*/  IMAD.SHL.U32 R5, R12, 0x40, RZ ;  /* 0x000000400c057824 */ /* 0x000fe200078e00ff */
[----:B------:R-:W-:Y:S02]  /*05e0*/  LOP3.LUT R4, R4, R3, RZ, 0x3c, !PT ;  /* 0x0000000304047212 */ /* 0x000fe400078e3cff */
[----:B------:R-:W-:Y:S01]  /*05f0*/  LOP3.LUT R3, R3, R0, R2, 0x1e, !PT ;  /* 0x0000000003037212 */ /* 0x000fe200078e1e02 */
[----:B------:R-:W-:Y:S01]  /*0600*/  IMAD.SHL.U32 R0, R11, 0x40, RZ ;  /* 0x000000400b007824 */ /* 0x000fe200078e00ff */
[----:B------:R-:W-:Y:S01]  /*0610*/  LOP3.LUT R5, R5, 0x1c0, RZ, 0xc0, !PT ;  /* 0x000001c005057812 */ /* 0x000fe200078ec0ff */
[----:B------:R-:W-:Y:S01]  /*0620*/  IMAD.IADD R229, R4, 0x1, R6 ;  /* 0x0000000104e57824 */ /* 0x000fe200078e0206 */
[----:B------:R-:W-:Y:S01]  /*0630*/  LOP3.LUT P4, RZ, R244, 0x2, RZ, 0xc0, !PT ;  /* 0x00000002f4ff7812 */ /* 0x000fe2000788c0ff */
[----:B------:R-:W-:Y:S01]  /*0640*/  IMAD.SHL.U32 R2, R8, 0x8, RZ ;  /* 0x0000000808027824 */ /* 0x000fe200078e00ff */
[----:B------:R-:W-:Y:S01]  /*0650*/  SHF.R.U32.HI R6, RZ, 0x3, R5 ;  /* 0x00000003ff067819 */ /* 0x000fe20000011605 */
[----:B------:R-:W-:Y:S01]  /*0660*/  IMAD.IADD R246, R246, 0x1, R3 ;  /* 0x00000001f6f67824 */ /* 0x000fe200078e0203 */
[----:B------:R-:W-:-:S02]  /*0670*/  LOP3.LUT R0, R0, 0xfffffe00, RZ, 0xc0, !PT ;  /* 0xfffffe0000007812 */ /* 0x000fc400078ec0ff */
[C-C-:B------:R-:W-:Y:S02]  /*0680*/  LOP3.LUT R4, R6.reuse, R10, R5.reuse, 0x1e, !PT ;  /* 0x0000000a06047212 */ /* 0x140fe400078e1e05 */
[----:B------:R-:W-:Y:S01]  /*0690*/  LOP3.LUT R209, R6, R209, R5, 0x1e, !PT ;  /* 0x000000d106d17212 */ /* 0x000fe200078e1e05 */
[----:B------:R-:W-:Y:S01]  /*06a0*/  IMAD R3, R248, 0x400, R0 ;  /* 0x00000400f8037824 */ /* 0x000fe200078e0200 */
[----:B------:R-:W-:Y:S02]  /*06b0*/  LOP3.LUT R2, R5, 0x8, R2, 0xf8, !PT ;  /* 0x0000000805027812 */ /* 0x000fe400078ef802 */
[-C--:B------:R-:W-:Y:S02]  /*06c0*/  LOP3.LUT R220, R4, R0.reuse, RZ, 0xfc, !PT ;  /* 0x0000000004dc7212 */ /* 0x080fe400078efcff */
[----:B------:R-:W-:Y:S01]  /*06d0*/  LOP3.LUT R209, R209, R0, RZ, 0xfc, !PT ;  /* 0x00000000d1d17212 */ /* 0x000fe200078efcff */
[----:B------:R-:W-:Y:S01]  /*06e0*/  IMAD.U32 R0, RZ, RZ, UR5 ;  /* 0x00000005ff007e24 */ /* 0x000fe2000f8e00ff */
[----:B------:R-:W-:Y:S01]  /*06f0*/  LOP3.LUT R2, R2, R6, RZ, 0x3c, !PT ;  /* 0x0000000602027212 */ /* 0x000fe200078e3cff */
[----:B------:R-:W-:Y:S01]  /*0700*/  USHF.R.S32.HI UR5, URZ, 0x1f, UR43 ;  /* 0x0000001f3f057899 */ /* 0x000fe2000801142b */
[----:B------:R-:W-:-:S02]  /*0710*/  SEL R214, R249, 0xffffffe0, !P4 ;  /* 0xffffffe0f9d67807 */ /* 0x000fc40006000000 */
[----:B------:R-:W-:Y:S01]  /*0720*/  LOP3.LUT P3, RZ, R244, 0x4, RZ, 0xc0, !PT ;  /* 0x00000004f4ff7812 */ /* 0x000fe2000786c0ff */
[----:B------:R-:W-:Y:S01]  /*0730*/  IMAD.IADD R218, R3, 0x1, R2 ;  /* 0x0000000103da7824 */ /* 0x000fe200078e0202 */
[----:B------:R-:W-:Y:S01]  /*0740*/  SEL R249, R249, 0xffffffe0, !P1 ;  /* 0xffffffe0f9f97807 */ /* 0x000fe20004800000 */
[----:B------:R-:W-:Y:S01]  /*0750*/  IMAD.U32 R2, RZ, RZ, UR6 ;  /* 0x00000006ff027e24 */ /* 0x000fe2000f8e00ff */
[----:B------:R-:W-:Y:S01]  /*0760*/  LEA R229, R229, UR4, 0x1 ;  /* 0x00000004e5e57c11 */ /* 0x000fe2000f8e08ff */
[----:B------:R-:W-:Y:S01]  /*0770*/  IMAD.U32 R0, RZ, RZ, UR5 ;  /* 0x00000005ff007e24 */ /* 0x000fe2000f8e00ff */
[----:B------:R-:W-:Y:S01]  /*0780*/  SEL R231, R231, 0x10, !P0 ;  /* 0x00000010e7e77807 */ /* 0x000fe20004000000 */
[----:B------:R-:W-:Y:S01]  /*0790*/  IMAD.U32 R2, RZ, RZ, UR5 ;  /* 0x00000005ff027e24 */ /* 0x000fe2000f8e00ff */
[----:B------:R-:W-:Y:S01]  /*07a0*/  UIADD3 UR5, UR4, 0xc000, URZ ;  /* 0x0000c00004057890 */ /* 0x000fe2000fffe03f */
[----:B------:R-:W-:Y:S01]  /*07b0*/  IMAD.MOV.U32 R0, RZ, RZ, 0x40 ;  /* 0x00000040ff007424 */ /* 0x000fe200078e00ff */
[----:B------:R-:W-:Y:S01]  /*07c0*/  SHF.R.S32.HI R239, RZ, 0x2, R239 ;  /* 0x00000002ffef7819 */ /* 0x000fe200000114ef */
[----:B------:R-:W-:Y:S01]  /*07d0*/  IMAD.IADD R230, R229, 0x1, R249 ;  /* 0x00000001e5e67824 */ /* 0x000fe200078e02f9 */
[----:B------:R-:W-:Y:S01]  /*07e0*/  LOP3.LUT R210, R9, R210, R7, 0xf6, !PT ;  /* 0x000000d209d27212 */ /* 0x000fe200078ef607 */
[----:B------:R-:W-:Y:S01]  /*07f0*/  IMAD.IADD R214, R214, 0x1, R213 ;  /* 0x00000001d6d67824 */ /* 0x000fe200078e02d5 */
[----:B------:R-:W-:Y:S01]  /*0800*/  LEA R246, R246, UR5, 0x1 ;  /* 0x00000005f6f67c11 */ /* 0x000fe2000f8e08ff */
[----:B------:R-:W-:Y:S01]  /*0810*/  IMAD.IADD R232, R229, 0x1, R231 ;  /* 0x00000001e5e87824 */ /* 0x000fe200078e02e7 */
[----:B------:R-:W-:Y:S01]  /*0820*/  SEL R215, R0, 0xffffffc0, !P3 ;  /* 0xffffffc000d77807 */ /* 0x000fe20005800000 */
[----:B------:R-:W-:Y:S01]  /*0830*/  IMAD.SHL.U32 R244, R244, 0x8, RZ ;  /* 0x00000008f4f47824 */ /* 0x000fe200078e00ff */
[----:B------:R-:W-:Y:S01]  /*0840*/  SEL R0, R0, 0xffffffc0, !P2 ;  /* 0xffffffc000007807 */ /* 0x000fe20005000000 */
[----:B------:R-:W-:Y:S01]  /*0850*/  VIADD R252, R246, 0x420 ;  /* 0x00000420f6fc7836 */ /* 0x000fe20000000000 */
[----:B------:R-:W-:Y:S01]  /*0860*/  SHF.R.S32.HI R234, RZ, 0x3, R234 ;  /* 0x00000003ffea7819 */ /* 0x000fe200000114ea */
[----:B------:R-:W-:Y:S01]  /*0870*/  IMAD.IADD R249, R249, 0x1, R246 ;  /* 0x00000001f9f97824 */ /* 0x000fe200078e02f6 */
[----:B------:R-:W-:Y:S01]  /*0880*/  LEA R210, R210, UR4, 0x1 ;  /* 0x00000004d2d27c11 */ /* 0x000fe2000f8e08ff */
[----:B------:R-:W-:Y:S01]  /*0890*/  @P1 VIADD R252, R246, 0x3e0 ;  /* 0x000003e0f6fc1836 */ /* 0x000fe20000000000 */
[----:B------:R-:W-:Y:S01]  /*08a0*/  LEA R209, R209, UR5, 0x1 ;  /* 0x00000005d1d17c11 */ /* 0x000fe2000f8e08ff */
[----:B------:R-:W-:-:S02]  /*08b0*/  IMAD.IADD R216, R215, 0x1, R213 ;  /* 0x00000001d7d87824 */ /* 0x000fc400078e02d5 */
[----:B------:R-:W-:Y:S02]  /*08c0*/  IMAD R239, R248, 0x10, R239 ;  /* 0x00000010f8ef7824 */ /* 0x000fe400078e02ef */
[----:B------:R-:W-:Y:S02]  /*08d0*/  IMAD.IADD R215, R215, 0x1, R214 ;  /* 0x00000001d7d77824 */ /* 0x000fe400078e02d6 */
[----:B------:R-:W-:Y:S02]  /*08e0*/  IMAD.IADD R247, R246, 0x1, R0 ;  /* 0x00000001f6f77824 */ /* 0x000fe400078e0200 */
[----:B------:R-:W-:Y:S02]  /*08f0*/  IMAD.IADD R231, R231, 0x1, R230 ;  /* 0x00000001e7e77824 */ /* 0x000fe400078e02e6 */
[----:B------:R-:W-:Y:S02]  /*0900*/  IMAD.IADD R250, R249, 0x1, R0 ;  /* 0x00000001f9fa7824 */ /* 0x000fe400078e0200 */
[----:B------:R-:W-:-:S02]  /*0910*/  IMAD.IADD R251, R0, 0x1, R252 ;  /* 0x0000000100fb7824 */ /* 0x000fc400078e02fc */
[----:B------:R-:W-:Y:S01]  /*0920*/  IMAD.U32 R2, RZ, RZ, UR6 ;  /* 0x00000006ff027e24 */ /* 0x000fe2000f8e00ff */
[----:B------:R-:W-:-:S06]  /*0930*/  ULDC.64 UR6, c[0x0][0x208] ;  /* 0x0000820000067ab9 */ /* 0x000fcc0000000a00 */
.L_x_1279:
        /* <DEDUP_REMOVED lines=16> */
[----:B-12---:R-:W-:Y:S01]  /*0a40*/  IMAD.U32 R2, RZ, RZ, UR8 ;  /* 0x00000008ff027e24 */ /* 0x006fe2000f8e00ff */
        /* <DEDUP_REMOVED lines=50> */
.L_x_1235:
        /* <DEDUP_REMOVED lines=16> */
[----:B------:R-:W-:-:S02]  /*0e70*/  ULDC.64 UR36, c[0x0][0x240] ;  /* 0x0000900000247ab9 */ /* 0x000fc40000000a00 */
[----:B------:R-:W-:Y:S01]  /*0e80*/  @!UP1 ULDC.64 UR10, c[0x0][0x418] ;  /* 0x00010600000a9ab9 */ /* 0x000fe20000000a00 */
[----:B------:R-:W-:Y:S01]  /*0e90*/  ULDC UR57, c[0x0][0x2d4] ;  /* 0x0000b50000397ab9 */ /* 0x000fe20000000800 */
[----:B------:R-:W-:Y:S01]  /*0ea0*/  ULDC.U8 UR41, c[0x0][0x3d8] ;  /* 0x0000f60000297ab9 */ /* 0x000fe20000000000 */
[----:B------:R-:W-:Y:S02]  /*0eb0*/  UIMAD.WIDE.U32 UR16, UR8, UR36, URZ ;  /* 0x00000024081072a5 */ /* 0x000fe4000f8e003f */
[----:B------:R-:W-:Y:S02]  /*0ec0*/  USHF.R.S32.HI UR33, URZ, 0x1f, UR57 ;  /* 0x0000001f3f217899 */ /* 0x000fe40008011439 */
[----:B------:R-:W-:Y:S02]  /*0ed0*/  @UP0 UIADD3 UR22, UR21, UR26, URZ ;  /* 0x0000001a15160290 */ /* 0x000fe4000fffe03f */
[----:B------:R-:W-:Y:S01]  /*0ee0*/  UISETP.NE.AND UP3, UPT, UR41, URZ, UPT ;  /* 0x0000003f2900728c */ /* 0x000fe2000bf65270 */
[----:B-1----:R-:W-:Y:S01]  /*0ef0*/  IABS R5, R6 ;  /* 0x0000000600057213 */ /* 0x002fe20000000000 */
[----:B------:R-:W-:Y:S01]  /*0f00*/  USHF.L.U32 UR14, UR43, 0x7, URZ ;  /* 0x000000072b0e7899 */ /* 0x000fe2000800063f */
[----:B------:R-:W-:Y:S01]  /*0f10*/  ISETP.NE.AND P3, PT, R6, RZ, PT ;  /* 0x000000ff0600720c */ /* 0x000fe20003f65270 */
[----:B------:R-:W-:Y:S01]  /*0f20*/  USEL UR54, UR18, UR16, !UP1 ;  /* 0x0000001012367287 */ /* 0x000fe2000c800000 */
[----:B------:R-:W1:Y:S01]  /*0f30*/  I2F.RP R2, R5 ;  /* 0x0000000500027306 */ /* 0x000e620000209400 */
[----:B------:R-:W-:Y:S01]  /*0f40*/  UIADD3 UR24, UR19, UR24, URZ ;  /* 0x0000001813187290 */ /* 0x000fe2000fffe03f */
[----:B------:R-:W-:Y:S01]  /*0f50*/  ULDC UR60, c[0x0][0x2dc] ;  /* 0x0000b700003c7ab9 */ /* 0x000fe20000000800 */
[----:B--2---:R-:W-:Y:S01]  /*0f60*/  UIMAD.WIDE.U32 UR28, UR9, UR12, URZ ;  /* 0x0000000c091c72a5 */ /* 0x004fe2000f8e003f */
[----:B------:R-:W-:Y:S01]  /*0f70*/  ULDC UR59, c[0x0][0x270] ;  /* 0x00009c00003b7ab9 */ /* 0x000fe20000000800 */
[----:B------:R-:W-:-:S02]  /*0f80*/  @!UP1 UIMAD.WIDE.U32 UR34, UR43, UR10, URZ ;  /* 0x0000000a2b2292a5 */ /* 0x000fc4000f8e003f */
[----:B------:R-:W-:Y:S02]  /*0f90*/  UIMAD UR47, UR9, UR13, UR29 ;  /* 0x0000000d092f72a4 */ /* 0x000fe4000f8e021d */
[----:B------:R-:W-:Y:S01]  /*0fa0*/  @!UP1 UIMAD UR9, UR56, UR10, URZ ;  /* 0x0000000a380992a4 */ /* 0x000fe2000f8e023f */
[----:B------:R-:W-:Y:S01]  /*0fb0*/  @UP1 ULDC.64 UR12, c[0x0][0x420] ;  /* 0x00010800000c1ab9 */ /* 0x000fe20000000a00 */
[----:B------:R-:W-:Y:S01]  /*0fc0*/  USEL UR29, UR14, URZ, UP2 ;  /* 0x0000003f0e1d7287 */ /* 0x000fe20009000000 */
[----:B-1----:R-:W1:Y:S01]  /*0fd0*/  MUFU.RCP R2, R2 ;  /* 0x0000000200027308 */ /* 0x002e620000001000 */
[----:B------:R-:W-:Y:S02]  /*0fe0*/  @UP1 UIMAD.WIDE.U32 UR38, UR8, UR12, URZ ;  /* 0x0000000c082612a5 */ /* 0x000fe4000f8e003f */
[----:B------:R-:W-:Y:S02]  /*0ff0*/  @!UP1 UIMAD UR27, UR43, UR11, UR9 ;  /* 0x0000000b2b1b92a4 */ /* 0x000fe4000f8e0209 */
[----:B------:R-:W-:-:S02]  /*1000*/  UIADD3 UR9, UR31, 0x3f, URZ ;  /* 0x0000003f1f097890 */ /* 0x000fc4000fffe03f */
[----:B------:R-:W-:Y:S02]  /*1010*/  @UP1 UIMAD UR45, UR8, UR13, UR39 ;  /* 0x0000000d082d12a4 */ /* 0x000fe4000f8e0227 */
[----:B------:R-:W-:Y:S02]  /*1020*/  USHF.L.U64.HI UR12, UR43, 0x7, UR56 ;  /* 0x000000072b0c7899 */ /* 0x000fe40008010238 */
[----:B------:R-:W-:Y:S02]  /*1030*/  USHF.R.S32.HI UR13, URZ, 0x1f, UR9 ;  /* 0x0000001f3f0d7899 */ /* 0x000fe40008011409 */
[----:B------:R-:W-:Y:S02]  /*1040*/  USEL UR32, UR12, URZ, UP2 ;  /* 0x0000003f0c207287 */ /* 0x000fe40009000000 */
[----:B------:R-:W-:Y:S01]  /*1050*/  ULEA.HI UR41, UR13, UR9, URZ, 0x6 ;  /* 0x000000090d297291 */ /* 0x000fe2000f8f303f */
[----:B-1----:R-:W-:Y:S02]  /*1060*/  VIADD R2, R2, 0xffffffe ;  /* 0x0ffffffe02027836 */ /* 0x002fe40000000000 */
[----:B------:R-:W-:Y:S01]  /*1070*/  @UP0 ULDC.64 UR12, c[0x0][0x248] ;  /* 0x00009200000c0ab9 */ /* 0x000fe20000000a00 */
[----:B------:R-:W-:Y:S01]  /*1080*/  UIMAD UR9, UR33, UR43, URZ ;  /* 0x0000002b210972a4 */ /* 0x000fe2000f8e023f */
[----:B------:R-:W1:Y:S01]  /*1090*/  F2I.FTZ.U32.TRUNC.NTZ R3, R2 ;  /* 0x0000000200037305 */ /* 0x000e62000021f000 */
[----:B------:R-:W-:-:S02]  /*10a0*/  @UP0 UIMAD.WIDE.U32 UR18, UR22, UR12, URZ ;  /* 0x0000000c161202a5 */ /* 0x000fc4000f8e003f */
[----:B------:R-:W-:Y:S02]  /*10b0*/  UIMAD.WIDE UR14, UR60, UR59, URZ ;  /* 0x0000003b3c0e72a5 */ /* 0x000fe4000f8e023f */
[----:B------:R-:W-:Y:S02]  /*10c0*/  UIMAD.WIDE.U32 UR10, UR43, UR57, URZ ;  /* 0x000000392b0a72a5 */ /* 0x000fe4000f8e003f */
[----:B------:R-:W-:Y:S02]  /*10d0*/  UIMAD UR9, UR56, UR57, UR9 ;  /* 0x00000039380972a4 */ /* 0x000fe4000f8e0209 */
[----:B------:R-:W-:Y:S01]  /*10e0*/  UIMAD UR23, UR8, UR37, URZ ;  /* 0x00000025081772a4 */ /* 0x000fe2000f8e023f */
[----:B------:R-:W-:Y:S01]  /*10f0*/  @UP0 UMOV UR44, UR18 ;  /* 0x00000012002c0c82 */ /* 0x000fe20008000000 */
[----:B------:R-:W-:Y:S02]  /*1100*/  UIMAD UR18, UR15, UR10, URZ ;  /* 0x0000000a0f1272a4 */ /* 0x000fe4000f8e023f */
[----:B------:R-:W-:Y:S01]  /*1110*/  UIADD3 UR9, UR11, UR9, URZ ;  /* 0x000000090b097290 */ /* 0x000fe2000fffe03f */
[----:B-1----:R-:W-:Y:S01]  /*1120*/  IMAD.MOV R0, RZ, RZ, -R3 ;  /* 0x000000ffff007224 */ /* 0x002fe200078e0a03 */
[----:B------:R-:W-:Y:S01]  /*1130*/  @UP1 UIADD3 UR24, UR17, UR23, URZ ;  /* 0x0000001711181290 */ /* 0x000fe2000fffe03f */
[----:B------:R-:W-:Y:S01]  /*1140*/  IMAD.MOV.U32 R2, RZ, RZ, RZ ;  /* 0x000000ffff027224 */ /* 0x000fe200078e00ff */
[----:B------:R-:W-:Y:S01]  /*1150*/  UIMAD.WIDE.U32 UR16, UR14, UR10, URZ ;  /* 0x0000000a0e1072a5 */ /* 0x000fe2000f8e003f */
[----:B------:R-:W-:Y:S01]  /*1160*/  IMAD R0, R0, R5, RZ ;  /* 0x0000000500007224 */ /* 0x000fe200078e02ff */
[----:B------:R-:W-:Y:S01]  /*1170*/  UIMAD UR9, UR14, UR9, UR18 ;  /* 0x000000090e0972a4 */ /* 0x000fe2000f8e0212 */
[----:B------:R-:W-:-:S02]  /*1180*/  ULDC.U8 UR42, c[0x0][0x480] ;  /* 0x00012000002a7ab9 */ /* 0x000fc40000000000 */
[----:B------:R-:W-:Y:S01]  /*1190*/  IMAD.HI.U32 R0, R3, R0, R2 ;  /* 0x0000000003007227 */ /* 0x000fe200078e0002 */
[----:B------:R-:W-:Y:S01]  /*11a0*/  MOV R2, R4 ;  /* 0x0000000400027202 */ /* 0x000fe20000000f00 */
[----:B------:R-:W-:Y:S01]  /*11b0*/  ULDC UR40, c[0x0][0x2c4] ;  /* 0x0000b10000287ab9 */ /* 0x000fe20000000800 */
[----:B------:R-:W-:Y:S02]  /*11c0*/  UISETP.NE.AND UP4, UPT, UR42, URZ, UPT ;  /* 0x0000003f2a00728c */ /* 0x000fe4000bf85270 */
[----:B------:R-:W-:Y:S01]  /*11d0*/  UIMAD.WIDE.U32 UR10, UR14, UR8, URZ ;  /* 0x000000080e0a72a5 */ /* 0x000fe2000f8e003f */
[----:B------:R-:W-:Y:S01]  /*11e0*/  IMAD.HI.U32 R0, R0, R2, RZ ;  /* 0x0000000200007227 */ /* 0x000fe200078e00ff */
[----:B------:R-:W-:Y:S02]  /*11f0*/  @UP3 UIMAD UR18, UR43, UR40, URZ ;  /* 0x000000282b1232a4 */ /* 0x000fe4000f8e023f */
[----:B------:R-:W-:Y:S01]  /*1200*/  UIADD3 UR42, UR17, UR9, URZ ;  /* 0x00000009112a7290 */ /* 0x000fe2000fffe03f */
[----:B------:R-:W-:Y:S01]  /*1210*/  IMAD.MOV R3, RZ, RZ, -R0 ;  /* 0x000000ffff037224 */ /* 0x000fe200078e0a00 */
[----:B------:R-:W-:-:S02]  /*1220*/  @UP0 UIMAD UR22, UR22, UR13, URZ ;  /* 0x0000000d161602a4 */ /* 0x000fc4000f8e023f */
[----:B------:R-:W-:Y:S01]  /*1230*/  ULOP3.LUT UR9, UR41, 0xffffffc0, URZ, 0xc0, !UPT ;  /* 0xffffffc029097892 */ /* 0x000fe2000f8ec03f */
[C---:B------:R-:W-:Y:S01]  /*1240*/  IMAD R2, R5.reuse, R3, R2 ;  /* 0x0000000305027224 */ /* 0x040fe200078e0202 */
[----:B------:R-:W-:Y:S02]  /*1250*/  USEL UR53, UR16, UR10, !UP1 ;  /* 0x0000000a10357287 */ /* 0x000fe4000c800000 */
[----:B------:R-:W-:Y:S02]  /*1260*/  @UP3 USEL UR10, UR18, UR8, !UP1 ;  /* 0x00000008120a3287 */ /* 0x000fe4000c800000 */
[----:B------:R-:W-:Y:S01]  /*1270*/  ISETP.GT.U32.AND P1, PT, R5, R2, PT ;  /* 0x000000020500720c */ /* 0x000fe20003f24070 */
[----:B------:R-:W-:Y:S02]  /*1280*/  @UP0 UIADD3 UR46, UR19, UR22, URZ ;  /* 0x00000016132e0290 */ /* 0x000fe4000fffe03f */
[----:B------:R-:W-:Y:S01]  /*1290*/  UIADD3 UR9, UR9, -0x40, URZ ;  /* 0xffffffc009097890 */ /* 0x000fe2000fffe03f */
[----:B------:R-:W-:Y:S01]  /*12a0*/  @UP3 ULDC UR19, c[0x0][0x2e4] ;  /* 0x0000b90000133ab9 */ /* 0x000fe20000000800 */
[----:B------:R-:W-:-:S02]  /*12b0*/  @!UP3 UIMAD UR17, UR43, UR59, UR55 ;  /* 0x0000003b2b11b2a4 */ /* 0x000fc4000f8e0237 */
[----:B------:R-:W-:Y:S02]  /*12c0*/  @UP3 UIMAD UR23, UR55, UR19, UR10 ;  /* 0x00000013371732a4 */ /* 0x000fe4000f8e020a */
[----:B------:R-:W-:Y:S02]  /*12d0*/  USHF.R.S32.HI UR19, URZ, 0x1f, UR9 ;  /* 0x0000001f3f137899 */ /* 0x000fe40008011409 */
        /* <DEDUP_REMOVED lines=15> */
[----:B------:R-:W-:Y:S02]  /*13d0*/  UIMAD UR16, UR14, UR17, UR15 ;  /* 0x000000110e1072a4 */ /* 0x000fe4000f8e020f */
[----:B------:R-:W-:Y:S02]  /*13e0*/  @UP0 UIMAD.WIDE.U32 UR14, UR25, UR10, URZ ;  /* 0x0000000a190e02a5 */ /* 0x000fe4000f8e003f */
[----:B------:R-:W-:Y:S01]  /*13f0*/  @P0 VIADD R0, R0, 0x1 ;  /* 0x0000000100000836 */ /* 0x000fe20000000000 */
[----:B------:R-:W-:Y:S01]  /*1400*/  UIMAD UR48, UR55, UR60, URZ ;  /* 0x0000003c373072a4 */ /* 0x000fe2000f8e023f */
[----:B------:R-:W-:Y:S01]  /*1410*/  PLOP3.LUT P0, PT, PT, PT, UP3, 0x80, 0x0 ;  /* 0x000000000000781c */ /* 0x000fe20003f0f038 */
[----:B------:R-:W-:Y:S01]  /*1420*/  @UP0 UIMAD UR17, UR25, UR11, URZ ;  /* 0x0000000b191102a4 */ /* 0x000fe2000f8e023f */
[----:B------:R-:W-:Y:S01]  /*1430*/  IMAD.MOV.U32 R8, RZ, RZ, R0 ;  /* 0x000000ffff087224 */ /* 0x000fe200078e0000 */
[----:B------:R-:W-:-:S02]  /*1440*/  USEL UR49, UR47, URZ, UP4 ;  /* 0x0000003f2f317287 */ /* 0x000fc4000a000000 */
[----:B------:R-:W-:Y:S02]  /*1450*/  USHF.R.S32.HI UR50, URZ, 0x1f, UR30 ;  /* 0x0000001f3f327899 */ /* 0x000fe4000801141e */
[----:B------:R-:W-:Y:S01]  /*1460*/  @!UP1 UIADD3 UR45, UR35, UR27, URZ ;  /* 0x0000001b232d9290 */ /* 0x000fe2000fffe03f */
[----:B------:R-:W-:Y:S01]  /*1470*/  @!P2 IADD3 R8, -R8, RZ, RZ ;  /* 0x000000ff0808a210 */ /* 0x000fe20007ffe1ff */
[----:B------:R-:W-:Y:S01]  /*1480*/  USHF.R.S32.HI UR52, URZ, 0x1f, UR48 ;  /* 0x0000001f3f347899 */ /* 0x000fe20008011430 */
[----:B------:R-:W-:Y:S01]  /*1490*/  @!P3 LOP3.LUT R8, RZ, R6, RZ, 0x33, !PT ;  /* 0x00000006ff08b212 */ /* 0x000fe200078e33ff */
[----:B------:R-:W-:Y:S02]  /*14a0*/  USEL UR51, UR28, URZ, UP4 ;  /* 0x0000003f1c337287 */ /* 0x000fe4000a000000 */
[----:B------:R-:W-:Y:S02]  /*14b0*/  @UP0 UIADD3 UR40, UR15, UR17, URZ ;  /* 0x000000110f280290 */ /* 0x000fe4000fffe03f */
        /* <DEDUP_REMOVED lines=15> */
.L_x_1237:
        /* <DEDUP_REMOVED lines=13> */
.L_x_1238:
        /* <DEDUP_REMOVED lines=11> */
.L_x_1239:
[----:B------:R-:W-:-:S04]  /*1730*/  UIMAD UR8, UR43, UR59, UR55 ;  /* 0x0000003b2b0872a4 */ /* 0x000fc8000f8e0237 */
[----:B------:R-:W-:-:S12]  /*1740*/  UIMAD UR8, UR8, UR57, URZ ;  /* 0x00000039080872a4 */ /* 0x000fd8000f8e023f */
.L_x_1240:
[----:B------:R-:W1:Y:S01]  /*1750*/  LDC.64 R12, c[0x0][0x420] ;  /* 0x00010800ff0c7b82 */ /* 0x000e620000000a00 */
[----:B------:R-:W2:Y:S01]  /*1760*/  S2R R42, SR_TID.X ;  /* 0x00000000002a7919 */ /* 0x000ea20000002100 */
[----:B------:R-:W-:Y:S01]  /*1770*/  SHF.R.S32.HI R32, RZ, 0x1f, R234 ;  /* 0x0000001fff207819 */ /* 0x000fe200000114ea */
[----:B------:R-:W-:Y:S01]  /*1780*/  USHF.R.S32.HI UR18, URZ, 0x1f, UR55 ;  /* 0x0000001f3f127899 */ /* 0x000fe20008011437 */
[----:B------:R-:W-:Y:S01]  /*1790*/  IADD3 R0, P0, R234, UR9, RZ ;  /* 0x00000009ea007c10 */ /* 0x000fe2000ff1e0ff */
[----:B------:R-:W-:Y:S01]  /*17a0*/  UIADD3 UR28, UR9, UR8, URZ ;  /* 0x00000008091c7290 */ /* 0x000fe2000fffe03f */
[----:B------:R-:W-:Y:S01]  /*17b0*/  SHF.R.S32.HI R245, RZ, 0x1f, R244 ;  /* 0x0000001ffff57819 */ /* 0x000fe200000114f4 */
[----:B------:R-:W-:Y:S01]  /*17c0*/  ULDC.64 UR16, c[0x0][0x258] ;  /* 0x0000960000107ab9 */ /* 0x000fe20000000a00 */
[----:B------:R-:W-:Y:S01]  /*17d0*/  IADD3.X R3, R32, UR19, RZ, P0, !PT ;  /* 0x0000001320037c10 */ /* 0x000fe200087fe4ff */
[----:B------:R-:W-:Y:S01]  /*17e0*/  UIADD3 UR23, UR9, UR23, URZ ;  /* 0x0000001709177290 */ /* 0x000fe2000fffe03f */
[----:B------:R-:W-:Y:S01]  /*17f0*/  IADD3 R2, P0, R244, UR14, RZ ;  /* 0x0000000ef4027c10 */ /* 0x000fe2000ff1e0ff */
[----:B------:R-:W-:Y:S01]  /*1800*/  ULDC.64 UR14, c[0x0][0x428] ;  /* 0x00010a00000e7ab9 */ /* 0x000fe20000000a00 */
[----:B------:R-:W-:Y:S01]  /*1810*/  UISETP.GE.AND UP2, UPT, UR31, 0x1, UPT ;  /* 0x000000011f00788c */ /* 0x000fe2000bf46270 */
[----:B------:R-:W-:Y:S01]  /*1820*/  IMAD R4, R3, UR36, RZ ;  /* 0x0000002403047c24 */ /* 0x000fe2000f8e02ff */
[----:B------:R-:W-:Y:S01]  /*1830*/  IADD3.X R3, R245, UR45, RZ, P0, !PT ;  /* 0x0000002df5037c10 */ /* 0x000fe200087fe4ff */
[----:B------:R-:W-:Y:S01]  /*1840*/  UIMAD UR8, UR18, UR14, URZ ;  /* 0x0000000e120872a4 */ /* 0x000fe2000f8e023f */
[----:B------:R-:W-:Y:S01]  /*1850*/  BSSY B1, `(.L_x_1236) ;  /* 0x0000935000017945 */ /* 0x000fe20003800000 */
[C---:B------:R-:W-:Y:S01]  /*1860*/  IMAD R7, R0.reuse, UR37, R4 ;  /* 0x0000002500077c24 */ /* 0x040fe2000f8e0204 */
[----:B------:R-:W-:Y:S01]  /*1870*/  UIMAD UR18, UR18, UR16, URZ ;  /* 0x00000010121272a4 */ /* 0x000fe2000f8e023f */
[----:B------:R-:W-:Y:S01]  /*1880*/  IMAD.WIDE.U32 R4, R0, UR36, R244 ;  /* 0x0000002400047c25 */ /* 0x000fe2000f8e00f4 */
[----:B------:R-:W-:-:S02]  /*1890*/  UIMAD UR15, UR55, UR15, UR8 ;  /* 0x0000000f370f72a4 */ /* 0x000fc4000f8e0208 */
[----:B------:R-:W-:Y:S01]  /*18a0*/  UIMAD UR22, UR55, UR17, UR18 ;  /* 0x00000011371672a4 */ /* 0x000fe2000f8e0212 */
[----:B------:R-:W-:Y:S01]  /*18b0*/  IMAD.U32 R0, RZ, RZ, UR14 ;  /* 0x0000000eff007e24 */ /* 0x000fe2000f8e00ff */
[----:B------:R-:W-:Y:S01]  /*18c0*/  IADD3 R4, P0, R4, UR54, RZ ;  /* 0x0000003604047c10 */ /* 0x000fe2000ff1e0ff */
[C---:B-1----:R-:W-:Y:S01]  /*18d0*/  IMAD R6, R12.reuse, UR19, RZ ;  /* 0x000000130c067c24 */ /* 0x042fe2000f8e02ff */
[----:B------:R-:W-:Y:S01]  /*18e0*/  ULDC.64 UR18, c[0x0][0x210] ;  /* 0x0000840000127ab9 */ /* 0x000fe20000000a00 */
[----:B------:R-:W-:Y:S01]  /*18f0*/  IMAD.WIDE.U32 R2, R12, UR9, R2 ;  /* 0x000000090c027c25 */ /* 0x000fe2000f8e0002 */
[----:B------:R-:W-:Y:S01]  /*1900*/  IADD3.X R5, R5, UR24, R7, P0, !PT ;  /* 0x0000001805057c10 */ /* 0x000fe200087fe407 */
[----:B------:R-:W-:Y:S01]  /*1910*/  ULDC.64 UR24, c[0x0][0x3e0] ;  /* 0x0000f80000187ab9 */ /* 0x000fe20000000a00 */
[----:B------:R-:W-:Y:S01]  /*1920*/  ULDC.64 UR34, c[0x0][0x2b0] ;  /* 0x0000ac0000227ab9 */ /* 0x000fe20000000a00 */
[----:B------:R-:W-:Y:S01]  /*1930*/  IMAD R6, R13, UR9, R6 ;  /* 0x000000090d067c24 */ /* 0x000fe2000f8e0206 */
[----:B------:R-:W-:Y:S01]  /*1940*/  UIMAD UR9, UR60, UR59, URZ ;  /* 0x0000003b3c0972a4 */ /* 0x000fe2000f8e023f */
[----:B--2---:R-:W-:Y:S01]  /*1950*/  SHF.R.S32.HI R43, RZ, 0x1f, R42 ;  /* 0x0000001fff2b7819 */ /* 0x004fe2000001142a */
[----:B------:R-:W-:Y:S01]  /*1960*/  ULDC.64 UR38, c[0x0][0x478] ;  /* 0x00011e0000267ab9 */ /* 0x000fe20000000a00 */
[----:B------:R-:W-:Y:S01]  /*1970*/  IMAD.IADD R3, R3, 0x1, R6 ;  /* 0x0000000103037824 */ /* 0x000fe200078e0206 */
[----:B------:R-:W-:Y:S01]  /*1980*/  USHF.L.U32 UR8, UR9, 0x6, URZ ;  /* 0x0000000609087899 */ /* 0x000fe2000800063f */
[----:B------:R-:W-:Y:S01]  /*1990*/  IMAD.U32 R6, RZ, RZ, UR16 ;  /* 0x00000010ff067e24 */ /* 0x000fe2000f8e00ff */
[----:B------:R-:W-:Y:S01]  /*19a0*/  ULDC.64 UR16, c[0x0][0x400] ;  /* 0x0001000000107ab9 */ /* 0x000fe20000000a00 */
[----:B------:R-:W-:Y:S01]  /*19b0*/  IMAD.WIDE.U32 R2, R0, UR55, R2 ;  /* 0x0000003700027c25 */ /* 0x000fe2000f8e0002 */
[----:B------:R-:W-:Y:S01]  /*19c0*/  LEA.HI R0, R43, R42, RZ, 0x5 ;  /* 0x0000002a2b007211 */ /* 0x000fe200078f28ff */
[----:B------:R-:W-:-:S02]  /*19d0*/  UIADD3 UR14, UP1, UP0, UR32, UR8, UR48 ;  /* 0x00000008200e7290 */ /* 0x000fc4000f83e030 */
[----:B------:R-:W-:Y:S01]  /*19e0*/  IMAD.WIDE.U32 R4, R6, UR55, R4 ;  /* 0x0000003706047c25 */ /* 0x000fe2000f8e0004 */
[----:B------:R-:W-:Y:S01]  /*19f0*/  LOP3.LUT R6, R0, 0xffffffe0, RZ, 0xc0, !PT ;  /* 0xffffffe000067812 */ /* 0x000fe200078ec0ff */
[----:B------:R-:W-:Y:S01]  /*1a00*/  UIMAD.WIDE UR32, UR23, 0x4, UR34 ;  /* 0x00000004172078a5 */ /* 0x000fe2000f8e0222 */
[----:B------:R-:W-:Y:S01]  /*1a10*/  SHF.R.S32.HI R0, RZ, 0x5, R0 ;  /* 0x00000005ff007819 */ /* 0x000fe20000011400 */
[----:B------:R-:W-:Y:S01]  /*1a20*/  VIADD R3, R3, UR15 ;  /* 0x0000000f03037c36 */ /* 0x000fe20008000000 */
[----:B------:R-:W-:Y:S01]  /*1a30*/  USHF.R.S32.HI UR15, URZ, 0x1f, UR8 ;  /* 0x0000001f3f0f7899 */ /* 0x000fe20008011408 */
[----:B------:R-:W-:Y:S01]  /*1a40*/  VIADD R7, R5, UR22 ;  /* 0x0000001605077c36 */ /* 0x000fe20008000000 */
[----:B------:R-:W-:Y:S01]  /*1a50*/  LEA R224, P0, R4, UR18, 0x1 ;  /* 0x0000001204e07c11 */ /* 0x000fe2000f8008ff */
[----:B------:R-:W-:Y:S01]  /*1a60*/  IMAD.IADD R38, R42, 0x1, -R6 ;  /* 0x000000012a267824 */ /* 0x000fe200078e0a06 */
[----:B------:R-:W-:Y:S01]  /*1a70*/  UIADD3.X UR8, UR47, UR15, UR52, UP1, UP0 ;  /* 0x0000000f2f087290 */ /* 0x000fe20008fe0434 */
[-C--:B------:R-:W-:Y:S01]  /*1a80*/  IMAD R6, R32, R12.reuse, RZ ;  /* 0x0000000c20067224 */ /* 0x080fe200078e02ff */
[----:B------:R-:W-:Y:S01]  /*1a90*/  UIADD3 UR14, UP1, UP0, UR51, UR14, UR53 ;  /* 0x0000000e330e7290 */ /* 0x000fe2000f83e035 */
[----:B------:R-:W-:Y:S01]  /*1aa0*/  IMAD R5, R0, UR9, R38 ;  /* 0x0000000900057c24 */ /* 0x000fe2000f8e0226 */
[----:B------:R-:W-:Y:S01]  /*1ab0*/  LEA.HI.X R225, R4, UR19, R7, 0x1, P0 ;  /* 0x0000001304e17c11 */ /* 0x000fe200080f0c07 */
[C---:B------:R-:W-:Y:S01]  /*1ac0*/  IMAD R6, R234.reuse, R13, R6 ;  /* 0x0000000dea067224 */ /* 0x040fe200078e0206 */
[----:B------:R-:W-:Y:S01]  /*1ad0*/  PLOP3.LUT P0, PT, PT, PT, UP2, 0x80, 0x0 ;  /* 0x000000000000781c */ /* 0x000fe20003f0f028 */
[----:B------:R-:W-:Y:S01]  /*1ae0*/  UIADD3.X UR8, UR49, UR8, UR42, UP1, UP0 ;  /* 0x0000000831087290 */ /* 0x000fe20008fe042a */
[----:B------:R-:W-:Y:S01]  /*1af0*/  IMAD.WIDE.U32 R2, R234, R12, R2 ;  /* 0x0000000cea027225 */ /* 0x000fe200078e0002 */
[----:B------:R-:W-:Y:S01]  /*1b00*/  IADD3 R0, P2, R5, UR14, RZ ;  /* 0x0000000e05007c10 */ /* 0x000fe2000ff5e0ff */
[----:B------:R-:W-:-:S02]  /*1b10*/  ULEA.HI.SX32 UR27, UR41, 0xffffffff, 0x1a ;  /* 0xffffffff291b7891 */ /* 0x000fc4000f8fd23f */
[----:B------:R-:W-:Y:S01]  /*1b20*/  IMAD.IADD R3, R3, 0x1, R6 ;  /* 0x0000000103037824 */ /* 0x000fe200078e0206 */
[----:B------:R-:W-:Y:S01]  /*1b30*/  LEA R10, P3, R2, UR24, 0x1 ;  /* 0x00000018020a7c11 */ /* 0x000fe2000f8608ff */
[----:B------:R-:W-:Y:S01]  /*1b40*/  UIMAD.WIDE UR22, UR28, 0x4, UR38 ;  /* 0x000000041c1678a5 */ /* 0x000fe2000f8e0226 */
[----:B------:R-:W-:Y:S02]  /*1b50*/  LEA R233, P1, R0, UR16, 0x2 ;  /* 0x0000001000e97c11 */ /* 0x000fe4000f8210ff */
[----:B------:R-:W-:Y:S02]  /*1b60*/  LEA.HI.X.SX32 R5, R5, UR8, 0x1, P2 ;  /* 0x0000000805057c11 */ /* 0x000fe400090f0eff */
[----:B------:R-:W-:Y:S02]  /*1b70*/  LEA.HI.X R11, R2, UR25, R3, 0x1, P3 ;  /* 0x00000019020b7c11 */ /* 0x000fe400098f0c03 */
[----:B------:R-:W-:Y:S01]  /*1b80*/  LEA.HI.X R223, R0, UR17, R5, 0x2, P1 ;  /* 0x0000001100df7c11 */ /* 0x000fe200088f1405 */
[----:B------:R-:W-:Y:S06]  /*1b90*/  @!P0 BRA `(.L_x_1241) ;  /* 0x0000008000d48947 */ /* 0x000fec0003800000 */
[----:B------:R-:W-:Y:S01]  /*1ba0*/  UIMAD UR14, UR20, -0x80, UR5 ;  /* 0xffffff80140e78a4 */ /* 0x000fe2000f8e0205 */
[C---:B------:R-:W-:Y:S01]  /*1bb0*/  VIADD R15, R234.reuse, 0x20 ;  /* 0x00000020ea0f7836 */ /* 0x040fe20000000000 */
[----:B------:R-:W-:Y:S01]  /*1bc0*/  UMOV UR8, UR27 ;  /* 0x0000001b00087c82 */ /* 0x000fe20008000000 */
[----:B------:R-:W-:Y:S01]  /*1bd0*/  VIADD R0, R234, 0x40 ;  /* 0x00000040ea007836 */ /* 0x000fe20000000000 */
[----:B------:R-:W-:Y:S01]  /*1be0*/  UIMAD UR16, UR50, UR12, URZ ;  /* 0x0000000c321072a4 */ /* 0x000fe2000f8e023f */
[----:B------:R-:W-:Y:S01]  /*1bf0*/  IMAD.U32 R4, RZ, RZ, UR12 ;  /* 0x0000000cff047e24 */ /* 0x000fe2000f8e00ff */
[C---:B------:R-:W-:Y:S01]  /*1c00*/  ISETP.GE.AND P3, PT, R15.reuse, UR14, PT ;  /* 0x0000000e0f007c0c */ /* 0x040fe2000bf66270 */
[----:B------:R-:W-:Y:S01]  /*1c10*/  IMAD.U32 R2, RZ, RZ, UR10 ;  /* 0x0000000aff027e24 */ /* 0x000fe2000f8e00ff */
[----:B------:R-:W-:Y:S01]  /*1c20*/  ISETP.GE.AND P1, PT, R0, UR14, PT ;  /* 0x0000000e00007c0c */ /* 0x000fe2000bf26270 */
[----:B------:R-:W-:Y:S01]  /*1c30*/  UIMAD UR15, UR50, UR10, URZ ;  /* 0x0000000a320f72a4 */ /* 0x000fe2000f8e023f */
[C---:B------:R-:W-:Y:S01]  /*1c40*/  IMAD.SHL.U32 R0, R234.reuse, 0x40, RZ ;  /* 0x00000040ea007824 */ /* 0x040fe200078e00ff */
[----:B------:R-:W-:Y:S01]  /*1c50*/  UIMAD UR9, UR8, -0x40, UR31 ;  /* 0xffffffc0080978a4 */ /* 0x000fe2000f8e021f */
[----:B------:R-:W-:Y:S01]  /*1c60*/  VIADD R6, R234, 0x60 ;  /* 0x00000060ea067836 */ /* 0x000fe20000000000 */
[----:B------:R-:W-:Y:S01]  /*1c70*/  UIMAD UR16, UR30, UR13, UR16 ;  /* 0x0000000d1e1072a4 */ /* 0x000fe2000f8e0210 */
[--C-:B------:R-:W-:Y:S01]  /*1c80*/  IMAD.WIDE.U32 R4, R4, UR30, R244.reuse ;  /* 0x0000001e04047c25 */ /* 0x100fe2000f8e00f4 */
[----:B------:R-:W-:Y:S01]  /*1c90*/  UIMAD UR15, UR30, UR11, UR15 ;  /* 0x0000000b1e0f72a4 */ /* 0x000fe2000f8e020f */
[----:B------:R-:W-:Y:S01]  /*1ca0*/  LOP3.LUT R0, R0, 0x1c0, RZ, 0xc0, !PT ;  /* 0x000001c000007812 */ /* 0x000fe200078ec0ff */
[----:B------:R-:W-:Y:S01]  /*1cb0*/  ULDC.64 UR18, c[0x0][0x260] ;  /* 0x0000980000127ab9 */ /* 0x000fe20000000a00 */
[----:B------:R-:W-:Y:S01]  /*1cc0*/  IMAD.WIDE.U32 R2, R2, UR30, R244 ;  /* 0x0000001e02027c25 */ /* 0x000fe2000f8e00f4 */
[----:B------:R-:W-:-:S02]  /*1cd0*/  ISETP.GE.AND P5, PT, R15, UR9, PT ;  /* 0x000000090f007c0c */ /* 0x000fc4000bfa6270 */
[----:B------:R-:W-:Y:S01]  /*1ce0*/  ISETP.GE.AND P0, PT, R6, UR14, PT ;  /* 0x0000000e06007c0c */ /* 0x000fe2000bf06270 */
[----:B------:R-:W-:Y:S01]  /*1cf0*/  IMAD.U32 R7, RZ, RZ, UR16 ;  /* 0x00000010ff077e24 */ /* 0x000fe2000f8e00ff */
[----:B------:R-:W-:Y:S01]  /*1d00*/  IADD3 R6, P4, R4, UR44, RZ ;  /* 0x0000002c04067c10 */ /* 0x000fe2000ff9e0ff */
[----:B------:R-:W-:Y:S01]  /*1d10*/  IMAD.MOV.U32 R226, RZ, RZ, R10 ;  /* 0x000000ffffe27224 */ /* 0x000fe200078e000a */
[----:B------:R-:W-:Y:S01]  /*1d20*/  LOP3.LUT R9, R0, 0x38, R244, 0xf8, !PT ;  /* 0x0000003800097812 */ /* 0x000fe200078ef8f4 */
[----:B------:R-:W-:Y:S01]  /*1d30*/  IMAD.SHL.U32 R15, R13, 0x40, RZ ;  /* 0x000000400d0f7824 */ /* 0x000fe200078e00ff */
[----:B------:R-:W-:Y:S01]  /*1d40*/  IADD3 R4, P2, R2, UR29, RZ ;  /* 0x0000001d02047c10 */ /* 0x000fe2000ff5e0ff */
[----:B------:R-:W-:Y:S01]  /*1d50*/  IMAD.U32 R2, RZ, RZ, UR15 ;  /* 0x0000000fff027e24 */ /* 0x000fe2000f8e00ff */
[----:B------:R-:W-:Y:S01]  /*1d60*/  SHF.R.U32.HI R0, RZ, 0x3, R0 ;  /* 0x00000003ff007819 */ /* 0x000fe20000011600 */
[----:B------:R-:W-:Y:S01]  /*1d70*/  IMAD.WIDE.U32 R12, R12, 0x40, RZ ;  /* 0x000000400c0c7825 */ /* 0x000fe200078e00ff */
[----:B------:R-:W-:Y:S01]  /*1d80*/  @!P3 IADD3 R10, P6, R234, 0x20, RZ ;  /* 0x00000020ea0ab810 */ /* 0x000fe20007fde0ff */
[----:B------:R-:W-:Y:S01]  /*1d90*/  ULDC.64 UR16, c[0x0][0x268] ;  /* 0x00009a0000107ab9 */ /* 0x000fe20000000a00 */
[----:B------:R-:W-:Y:S01]  /*1da0*/  IADD3.X R7, R5, UR46, R7, P4, !PT ;  /* 0x0000002e05077c10 */ /* 0x000fe2000a7fe407 */
[----:B------:R-:W-:Y:S01]  /*1db0*/  IMAD.MOV.U32 R227, RZ, RZ, R11 ;  /* 0x000000ffffe37224 */ /* 0x000fe200078e000b */
[----:B------:R-:W-:Y:S01]  /*1dc0*/  LOP3.LUT R17, R9, R0, RZ, 0x3c, !PT ;  /* 0x0000000009117212 */ /* 0x000fe200078e3cff */
[C---:B------:R-:W-:Y:S01]  /*1dd0*/  IMAD R0, R14.reuse, UR18, RZ ;  /* 0x000000120e007c24 */ /* 0x040fe2000f8e02ff */
[----:B------:R-:W-:Y:S01]  /*1de0*/  IADD3.X R5, R3, UR40, R2, P2, !PT ;  /* 0x0000002803057c10 */ /* 0x000fe200097fe402 */
[----:B------:R-:W-:Y:S01]  /*1df0*/  @!P3 IMAD.X R11, RZ, RZ, R32, P6 ;  /* 0x000000ffff0bb224 */ /* 0x000fe200030e0620 */
[----:B------:R-:W-:Y:S01]  /*1e00*/  PLOP3.LUT P6, PT, PT, PT, UP4, 0x80, 0x0 ;  /* 0x000000000000781c */ /* 0x000fe20003fcf048 */
[----:B------:R-:W-:Y:S01]  /*1e10*/  IMAD R9, R14, UR16, RZ ;  /* 0x000000100e097c24 */ /* 0x000fe2000f8e02ff */
[----:B------:R-:W-:Y:S01]  /*1e20*/  ISETP.GE.AND P4, PT, R234, UR14, PT ;  /* 0x0000000eea007c0c */ /* 0x000fe2000bf86270 */
[----:B------:R-:W-:Y:S01]  /*1e30*/  IMAD.WIDE.U32 R2, R8, UR18, R6 ;  /* 0x0000001208027c25 */ /* 0x000fe2000f8e0006 */
[----:B------:R-:W-:Y:S01]  /*1e40*/  @!P5 IADD3 R6, P2, R226, R12, RZ ;  /* 0x0000000ce206d210 */ /* 0x000fe20007f5e0ff */
[----:B------:R-:W-:Y:S01]  /*1e50*/  ULEA.HI UR14, UR8, UR8, URZ, 0x1 ;  /* 0x00000008080e7291 */ /* 0x000fe2000f8f083f */
[----:B------:R-:W1:Y:S01]  /*1e60*/  @!P1 LDC.64 R30, c[0x0][0x218] ;  /* 0x00008600ff1e9b82 */ /* 0x000e620000000a00 */
[C---:B------:R-:W-:Y:S01]  /*1e70*/  IMAD R0, R8.reuse, UR19, R0 ;  /* 0x0000001308007c24 */ /* 0x040fe2000f8e0200 */
[----:B------:R-:W-:Y:S01]  /*1e80*/  @!P5 IADD3.X R7, R227, R13, R15, P2, !PT ;  /* 0x0000000de307d210 */ /* 0x000fe200017fe40f */
[C---:B------:R-:W-:Y:S01]  /*1e90*/  IMAD R9, R8.reuse, UR17, R9 ;  /* 0x0000001108097c24 */ /* 0x040fe2000f8e0209 */
[----:B------:R-:W-:Y:S01]  /*1ea0*/  ULOP3.LUT UR14, UR14, 0xfffffffe, URZ, 0xc0, !UPT ;  /* 0xfffffffe0e0e7892 */ /* 0x000fe2000f8ec03f */
[----:B------:R-:W-:Y:S01]  /*1eb0*/  IMAD.WIDE.U32 R4, R8, UR16, R4 ;  /* 0x0000001008047c25 */ /* 0x000fe2000f8e0004 */
[----:B------:R-:W-:-:S02]  /*1ec0*/  USHF.L.U32 UR16, UR37, 0x6, URZ ;  /* 0x0000000625107899 */ /* 0x000fc4000800063f */
[----:B------:R-:W-:Y:S01]  /*1ed0*/  @P6 BAR.SYNC.DEFER_BLOCKING 0x0 ;  /* 0x0000000000006b1d */ /* 0x000fe20000010000 */
[----:B------:R-:W-:Y:S01]  /*1ee0*/  UIADD3 UR14, UR8, -UR14, URZ ;  /* 0x8000000e080e7290 */ /* 0x000fe2000fffe03f */
[----:B------:R-:W-:Y:S01]  /*1ef0*/  IMAD.IADD R3, R3, 0x1, R0 ;  /* 0x0000000103037824 */ /* 0x000fe200078e0200 */
[C---:B------:R-:W-:Y:S01]  /*1f00*/  @!P1 IADD3 R0, P2, R234.reuse, 0x40, RZ ;  /* 0x00000040ea009810 */ /* 0x040fe20007f5e0ff */
[----:B------:R-:W-:Y:S01]  /*1f10*/  IMAD.IADD R5, R5, 0x1, R9 ;  /* 0x0000000105057824 */ /* 0x000fe200078e0209 */
[----:B------:R-:W-:Y:S01]  /*1f20*/  @!P3 IADD3 R16, P6, R234, 0x20, RZ ;  /* 0x00000020ea10b810 */ /* 0x000fe20007fde0ff */
[----:B------:R-:W-:Y:S01]  /*1f30*/  @!P3 IMAD R9, R11, UR12, RZ ;  /* 0x0000000c0b09bc24 */ /* 0x000fe2000f8e02ff */
[----:B------:R-:W-:Y:S01]  /*1f40*/  UISETP.NE.AND UP0, UPT, UR14, 0x1, UPT ;  /* 0x000000010e00788c */ /* 0x000fe2000bf05270 */
[----:B------:R-:W-:Y:S01]  /*1f50*/  @!P1 IMAD.X R8, RZ, RZ, R32, P2 ;  /* 0x000000ffff089224 */ /* 0x000fe200010e0620 */
[----:B------:R-:W-:Y:S01]  /*1f60*/  UIMAD.WIDE.U32 UR14, UR36, 0x40, URZ ;  /* 0x00000040240e78a5 */ /* 0x000fe2000f8e003f */
[----:B------:R-:W-:Y:S01]  /*1f70*/  @!P3 IMAD R37, R10, UR13, R9 ;  /* 0x0000000d0a25bc24 */ /* 0x000fe2000f8e0209 */
[----:B------:R-:W2:Y:S01]  /*1f80*/  @!P4 LDC.64 R26, c[0x0][0x218] ;  /* 0x00008600ff1acb82 */ /* 0x000ea20000000a00 */
[----:B------:R-:W-:-:S02]  /*1f90*/  @!P4 IMAD.MOV.U32 R24, RZ, RZ, R2 ;  /* 0x000000ffff18c224 */ /* 0x000fc400078e0002 */
[--C-:B------:R-:W-:Y:S02]  /*1fa0*/  @!P1 IMAD.MOV.U32 R20, RZ, RZ, R2.reuse ;  /* 0x000000ffff149224 */ /* 0x100fe400078e0002 */
[--C-:B------:R-:W-:Y:S02]  /*1fb0*/  @!P0 IMAD.MOV.U32 R18, RZ, RZ, R2.reuse ;  /* 0x000000ffff128224 */ /* 0x100fe400078e0002 */
[----:B------:R-:W-:Y:S01]  /*1fc0*/  @!P3 IMAD.WIDE.U32 R10, R10, UR12, R2 ;  /* 0x0000000c0a0abc25 */ /* 0x000fe2000f8e0002 */
[----:B------:R-:W-:Y:S01]  /*1fd0*/  @!P0 IADD3 R2, P2, R234, 0x60, RZ ;  /* 0x00000060ea028810 */ /* 0x000fe20007f5e0ff */
[----:B------:R-:W3:Y:S02]  /*1fe0*/  @!P4 LDC.64 R28, c[0x0][0x220] ;  /* 0x00008800ff1ccb82 */ /* 0x000ee40000000a00 */
[----:B------:R-:W-:Y:S02]  /*1ff0*/  @!P1 IMAD.MOV.U32 R21, RZ, RZ, R3 ;  /* 0x000000ffff159224 */ /* 0x000fe400078e0003 */
[----:B------:R-:W-:-:S02]  /*2000*/  @!P1 IMAD R8, R8, UR12, RZ ;  /* 0x0000000c08089c24 */ /* 0x000fc4000f8e02ff */
[--C-:B------:R-:W-:Y:S02]  /*2010*/  @!P4 IMAD.MOV.U32 R25, RZ, RZ, R3.reuse ;  /* 0x000000ffff19c224 */ /* 0x100fe400078e0003 */
[----:B------:R-:W-:Y:S02]  /*2020*/  @!P0 IMAD.MOV.U32 R19, RZ, RZ, R3 ;  /* 0x000000ffff138224 */ /* 0x000fe400078e0003 */
[----:B------:R-:W-:Y:S01]  /*2030*/  @!P0 IMAD.X R3, RZ, RZ, R32, P2 ;  /* 0x000000ffff038224 */ /* 0x000fe200010e0620 */
[----:B------:R-:W-:Y:S01]  /*2040*/  @!P1 IADD3 R22, P2, R234, 0x40, RZ ;  /* 0x00000040ea169810 */ /* 0x000fe20007f5e0ff */
[C---:B------:R-:W-:Y:S02]  /*2050*/  @!P1 IMAD R40, R0.reuse, UR13, R8 ;  /* 0x0000000d00289c24 */ /* 0x040fe4000f8e0208 */
[----:B------:R-:W-:-:S04]  /*2060*/  @!P1 IMAD.WIDE.U32 R20, R0, UR12, R20 ;  /* 0x0000000c00149c25 */ /* 0x000fc8000f8e0014 */
[----:B------:R-:W-:Y:S02]  /*2070*/  IMAD R0, R242, 0x200, R17 ;  /* 0x00000200f2007824 */ /* 0x000fe400078e0211 */
[--C-:B------:R-:W-:Y:S01]  /*2080*/  @!P3 IMAD.X R8, RZ, RZ, R32.reuse, P6 ;  /* 0x000000ffff08b224 */ /* 0x100fe200030e0620 */
[----:B------:R-:W-:Y:S01]  /*2090*/  ISETP.GE.AND P6, PT, R234, UR9, PT ;  /* 0x00000009ea007c0c */ /* 0x000fe2000bfc6270 */
[----:B------:R-:W-:Y:S01]  /*20a0*/  @!P1 IMAD.X R23, RZ, RZ, R32, P2 ;  /* 0x000000ffff179224 */ /* 0x000fe200010e0620 */
[----:B------:R-:W-:Y:S01]  /*20b0*/  PLOP3.LUT P2, PT, PT, PT, UP0, 0x80, 0x0 ;  /* 0x000000000000781c */ /* 0x000fe20003f4f008 */
[----:B------:R-:W-:Y:S02]  /*20c0*/  @!P0 IMAD R3, R3, UR12, RZ ;  /* 0x0000000c03038c24 */ /* 0x000fe4000f8e02ff */
[----:B------:R-:W-:Y:S02]  /*20d0*/  VIADD R9, R0, 0x2000 ;  /* 0x0000200000097836 */ /* 0x000fe40000000000 */
[----:B------:R-:W-:-:S02]  /*20e0*/  @!P0 IMAD R39, R2, UR13, R3 ;  /* 0x0000000d02278c24 */ /* 0x000fc4000f8e0203 */
[----:B------:R-:W-:Y:S01]  /*20f0*/  @!P0 IMAD.WIDE.U32 R18, R2, UR12, R18 ;  /* 0x0000000c02128c25 */ /* 0x000fe2000f8e0012 */
[----:B------:R-:W-:Y:S02]  /*2100*/  SEL R2, R9, R0, !P2 ;  /* 0x0000000009027207 */ /* 0x000fe40005000000 */
[----:B------:R-:W-:Y:S01]  /*2110*/  LEA R0, R0, UR4, 0x1 ;  /* 0x0000000400007c11 */ /* 0x000fe2000f8e08ff */
[----:B------:R-:W-:Y:S01]  /*2120*/  @!P3 IMAD.MOV.U32 R12, RZ, RZ, R4 ;  /* 0x000000ffff0cb224 */ /* 0x000fe200078e0004 */
[----:B------:R-:W-:Y:S01]  /*2130*/  LEA R228, R2, UR4, 0x1 ;  /* 0x0000000402e47c11 */ /* 0x000fe2000f8e08ff */
[----:B------:R-:W-:Y:S02]  /*2140*/  @!P3 IMAD.MOV.U32 R13, RZ, RZ, R5 ;  /* 0x000000ffff0db224 */ /* 0x000fe400078e0005 */
[----:B------:R-:W-:Y:S01]  /*2150*/  @P6 STS.128 [R0+0x8000], RZ ;  /* 0x008000ff00006388 */ /* 0x000fe20000000c00 */
[----:B------:R-:W-:Y:S02]  /*2160*/  @!P3 IMAD R8, R8, UR10, RZ ;  /* 0x0000000a0808bc24 */ /* 0x000fe4000f8e02ff */
[----:B------:R-:W-:Y:S01]  /*2170*/  @!P1 IMAD R3, R23, UR10, RZ ;  /* 0x0000000a17039c24 */ /* 0x000fe2000f8e02ff */
[----:B------:R-:W-:Y:S01]  /*2180*/  @P6 STS.128 [R0+0xa000], RZ ;  /* 0x00a000ff00006388 */ /* 0x000fe20000000c00 */
[----:B------:R-:W-:-:S02]  /*2190*/  @!P3 IMAD R41, R16, UR11, R8 ;  /* 0x0000000b1029bc24 */ /* 0x000fc4000f8e0208 */
[----:B------:R-:W-:Y:S01]  /*21a0*/  @!P3 IMAD.WIDE.U32 R16, R16, UR10, R12 ;  /* 0x0000000a1010bc25 */ /* 0x000fe2000f8e000c */
[----:B------:R-:W-:Y:S01]  /*21b0*/  @!PT LDS RZ, [RZ] ;  /* 0x00000000fffff984 */ /* 0x000fe20000000800 */
[----:B------:R-:W-:Y:S01]  /*21c0*/  @!PT LDS RZ, [RZ] ;  /* 0x00000000fffff984 */ /* 0x000fe20000000800 */
[----:B------:R-:W-:Y:S01]  /*21d0*/  @!PT LDS RZ, [RZ] ;  /* 0x00000000fffff984 */ /* 0x000fe20000000800 */
[----:B------:R-:W-:Y:S01]  /*21e0*/  @!P6 LDGSTS.E.BYPASS.LTC128B.128 [R0+0x8000], desc[UR6][R226.64] ;  /* 0x08000000e200efae */ /* 0x000fe2000b901d46 */
[----:B------:R-:W4:Y:S02]  /*21f0*/  @!P3 LDC.64 R12, c[0x0][0x218] ;  /* 0x00008600ff0cbb82 */ /* 0x000f240000000a00 */
[----:B------:R-:W-:Y:S01]  /*2200*/  @!P1 IMAD.MOV.U32 R14, RZ, RZ, R4 ;  /* 0x000000ffff0e9224 */ /* 0x000fe200078e0004 */
[----:B------:R-:W-:Y:S01]  /*2210*/  @!P6 LDGSTS.E.BYPASS.LTC128B.128 [R0+0xa000], desc[UR6][R226.64+0x80] ;  /* 0x0a000080e200efae */ /* 0x000fe2000b901d46 */
[----:B------:R-:W-:Y:S02]  /*2220*/  @!P1 IMAD.MOV.U32 R15, RZ, RZ, R5 ;  /* 0x000000ffff0f9224 */ /* 0x000fe400078e0005 */
[C---:B------:R-:W-:Y:S01]  /*2230*/  @!P1 IMAD R36, R22.reuse, UR11, R3 ;  /* 0x0000000b16249c24 */ /* 0x040fe2000f8e0203 */
[----:B------:R-:W-:Y:S01]  /*2240*/  @P5 STS.128 [R0+0x9000], RZ ;  /* 0x009000ff00005388 */ /* 0x000fe20000000c00 */
[----:B------:R-:W-:-:S03]  /*2250*/  @!P1 IMAD.WIDE.U32 R22, R22, UR10, R14 ;  /* 0x0000000a16169c25 */ /* 0x000fc6000f8e000e */
[----:B------:R-:W-:Y:S01]  /*2260*/  @P5 STS.128 [R0+0xb000], RZ ;  /* 0x00b000ff00005388 */ /* 0x000fe20000000c00 */
[----:B------:R-:W-:Y:S02]  /*2270*/  @!P4 IMAD R8, R32, UR12, RZ ;  /* 0x0000000c2008cc24 */ /* 0x000fe4000f8e02ff */
[----:B------:R-:W-:Y:S01]  /*2280*/  @!P0 IMAD.MOV.U32 R34, RZ, RZ, R4 ;  /* 0x000000ffff228224 */ /* 0x000fe200078e0004 */
[----:B------:R-:W-:Y:S01]  /*2290*/  @!PT LDS RZ, [RZ] ;  /* 0x00000000fffff984 */ /* 0x000fe20000000800 */
[----:B------:R-:W-:Y:S01]  /*22a0*/  @!PT LDS RZ, [RZ] ;  /* 0x00000000fffff984 */ /* 0x000fe20000000800 */
[----:B------:R-:W-:Y:S01]  /*22b0*/  @!PT LDS RZ, [RZ] ;  /* 0x00000000fffff984 */ /* 0x000fe20000000800 */
[----:B------:R-:W-:Y:S01]  /*22c0*/  @!P5 LDGSTS.E.BYPASS.LTC128B.128 [R0+0x9000], desc[UR6][R6.64] ;  /* 0x090000000600dfae */ /* 0x000fe2000b901d46 */
[C---:B------:R-:W-:Y:S01]  /*22d0*/  @!P4 IMAD R8, R234.reuse, UR13, R8 ;  /* 0x0000000dea08cc24 */ /* 0x040fe2000f8e0208 */
[----:B------:R-:W-:Y:S01]  /*22e0*/  UMOV UR17, UR33 ;  /* 0x0000002100117c82 */ /* 0x000fe20008000000 */
[--C-:B------:R-:W-:Y:S01]  /*22f0*/  @!P0 IMAD.MOV.U32 R35, RZ, RZ, R5.reuse ;  /* 0x000000ffff238224 */ /* 0x100fe200078e0005 */
[----:B------:R1:W-:Y:S01]  /*2300*/  @!P5 LDGSTS.E.BYPASS.LTC128B.128 [R0+0xb000], desc[UR6][R6.64+0x80] ;  /* 0x0b0000800600dfae */ /* 0x0003e2000b901d46 */
[----:B------:R-:W-:-:S04]  /*2310*/  @!P4 IMAD.WIDE.U32 R4, R234, UR10, R4 ;  /* 0x0000000aea04cc25 */ /* 0x000fc8000f8e0004 */
[----:B------:R-:W-:Y:S01]  /*2320*/  IMAD.MOV.U32 R237, RZ, RZ, 0x7f800000 ;  /* 0x7f800000ffed7424 */ /* 0x000fe200078e00ff */
[----:B------:R-:W-:Y:S01]  /*2330*/  @P6 STS [R228], RZ ;  /* 0x000000ffe4006388 */ /* 0x000fe20000000800 */
[----:B------:R-:W-:Y:S02]  /*2340*/  IMAD.MOV.U32 R238, RZ, RZ, 0x7f800000 ;  /* 0x7f800000ffee7424 */ /* 0x000fe400078e00ff */
[----:B------:R-:W-:Y:S01]  /*2350*/  IMAD.MOV.U32 R235, RZ, RZ, 0x7f800000 ;  /* 0x7f800000ffeb7424 */ /* 0x000fe200078e00ff */
[----:B------:R-:W-:Y:S01]  /*2360*/  @P6 STS [R228+0x4], RZ ;  /* 0x000004ffe4006388 */ /* 0x000fe20000000800 */
[----:B------:R-:W-:Y:S02]  /*2370*/  IMAD.MOV.U32 R236, RZ, RZ, 0x7f800000 ;  /* 0x7f800000ffec7424 */ /* 0x000fe400078e00ff */
[----:B------:R-:W-:Y:S01]  /*2380*/  IMAD.MOV.U32 R219, RZ, RZ, 0x20 ;  /* 0x00000020ffdb7424 */ /* 0x000fe200078e00ff */
[----:B------:R-:W-:Y:S01]  /*2390*/  @P6 STS [R228+0x8], RZ ;  /* 0x000008ffe4006388 */ /* 0x000fe20000000800 */
[----:B------:R-:W-:Y:S01]  /*23a0*/  IMAD.MOV.U32 R217, RZ, RZ, 0x40 ;  /* 0x00000040ffd97424 */ /* 0x000fe200078e00ff */
[----:B------:R-:W-:-:S02]  /*23b0*/  CS2R R158, SRZ ;  /* 0x00000000009e7805 */ /* 0x000fc4000001ff00 */
[----:B------:R-:W-:Y:S01]  /*23c0*/  CS2R R156, SRZ ;  /* 0x00000000009c7805 */ /* 0x000fe2000001ff00 */
[----:B------:R-:W-:Y:S01]  /*23d0*/  @P6 STS [R228+0xc], RZ ;  /* 0x00000cffe4006388 */ /* 0x000fe20000000800 */
[----:B------:R-:W-:Y:S02]  /*23e0*/  CS2R R162, SRZ ;  /* 0x0000000000a27805 */ /* 0x000fe4000001ff00 */
[----:B------:R-:W-:Y:S02]  /*23f0*/  CS2R R160, SRZ ;  /* 0x0000000000a07805 */ /* 0x000fe4000001ff00 */
[----:B------:R-:W-:Y:S01]  /*2400*/  CS2R R154, SRZ ;  /* 0x00000000009a7805 */ /* 0x000fe2000001ff00 */
[----:B------:R-:W-:Y:S01]  /*2410*/  @P6 STS [R228+0x2000], RZ ;  /* 0x002000ffe4006388 */ /* 0x000fe20000000800 */
[----:B------:R-:W-:Y:S02]  /*2420*/  CS2R R152, SRZ ;  /* 0x0000000000987805 */ /* 0x000fe4000001ff00 */
[----:B------:R-:W-:-:S02]  /*2430*/  CS2R R150, SRZ ;  /* 0x0000000000967805 */ /* 0x000fc4000001ff00 */
[----:B------:R-:W-:Y:S01]  /*2440*/  CS2R R148, SRZ ;  /* 0x0000000000947805 */ /* 0x000fe2000001ff00 */
[----:B------:R-:W-:Y:S01]  /*2450*/  @P6 STS [R228+0x2004], RZ ;  /* 0x002004ffe4006388 */ /* 0x000fe20000000800 */
[----:B-1----:R-:W-:Y:S01]  /*2460*/  IMAD.U32 R6, RZ, RZ, UR16 ;  /* 0x00000010ff067e24 */ /* 0x002fe2000f8e00ff */
[----:B------:R-:W-:Y:S01]  /*2470*/  CS2R R142, SRZ ;  /* 0x00000000008e7805 */ /* 0x000fe2000001ff00 */
[----:B------:R-:W-:Y:S01]  /*2480*/  @!P4 IMAD R7, R32, UR10, RZ ;  /* 0x0000000a2007cc24 */ /* 0x000fe2000f8e02ff */
        /* <DEDUP_REMOVED lines=16> */
[----:B------:R-:W-:Y:S01]  /*2590*/  @!P5 IADD3 R2, P6, R224, UR14, RZ ;  /* 0x0000000ee002dc10 */ /* 0x000fe2000ffde0ff */
[----:B------:R-:W-:Y:S01]  /*25a0*/  UMOV UR16, UR32 ;  /* 0x0000002000107c82 */ /* 0x000fe20008000000 */
[----:B------:R-:W-:Y:S01]  /*25b0*/  CS2R R130, SRZ ;  /* 0x0000000000827805 */ /* 0x000fe2000001ff00 */
[----:B------:R-:W-:Y:S01]  /*25c0*/  @P5 STS [R228+0x1000], RZ ;  /* 0x001000ffe4005388 */ /* 0x000fe20000000800 */
[----:B------:R-:W-:-:S02]  /*25d0*/  @!P5 IADD3.X R3, R225, UR15, R6, P6, !PT ;  /* 0x0000000fe103dc10 */ /* 0x000fc4000b7fe406 */
[----:B------:R-:W-:Y:S02]  /*25e0*/  CS2R R128, SRZ ;  /* 0x0000000000807805 */ /* 0x000fe4000001ff00 */
[----:B------:R-:W-:Y:S01]  /*25f0*/  @!P0 IADD3 R14, P6, R234, 0x60, RZ ;  /* 0x00000060ea0e8810 */ /* 0x000fe20007fde0ff */
[----:B------:R-:W-:Y:S01]  /*2600*/  @P5 STS [R228+0x1004], RZ ;  /* 0x001004ffe4005388 */ /* 0x000fe20000000800 */
[----:B------:R-:W-:Y:S02]  /*2610*/  CS2R R122, SRZ ;  /* 0x00000000007a7805 */ /* 0x000fe4000001ff00 */
[----:B------:R-:W-:Y:S02]  /*2620*/  CS2R R120, SRZ ;  /* 0x0000000000787805 */ /* 0x000fe4000001ff00 */
[----:B------:R-:W-:Y:S01]  /*2630*/  CS2R R118, SRZ ;  /* 0x0000000000767805 */ /* 0x000fe2000001ff00 */
[----:B------:R-:W-:Y:S01]  /*2640*/  @!P0 IMAD.X R6, RZ, RZ, R32, P6 ;  /* 0x000000ffff068224 */ /* 0x000fe200030e0620 */
[----:B------:R-:W-:Y:S01]  /*2650*/  @P5 STS [R228+0x1008], RZ ;  /* 0x001008ffe4005388 */ /* 0x000fe20000000800 */
[----:B------:R-:W1:Y:S01]  /*2660*/  @!P0 LDC.64 R32, c[0x0][0x218] ;  /* 0x00008600ff208b82 */ /* 0x000e620000000a00 */
[----:B------:R-:W-:Y:S01]  /*2670*/  CS2R R116, SRZ ;  /* 0x0000000000747805 */ /* 0x000fe2000001ff00 */
[----:B------:R-:W-:Y:S01]  /*2680*/  @!P0 IMAD R6, R6, UR10, RZ ;  /* 0x0000000a06068c24 */ /* 0x000fe2000f8e02ff */
        /* <DEDUP_REMOVED lines=28> */
[----:B----4-:R-:W-:-:S02]  /*2850*/  @!P3 LEA R12, P5, R10, R12, 0x1 ;  /* 0x0000000c0a0cb211 */ /* 0x010fc400078a08ff */
[----:B------:R-:W-:Y:S02]  /*2860*/  CS2R R82, SRZ ;  /* 0x0000000000527805 */ /* 0x000fe4000001ff00 */
[----:B------:R-:W-:Y:S01]  /*2870*/  CS2R R80, SRZ ;  /* 0x0000000000507805 */ /* 0x000fe2000001ff00 */
[----:B------:R-:W-:Y:S01]  /*2880*/  @P4 STS.128 [R0+0xc000], RZ ;  /* 0x00c000ff00004388 */ /* 0x000fe20000000c00 */
[----:B------:R-:W-:Y:S02]  /*2890*/  CS2R R74, SRZ ;  /* 0x00000000004a7805 */ /* 0x000fe4000001ff00 */
[----:B------:R-:W-:Y:S02]  /*28a0*/  CS2R R72, SRZ ;  /* 0x0000000000487805 */ /* 0x000fe4000001ff00 */
[----:B------:R-:W-:Y:S01]  /*28b0*/  CS2R R70, SRZ ;  /* 0x0000000000467805 */ /* 0x000fe2000001ff00 */
[----:B------:R-:W-:Y:S01]  /*28c0*/  @P4 STS.128 [R0+0x10000], RZ ;  /* 0x010000ff00004388 */ /* 0x000fe20000000c00 */
        /* <DEDUP_REMOVED lines=12> */
[----:B------:R-:W-:Y:S01]  /*2990*/  CS2R R48, SRZ ;  /* 0x0000000000307805 */ /* 0x000fe2000001ff00 */
[----:B------:R-:W-:Y:S01]  /*29a0*/  UMOV UR19, UR22 ;  /* 0x0000001600137c82 */ /* 0x000fe20008000000 */
[----:B------:R-:W-:Y:S01]  /*29b0*/  UMOV UR18, UR23 ;  /* 0x0000001700127c82 */ /* 0x000fe20008000000 */
[----:B------:R-:W-:Y:S01]  /*29c0*/  ULDC UR22, c[0x0][0x2dc] ;  /* 0x0000b70000167ab9 */ /* 0x000fe20000000800 */
[----:B------:R-:W-:Y:S01]  /*29d0*/  ULDC.U8 UR14, c[0x0][0x388] ;  /* 0x0000e200000e7ab9 */ /* 0x000fe20000000000 */
[----:B------:R-:W-:Y:S01]  /*29e0*/  ULDC UR13, c[0x0][0x2ec] ;  /* 0x0000bb00000d7ab9 */ /* 0x000fe20000000800 */
[----:B--2---:R-:W-:-:S04]  /*29f0*/  @!P4 IMAD.WIDE.U32 R2, R234, UR12, R24 ;  /* 0x0000000cea02cc25 */ /* 0x004fc8000f8e0018 */
[----:B------:R-:W-:Y:S01]  /*2a00*/  @!P4 IMAD.IADD R3, R3, 0x1, R8 ;  /* 0x000000010303c824 */ /* 0x000fe200078e0208 */
[----:B------:R-:W-:Y:S01]  /*2a10*/  @!P4 LEA R8, P6, R2, R26, 0x1 ;  /* 0x0000001a0208c211 */ /* 0x000fe200078c08ff */
[----:B------:R-:W-:Y:S02]  /*2a20*/  @!P4 IMAD R24, R234, UR11, R7 ;  /* 0x0000000bea18cc24 */ /* 0x000fe4000f8e0207 */
[----:B------:R-:W-:Y:S01]  /*2a30*/  @!P3 IMAD.IADD R7, R11, 0x1, R37 ;  /* 0x000000010b07b824 */ /* 0x000fe200078e0225 */
[----:B------:R-:W-:Y:S01]  /*2a40*/  @!P4 LEA.HI.X R9, R2, R27, R3, 0x1, P6 ;  /* 0x0000001b0209c211 */ /* 0x000fe200030f0c03 */
[----:B------:R-:W-:Y:S02]  /*2a50*/  @!P4 IMAD.IADD R3, R5, 0x1, R24 ;  /* 0x000000010503c824 */ /* 0x000fe400078e0218 */
[----:B------:R-:W-:Y:S01]  /*2a60*/  @!P0 IMAD R25, R14, UR11, R6 ;  /* 0x0000000b0e198c24 */ /* 0x000fe2000f8e0206 */
[----:B------:R-:W-:Y:S01]  /*2a70*/  @!P3 LEA.HI.X R13, R10, R13, R7, 0x1, P5 ;  /* 0x0000000d0a0db211 */ /* 0x000fe200028f0c07 */
[----:B------:R-:W-:Y:S01]  /*2a80*/  @!P1 IMAD.IADD R2, R21, 0x1, R40 ;  /* 0x0000000115029824 */ /* 0x000fe200078e0228 */
[----:B---3--:R-:W-:Y:S01]  /*2a90*/  @!P4 LEA R10, P5, R4, R28, 0x1 ;  /* 0x0000001c040ac211 */ /* 0x008fe200078a08ff */
[----:B------:R-:W-:Y:S01]  /*2aa0*/  @!PT LDS RZ, [RZ] ;  /* 0x00000000fffff984 */ /* 0x000fe20000000800 */
[----:B------:R-:W-:Y:S01]  /*2ab0*/  @!PT LDS RZ, [RZ] ;  /* 0x00000000fffff984 */ /* 0x000fe20000000800 */
[----:B------:R-:W-:Y:S01]  /*2ac0*/  @!PT LDS RZ, [RZ] ;  /* 0x00000000fffff984 */ /* 0x000fe20000000800 */
[----:B------:R-:W-:Y:S01]  /*2ad0*/  @!P4 LDGSTS.E.BYPASS.LTC128B.128 [R0+0xc000], desc[UR6][R8.64] ;  /* 0x0c0000000800cfae */ /* 0x000fe2000b901d46 */
[----:B------:R-:W-:Y:S01]  /*2ae0*/  @!P1 LEA R6, P6, R20, R30, 0x1 ;  /* 0x0000001e14069211 */ /* 0x000fe200078c08ff */
[----:B------:R-:W-:Y:S01]  /*2af0*/  @!P0 IMAD.WIDE.U32 R14, R14, UR10, R34 ;  /* 0x0000000a0e0e8c25 */ /* 0x000fe2000f8e0022 */
[----:B------:R-:W-:Y:S01]  /*2b00*/  @!P4 LEA.HI.X R11, R4, R29, R3, 0x1, P5 ;  /* 0x0000001d040bc211 */ /* 0x000fe200028f0c03 */
[----:B------:R2:W-:Y:S01]  /*2b10*/  @!P4 LDGSTS.E.BYPASS.LTC128B.128 [R0+0x10000], desc[UR6][R8.64+0x80] ;  /* 0x100000800800cfae */ /* 0x0005e2000b901d46 */
[----:B------:R-:W-:Y:S01]  /*2b20*/  @!P1 LEA.HI.X R7, R20, R31, R2, 0x1, P6 ;  /* 0x0000001f14079211 */ /* 0x000fe200030f0c02 */
[----:B------:R-:W-:Y:S01]  /*2b30*/  @!P0 IMAD.IADD R3, R19, 0x1, R39 ;  /* 0x0000000113038824 */ /* 0x000fe200078e0227 */
[C---:B-1----:R-:W-:Y:S01]  /*2b40*/  @!P0 LEA R2, P5, R18.reuse, R32, 0x1 ;  /* 0x0000002012028211 */ /* 0x042fe200078a08ff */
[----:B------:R-:W-:Y:S01]  /*2b50*/  @P3 STS.128 [R0+0xd000], RZ ;  /* 0x00d000ff00003388 */ /* 0x000fe20000000c00 */
[----:B------:R-:W1:Y:S02]  /*2b60*/  @!P1 LDC.64 R4, c[0x0][0x220] ;  /* 0x00008800ff049b82 */ /* 0x000e640000000a00 */
[----:B------:R-:W-:Y:S01]  /*2b70*/  @!P0 LEA.HI.X R3, R18, R33, R3, 0x1, P5 ;  /* 0x0000002112038211 */ /* 0x000fe200028f0c03 */
[----:B------:R-:W-:Y:S04]  /*2b80*/  @P3 STS.128 [R0+0x11000], RZ ;  /* 0x011000ff00003388 */ /* 0x000fe80000000c00 */
        /* <DEDUP_REMOVED lines=12> */
[----:B------:R2:W-:Y:S04]  /*2c50*/  @!P1 LDGSTS.E.BYPASS.LTC128B.128 [R0+0x12000], desc[UR6][R6.64+0x80] ;  /* 0x1200008006009fae */ /* 0x0005e8000b901d46 */
[----:B------:R-:W-:Y:S04]  /*2c60*/  @P0 STS.128 [R0+0xf000], RZ ;  /* 0x00f000ff00000388 */ /* 0x000fe80000000c00 */
[----:B------:R-:W-:Y:S01]  /*2c70*/  @P0 STS.128 [R0+0x13000], RZ ;  /* 0x013000ff00000388 */ /* 0x000fe20000000c00 */
[----:B---3--:R-:W3:Y:S03]  /*2c80*/  @!P0 LDC.64 R12, c[0x0][0x220] ;  /* 0x00008800ff0c8b82 */ /* 0x008ee60000000a00 */
[----:B------:R-:W-:Y:S01]  /*2c90*/  @!PT LDS RZ, [RZ] ;  /* 0x00000000fffff984 */ /* 0x000fe20000000800 */
[----:B------:R-:W-:Y:S01]  /*2ca0*/  @!PT LDS RZ, [RZ] ;  /* 0x00000000fffff984 */ /* 0x000fe20000000800 */
[----:B------:R-:W-:Y:S01]  /*2cb0*/  @!PT LDS RZ, [RZ] ;  /* 0x00000000fffff984 */ /* 0x000fe20000000800 */
[----:B------:R-:W-:Y:S04]  /*2cc0*/  @!P0 LDGSTS.E.BYPASS.LTC128B.128 [R0+0xf000], desc[UR6][R2.64] ;  /* 0x0f00000002008fae */ /* 0x000fe8000b901d46 */
[----:B------:R4:W-:Y:S04]  /*2cd0*/  @!P0 LDGSTS.E.BYPASS.LTC128B.128 [R0+0x13000], desc[UR6][R2.64+0x80] ;  /* 0x1300008002008fae */ /* 0x0009e8000b901d46 */
[----:B------:R-:W-:Y:S04]  /*2ce0*/  @P4 STS.128 [R0+0x14000], RZ ;  /* 0x014000ff00004388 */ /* 0x000fe80000000c00 */
[----:B------:R-:W-:Y:S01]  /*2cf0*/  @P4 STS.128 [R0+0x18000], RZ ;  /* 0x018000ff00004388 */ /* 0x000fe20000000c00 */
[----:B--2---:R-:W-:-:S03]  /*2d00*/  @!P3 LEA R6, P5, R16, R8, 0x1 ;  /* 0x000000081006b211 */ /* 0x004fc600078a08ff */
[----:B------:R-:W-:Y:S01]  /*2d10*/  @!PT LDS RZ, [RZ] ;  /* 0x00000000fffff984 */ /* 0x000fe20000000800 */
[----:B------:R-:W-:Y:S01]  /*2d20*/  @!PT LDS RZ, [RZ] ;  /* 0x00000000fffff984 */ /* 0x000fe20000000800 */
[----:B------:R-:W-:Y:S01]  /*2d30*/  @!PT LDS RZ, [RZ] ;  /* 0x00000000fffff984 */ /* 0x000fe20000000800 */
[----:B------:R-:W-:Y:S01]  /*2d40*/  @!P4 LDGSTS.E.BYPASS.LTC128B.128 [R0+0x14000], desc[UR6][R10.64] ;  /* 0x140000000a00cfae */ /* 0x000fe2000b901d46 */
[----:B------:R-:W-:-:S03]  /*2d50*/  @!P0 IMAD.IADD R8, R15, 0x1, R25 ;  /* 0x000000010f088824 */ /* 0x000fc600078e0219 */
[----:B------:R2:W-:Y:S04]  /*2d60*/  @!P4 LDGSTS.E.BYPASS.LTC128B.128 [R0+0x18000], desc[UR6][R10.64+0x80] ;  /* 0x180000800a00cfae */ /* 0x0005e8000b901d46 */
[----:B------:R-:W-:Y:S04]  /*2d70*/  @P3 STS.128 [R0+0x15000], RZ ;  /* 0x015000ff00003388 */ /* 0x000fe80000000c00 */
[----:B------:R-:W-:Y:S01]  /*2d80*/  @P3 STS.128 [R0+0x19000], RZ ;  /* 0x019000ff00003388 */ /* 0x000fe20000000c00 */
[----:B----4-:R-:W-:Y:S02]  /*2d90*/  @!P3 IMAD.IADD R2, R17, 0x1, R41 ;  /* 0x000000011102b824 */ /* 0x010fe400078e0229 */
[----:B------:R-:W-:-:S03]  /*2da0*/  @!P1 IMAD.IADD R3, R23, 0x1, R36 ;  /* 0x0000000117039824 */ /* 0x000fc600078e0224 */
[----:B------:R-:W-:Y:S02]  /*2db0*/  @!P3 LEA.HI.X R7, R16, R9, R2, 0x1, P5 ;  /* 0x000000091007b211 */ /* 0x000fe400028f0c02 */
[----:B-1----:R-:W-:Y:S02]  /*2dc0*/  @!P1 LEA R4, P5, R22, R4, 0x1 ;  /* 0x0000000416049211 */ /* 0x002fe400078a08ff */
[----:B---3--:R-:W-:Y:S01]  /*2dd0*/  @!P0 LEA R2, P4, R14, R12, 0x1 ;  /* 0x0000000c0e028211 */ /* 0x008fe200078808ff */
[----:B------:R-:W-:Y:S01]  /*2de0*/  @!PT LDS RZ, [RZ] ;  /* 0x00000000fffff984 */ /* 0x000fe20000000800 */
[----:B------:R-:W-:Y:S01]  /*2df0*/  @!PT LDS RZ, [RZ] ;  /* 0x00000000fffff984 */ /* 0x000fe20000000800 */
[----:B------:R-:W-:Y:S01]  /*2e00*/  @!PT LDS RZ, [RZ] ;  /* 0x00000000fffff984 */ /* 0x000fe20000000800 */
[----:B------:R-:W-:Y:S01]  /*2e10*/  @!P3 LDGSTS.E.BYPASS.LTC128B.128 [R0+0x15000], desc[UR6][R6.64] ;  /* 0x150000000600bfae */ /* 0x000fe2000b901d46 */
[----:B------:R-:W-:Y:S02]  /*2e20*/  @!P1 LEA.HI.X R5, R22, R5, R3, 0x1, P5 ;  /* 0x0000000516059211 */ /* 0x000fe400028f0c03 */
[----:B------:R-:W-:Y:S01]  /*2e30*/  @!P0 LEA.HI.X R3, R14, R13, R8, 0x1, P4 ;  /* 0x0000000d0e038211 */ /* 0x000fe200020f0c08 */
[----:B------:R1:W-:Y:S01]  /*2e40*/  @!P3 LDGSTS.E.BYPASS.LTC128B.128 [R0+0x19000], desc[UR6][R6.64+0x80] ;  /* 0x190000800600bfae */ /* 0x0003e2000b901d46 */
[----:B--2---:R-:W2:Y:S03]  /*2e50*/  LDC.64 R10, c[0x0][0x3b8] ;  /* 0x0000ee00ff0a7b82 */ /* 0x004ea60000000a00 */
[----:B------:R-:W-:Y:S04]  /*2e60*/  @P1 STS.128 [R0+0x16000], RZ ;  /* 0x016000ff00001388 */ /* 0x000fe80000000c00 */
[----:B------:R-:W-:Y:S04]  /*2e70*/  @P1 STS.128 [R0+0x1a000], RZ ;  /* 0x01a000ff00001388 */ /* 0x000fe80000000c00 */
[----:B------:R-:W-:Y:S01]  /*2e80*/  @!PT LDS RZ, [RZ] ;  /* 0x00000000fffff984 */ /* 0x000fe20000000800 */
[----:B------:R-:W-:Y:S01]  /*2e90*/  @!PT LDS RZ, [RZ] ;  /* 0x00000000fffff984 */ /* 0x000fe20000000800 */
[----:B------:R-:W-:Y:S01]  /*2ea0*/  @!PT LDS RZ, [RZ] ;  /* 0x00000000fffff984 */ /* 0x000fe20000000800 */
[----:B------:R-:W-:Y:S04]  /*2eb0*/  @!P1 LDGSTS.E.BYPASS.LTC128B.128 [R0+0x16000], desc[UR6][R4.64] ;  /* 0x1600000004009fae */ /* 0x000fe8000b901d46 */
[----:B------:R-:W-:Y:S04]  /*2ec0*/  @!P1 LDGSTS.E.BYPASS.LTC128B.128 [R0+0x1a000], desc[UR6][R4.64+0x80] ;  /* 0x1a00008004009fae */ /* 0x000fe8000b901d46 */
[----:B------:R-:W-:Y:S04]  /*2ed0*/  @P0 STS.128 [R0+0x17000], RZ ;  /* 0x017000ff00000388 */ /* 0x000fe80000000c00 */
[----:B------:R3:W-:Y:S04]  /*2ee0*/  @P0 STS.128 [R0+0x1b000], RZ ;  /* 0x01b000ff00000388 */ /* 0x0007e80000000c00 */
[----:B------:R-:W-:Y:S01]  /*2ef0*/  @!PT LDS RZ, [RZ] ;  /* 0x00000000fffff984 */ /* 0x000fe20000000800 */
[----:B------:R-:W-:Y:S01]  /*2f00*/  @!PT LDS RZ, [RZ] ;  /* 0x00000000fffff984 */ /* 0x000fe20000000800 */
[----:B------:R-:W-:Y:S01]  /*2f10*/  @!PT LDS RZ, [RZ] ;  /* 0x00000000fffff984 */ /* 0x000fe20000000800 */
[----:B------:R-:W-:Y:S04]  /*2f20*/  @!P0 LDGSTS.E.BYPASS.LTC128B.128 [R0+0x17000], desc[UR6][R2.64] ;  /* 0x1700000002008fae */ /* 0x000fe8000b901d46 */
[----:B------:R3:W-:Y:S04]  /*2f30*/  @!P0 LDGSTS.E.BYPASS.LTC128B.128 [R0+0x1b000], desc[UR6][R2.64+0x80] ;  /* 0x1b00008002008fae */ /* 0x0007e8000b901d46 */
[----:B------:R-:W0:Y:S04]  /*2f40*/  LDGDEPBAR ;  /* 0x00000000000079af */ /* 0x000e280000000000 */
[----:B--2---:R-:W2:Y:S04]  /*2f50*/  LDG.E.64 R8, desc[UR6][R10.64] ;  /* 0x000000060a087981 */ /* 0x004ea8000c1e1b00 */
[----:B------:R-:W4:Y:S01]  /*2f60*/  LDG.E.64 R4, desc[UR6][R10.64+0x8] ;  /* 0x000008060a047981 */ /* 0x000f22000c1e1b00 */
[----:B-1----:R-:W-:-:S02]  /*2f70*/  IMAD.MOV.U32 R6, RZ, RZ, 0x4 ;  /* 0x00000004ff067424 */ /* 0x002fc400078e00ff */
[----:B---3--:R-:W-:-:S05]  /*2f80*/  VIADD R0, R239, 0x28 ;  /* 0x00000028ef007836 */ /* 0x008fca0000000000 */
[----:B------:R-:W-:Y:S01]  /*2f90*/  ISETP.GE.AND P0, PT, R0, UR9, PT ;  /* 0x0000000900007c0c */ /* 0x000fe2000bf06270 */
[C---:B------:R-:W-:Y:S02]  /*2fa0*/  VIADD R3, R239.reuse, 0x8 ;  /* 0x00000008ef037836 */ /* 0x040fe40000000000 */
[C---:B------:R-:W-:Y:S01]  /*2fb0*/  VIADD R2, R239.reuse, 0x20 ;  /* 0x00000020ef027836 */ /* 0x040fe20000000000 */
[----:B------:R-:W-:Y:S02]  /*2fc0*/  ISETP.GE.AND P4, PT, R239, UR9, PT ;  /* 0x00000009ef007c0c */ /* 0x000fe4000bf86270 */
[----:B------:R-:W-:Y:S02]  /*2fd0*/  ISETP.GE.AND P3, PT, R3, UR9, PT ;  /* 0x0000000903007c0c */ /* 0x000fe4000bf66270 */
[----:B------:R-:W-:-:S05]  /*2fe0*/  ISETP.GE.AND P1, PT, R2, UR9, PT ;  /* 0x0000000902007c0c */ /* 0x000fca000bf26270 */
[----:B------:R-:W-:Y:S01]  /*2ff0*/  @!P0 IMAD.WIDE R6, R0, R6, UR16 ;  /* 0x0000001000068e25 */ /* 0x000fe2000f8e0206 */
[----:B------:R-:W-:-:S03]  /*3000*/  LEA.HI R0, R43, R42, RZ, 0x4 ;  /* 0x0000002a2b007211 */ /* 0x000fc600078f20ff */
[----:B------:R-:W-:Y:S01]  /*3010*/  IMAD.MOV.U32 R2, RZ, RZ, 0x4 ;  /* 0x00000004ff027424 */ /* 0x000fe200078e00ff */
[----:B------:R-:W-:Y:S01]  /*3020*/  LOP3.LUT R0, R0, 0xfffffff0, RZ, 0xc0, !PT ;  /* 0xfffffff000007812 */ /* 0x000fe200078ec0ff */
[----:B------:R-:W-:Y:S01]  /*3030*/  UIMAD UR9, UR43, UR59, UR55 ;  /* 0x0000003b2b0972a4 */ /* 0x000fe2000f8e0237 */
[----:B------:R-:W5:Y:S01]  /*3040*/  @!P0 LDG.E R236, desc[UR6][R6.64] ;  /* 0x0000000606ec8981 */ /* 0x000f62000c1e1900 */
[----:B------:R-:W-:-:S04]  /*3050*/  IMAD.WIDE R2, R239, R2, UR16 ;  /* 0x00000010ef027e25 */ /* 0x000fc8000f8e0202 */
[----:B------:R-:W-:Y:S01]  /*3060*/  IMAD.IADD R0, R42, 0x1, -R0 ;  /* 0x000000012a007824 */ /* 0x000fe200078e0a00 */
[----:B------:R-:W5:Y:S04]  /*3070*/  @!P4 LDG.E R237, desc[UR6][R2.64] ;  /* 0x0000000602edc981 */ /* 0x000f68000c1e1900 */
[----:B------:R-:W5:Y:S04]  /*3080*/  @!P3 LDG.E R238, desc[UR6][R2.64+0x20] ;  /* 0x0000200602eeb981 */ /* 0x000f68000c1e1900 */
[----:B------:R1:W5:Y:S01]  /*3090*/  @!P1 LDG.E R235, desc[UR6][R2.64+0x80] ;  /* 0x0000800602eb9981 */ /* 0x000362000c1e1900 */
[----:B------:R-:W-:-:S04]  /*30a0*/  USHF.L.U32 UR9, UR9, 0x5, URZ ;  /* 0x0000000509097899 */ /* 0x000fc8000800063f */
[----:B------:R-:W-:Y:S01]  /*30b0*/  USHF.R.S32.HI UR10, URZ, 0x1f, UR9 ;  /* 0x0000001f3f0a7899 */ /* 0x000fe20008011409 */
[----:B-1----:R-:W-:-:S04]  /*30c0*/  SHF.R.S32.HI R2, RZ, 0x1f, R0 ;  /* 0x0000001fff027819 */ /* 0x002fc80000011400 */
[----:B------:R-:W-:-:S04]  /*30d0*/  LEA.HI R2, R2, R0, RZ, 0x3 ;  /* 0x0000000002027211 */ /* 0x000fc800078f18ff */
[----:B------:R-:W-:-:S05]  /*30e0*/  LOP3.LUT R2, R2, 0xfffffff8, RZ, 0xc0, !PT ;  /* 0xfffffff802027812 */ /* 0x000fca00078ec0ff */
[----:B------:R-:W-:Y:S01]  /*30f0*/  IMAD.IADD R0, R0, 0x1, -R2 ;  /* 0x0000000100007824 */ /* 0x000fe200078e0a02 */
[----:B------:R-:W-:-:S04]  /*3100*/  SHF.R.S32.HI R2, RZ, 0x1f, R38 ;  /* 0x0000001fff027819 */ /* 0x000fc80000011426 */
[C---:B------:R-:W-:Y:S02]  /*3110*/  LOP3.LUT P0, RZ, R0.reuse, 0x2, RZ, 0xc0, !PT ;  /* 0x0000000200ff7812 */ /* 0x040fe4000780c0ff */
[----:B------:R-:W-:Y:S01]  /*3120*/  LOP3.LUT P1, RZ, R0, 0x4, RZ, 0xc0, !PT ;  /* 0x0000000400ff7812 */ /* 0x000fe2000782c0ff */
[----:B------:R-:W-:Y:S01]  /*3130*/  VIADD R0, R218, 0x2000 ;  /* 0x00002000da007836 */ /* 0x000fe20000000000 */
[----:B------:R-:W-:-:S04]  /*3140*/  UIADD3 UR11, UR30, 0x80, URZ ;  /* 0x000000801e0b7890 */ /* 0x000fc8000fffe03f */
[----:B------:R-:W-:Y:S01]  /*3150*/  SEL R0, R0, R218, !P2 ;  /* 0x000000da00007207 */ /* 0x000fe20005000000 */
[----:B------:R-:W-:Y:S01]  /*3160*/  IMAD.SHL.U32 R3, R242, 0x20, RZ ;  /* 0x00000020f2037824 */ /* 0x000fe200078e00ff */
[----:B------:R-:W-:Y:S02]  /*3170*/  CS2R R42, SRZ ;  /* 0x00000000002a7805 */ /* 0x000fe4000001ff00 */
[----:B------:R-:W-:Y:S02]  /*3180*/  CS2R R40, SRZ ;  /* 0x0000000000287805 */ /* 0x000fe4000001ff00 */
[----:B------:R-:W-:Y:S02]  /*3190*/  CS2R R36, SRZ ;  /* 0x0000000000247805 */ /* 0x000fe4000001ff00 */
[----:B------:R-:W-:Y:S02]  /*31a0*/  LEA R212, R0, UR4, 0x1 ;  /* 0x0000000400d47c11 */ /* 0x000fe4000f8e08ff */
[----:B------:R-:W-:-:S02]  /*31b0*/  SEL R219, R219, 0xffffffe0, !P0 ;  /* 0xffffffe0dbdb7807 */ /* 0x000fc40004000000 */
[----:B------:R-:W-:Y:S01]  /*31c0*/  SEL R217, R217, 0xffffffc0, !P1 ;  /* 0xffffffc0d9d97807 */ /* 0x000fe20004800000 */
[----:B------:R-:W-:Y:S01]  /*31d0*/  UISETP.GE.AND UP0, UPT, UR11, UR5, UPT ;  /* 0x000000050b00728c */ /* 0x000fe2000bf06270 */
[----:B----4-:R-:W-:Y:S02]  /*31e0*/  IADD3 R240, P4, P3, R4, UR9, R38 ;  /* 0x0000000904f07c10 */ /* 0x010fe4000fb9e026 */
[----:B--2---:R-:W-:Y:S02]  /*31f0*/  R2UR UR9, R9 ;  /* 0x00000000090972ca */ /* 0x004fe400000e0000 */
[----:B------:R-:W-:Y:S01]  /*3200*/  IADD3.X R243, R5, UR10, R2, P4, P3 ;  /* 0x0000000a05f37c10 */ /* 0x000fe2000a7e6402 */
[----:B------:R-:W-:Y:S01]  /*3210*/  VIADD R2, R220, 0x2000 ;  /* 0x00002000dc027836 */ /* 0x000fe20000000000 */
[----:B------:R-:W-:-:S04]  /*3220*/  R2UR UR10, R8 ;  /* 0x00000000080a72ca */ /* 0x000fc800000e0000 */
[----:B------:R-:W-:Y:S02]  /*3230*/  SEL R2, R2, R220, !P2 ;  /* 0x000000dc02027207 */ /* 0x000fe40005000000 */
[----:B------:R-:W-:Y:S01]  /*3240*/  CS2R R38, SRZ ;  /* 0x0000000000267805 */ /* 0x000fe2000001ff00 */
[----:B------:R-:W-:Y:S01]  /*3250*/  IMAD.WIDE.U32 R240, R240, -0x2daee0ad, RZ ;  /* 0xd2511f53f0f07825 */ /* 0x000fe200078e00ff */
[----:B------:R-:W-:-:S07]  /*3260*/  LEA R211, R2, UR4, 0x1 ;  /* 0x0000000402d37c11 */ /* 0x000fce000f8e08ff */
.L_x_1244:
[----:B------:R-:W0:Y:S01]  /*3270*/  LDGDEPBAR ;  /* 0x00000000000079af */ /* 0x000e220000000000 */
[C---:B------:R-:W-:Y:S01]  /*3280*/  IMAD.IADD R0, R212.reuse, 0x1, R219 ;  /* 0x00000001d4007824 */ /* 0x040fe200078e02db */
[----:B------:R-:W-:Y:S01]  /*3290*/  PLOP3.LUT P0, PT, PT, PT, UP0, 0x80, 0x0 ;  /* 0x000000000000781c */ /* 0x000fe20003f0f008 */
[--C-:B------:R-:W-:Y:S01]  /*32a0*/  IMAD.IADD R3, R212, 0x1, R217.reuse ;  /* 0x00000001d4037824 */ /* 0x100fe200078e02d9 */
[----:B------:R-:W-:Y:S01]  /*32b0*/  PLOP3.LUT P3, PT, PT, PT, UP0, 0x80, 0x0 ;  /* 0x000000000000781c */ /* 0x000fe20003f6f008 */
[----:B------:R-:W-:Y:S01]  /*32c0*/  IMAD.IADD R2, R0, 0x1, R217 ;  /* 0x0000000100027824 */ /* 0x000fe200078e02d9 */
[----:B------:R-:W-:Y:S01]  /*32d0*/  PLOP3.LUT P2, PT, PT, PT, UP0, 0x80, 0x0 ;  /* 0x000000000000781c */ /* 0x000fe20003f4f008 */
[----:B------:R-:W-:Y:S01]  /*32e0*/  IMAD.SHL.U32 R204, R242, 0x20, RZ ;  /* 0x00000020f2cc7824 */ /* 0x000fe200078e00ff */
[----:B------:R-:W-:Y:S01]  /*32f0*/  PLOP3.LUT P6, PT, PT, PT, UP0, 0x80, 0x0 ;  /* 0x000000000000781c */ /* 0x000fe20003fcf008 */
[----:B------:R-:W-:Y:S01]  /*3300*/  UIADD3 UR11, UR10, -0x61c88647, URZ ;  /* 0x9e3779b90a0b7890 */ /* 0x000fe2000fffe03f */
[----:B------:R-:W-:Y:S01]  /*3310*/  PLOP3.LUT P4, PT, PT, PT, UP0, 0x80, 0x0 ;  /* 0x000000000000781c */ /* 0x000fe20003f8f008 */
[----:B------:R-:W-:Y:S01]  /*3320*/  UIADD3 UR12, UR10, 0x3c6ef372, URZ ;  /* 0x3c6ef3720a0c7890 */ /* 0x000fe2000fffe03f */
[----:B------:R-:W-:Y:S01]  /*3330*/  PLOP3.LUT P5, PT, PT, PT, UP0, 0x80, 0x0 ;  /* 0x000000000000781c */ /* 0x000fe20003faf008 */
[----:B------:R-:W-:Y:S01]  /*3340*/  UIADD3 UR15, UR9, -0x126145ec, URZ ;  /* 0xed9eba14090f7890 */ /* 0x000fe2000fffe03f */
[----:B------:R-:W-:Y:S01]  /*3350*/  IMAD.MOV.U32 R208, RZ, RZ, 0x40 ;  /* 0x00000040ffd07424 */ /* 0x000fe200078e00ff */
[----:B------:R-:W-:Y:S04]  /*3360*/  UISETP.GE.AND UP3, UPT, UR8, 0x1, UPT ;  /* 0x000000010800788c */ /* 0x000fe8000bf66270 */
[----:B------:R-:W-:Y:S01]  /*3370*/  SEL R217, R208, 0xffffffc0, !P1 ;  /* 0xffffffc0d0d97807 */ /* 0x000fe20004800000 */
[----:B------:R-:W-:Y:S04]  /*3380*/  DEPBAR.LE SB0, 0x0 ;  /* 0x000080000000791a */ /* 0x000fe80000000000 */
[----:B------:R-:W-:Y:S06]  /*3390*/  BAR.SYNC.DEFER_BLOCKING 0x0 ;  /* 0x0000000000007b1d */ /* 0x000fec0000010000 */
[----:B------:R-:W-:Y:S08]  /*33a0*/  LDSM.16.M88.4 R32, [R212] ;  /* 0x00000000d420783b */ /* 0x000ff00000000200 */
[----:B------:R-:W1:Y:S08]  /*33b0*/  LDSM.16.M88.4 R16, [R213+0xc000] ;  /* 0x00c00000d510783b */ /* 0x000e700000000200 */
[----:B------:R-:W2:Y:S08]  /*33c0*/  LDSM.16.M88.4 R28, [R212+0x1000] ;  /* 0x00100000d41c783b */ /* 0x000eb00000000200 */
[----:B------:R-:W3:Y:S08]  /*33d0*/  LDSM.16.M88.4 R164, [R213+0xc800] ;  /* 0x00c80000d5a4783b */ /* 0x000ef00000000200 */
[----:B------:R-:W-:Y:S08]  /*33e0*/  LDSM.16.M88.4 R168, [R0] ;  /* 0x0000000000a8783b */ /* 0x000ff00000000200 */
[----:B------:R-:W4:Y:S01]  /*33f0*/  LDSM.16.M88.4 R172, [R214+0xc000] ;  /* 0x00c00000d6ac783b */ /* 0x000f220000000200 */
[-C--:B-1----:R-:W-:Y:S07]  /*3400*/  HMMA.16816.F32.BF16 R4, R32, R16.reuse, RZ ;  /* 0x000000102004723c */ /* 0x082fee00000418ff */
[----:B------:R-:W1:Y:S01]  /*3410*/  LDSM.16.M88.4 R176, [R0+0x1000] ;  /* 0x0010000000b0783b */ /* 0x000e620000000200 */
[C---:B--2---:R-:W-:Y:S07]  /*3420*/  HMMA.16816.F32.BF16 R8, R28.reuse, R16, RZ ;  /* 0x000000101c08723c */ /* 0x044fee00000418ff */
[----:B------:R-:W2:Y:S01]  /*3430*/  LDSM.16.M88.4 R180, [R214+0xc800] ;  /* 0x00c80000d6b4783b */ /* 0x000ea20000000200 */
[-C--:B------:R-:W-:Y:S07]  /*3440*/  HMMA.16816.F32.BF16 R12, R28, R18.reuse, RZ ;  /* 0x000000121c0c723c */ /* 0x080fee00000418ff */
[----:B------:R-:W-:Y:S01]  /*3450*/  LDSM.16.M88.4 R184, [R3] ;  /* 0x0000000003b8783b */ /* 0x000fe20000000200 */
[C---:B------:R-:W-:Y:S07]  /*3460*/  HMMA.16816.F32.BF16 R16, R32.reuse, R18, RZ ;  /* 0x000000122010723c */ /* 0x040fee00000418ff */
[----:B------:R-:W2:Y:S01]  /*3470*/  LDSM.16.M88.4 R188, [R216+0xc000] ;  /* 0x00c00000d8bc783b */ /* 0x000ea20000000200 */
        /* <DEDUP_REMOVED lines=12> */
[----:B------:R-:W1:Y:S05]  /*3540*/  LDSM.16.M88.4 R172, [R215+0xc000] ;  /* 0x00c00000d7ac783b */ /* 0x000e6a0000000200 */
[-C--:B--2---:R-:W-:Y:S06]  /*3550*/  HMMA.16816.F32.BF16 R20, R168, R180.reuse, R20 ;  /* 0x000000b4a814723c */ /* 0x084fec0000041814 */
[C---:B------:R-:W-:Y:S06]  /*3560*/  HMMA.16816.F32.BF16 R24, R176.reuse, R180, R24 ;  /* 0x000000b4b018723c */ /* 0x040fec0000041818 */
[-C--:B------:R-:W-:Y:S01]  /*3570*/  HMMA.16816.F32.BF16 R28, R176, R182.reuse, R28 ;  /* 0x000000b6b01c723c */ /* 0x080fe2000004181c */
[----:B------:R-:W2:Y:S05]  /*3580*/  LDSM.16.M88.4 R176, [R215+0xc800] ;  /* 0x00c80000d7b0783b */ /* 0x000eaa0000000200 */
[----:B------:R-:W-:Y:S03]  /*3590*/  HMMA.16816.F32.BF16 R32, R168, R182, R32 ;  /* 0x000000b6a820723c */ /* 0x000fe60000041820 */
[----:B------:R-:W-:Y:S03]  /*35a0*/  LDSM.16.M88.4 R168, [R212+0x2000] ;  /* 0x00200000d4a8783b */ /* 0x000fe60000000200 */
[-C--:B------:R-:W-:Y:S05]  /*35b0*/  HMMA.16816.F32.BF16 R4, R184, R188.reuse, R4 ;  /* 0x000000bcb804723c */ /* 0x080fea0000041804 */
[----:B------:R-:W4:Y:S01]  /*35c0*/  LDSM.16.M88.4 R180, [R213+0x10000] ;  /* 0x01000000d5b4783b */ /* 0x000f220000000200 */
[C---:B---3--:R-:W-:Y:S06]  /*35d0*/  HMMA.16816.F32.BF16 R8, R192.reuse, R188, R8 ;  /* 0x000000bcc008723c */ /* 0x048fec0000041808 */
[-C--:B------:R-:W-:Y:S06]  /*35e0*/  HMMA.16816.F32.BF16 R12, R192, R190.reuse, R12 ;  /* 0x000000bec00c723c */ /* 0x080fec000004180c */
[C---:B------:R-:W-:Y:S01]  /*35f0*/  HMMA.16816.F32.BF16 R16, R184.reuse, R190, R16 ;  /* 0x000000beb810723c */ /* 0x040fe20000041810 */
[----:B------:R-:W3:Y:S05]  /*3600*/  LDSM.16.M88.4 R188, [R212+0x3000] ;  /* 0x00300000d4bc783b */ /* 0x000eea0000000200 */
[-C--:B------:R-:W-:Y:S06]  /*3610*/  HMMA.16816.F32.BF16 R20, R184, R196.reuse, R20 ;  /* 0x000000c4b814723c */ /* 0x080fec0000041814 */
[C---:B------:R-:W-:Y:S06]  /*3620*/  HMMA.16816.F32.BF16 R24, R192.reuse, R196, R24 ;  /* 0x000000c4c018723c */ /* 0x040fec0000041818 */
[-C--:B------:R-:W-:Y:S01]  /*3630*/  HMMA.16816.F32.BF16 R28, R192, R198.reuse, R28 ;  /* 0x000000c6c01c723c */ /* 0x080fe2000004181c */
[----:B------:R-:W-:Y:S05]  /*3640*/  LDSM.16.M88.4 R192, [R214+0x10000] ;  /* 0x01000000d6c0783b */ /* 0x000fea0000000200 */
[----:B------:R-:W-:Y:S03]  /*3650*/  HMMA.16816.F32.BF16 R32, R184, R198, R32 ;  /* 0x000000c6b820723c */ /* 0x000fe60000041820 */
[----:B------:R-:W3:Y:S03]  /*3660*/  LDSM.16.M88.4 R184, [R213+0x10800] ;  /* 0x01080000d5b8783b */ /* 0x000ee60000000200 */
        /* <DEDUP_REMOVED lines=8> */
[-C--:B------:R-:W-:Y:S06]  /*36f0*/  HMMA.16816.F32.BF16 R28, R200, R178.reuse, R28 ;  /* 0x000000b2c81c723c */ /* 0x080fec000004181c */
[----:B------:R-:W-:Y:S01]  /*3700*/  HMMA.16816.F32.BF16 R32, R164, R178, R32 ;  /* 0x000000b2a420723c */ /* 0x000fe20000041820 */
[----:B------:R-:W2:Y:S01]  /*3710*/  LDSM.16.M88.4 R164, [R214+0x10800] ;  /* 0x01080000d6a4783b */ /* 0x000ea20000000200 */
[----:B-1----:R-:W-:Y:S04]  /*3720*/  IMAD.U32 R0, RZ, RZ, UR20 ;  /* 0x00000014ff007e24 */ /* 0x002fe8000f8e00ff */
[-C--:B----4-:R-:W-:Y:S03]  /*3730*/  HMMA.16816.F32.BF16 R4, R168, R180.reuse, R4 ;  /* 0x000000b4a804723c */ /* 0x090fe60000041804 */
[----:B------:R-:W-:Y:S03]  /*3740*/  LDSM.16.M88.4 R176, [R3+0x2000] ;  /* 0x0020000003b0783b */ /* 0x000fe60000000200 */
[C---:B---3--:R-:W-:Y:S06]  /*3750*/  HMMA.16816.F32.BF16 R8, R188.reuse, R180, R8 ;  /* 0x000000b4bc08723c */ /* 0x048fec0000041808 */
[-C--:B------:R-:W-:Y:S06]  /*3760*/  HMMA.16816.F32.BF16 R12, R188, R182.reuse, R12 ;  /* 0x000000b6bc0c723c */ /* 0x080fec000004180c */
[C---:B------:R-:W-:Y:S01]  /*3770*/  HMMA.16816.F32.BF16 R16, R168.reuse, R182, R16 ;  /* 0x000000b6a810723c */ /* 0x040fe20000041810 */
[----:B------:R-:W1:Y:S05]  /*3780*/  LDSM.16.M88.4 R180, [R216+0x10000] ;  /* 0x01000000d8b4783b */ /* 0x000e6a0000000200 */
[-C--:B------:R-:W-:Y:S06]  /*3790*/  HMMA.16816.F32.BF16 R20, R168, R184.reuse, R20 ;  /* 0x000000b8a814723c */ /* 0x080fec0000041814 */
[C---:B------:R-:W-:Y:S06]  /*37a0*/  HMMA.16816.F32.BF16 R24, R188.reuse, R184, R24 ;  /* 0x000000b8bc18723c */ /* 0x040fec0000041818 */
[-C--:B------:R-:W-:Y:S01]  /*37b0*/  HMMA.16816.F32.BF16 R28, R188, R186.reuse, R28 ;  /* 0x000000babc1c723c */ /* 0x080fe2000004181c */
[----:B------:R-:W-:Y:S05]  /*37c0*/  LDSM.16.M88.4 R188, [R2+0x2000] ;  /* 0x0020000002bc783b */ /* 0x000fea0000000200 */
[----:B------:R-:W-:Y:S03]  /*37d0*/  HMMA.16816.F32.BF16 R32, R168, R186, R32 ;  /* 0x000000baa820723c */ /* 0x000fe60000041820 */
[----:B------:R3:W4:Y:S03]  /*37e0*/  LDSM.16.M88.4 R168, [R3+0x3000] ;  /* 0x0030000003a8783b */ /* 0x0007260000000200 */
[-C--:B------:R-:W-:Y:S05]  /*37f0*/  HMMA.16816.F32.BF16 R4, R172, R192.reuse, R4 ;  /* 0x000000c0ac04723c */ /* 0x080fea0000041804 */
[----:B------:R-:W4:Y:S01]  /*3800*/  LDSM.16.M88.4 R184, [R216+0x10800] ;  /* 0x01080000d8b8783b */ /* 0x000f220000000200 */
[C---:B------:R-:W-:Y:S06]  /*3810*/  HMMA.16816.F32.BF16 R8, R196.reuse, R192, R8 ;  /* 0x000000c0c408723c */ /* 0x040fec0000041808 */
[-C--:B------:R-:W-:Y:S06]  /*3820*/  HMMA.16816.F32.BF16 R12, R196, R194.reuse, R12 ;  /* 0x000000c2c40c723c */ /* 0x080fec000004180c */
[C---:B------:R-:W-:Y:S01]  /*3830*/  HMMA.16816.F32.BF16 R16, R172.reuse, R194, R16 ;  /* 0x000000c2ac10723c */ /* 0x040fe20000041810 */
[----:B------:R-:W4:Y:S01]  /*3840*/  LDSM.16.M88.4 R192, [R215+0x10000] ;  /* 0x01000000d7c0783b */ /* 0x000f220000000200 */
[----:B---3--:R-:W-:Y:S04]  /*3850*/  IMAD.U32 R3, RZ, RZ, UR8 ;  /* 0x00000008ff037e24 */ /* 0x008fe8000f8e00ff */
[-C--:B--2---:R-:W-:Y:S06]  /*3860*/  HMMA.16816.F32.BF16 R20, R172, R164.reuse, R20 ;  /* 0x000000a4ac14723c */ /* 0x084fec0000041814 */
[C---:B------:R-:W-:Y:S06]  /*3870*/  HMMA.16816.F32.BF16 R24, R196.reuse, R164, R24 ;  /* 0x000000a4c418723c */ /* 0x040fec0000041818 */
[-C--:B------:R-:W-:Y:S01]  /*3880*/  HMMA.16816.F32.BF16 R28, R196, R166.reuse, R28 ;  /* 0x000000a6c41c723c */ /* 0x080fe2000004181c */
[----:B------:R2:W3:Y:S05]  /*3890*/  LDSM.16.M88.4 R196, [R2+0x3000] ;  /* 0x0030000002c4783b */ /* 0x0004ea0000000200 */
[----:B------:R-:W-:Y:S06]  /*38a0*/  HMMA.16816.F32.BF16 R32, R172, R166, R32 ;  /* 0x000000a6ac20723c */ /* 0x000fec0000041820 */
[-C--:B-1----:R-:W-:Y:S06]  /*38b0*/  HMMA.16816.F32.BF16 R4, R176, R180.reuse, R4 ;  /* 0x000000b4b004723c */ /* 0x082fec0000041804 */
[C---:B----4-:R-:W-:Y:S06]  /*38c0*/  HMMA.16816.F32.BF16 R8, R168.reuse, R180, R8 ;  /* 0x000000b4a808723c */ /* 0x050fec0000041808 */
[-C--:B------:R-:W-:Y:S01]  /*38d0*/  HMMA.16816.F32.BF16 R12, R168, R182.reuse, R12 ;  /* 0x000000b6a80c723c */ /* 0x080fe2000004180c */
[----:B--2---:R-:W1:Y:S01]  /*38e0*/  @P0 S2R R2, SR_TID.X ;  /* 0x0000000000020919 */ /* 0x004e620000002100 */
[----:B------:R-:W-:Y:S04]  /*38f0*/  PLOP3.LUT P0, PT, PT, PT, UP0, 0x80, 0x0 ;  /* 0x000000000000781c */ /* 0x000fe80003f0f008 */
[C---:B------:R-:W-:Y:S06]  /*3900*/  HMMA.16816.F32.BF16 R16, R176.reuse, R182, R16 ;  /* 0x000000b6b010723c */ /* 0x040fec0000041810 */
[-C--:B------:R-:W-:Y:S06]  /*3910*/  HMMA.16816.F32.BF16 R20, R176, R184.reuse, R20 ;  /* 0x000000b8b014723c */ /* 0x080fec0000041814 */
[C---:B------:R-:W-:Y:S06]  /*3920*/  HMMA.16816.F32.BF16 R24, R168.reuse, R184, R24 ;  /* 0x000000b8a818723c */ /* 0x040fec0000041818 */
[-C--:B------:R-:W-:Y:S06]  /*3930*/  HMMA.16816.F32.BF16 R28, R168, R186.reuse, R28 ;  /* 0x000000baa81c723c */ /* 0x080fec000004181c */
[----:B------:R-:W-:Y:S05]  /*3940*/  HMMA.16816.F32.BF16 R32, R176, R186, R32 ;  /* 0x000000bab020723c */ /* 0x000fea0000041820 */
[----:B------:R-:W-:Y:S01]  /*3950*/  LOP3.LUT R168, R243, UR10, RZ, 0x3c, !PT ;  /* 0x0000000af3a87c12 */ /* 0x000fe2000f8e3cff */
[-C--:B------:R-:W-:Y:S05]  /*3960*/  HMMA.16816.F32.BF16 R4, R188, R192.reuse, R4 ;  /* 0x000000c0bc04723c */ /* 0x080fea0000041804 */
[----:B-1----:R-:W-:Y:S01]  /*3970*/  @P3 IMAD.SHL.U32 R2, R2, 0x2, RZ ;  /* 0x0000000202023824 */ /* 0x002fe200078e00ff */
[----:B------:R-:W-:Y:S01]  /*3980*/  PLOP3.LUT P3, PT, PT, PT, UP0, 0x80, 0x0 ;  /* 0x000000000000781c */ /* 0x000fe20003f6f008 */
[C---:B---3--:R-:W-:Y:S04]  /*3990*/  HMMA.16816.F32.BF16 R8, R196.reuse, R192, R8 ;  /* 0x000000c0c408723c */ /* 0x048fe80000041808 */
[----:B------:R-:W-:Y:S02]  /*39a0*/  @P2 LOP3.LUT R2, R204, 0x6, R2, 0xf8, !PT ;  /* 0x00000006cc022812 */ /* 0x000fe400078ef802 */
[----:B------:R-:W-:Y:S01]  /*39b0*/  PLOP3.LUT P2, PT, PT, PT, UP0, 0x80, 0x0 ;  /* 0x000000000000781c */ /* 0x000fe20003f4f008 */
[-C--:B------:R-:W-:Y:S04]  /*39c0*/  HMMA.16816.F32.BF16 R12, R196, R194.reuse, R12 ;  /* 0x000000c2c40c723c */ /* 0x080fe8000004180c */
[----:B------:R-:W-:Y:S01]  /*39d0*/  @P0 IMAD R0, R0, 0x80, R2 ;  /* 0x0000008000000824 */ /* 0x000fe200078e0202 */
[----:B------:R-:W-:Y:S01]  /*39e0*/  PLOP3.LUT P0, PT, PT, PT, UP0, 0x80, 0x0 ;  /* 0x000000000000781c */ /* 0x000fe20003f0f008 */
[C---:B------:R-:W-:Y:S04]  /*39f0*/  HMMA.16816.F32.BF16 R16, R188.reuse, R194, R16 ;  /* 0x000000c2bc10723c */ /* 0x040fe80000041810 */
[C---:B------:R-:W-:Y:S01]  /*3a00*/  @P6 ISETP.GE.AND P6, PT, R0.reuse, UR5, PT ;  /* 0x0000000500006c0c */ /* 0x040fe2000bfc6270 */
[----:B------:R-:W-:Y:S01]  /*3a10*/  @P3 VIADD R2, R0, 0x1 ;  /* 0x0000000100023836 */ /* 0x000fe20000000000 */
[----:B------:R-:W-:Y:S02]  /*3a20*/  PLOP3.LUT P3, PT, PT, PT, UP0, 0x80, 0x0 ;  /* 0x000000000000781c */ /* 0x000fe40003f6f008 */
[----:B------:R-:W-:Y:S02]  /*3a30*/  @P4 FSEL R4, R4, -INF , !P6 ;  /* 0xff80000004044808 */ /* 0x000fe40007000000 */
[----:B------:R-:W-:Y:S02]  /*3a40*/  PLOP3.LUT P4, PT, PT, PT, UP0, 0x80, 0x0 ;  /* 0x000000000000781c */ /* 0x000fe40003f8f008 */
[----:B------:R-:W-:Y:S02]  /*3a50*/  @P0 FSEL R6, R6, -INF , !P6 ;  /* 0xff80000006060808 */ /* 0x000fe40007000000 */
[----:B------:R-:W-:Y:S02]  /*3a60*/  PLOP3.LUT P0, PT, PT, PT, UP0, 0x80, 0x0 ;  /* 0x000000000000781c */ /* 0x000fe40003f0f008 */
[----:B------:R-:W-:Y:S02]  /*3a70*/  @P2 FSEL R8, R8, -INF , !P6 ;  /* 0xff80000008082808 */ /* 0x000fe40007000000 */
[----:B------:R-:W-:Y:S02]  /*3a80*/  PLOP3.LUT P2, PT, PT, PT, UP0, 0x80, 0x0 ;  /* 0x000000000000781c */ /* 0x000fe40003f4f008 */
[----:B------:R-:W-:Y:S02]  /*3a90*/  @P3 FSEL R10, R10, -INF , !P6 ;  /* 0xff8000000a0a3808 */ /* 0x000fe40007000000 */
[----:B------:R-:W-:Y:S01]  /*3aa0*/  @P5 ISETP.GE.AND P5, PT, R2, UR5, PT ;  /* 0x0000000502005c0c */ /* 0x000fe2000bfa6270 */
[----:B------:R-:W-:Y:S01]  /*3ab0*/  IMAD.U32 R2, RZ, RZ, UR20 ;  /* 0x00000014ff027e24 */ /* 0x000fe2000f8e00ff */
[----:B------:R-:W-:Y:S02]  /*3ac0*/  PLOP3.LUT P6, PT, PT, PT, UP0, 0x80, 0x0 ;  /* 0x000000000000781c */ /* 0x000fe40003fcf008 */
[----:B------:R-:W-:Y:S01]  /*3ad0*/  @P4 FSEL R5, R5, -INF , !P5 ;  /* 0xff80000005054808 */ /* 0x000fe20006800000 */
[----:B------:R-:W-:Y:S01]  /*3ae0*/  IMAD R164, R2, 0x4, R242 ;  /* 0x0000000402a47824 */ /* 0x000fe200078e02f2 */
[----:B------:R-:W-:Y:S01]  /*3af0*/  PLOP3.LUT P4, PT, PT, PT, UP0, 0x80, 0x0 ;  /* 0x000000000000781c */ /* 0x000fe20003f8f008 */
[----:B------:R-:W-:Y:S01]  /*3b00*/  IMAD R2, R3, 0x4, R248 ;  /* 0x0000000403027824 */ /* 0x000fe200078e02f8 */
[----:B------:R-:W-:Y:S02]  /*3b10*/  @P0 FSEL R7, R7, -INF , !P5 ;  /* 0xff80000007070808 */ /* 0x000fe40006800000 */
[----:B------:R-:W-:Y:S01]  /*3b20*/  PLOP3.LUT P0, PT, PT, PT, UP0, 0x80, 0x0 ;  /* 0x000000000000781c */ /* 0x000fe20003f0f008 */
[----:B------:R-:W-:Y:S01]  /*3b30*/  IMAD.WIDE.U32 R166, R2, -0x326172a9, RZ ;  /* 0xcd9e8d5702a67825 */ /* 0x000fe200078e00ff */
[----:B------:R-:W-:Y:S02]  /*3b40*/  @P2 FSEL R9, R9, -INF , !P5 ;  /* 0xff80000009092808 */ /* 0x000fe40006800000 */
[----:B------:R-:W-:Y:S01]  /*3b50*/  PLOP3.LUT P2, PT, PT, PT, UP0, 0x80, 0x0 ;  /* 0x000000000000781c */ /* 0x000fe20003f4f008 */
[----:B------:R-:W-:Y:S01]  /*3b60*/  @P6 VIADD R169, R0, 0x8 ;  /* 0x0000000800a96836 */ /* 0x000fe20000000000 */
[----:B------:R-:W-:Y:S01]  /*3b70*/  LOP3.LUT R3, R241, UR9, R164, 0x96, !PT ;  /* 0x00000009f1037c12 */ /* 0x000fe2000f8e96a4 */
[----:B------:R-:W-:Y:S01]  /*3b80*/  VIADD R164, R2, 0x2 ;  /* 0x0000000202a47836 */ /* 0x000fe20000000000 */
[----:B------:R-:W-:Y:S02]  /*3b90*/  PLOP3.LUT P6, PT, PT, PT, UP0, 0x80, 0x0 ;  /* 0x000000000000781c */ /* 0x000fe40003fcf008 */
[----:B------:R-:W-:Y:S01]  /*3ba0*/  @P4 ISETP.GE.AND P4, PT, R169, UR5, PT ;  /* 0x00000005a9004c0c */ /* 0x000fe2000bf86270 */
[----:B------:R-:W-:Y:S01]  /*3bb0*/  IMAD.WIDE.U32 R164, R164, -0x326172a9, RZ ;  /* 0xcd9e8d57a4a47825 */ /* 0x000fe200078e00ff */
[-C--:B------:R-:W-:Y:S02]  /*3bc0*/  LOP3.LUT R172, R167, R168.reuse, RZ, 0x3c, !PT ;  /* 0x000000a8a7ac7212 */ /* 0x080fe400078e3cff */
[----:B------:R-:W-:Y:S01]  /*3bd0*/  @P0 FSEL R12, R12, -INF , !P4 ;  /* 0xff8000000c0c0808 */ /* 0x000fe20006000000 */
[----:B------:R-:W-:Y:S01]  /*3be0*/  IMAD.WIDE.U32 R2, R3, -0x326172a9, RZ ;  /* 0xcd9e8d5703027825 */ /* 0x000fe200078e00ff */
[----:B------:R-:W-:Y:S02]  /*3bf0*/  LOP3.LUT R170, R165, R168, RZ, 0x3c, !PT ;  /* 0x000000a8a5aa7212 */ /* 0x000fe400078e3cff */
[C---:B-----5:R-:W-:Y:S01]  /*3c00*/  FSETP.NEU.FTZ.AND P0, PT, R237.reuse, -INF , PT ;  /* 0xff800000ed00780b */ /* 0x060fe20003f1d000 */
[----:B------:R-:W-:Y:S01]  /*3c10*/  FMUL.FTZ R168, R237, 1.4426950216293334961 ;  /* 0x3fb8aa3beda87820 */ /* 0x000fe20000410000 */
[----:B------:R-:W-:Y:S01]  /*3c20*/  @P2 FSEL R14, R14, -INF , !P4 ;  /* 0xff8000000e0e2808 */ /* 0x000fe20006000000 */
[----:B------:R-:W-:Y:S01]  /*3c30*/  IMAD.WIDE.U32 R172, R172, -0x2daee0ad, RZ ;  /* 0xd2511f53acac7825 */ /* 0x000fe200078e00ff */
[----:B------:R-:W-:Y:S02]  /*3c40*/  PLOP3.LUT P2, PT, PT, PT, UP0, 0x80, 0x0 ;  /* 0x000000000000781c */ /* 0x000fe40003f4f008 */
[C---:B------:R-:W-:Y:S01]  /*3c50*/  LOP3.LUT R176, R3.reuse, UR11, R166, 0x96, !PT ;  /* 0x0000000b03b07c12 */ /* 0x040fe2000f8e96a6 */
[----:B------:R-:W-:Y:S01]  /*3c60*/  IMAD.WIDE.U32 R170, R170, -0x2daee0ad, RZ ;  /* 0xd2511f53aaaa7825 */ /* 0x000fe200078e00ff */
[----:B------:R-:W-:Y:S01]  /*3c70*/  LOP3.LUT R174, R3, UR11, R164, 0x96, !PT ;  /* 0x0000000b03ae7c12 */ /* 0x000fe2000f8e96a4 */
[----:B------:R-:W-:Y:S01]  /*3c80*/  UIADD3 UR11, UR9, 0x76cf5d0a, URZ ;  /* 0x76cf5d0a090b7890 */ /* 0x000fe2000fffe03f */
[----:B------:R-:W-:Y:S01]  /*3c90*/  FSEL R168, R168, RZ, P0 ;  /* 0x000000ffa8a87208 */ /* 0x000fe20000000000 */
[C---:B------:R-:W-:Y:S01]  /*3ca0*/  FMUL.FTZ R3, R238.reuse, 1.4426950216293334961 ;  /* 0x3fb8aa3bee037820 */ /* 0x040fe20000410000 */
[----:B------:R-:W-:Y:S01]  /*3cb0*/  FSETP.NEU.FTZ.AND P0, PT, R238, -INF , PT ;  /* 0xff800000ee00780b */ /* 0x000fe20003f1d000 */
[----:B------:R-:W-:Y:S01]  /*3cc0*/  @P6 VIADD R164, R0, 0x9 ;  /* 0x0000000900a46836 */ /* 0x000fe20000000000 */
[----:B------:R-:W-:Y:S01]  /*3cd0*/  PLOP3.LUT P3, PT, PT, PT, UP0, 0x80, 0x0 ;  /* 0x000000000000781c */ /* 0x000fe20003f6f008 */
[----:B------:R-:W-:Y:S01]  /*3ce0*/  IMAD.WIDE.U32 R174, R174, -0x2daee0ad, RZ ;  /* 0xd2511f53aeae7825 */ /* 0x000fe200078e00ff */
[----:B------:R-:W-:Y:S02]  /*3cf0*/  FSEL R3, R3, RZ, P0 ;  /* 0x000000ff03037208 */ /* 0x000fe40000000000 */
[----:B------:R-:W-:Y:S01]  /*3d00*/  PLOP3.LUT P0, PT, PT, PT, UP0, 0x80, 0x0 ;  /* 0x000000000000781c */ /* 0x000fe20003f0f008 */
[--C-:B------:R-:W-:Y:S01]  /*3d10*/  FFMA.FTZ R4, R4, UR13, -R168.reuse ;  /* 0x0000000d04047c23 */ /* 0x100fe200080108a8 */
[----:B------:R-:W-:Y:S01]  /*3d20*/  @P2 ISETP.GE.AND P2, PT, R164, UR5, PT ;  /* 0x00000005a4002c0c */ /* 0x000fe2000bf46270 */
[--C-:B------:R-:W-:Y:S01]  /*3d30*/  FFMA.FTZ R6, R6, UR13, -R3.reuse ;  /* 0x0000000d06067c23 */ /* 0x100fe20008010803 */
[----:B------:R-:W-:Y:S01]  /*3d40*/  PLOP3.LUT P6, PT, PT, PT, UP0, 0x80, 0x0 ;  /* 0x000000000000781c */ /* 0x000fe20003fcf008 */
[----:B------:R-:W1:Y:S01]  /*3d50*/  LDSM.16.M88.4 R164, [R215+0x10800] ;  /* 0x01080000d7a4783b */ /* 0x000e620000000200 */
[----:B------:R-:W-:Y:S01]  /*3d60*/  LOP3.LUT R2, R2, UR12, RZ, 0x3c, !PT ;  /* 0x0000000c02027c12 */ /* 0x000fe2000f8e3cff */
[----:B------:R-:W-:Y:S01]  /*3d70*/  FFMA.FTZ R5, R5, UR13, -R168 ;  /* 0x0000000d05057c23 */ /* 0x000fe200080108a8 */
[----:B------:R-:W-:Y:S01]  /*3d80*/  LOP3.LUT R178, R175, UR11, R170, 0x96, !PT ;  /* 0x0000000bafb27c12 */ /* 0x000fe2000f8e96aa */
[--C-:B------:R-:W-:Y:S01]  /*3d90*/  FFMA.FTZ R7, R7, UR13, -R3.reuse ;  /* 0x0000000d07077c23 */ /* 0x100fe20008010803 */
[----:B------:R-:W-:Y:S01]  /*3da0*/  @P3 FSEL R11, R11, -INF , !P5 ;  /* 0xff8000000b0b3808 */ /* 0x000fe20006800000 */
[----:B------:R-:W-:Y:S01]  /*3db0*/  IMAD.WIDE.U32 R176, R176, -0x2daee0ad, RZ ;  /* 0xd2511f53b0b07825 */ /* 0x000fe200078e00ff */
[----:B------:R-:W-:Y:S01]  /*3dc0*/  PLOP3.LUT P5, PT, PT, PT, UP0, 0x80, 0x0 ;  /* 0x000000000000781c */ /* 0x000fe20003faf008 */
[----:B------:R-:W2:Y:S01]  /*3dd0*/  MUFU.EX2 R203, R4 ;  /* 0x0000000400cb7308 */ /* 0x000ea20000000800 */
[----:B------:R-:W-:Y:S01]  /*3de0*/  PLOP3.LUT P3, PT, PT, PT, UP0, 0x80, 0x0 ;  /* 0x000000000000781c */ /* 0x000fe20003f6f008 */
[----:B------:R-:W-:Y:S01]  /*3df0*/  UIADD3 UR12, UR9, -0x4498517b, URZ ;  /* 0xbb67ae85090c7890 */ /* 0x000fe2000fffe03f */
[----:B------:R-:W-:Y:S01]  /*3e00*/  @P0 FSEL R13, R13, -INF , !P2 ;  /* 0xff8000000d0d0808 */ /* 0x000fe20005000000 */
[----:B------:R-:W-:Y:S01]  /*3e10*/  @P6 VIADD R181, R0, 0x19 ;  /* 0x0000001900b56836 */ /* 0x000fe20000000000 */
[----:B------:R-:W-:Y:S02]  /*3e20*/  PLOP3.LUT P0, PT, PT, PT, UP0, 0x80, 0x0 ;  /* 0x000000000000781c */ /* 0x000fe40003f0f008 */
[----:B------:R-:W-:Y:S01]  /*3e30*/  LOP3.LUT R182, R177, UR11, R172, 0x96, !PT ;  /* 0x0000000bb1b67c12 */ /* 0x000fe2000f8e96ac */
[----:B------:R-:W-:Y:S01]  /*3e40*/  UIADD3 UR11, UR9, 0x32370b8f, URZ ;  /* 0x32370b8f090b7890 */ /* 0x000fe2000fffe03f */
[----:B------:R-:W-:Y:S01]  /*3e50*/  PLOP3.LUT P6, PT, PT, PT, UP0, 0x80, 0x0 ;  /* 0x000000000000781c */ /* 0x000fe20003fcf008 */
[----:B------:R-:W-:Y:S02]  /*3e60*/  MUFU.EX2 R202, R6 ;  /* 0x0000000600ca7308 */ /* 0x000fe40000000800 */
[----:B------:R-:W-:Y:S01]  /*3e70*/  @P5 FSEL R16, R16, -INF , !P4 ;  /* 0xff80000010105808 */ /* 0x000fe20006000000 */
[----:B------:R-:W-:Y:S01]  /*3e80*/  IMAD.WIDE.U32 R182, R182, -0x326172a9, RZ ;  /* 0xcd9e8d57b6b67825 */ /* 0x000fe200078e00ff */
[----:B------:R-:W-:Y:S02]  /*3e90*/  @P3 FSEL R18, R18, -INF , !P4 ;  /* 0xff80000012123808 */ /* 0x000fe40006000000 */
[----:B------:R-:W-:Y:S01]  /*3ea0*/  PLOP3.LUT P5, PT, PT, PT, UP0, 0x80, 0x0 ;  /* 0x000000000000781c */ /* 0x000fe20003faf008 */
[--C-:B------:R-:W-:Y:S01]  /*3eb0*/  FFMA.FTZ R16, R16, UR13, -R168.reuse ;  /* 0x0000000d10107c23 */ /* 0x100fe200080108a8 */
[----:B------:R-:W-:Y:S01]  /*3ec0*/  PLOP3.LUT P4, PT, PT, PT, UP0, 0x80, 0x0 ;  /* 0x000000000000781c */ /* 0x000fe20003f8f008 */
[--C-:B------:R-:W-:Y:S01]  /*3ed0*/  FFMA.FTZ R18, R18, UR13, -R3.reuse ;  /* 0x0000000d12127c23 */ /* 0x100fe20008010803 */
[----:B------:R-:W-:Y:S01]  /*3ee0*/  PLOP3.LUT P3, PT, PT, PT, UP0, 0x80, 0x0 ;  /* 0x000000000000781c */ /* 0x000fe20003f6f008 */
[----:B------:R-:W3:Y:S01]  /*3ef0*/  MUFU.EX2 R201, R5 ;  /* 0x0000000500c97308 */ /* 0x000ee20000000800 */
[----:B------:R-:W-:Y:S02]  /*3f00*/  @P0 FSEL R15, R15, -INF , !P2 ;  /* 0xff8000000f0f0808 */ /* 0x000fe40005000000 */
[----:B------:R-:W-:Y:S02]  /*3f10*/  PLOP3.LUT P0, PT, PT, PT, UP0, 0x80, 0x0 ;  /* 0x000000000000781c */ /* 0x000fe40003f0f008 */
[----:B------:R-:W-:Y:S03]  /*3f20*/  @P6 ISETP.GE.AND P6, PT, R181, UR5, PT ;  /* 0x00000005b5006c0c */ /* 0x000fe6000bfc6270 */
[C---:B------:R-:W-:Y:S02]  /*3f30*/  @P5 VIADD R179, R0.reuse, 0x10 ;  /* 0x0000001000b35836 */ /* 0x040fe40000000000 */
[----:B------:R-:W-:Y:S01]  /*3f40*/  MUFU.EX2 R194, R18 ;  /* 0x0000001200c27308 */ /* 0x000fe20000000800 */
[C---:B------:R-:W-:Y:S01]  /*3f50*/  @P4 VIADD R184, R0.reuse, 0x18 ;  /* 0x0000001800b84836 */ /* 0x040fe20000000000 */
[-C--:B-1----:R-:W-:Y:S01]  /*3f60*/  HMMA.16816.F32.BF16 R20, R188, R164.reuse, R20 ;  /* 0x000000a4bc14723c */ /* 0x082fe20000041814 */
[----:B------:R-:W-:Y:S02]  /*3f70*/  PLOP3.LUT P5, PT, PT, PT, UP0, 0x80, 0x0 ;  /* 0x000000000000781c */ /* 0x000fe40003faf008 */
[----:B------:R-:W-:Y:S01]  /*3f80*/  @P3 VIADD R180, R0, 0x11 ;  /* 0x0000001100b43836 */ /* 0x000fe20000000000 */
[----:B------:R-:W-:Y:S01]  /*3f90*/  LOP3.LUT R0, R240, UR12, RZ, 0x3c, !PT ;  /* 0x0000000cf0007c12 */ /* 0x000fe2000f8e3cff */
[----:B------:R-:W-:Y:S01]  /*3fa0*/  UIADD3 UR12, UR10, -0x255992d5, URZ ;  /* 0xdaa66d2b0a0c7890 */ /* 0x000fe2000fffe03f */
[C---:B------:R-:W-:Y:S01]  /*3fb0*/  HMMA.16816.F32.BF16 R24, R196.reuse, R164, R24 ;  /* 0x000000a4c418723c */ /* 0x040fe20000041818 */
[----:B------:R-:W-:Y:S01]  /*3fc0*/  PLOP3.LUT P3, PT, PT, PT, UP0, 0x80, 0x0 ;  /* 0x000000000000781c */ /* 0x000fe20003f6f008 */
[----:B------:R-:W1:Y:S01]  /*3fd0*/  MUFU.EX2 R200, R7 ;  /* 0x0000000700c87308 */ /* 0x000e620000000800 */
[----:B------:R-:W-:Y:S02]  /*3fe0*/  PLOP3.LUT P4, PT, PT, PT, UP0, 0x80, 0x0 ;  /* 0x000000000000781c */ /* 0x000fe40003f8f008 */
[----:B------:R-:W-:Y:S01]  /*3ff0*/  @P0 FSEL R17, R17, -INF , !P2 ;  /* 0xff80000011110808 */ /* 0x000fe20005000000 */
[-C--:B------:R-:W-:Y:S01]  /*4000*/  HMMA.16816.F32.BF16 R28, R196, R166.reuse, R28 ;  /* 0x000000a6c41c723c */ /* 0x080fe2000004181c */
[----:B------:R-:W-:Y:S02]  /*4010*/  PLOP3.LUT P0, PT, PT, PT, UP0, 0x80, 0x0 ;  /* 0x000000000000781c */ /* 0x000fe40003f0f008 */
[----:B------:R-:W-:Y:S02]  /*4020*/  @P5 ISETP.GE.AND P5, PT, R179, UR5, PT ;  /* 0x00000005b3005c0c */ /* 0x000fe4000bfa6270 */
[----:B------:R-:W-:Y:S01]  /*4030*/  LOP3.LUT R169, R0, R173, RZ, 0x3c, !PT ;  /* 0x000000ad00a97212 */ /* 0x000fe200078e3cff */
[----:B------:R-:W-:Y:S04]  /*4040*/  HMMA.16816.F32.BF16 R32, R188, R166, R32 ;  /* 0x000000a6bc20723c */ /* 0x000fe80000041820 */
[----:B------:R-:W-:Y:S01]  /*4050*/  @P3 ISETP.GE.AND P3, PT, R180, UR5, PT ;  /* 0x00000005b4003c0c */ /* 0x000fe2000bf66270 */
[----:B------:R-:W-:Y:S01]  /*4060*/  IMAD.WIDE.U32 R178, R178, -0x326172a9, RZ ;  /* 0xcd9e8d57b2b27825 */ /* 0x000fe200078e00ff */
[----:B------:R-:W-:Y:S02]  /*4070*/  LOP3.LUT R172, R0, R171, RZ, 0x3c, !PT ;  /* 0x000000ab00ac7212 */ /* 0x000fe400078e3cff */
[----:B------:R-:W-:Y:S02]  /*4080*/  @P0 FSEL R19, R19, -INF , !P2 ;  /* 0xff80000013130808 */ /* 0x000fe40005000000 */
[----:B------:R-:W-:Y:S01]  /*4090*/  FSETP.NEU.FTZ.AND P2, PT, R235, -INF , PT ;  /* 0xff800000eb00780b */ /* 0x000fe20003f5d000 */
[----:B------:R-:W-:Y:S01]  /*40a0*/  IMAD.WIDE.U32 R170, R169, -0x326172a9, RZ ;  /* 0xcd9e8d57a9aa7825 */ /* 0x000fe200078e00ff */
[----:B------:R-:W-:Y:S03]  /*40b0*/  PLOP3.LUT P0, PT, PT, PT, UP0, 0x80, 0x0 ;  /* 0x000000000000781c */ /* 0x000fe60003f0f008 */
[----:B------:R-:W-:Y:S01]  /*40c0*/  FMUL.FTZ R0, R236, 1.4426950216293334961 ;  /* 0x3fb8aa3bec007820 */ /* 0x000fe20000410000 */
[----:B------:R-:W-:Y:S01]  /*40d0*/  IMAD.WIDE.U32 R172, R172, -0x326172a9, RZ ;  /* 0xcd9e8d57acac7825 */ /* 0x000fe200078e00ff */
[----:B------:R-:W-:Y:S02]  /*40e0*/  LOP3.LUT R171, R2, R171, RZ, 0x3c, !PT ;  /* 0x000000ab02ab7212 */ /* 0x000fe400078e3cff */
[----:B------:R-:W-:Y:S01]  /*40f0*/  @P4 ISETP.GE.AND P4, PT, R184, UR5, PT ;  /* 0x00000005b8004c0c */ /* 0x000fe2000bf86270 */
[----:B------:R-:W-:Y:S01]  /*4100*/  FFMA.FTZ R17, R17, UR13, -R168 ;  /* 0x0000000d11117c23 */ /* 0x000fe200080108a8 */
[----:B------:R-:W-:Y:S01]  /*4110*/  LOP3.LUT R180, R2, R173, RZ, 0x3c, !PT ;  /* 0x000000ad02b47212 */ /* 0x000fe200078e3cff */
[----:B------:R-:W-:Y:S01]  /*4120*/  FMUL.FTZ R2, R235, 1.4426950216293334961 ;  /* 0x3fb8aa3beb027820 */ /* 0x000fe20000410000 */
[----:B------:R-:W-:Y:S01]  /*4130*/  LOP3.LUT R184, R183, UR12, R170, 0x96, !PT ;  /* 0x0000000cb7b87c12 */ /* 0x000fe2000f8e96aa */
[----:B------:R-:W-:Y:S01]  /*4140*/  IMAD.WIDE.U32 R170, R171, -0x2daee0ad, RZ ;  /* 0xd2511f53abaa7825 */ /* 0x000fe200078e00ff */
[----:B------:R-:W-:Y:S01]  /*4150*/  LOP3.LUT R177, R179, UR12, R172, 0x96, !PT ;  /* 0x0000000cb3b17c12 */ /* 0x000fe2000f8e96ac */
[----:B------:R-:W-:Y:S01]  /*4160*/  UIADD3 UR12, UR10, 0x78dde6e4, URZ ;  /* 0x78dde6e40a0c7890 */ /* 0x000fe2000fffe03f */
[----:B------:R-:W-:Y:S01]  /*4170*/  FSEL R2, R2, RZ, P2 ;  /* 0x000000ff02027208 */ /* 0x000fe20001000000 */
[----:B------:R-:W-:Y:S01]  /*4180*/  IMAD.WIDE.U32 R180, R180, -0x2daee0ad, RZ ;  /* 0xd2511f53b4b47825 */ /* 0x000fe200078e00ff */
[----:B------:R-:W-:Y:S02]  /*4190*/  FSETP.NEU.FTZ.AND P2, PT, R236, -INF , PT ;  /* 0xff800000ec00780b */ /* 0x000fe40003f5d000 */
[----:B------:R-:W-:Y:S01]  /*41a0*/  @P0 FSEL R20, R20, -INF , !P5 ;  /* 0xff80000014140808 */ /* 0x000fe20006800000 */
[----:B------:R-:W-:Y:S01]  /*41b0*/  FFMA.FTZ R8, R8, UR13, -R2 ;  /* 0x0000000d08087c23 */ /* 0x000fe20008010802 */
[----:B------:R-:W-:Y:S01]  /*41c0*/  FSEL R0, R0, RZ, P2 ;  /* 0x000000ff00007208 */ /* 0x000fe20001000000 */
[----:B------:R-:W-:Y:S01]  /*41d0*/  IMAD.WIDE.U32 R184, R184, -0x2daee0ad, RZ ;  /* 0xd2511f53b8b87825 */ /* 0x000fe200078e00ff */
[----:B------:R-:W-:Y:S01]  /*41e0*/  PLOP3.LUT P2, PT, PT, PT, UP0, 0x80, 0x0 ;  /* 0x000000000000781c */ /* 0x000fe20003f4f008 */
[----:B------:R4:W1:Y:S01]  /*41f0*/  MUFU.EX2 R207, R8 ;  /* 0x0000000800cf7308 */ /* 0x0008620000000800 */
[----:B------:R-:W-:Y:S01]  /*4200*/  PLOP3.LUT P0, PT, PT, PT, UP0, 0x80, 0x0 ;  /* 0x000000000000781c */ /* 0x000fe20003f0f008 */
[----:B------:R-:W-:Y:S01]  /*4210*/  FFMA.FTZ R10, R10, UR13, -R0 ;  /* 0x0000000d0a0a7c23 */ /* 0x000fe20008010800 */
[----:B------:R-:W-:Y:S01]  /*4220*/  LOP3.LUT R171, R171, UR11, R176, 0x96, !PT ;  /* 0x0000000babab7c12 */ /* 0x000fe2000f8e96b0 */
[----:B------:R-:W-:Y:S01]  /*4230*/  IMAD.WIDE.U32 R176, R177, -0x2daee0ad, RZ ;  /* 0xd2511f53b1b07825 */ /* 0x000fe200078e00ff */
[----:B------:R-:W-:Y:S01]  /*4240*/  LOP3.LUT R172, R181, UR11, R174, 0x96, !PT ;  /* 0x0000000bb5ac7c12 */ /* 0x000fe2000f8e96ae */
[----:B------:R-:W-:Y:S01]  /*4250*/  UIADD3 UR11, UR10, 0x1715609d, URZ ;  /* 0x1715609d0a0b7890 */ /* 0x000fe2000fffe03f */
[----:B------:R-:W-:Y:S01]  /*4260*/  LOP3.LUT R186, R185, UR15, R170, 0x96, !PT ;  /* 0x0000000fb9ba7c12 */ /* 0x000fe2000f8e96aa */
[----:B------:R-:W-:Y:S01]  /*4270*/  IMAD.WIDE.U32 R170, R171, -0x326172a9, RZ ;  /* 0xcd9e8d57abaa7825 */ /* 0x000fe200078e00ff */
[----:B------:R-:W-:Y:S01]  /*4280*/  LOP3.LUT R174, R177, UR15, R180, 0x96, !PT ;  /* 0x0000000fb1ae7c12 */ /* 0x000fe2000f8e96b4 */
[----:B------:R-:W-:Y:S02]  /*4290*/  MUFU.EX2 R222, R10 ;  /* 0x0000000a00de7308 */ /* 0x000fe40000000800 */
[----:B------:R-:W-:Y:S01]  /*42a0*/  FFMA.FTZ R11, R11, UR13, -R0 ;  /* 0x0000000d0b0b7c23 */ /* 0x000fe20008010800 */
[----:B------:R-:W-:Y:S01]  /*42b0*/  @P2 FSEL R22, R22, -INF , !P5 ;  /* 0xff80000016162808 */ /* 0x000fe20006800000 */
[----:B------:R-:W-:Y:S01]  /*42c0*/  IMAD.WIDE.U32 R172, R172, -0x326172a9, RZ ;  /* 0xcd9e8d57acac7825 */ /* 0x000fe200078e00ff */
[----:B------:R-:W-:Y:S02]  /*42d0*/  PLOP3.LUT P2, PT, PT, PT, UP0, 0x80, 0x0 ;  /* 0x000000000000781c */ /* 0x000fe40003f4f008 */
[----:B------:R-:W-:Y:S01]  /*42e0*/  @P0 FSEL R24, R24, -INF , !P5 ;  /* 0xff80000018180808 */ /* 0x000fe20006800000 */
[----:B----4-:R-:W-:Y:S01]  /*42f0*/  FFMA.FTZ R8, R9, UR13, -R2 ;  /* 0x0000000d09087c23 */ /* 0x010fe20008010802 */
[----:B------:R-:W-:Y:S01]  /*4300*/  PLOP3.LUT P0, PT, PT, PT, UP0, 0x80, 0x0 ;  /* 0x000000000000781c */ /* 0x000fe20003f0f008 */
[----:B------:R-:W-:Y:S01]  /*4310*/  IMAD.WIDE.U32 R174, R174, -0x326172a9, RZ ;  /* 0xcd9e8d57aeae7825 */ /* 0x000fe200078e00ff */
[----:B------:R-:W-:Y:S01]  /*4320*/  LOP3.LUT R171, R171, UR12, R182, 0x96, !PT ;  /* 0x0000000cabab7c12 */ /* 0x000fe2000f8e96b6 */
[----:B------:R4:W-:Y:S01]  /*4330*/  MUFU.EX2 R206, R8 ;  /* 0x0000000800ce7308 */ /* 0x0009e20000000800 */
[----:B------:R-:W-:Y:S01]  /*4340*/  LOP3.LUT R178, R173, UR12, R178, 0x96, !PT ;  /* 0x0000000cadb27c12 */ /* 0x000fe2000f8e96b2 */
[----:B------:R-:W-:Y:S01]  /*4350*/  IMAD.WIDE.U32 R186, R186, -0x326172a9, RZ ;  /* 0xcd9e8d57baba7825 */ /* 0x000fe200078e00ff */
[----:B------:R-:W-:Y:S01]  /*4360*/  LOP3.LUT R6, R175, UR11, R172, 0x96, !PT ;  /* 0x0000000baf067c12 */ /* 0x000fe2000f8e96ac */
[----:B------:R-:W-:Y:S02]  /*4370*/  UIADD3 UR12, UR9, -0x56f99767, URZ ;  /* 0xa9066899090c7890 */ /* 0x000fe4000fffe03f */
[--C-:B------:R-:W-:Y:S01]  /*4380*/  FFMA.FTZ R12, R12, UR13, -R2.reuse ;  /* 0x0000000d0c0c7c23 */ /* 0x100fe20008010802 */
[----:B------:R-:W-:Y:S01]  /*4390*/  @P2 FSEL R26, R26, -INF , !P5 ;  /* 0xff8000001a1a2808 */ /* 0x000fe20006800000 */
[----:B------:R-:W-:Y:S01]  /*43a0*/  IMAD.WIDE.U32 R164, R178, -0x2daee0ad, RZ ;  /* 0xd2511f53b2a47825 */ /* 0x000fe200078e00ff */
[----:B------:R-:W-:Y:S01]  /*43b0*/  PLOP3.LUT P2, PT, PT, PT, UP0, 0x80, 0x0 ;  /* 0x000000000000781c */ /* 0x000fe20003f4f008 */
[----:B------:R2:W1:Y:S01]  /*43c0*/  MUFU.EX2 R221, R11 ;  /* 0x0000000b00dd7308 */ /* 0x0004620000000800 */
[----:B------:R-:W-:Y:S01]  /*43d0*/  @P0 FSEL R21, R21, -INF , !P3 ;  /* 0xff80000015150808 */ /* 0x000fe20005800000 */
[----:B------:R-:W-:Y:S01]  /*43e0*/  IMAD.WIDE.U32 R6, R6, -0x2daee0ad, RZ ;  /* 0xd2511f5306067825 */ /* 0x000fe200078e00ff */
[----:B------:R-:W-:Y:S02]  /*43f0*/  PLOP3.LUT P5, PT, PT, PT, UP0, 0x80, 0x0 ;  /* 0x000000000000781c */ /* 0x000fe40003faf008 */
[----:B------:R-:W-:Y:S01]  /*4400*/  PLOP3.LUT P0, PT, PT, PT, UP0, 0x80, 0x0 ;  /* 0x000000000000781c */ /* 0x000fe20003f0f008 */
[----:B------:R-:W-:Y:S01]  /*4410*/  FFMA.FTZ R13, R13, UR13, -R2 ;  /* 0x0000000d0d0d7c23 */ /* 0x000fe20008010802 */
[----:B------:R-:W-:Y:S01]  /*4420*/  LOP3.LUT R4, R187, UR11, R170, 0x96, !PT ;  /* 0x0000000bbb047c12 */ /* 0x000fe2000f8e96aa */
[----:B------:R-:W-:Y:S01]  /*4430*/  IMAD.WIDE.U32 R170, R171, -0x2daee0ad, RZ ;  /* 0xd2511f53abaa7825 */ /* 0x000fe200078e00ff */
[----:B------:R-:W-:Y:S01]  /*4440*/  UIADD3 UR11, UR9, 0x646e171e, URZ ;  /* 0x646e171e090b7890 */ /* 0x000fe2000fffe03f */
[----:B------:R-:W1:Y:S01]  /*4450*/  MUFU.EX2 R199, R12 ;  /* 0x0000000c00c77308 */ /* 0x000e620000000800 */
[----:B------:R-:W-:Y:S01]  /*4460*/  LOP3.LUT R176, R165, UR12, R176, 0x96, !PT ;  /* 0x0000000ca5b07c12 */ /* 0x000fe2000f8e96b0 */
[----:B------:R-:W-:Y:S01]  /*4470*/  IMAD.WIDE.U32 R4, R4, -0x2daee0ad, RZ ;  /* 0xd2511f5304047825 */ /* 0x000fe200078e00ff */
[----:B------:R-:W-:Y:S02]  /*4480*/  @P2 FSEL R23, R23, -INF , !P3 ;  /* 0xff80000017172808 */ /* 0x000fe40005800000 */
[----:B------:R-:W-:Y:S01]  /*4490*/  PLOP3.LUT P2, PT, PT, PT, UP0, 0x80, 0x0 ;  /* 0x000000000000781c */ /* 0x000fe20003f4f008 */
[--C-:B------:R-:W-:Y:S01]  /*44a0*/  FFMA.FTZ R14, R14, UR13, -R0.reuse ;  /* 0x0000000d0e0e7c23 */ /* 0x100fe20008010800 */
[----:B------:R-:W-:Y:S03]  /*44b0*/  @P5 FSEL R25, R25, -INF , !P3 ;  /* 0xff80000019195808 */ /* 0x000fe60005800000 */
[----:B------:R3:W-:Y:S01]  /*44c0*/  MUFU.EX2 R198, R13 ;  /* 0x0000000d00c67308 */ /* 0x0007e20000000800 */
[----:B------:R-:W-:Y:S01]  /*44d0*/  @P0 FSEL R27, R27, -INF , !P3 ;  /* 0xff8000001b1b0808 */ /* 0x000fe20005800000 */
[----:B------:R-:W-:Y:S01]  /*44e0*/  FFMA.FTZ R15, R15, UR13, -R0 ;  /* 0x0000000d0f0f7c23 */ /* 0x000fe20008010800 */
[----:B------:R-:W-:Y:S01]  /*44f0*/  PLOP3.LUT P3, PT, PT, PT, UP0, 0x80, 0x0 ;  /* 0x000000000000781c */ /* 0x000fe20003f6f008 */
[----:B------:R-:W-:Y:S01]  /*4500*/  FFMA.FTZ R20, R20, UR13, -R168 ;  /* 0x0000000d14147c23 */ /* 0x000fe200080108a8 */
[----:B------:R-:W-:Y:S01]  /*4510*/  PLOP3.LUT P0, PT, PT, PT, UP0, 0x80, 0x0 ;  /* 0x000000000000781c */ /* 0x000fe20003f0f008 */
[--C-:B------:R-:W-:Y:S01]  /*4520*/  FFMA.FTZ R19, R19, UR13, -R3.reuse ;  /* 0x0000000d13137c23 */ /* 0x100fe20008010803 */
[----:B------:R-:W-:Y:S03]  /*4530*/  LOP3.LUT R184, R171, UR12, R184, 0x96, !PT ;  /* 0x0000000cabb87c12 */ /* 0x000fe6000f8e96b8 */
[----:B------:R-:W1:Y:S01]  /*4540*/  MUFU.EX2 R205, R14 ;  /* 0x0000000e00cd7308 */ /* 0x000e620000000800 */
[----:B------:R-:W-:Y:S01]  /*4550*/  LOP3.LUT R9, R5, UR11, R170, 0x96, !PT ;  /* 0x0000000b05097c12 */ /* 0x000fe2000f8e96aa */
[----:B------:R-:W-:Y:S01]  /*4560*/  FFMA.FTZ R21, R21, UR13, -R168 ;  /* 0x0000000d15157c23 */ /* 0x000fe200080108a8 */
[----:B------:R-:W-:Y:S01]  /*4570*/  @P2 FSEL R28, R28, -INF , !P4 ;  /* 0xff8000001c1c2808 */ /* 0x000fe20006000000 */
[----:B------:R-:W-:Y:S01]  /*4580*/  FFMA.FTZ R24, R24, UR13, -R2 ;  /* 0x0000000d18187c23 */ /* 0x000fe20008010802 */
[----:B----4-:R-:W-:Y:S01]  /*4590*/  LOP3.LUT R8, R7, UR11, R164, 0x96, !PT ;  /* 0x0000000b07087c12 */ /* 0x010fe2000f8e96a4 */
[----:B------:R-:W-:Y:S01]  /*45a0*/  UIADD3 UR11, UR10, -0x4ab325aa, URZ ;  /* 0xb54cda560a0b7890 */ /* 0x000fe2000fffe03f */
[----:B------:R-:W-:Y:S03]  /*45b0*/  PLOP3.LUT P2, PT, PT, PT, UP0, 0x80, 0x0 ;  /* 0x000000000000781c */ /* 0x000fe60003f4f008 */
[----:B------:R-:W4:Y:S01]  /*45c0*/  MUFU.EX2 R204, R15 ;  /* 0x0000000f00cc7308 */ /* 0x000f220000000800 */
[----:B------:R-:W-:Y:S01]  /*45d0*/  LOP3.LUT R164, R4, 0xff, RZ, 0xc0, !PT ;  /* 0x000000ff04a47812 */ /* 0x000fe200078ec0ff */
[--C-:B------:R-:W-:Y:S01]  /*45e0*/  FFMA.FTZ R23, R23, UR13, -R3.reuse ;  /* 0x0000000d17177c23 */ /* 0x100fe20008010803 */
[----:B------:R-:W-:Y:S01]  /*45f0*/  SHF.R.U32.HI R165, RZ, 0x18, R4 ;  /* 0x00000018ffa57819 */ /* 0x000fe20000011604 */
[--C-:B------:R-:W-:Y:S01]  /*4600*/  FFMA.FTZ R22, R22, UR13, -R3.reuse ;  /* 0x0000000d16167c23 */ /* 0x100fe20008010803 */
[----:B------:R-:W-:Y:S01]  /*4610*/  LOP3.LUT R173, R4, 0xffff, RZ, 0xc0, !PT ;  /* 0x0000ffff04ad7812 */ /* 0x000fe200078ec0ff */
[----:B------:R-:W-:Y:S01]  /*4620*/  FFMA.FTZ R28, R28, UR13, -R2 ;  /* 0x0000000d1c1c7c23 */ /* 0x000fe20008010802 */
[----:B------:R-:W-:Y:S01]  /*4630*/  SHF.R.U32.HI R175, RZ, 0x10, R4 ;  /* 0x00000010ffaf7819 */ /* 0x000fe20000011604 */
[----:B------:R-:W-:Y:S01]  /*4640*/  IMAD.WIDE.U32 R4, R184, -0x326172a9, RZ ;  /* 0xcd9e8d57b8047825 */ /* 0x000fe200078e00ff */
[----:B------:R-:W-:Y:S01]  /*4650*/  @P3 FSEL R32, R32, -INF , !P4 ;  /* 0xff80000020203808 */ /* 0x000fe20006000000 */
[----:B------:R-:W4:Y:S01]  /*4660*/  MUFU.EX2 R184, R16 ;  /* 0x0000001000b87308 */ /* 0x000f220000000800 */
[----:B------:R-:W-:Y:S01]  /*4670*/  PLOP3.LUT P3, PT, PT, PT, UP0, 0x80, 0x0 ;  /* 0x000000000000781c */ /* 0x000fe20003f6f008 */
[----:B------:R-:W-:Y:S01]  /*4680*/  FFMA.FTZ R25, R25, UR13, -R2 ;  /* 0x0000000d19197c23 */ /* 0x000fe20008010802 */
[----:B------:R-:W-:Y:S01]  /*4690*/  LOP3.LUT R172, R6, 0xffff, RZ, 0xc0, !PT ;  /* 0x0000ffff06ac7812 */ /* 0x000fe200078ec0ff */
[----:B------:R-:W-:Y:S01]  /*46a0*/  FFMA.FTZ R32, R32, UR13, -R168 ;  /* 0x0000000d20207c23 */ /* 0x000fe200080108a8 */
[----:B------:R-:W-:Y:S01]  /*46b0*/  LOP3.LUT R7, R5, UR11, R186, 0x96, !PT ;  /* 0x0000000b05077c12 */ /* 0x000fe2000f8e96ba */
[--C-:B------:R-:W-:Y:S01]  /*46c0*/  FFMA.FTZ R26, R26, UR13, -R0.reuse ;  /* 0x0000000d1a1a7c23 */ /* 0x100fe20008010800 */
[----:B------:R-:W-:Y:S03]  /*46d0*/  @P0 FSEL R34, R34, -INF , !P4 ;  /* 0xff80000022220808 */ /* 0x000fe60006000000 */
[----:B------:R-:W4:Y:S01]  /*46e0*/  MUFU.EX2 R182, R17 ;  /* 0x0000001100b67308 */ /* 0x000f220000000800 */
[----:B------:R-:W-:Y:S01]  /*46f0*/  PLOP3.LUT P0, PT, PT, PT, UP0, 0x80, 0x0 ;  /* 0x000000000000781c */ /* 0x000fe20003f0f008 */
[----:B------:R-:W-:Y:S01]  /*4700*/  FFMA.FTZ R27, R27, UR13, -R0 ;  /* 0x0000000d1b1b7c23 */ /* 0x000fe20008010800 */
[----:B------:R-:W-:Y:S01]  /*4710*/  LOP3.LUT R10, R7, 0xffff, RZ, 0xc0, !PT ;  /* 0x0000ffff070a7812 */ /* 0x000fe200078ec0ff */
[----:B------:R-:W-:Y:S01]  /*4720*/  FFMA.FTZ R34, R34, UR13, -R3 ;  /* 0x0000000d22227c23 */ /* 0x000fe20008010803 */
[----:B------:R-:W-:Y:S02]  /*4730*/  @P2 FSEL R29, R29, -INF , !P6 ;  /* 0xff8000001d1d2808 */ /* 0x000fe40007000000 */
[----:B------:R-:W-:Y:S03]  /*4740*/  PLOP3.LUT P2, PT, PT, PT, UP0, 0x80, 0x0 ;  /* 0x000000000000781c */ /* 0x000fe60003f4f008 */
[----:B------:R-:W4:Y:S01]  /*4750*/  MUFU.EX2 R188, R20 ;  /* 0x0000001400bc7308 */ /* 0x000f220000000800 */
[----:B--2---:R-:W-:Y:S01]  /*4760*/  LOP3.LUT R11, R7, 0xff, RZ, 0xc0, !PT ;  /* 0x000000ff070b7812 */ /* 0x004fe200078ec0ff */
[----:B------:R-:W-:Y:S01]  /*4770*/  FFMA.FTZ R2, R29, UR13, -R2 ;  /* 0x0000000d1d027c23 */ /* 0x000fe20008010802 */
[----:B------:R-:W-:Y:S02]  /*4780*/  SHF.R.U32.HI R10, RZ, 0x8, R10 ;  /* 0x00000008ff0a7819 */ /* 0x000fe4000001160a */
[----:B------:R-:W-:Y:S02]  /*4790*/  @P3 FSEL R31, R31, -INF , !P6 ;  /* 0xff8000001f1f3808 */ /* 0x000fe40007000000 */
[C---:B------:R-:W-:Y:S03]  /*47a0*/  LOP3.LUT R166, R4.reuse, 0xff, RZ, 0xc0, !PT ;  /* 0x000000ff04a67812 */ /* 0x040fe600078ec0ff */
[----:B------:R-:W2:Y:S01]  /*47b0*/  MUFU.EX2 R193, R19 ;  /* 0x0000001300c17308 */ /* 0x000ea20000000800 */
[--C-:B------:R-:W-:Y:S02]  /*47c0*/  SHF.R.U32.HI R167, RZ, 0x18, R4.reuse ;  /* 0x00000018ffa77819 */ /* 0x100fe40000011604 */
[----:B---3--:R-:W-:Y:S02]  /*47d0*/  LOP3.LUT R13, R4, 0xffff, RZ, 0xc0, !PT ;  /* 0x0000ffff040d7812 */ /* 0x008fe400078ec0ff */
[----:B------:R-:W-:Y:S02]  /*47e0*/  ISETP.LE.U32.AND P3, PT, R11, UR14, PT ;  /* 0x0000000e0b007c0c */ /* 0x000fe4000bf63070 */
[----:B------:R-:W-:Y:S01]  /*47f0*/  SHF.R.U32.HI R12, RZ, 0x10, R4 ;  /* 0x00000010ff0c7819 */ /* 0x000fe20000011604 */
[----:B------:R-:W-:Y:S01]  /*4800*/  IMAD.WIDE.U32 R4, R176, -0x326172a9, RZ ;  /* 0xcd9e8d57b0047825 */ /* 0x000fe200078e00ff */
[----:B------:R-:W-:Y:S01]  /*4810*/  LOP3.LUT R10, R10, 0xffff, RZ, 0xc0, !PT ;  /* 0x0000ffff0a0a7812 */ /* 0x000fe200078ec0ff */
[----:B------:R-:W-:Y:S01]  /*4820*/  MUFU.EX2 R186, R21 ;  /* 0x0000001500ba7308 */ /* 0x000fe20000000800 */
[--C-:B------:R-:W-:Y:S02]  /*4830*/  SHF.R.U32.HI R11, RZ, 0x10, R7.reuse ;  /* 0x00000010ff0b7819 */ /* 0x100fe40000011607 */
[----:B------:R-:W-:Y:S02]  /*4840*/  @P0 FSEL R33, R33, -INF , !P6 ;  /* 0xff80000021210808 */ /* 0x000fe40007000000 */
[----:B------:R-:W-:Y:S02]  /*4850*/  ISETP.LE.U32.AND P0, PT, R10, UR14, PT ;  /* 0x0000000e0a007c0c */ /* 0x000fe4000bf03070 */
[----:B------:R-:W-:Y:S01]  /*4860*/  LOP3.LUT R169, R6, 0xff, RZ, 0xc0, !PT ;  /* 0x000000ff06a97812 */ /* 0x000fe200078ec0ff */
[----:B------:R-:W-:Y:S01]  /*4870*/  @!P3 FADD.FTZ R203, -R203, -RZ ;  /* 0x800000ffcbcbb221 */ /* 0x000fe20000010100 */
[--C-:B------:R-:W-:Y:S01]  /*4880*/  SHF.R.U32.HI R170, RZ, 0x18, R6.reuse ;  /* 0x00000018ffaa7819 */ /* 0x100fe20000011606 */
[----:B------:R-:W-:Y:S01]  /*4890*/  MUFU.EX2 R195, R24 ;  /* 0x0000001800c37308 */ /* 0x000fe20000000800 */
[----:B------:R-:W-:Y:S01]  /*48a0*/  SHF.R.U32.HI R171, RZ, 0x10, R6 ;  /* 0x00000010ffab7819 */ /* 0x000fe20000011606 */
[----:B------:R-:W-:Y:S01]  /*48b0*/  FFMA.FTZ R168, R33, UR13, -R168 ;  /* 0x0000000d21a87c23 */ /* 0x000fe200080108a8 */
[----:B------:R-:W-:Y:S02]  /*48c0*/  LOP3.LUT R10, R11, 0xff, RZ, 0xc0, !PT ;  /* 0x000000ff0b0a7812 */ /* 0x000fe400078ec0ff */
[----:B------:R-:W-:Y:S02]  /*48d0*/  LOP3.LUT R6, R5, UR11, R174, 0x96, !PT ;  /* 0x0000000b05067c12 */ /* 0x000fe4000f8e96ae */
[----:B------:R-:W-:Y:S01]  /*48e0*/  SHF.R.U32.HI R7, RZ, 0x18, R7 ;  /* 0x00000018ff077819 */ /* 0x000fe20000011607 */
[----:B------:R-:W-:Y:S01]  /*48f0*/  @!P0 FADD.FTZ R201, -R201, -RZ ;  /* 0x800000ffc9c98221 */ /* 0x000fe20000010100 */
[----:B------:R-:W-:Y:S01]  /*4900*/  @P2 FSEL R35, R35, -INF , !P6 ;  /* 0xff80000023232808 */ /* 0x000fe20007000000 */
[----:B------:R-:W-:Y:S01]  /*4910*/  MUFU.EX2 R190, R23 ;  /* 0x0000001700be7308 */ /* 0x000fe20000000800 */
[----:B------:R-:W-:Y:S02]  /*4920*/  ISETP.LE.U32.AND P6, PT, R10, UR14, PT ;  /* 0x0000000e0a007c0c */ /* 0x000fe4000bfc3070 */
[----:B------:R-:W-:Y:S01]  /*4930*/  ISETP.LE.U32.AND P2, PT, R7, UR14, PT ;  /* 0x0000000e07007c0c */ /* 0x000fe2000bf43070 */
[----:B------:R-:W-:Y:S01]  /*4940*/  FFMA.FTZ R3, R35, UR13, -R3 ;  /* 0x0000000d23037c23 */ /* 0x000fe20008010803 */
[C---:B------:R-:W-:Y:S02]  /*4950*/  LOP3.LUT R10, R6.reuse, 0xff, RZ, 0xc0, !PT ;  /* 0x000000ff060a7812 */ /* 0x040fe400078ec0ff */
[----:B------:R-:W-:Y:S03]  /*4960*/  LOP3.LUT R7, R6, 0xffff, RZ, 0xc0, !PT ;  /* 0x0000ffff06077812 */ /* 0x000fe600078ec0ff */
[----:B------:R-:W-:Y:S01]  /*4970*/  MUFU.EX2 R180, R3 ;  /* 0x0000000300b47308 */ /* 0x000fe20000000800 */
[----:B------:R-:W-:Y:S02]  /*4980*/  ISETP.LE.U32.AND P3, PT, R10, UR14, PT ;  /* 0x0000000e0a007c0c */ /* 0x000fe4000bf63070 */
[--C-:B------:R-:W-:Y:S02]  /*4990*/  SHF.R.U32.HI R10, RZ, 0x18, R6.reuse ;  /* 0x00000018ff0a7819 */ /* 0x100fe40000011606 */
[----:B------:R-:W-:Y:S01]  /*49a0*/  SHF.R.U32.HI R6, RZ, 0x10, R6 ;  /* 0x00000010ff067819 */ /* 0x000fe20000011606 */
[----:B------:R-:W-:Y:S01]  /*49b0*/  @!P6 FADD.FTZ R202, -R202, -RZ ;  /* 0x800000ffcacae221 */ /* 0x000fe20000010100 */
[----:B------:R-:W-:Y:S01]  /*49c0*/  ISETP.LE.U32.AND P0, PT, R10, UR14, PT ;  /* 0x0000000e0a007c0c */ /* 0x000fe2000bf03070 */
[----:B-1----:R-:W-:Y:S01]  /*49d0*/  @!P2 FADD.FTZ R200, -R200, -RZ ;  /* 0x800000ffc8c8a221 */ /* 0x002fe20000010100 */
[----:B------:R-:W-:Y:S01]  /*49e0*/  LOP3.LUT R6, R6, 0xff, RZ, 0xc0, !PT ;  /* 0x000000ff06067812 */ /* 0x000fe200078ec0ff */
[----:B------:R-:W-:Y:S01]  /*49f0*/  MUFU.EX2 R179, R32 ;  /* 0x0000002000b37308 */ /* 0x000fe20000000800 */
[----:B------:R-:W-:Y:S02]  /*4a00*/  SHF.R.U32.HI R7, RZ, 0x8, R7 ;  /* 0x00000008ff077819 */ /* 0x000fe40000011607 */
[----:B------:R-:W-:Y:S01]  /*4a10*/  ISETP.LE.U32.AND P2, PT, R6, UR14, PT ;  /* 0x0000000e06007c0c */ /* 0x000fe2000bf43070 */
[----:B------:R-:W-:Y:S01]  /*4a20*/  @!P3 FADD.FTZ R207, -R207, -RZ ;  /* 0x800000ffcfcfb221 */ /* 0x000fe20000010100 */
[----:B------:R-:W-:Y:S02]  /*4a30*/  LOP3.LUT R6, R4, 0xff, RZ, 0xc0, !PT ;  /* 0x000000ff04067812 */ /* 0x000fe400078ec0ff */
[----:B------:R-:W-:Y:S03]  /*4a40*/  LOP3.LUT R7, R7, 0xffff, RZ, 0xc0, !PT ;  /* 0x0000ffff07077812 */ /* 0x000fe600078ec0ff */
[----:B------:R-:W-:Y:S01]  /*4a50*/  MUFU.EX2 R181, R34 ;  /* 0x0000002200b57308 */ /* 0x000fe20000000800 */
[----:B------:R-:W-:Y:S01]  /*4a60*/  ISETP.LE.U32.AND P3, PT, R6, UR14, PT ;  /* 0x0000000e06007c0c */ /* 0x000fe2000bf63070 */
[----:B------:R-:W-:Y:S01]  /*4a70*/  @!P0 FADD.FTZ R221, -R221, -RZ ;  /* 0x800000ffdddd8221 */ /* 0x000fe20000010100 */
[--C-:B------:R-:W-:Y:S02]  /*4a80*/  SHF.R.U32.HI R6, RZ, 0x10, R4.reuse ;  /* 0x00000010ff067819 */ /* 0x100fe40000011604 */
[----:B------:R-:W-:Y:S02]  /*4a90*/  ISETP.LE.U32.AND P6, PT, R7, UR14, PT ;  /* 0x0000000e07007c0c */ /* 0x000fe4000bfc3070 */
[----:B------:R-:W-:Y:S01]  /*4aa0*/  LOP3.LUT R5, R4, 0xffff, RZ, 0xc0, !PT ;  /* 0x0000ffff04057812 */ /* 0x000fe200078ec0ff */
[----:B------:R-:W-:Y:S01]  /*4ab0*/  @!P2 FADD.FTZ R222, -R222, -RZ ;  /* 0x800000ffdedea221 */ /* 0x000fe20000010100 */
[----:B------:R-:W-:Y:S01]  /*4ac0*/  LOP3.LUT R6, R6, 0xff, RZ, 0xc0, !PT ;  /* 0x000000ff06067812 */ /* 0x000fe200078ec0ff */
[----:B------:R-:W-:Y:S01]  /*4ad0*/  MUFU.EX2 R178, R168 ;  /* 0x000000a800b27308 */ /* 0x000fe20000000800 */
[----:B------:R-:W-:Y:S02]  /*4ae0*/  SHF.R.U32.HI R4, RZ, 0x18, R4 ;  /* 0x00000018ff047819 */ /* 0x000fe40000011604 */
[----:B------:R-:W-:Y:S01]  /*4af0*/  ISETP.LE.U32.AND P2, PT, R6, UR14, PT ;  /* 0x0000000e06007c0c */ /* 0x000fe2000bf43070 */
[----:B------:R-:W-:Y:S01]  /*4b00*/  @!P3 FADD.FTZ R199, -R199, -RZ ;  /* 0x800000ffc7c7b221 */ /* 0x000fe20000010100 */
[----:B------:R-:W-:Y:S02]  /*4b10*/  ISETP.LE.U32.AND P0, PT, R4, UR14, PT ;  /* 0x0000000e04007c0c */ /* 0x000fe4000bf03070 */
[----:B------:R-:W-:Y:S01]  /*4b20*/  SHF.R.U32.HI R5, RZ, 0x8, R5 ;  /* 0x00000008ff057819 */ /* 0x000fe20000011605 */
[----:B------:R-:W-:Y:S01]  /*4b30*/  @!P6 FADD.FTZ R206, -R206, -RZ ;  /* 0x800000ffcecee221 */ /* 0x000fe20000010100 */
[----:B------:R-:W-:Y:S01]  /*4b40*/  ISETP.LE.U32.AND P3, PT, R166, UR14, PT ;  /* 0x0000000ea6007c0c */ /* 0x000fe2000bf63070 */
[----:B------:R-:W-:Y:S01]  /*4b50*/  MUFU.EX2 R183, R2 ;  /* 0x0000000200b77308 */ /* 0x000fe20000000800 */
[----:B------:R-:W-:Y:S02]  /*4b60*/  LOP3.LUT R5, R5, 0xffff, RZ, 0xc0, !PT ;  /* 0x0000ffff05057812 */ /* 0x000fe400078ec0ff */
[----:B------:R-:W-:Y:S02]  /*4b70*/  SHF.R.U32.HI R4, RZ, 0x8, R13 ;  /* 0x00000008ff047819 */ /* 0x000fe4000001160d */
[----:B------:R-:W-:Y:S01]  /*4b80*/  ISETP.LE.U32.AND P6, PT, R5, UR14, PT ;  /* 0x0000000e05007c0c */ /* 0x000fe2000bfc3070 */
[----:B------:R-:W-:Y:S01]  /*4b90*/  @!P2 FADD.FTZ R205, -R205, -RZ ;  /* 0x800000ffcdcda221 */ /* 0x000fe20000010100 */
[----:B------:R-:W-:Y:S01]  /*4ba0*/  LOP3.LUT R5, R12, 0xff, RZ, 0xc0, !PT ;  /* 0x000000ff0c057812 */ /* 0x000fe200078ec0ff */
[----:B----4-:R-:W-:Y:S01]  /*4bb0*/  @!P0 FADD.FTZ R204, -R204, -RZ ;  /* 0x800000ffcccc8221 */ /* 0x010fe20000010100 */
[----:B------:R-:W-:Y:S01]  /*4bc0*/  LOP3.LUT R4, R4, 0xffff, RZ, 0xc0, !PT ;  /* 0x0000ffff04047812 */ /* 0x000fe200078ec0ff */
[----:B------:R-:W1:Y:S01]  /*4bd0*/  MUFU.EX2 R191, R22 ;  /* 0x0000001600bf7308 */ /* 0x000e620000000800 */
[----:B------:R-:W-:Y:S01]  /*4be0*/  ISETP.LE.U32.AND P0, PT, R5, UR14, PT ;  /* 0x0000000e05007c0c */ /* 0x000fe2000bf03070 */
[----:B------:R-:W-:Y:S01]  /*4bf0*/  @!P3 FADD.FTZ R184, -R184, -RZ ;  /* 0x800000ffb8b8b221 */ /* 0x000fe20000010100 */
[----:B------:R-:W-:Y:S02]  /*4c00*/  ISETP.LE.U32.AND P2, PT, R4, UR14, PT ;  /* 0x0000000e04007c0c */ /* 0x000fe4000bf43070 */
[C---:B------:R-:W-:Y:S02]  /*4c10*/  LOP3.LUT R7, R9.reuse, 0xff, RZ, 0xc0, !PT ;  /* 0x000000ff09077812 */ /* 0x040fe400078ec0ff */
[----:B------:R-:W-:Y:S01]  /*4c20*/  LOP3.LUT R5, R9, 0xffff, RZ, 0xc0, !PT ;  /* 0x0000ffff09057812 */ /* 0x000fe200078ec0ff */
[----:B------:R-:W-:Y:S01]  /*4c30*/  @!P6 FADD.FTZ R198, -R198, -RZ ;  /* 0x800000ffc6c6e221 */ /* 0x000fe20000010100 */
[----:B------:R-:W-:Y:S01]  /*4c40*/  ISETP.LE.U32.AND P3, PT, R7, UR14, PT ;  /* 0x0000000e07007c0c */ /* 0x000fe2000bf63070 */
[----:B------:R-:W3:Y:S01]  /*4c50*/  MUFU.EX2 R192, R25 ;  /* 0x0000001900c07308 */ /* 0x000ee20000000800 */
[----:B------:R-:W-:Y:S02]  /*4c60*/  SHF.R.U32.HI R4, RZ, 0x10, R9 ;  /* 0x00000010ff047819 */ /* 0x000fe40000011609 */
[----:B------:R-:W-:Y:S01]  /*4c70*/  SHF.R.U32.HI R6, RZ, 0x8, R5 ;  /* 0x00000008ff067819 */ /* 0x000fe20000011605 */
[----:B------:R-:W-:Y:S01]  /*4c80*/  @!P0 FADD.FTZ R194, -R194, -RZ ;  /* 0x800000ffc2c28221 */ /* 0x000fe20000010100 */
[----:B------:R-:W-:Y:S01]  /*4c90*/  ISETP.LE.U32.AND P6, PT, R167, UR14, PT ;  /* 0x0000000ea7007c0c */ /* 0x000fe2000bfc3070 */
[----:B------:R-:W-:Y:S01]  /*4ca0*/  @!P2 FADD.FTZ R182, -R182, -RZ ;  /* 0x800000ffb6b6a221 */ /* 0x000fe20000010100 */
[----:B------:R-:W-:Y:S03]  /*4cb0*/  LOP3.LUT R5, R4, 0xff, RZ, 0xc0, !PT ;  /* 0x000000ff04057812 */ /* 0x000fe600078ec0ff */
[----:B------:R-:W-:Y:S01]  /*4cc0*/  MUFU.EX2 R197, R26 ;  /* 0x0000001a00c57308 */ /* 0x000fe20000000800 */
[----:B------:R-:W-:Y:S02]  /*4cd0*/  LOP3.LUT R4, R6, 0xffff, RZ, 0xc0, !PT ;  /* 0x0000ffff06047812 */ /* 0x000fe400078ec0ff */
[----:B------:R-:W-:Y:S01]  /*4ce0*/  ISETP.LE.U32.AND P2, PT, R5, UR14, PT ;  /* 0x0000000e05007c0c */ /* 0x000fe2000bf43070 */
[----:B------:R-:W-:Y:S01]  /*4cf0*/  @!P3 FADD.FTZ R188, -R188, -RZ ;  /* 0x800000ffbcbcb221 */ /* 0x000fe20000010100 */
[----:B------:R-:W-:Y:S02]  /*4d00*/  ISETP.LE.U32.AND P0, PT, R4, UR14, PT ;  /* 0x0000000e04007c0c */ /* 0x000fe4000bf03070 */
[C---:B------:R-:W-:Y:S03]  /*4d10*/  LOP3.LUT R5, R8.reuse, 0xff, RZ, 0xc0, !PT ;  /* 0x000000ff08057812 */ /* 0x040fe600078ec0ff */
[----:B------:R-:W4:Y:S01]  /*4d20*/  MUFU.EX2 R196, R27 ;  /* 0x0000001b00c47308 */ /* 0x000f220000000800 */
[----:B------:R-:W-:Y:S01]  /*4d30*/  LOP3.LUT R4, R8, 0xffff, RZ, 0xc0, !PT ;  /* 0x0000ffff08047812 */ /* 0x000fe200078ec0ff */
[----:B--2---:R-:W-:Y:S01]  /*4d40*/  @!P6 FADD.FTZ R193, -R193, -RZ ;  /* 0x800000ffc1c1e221 */ /* 0x004fe20000010100 */
[----:B------:R-:W-:Y:S02]  /*4d50*/  PLOP3.LUT P5, PT, PT, PT, UP0, 0x80, 0x0 ;  /* 0x000000000000781c */ /* 0x000fe40003faf008 */
[----:B------:R-:W-:Y:S02]  /*4d60*/  ISETP.LE.U32.AND P3, PT, R5, UR14, PT ;  /* 0x0000000e05007c0c */ /* 0x000fe4000bf63070 */
[----:B------:R-:W-:Y:S01]  /*4d70*/  SHF.R.U32.HI R9, RZ, 0x18, R9 ;  /* 0x00000018ff097819 */ /* 0x000fe20000011609 */
[----:B-1----:R-:W-:Y:S01]  /*4d80*/  @!P2 FADD.FTZ R191, -R191, -RZ ;  /* 0x800000ffbfbfa221 */ /* 0x002fe20000010100 */
[----:B------:R-:W-:Y:S01]  /*4d90*/  SHF.R.U32.HI R4, RZ, 0x8, R4 ;  /* 0x00000008ff047819 */ /* 0x000fe20000011604 */
[----:B------:R-:W-:Y:S01]  /*4da0*/  @!P0 FADD.FTZ R186, -R186, -RZ ;  /* 0x800000ffbaba8221 */ /* 0x000fe20000010100 */
[----:B------:R-:W-:Y:S01]  /*4db0*/  ISETP.LE.U32.AND P6, PT, R9, UR14, PT ;  /* 0x0000000e09007c0c */ /* 0x000fe2000bfc3070 */
[----:B------:R-:W-:Y:S01]  /*4dc0*/  MUFU.EX2 R185, R28 ;  /* 0x0000001c00b97308 */ /* 0x000fe20000000800 */
[----:B------:R-:W-:Y:S02]  /*4dd0*/  LOP3.LUT R4, R4, 0xffff, RZ, 0xc0, !PT ;  /* 0x0000ffff04047812 */ /* 0x000fe400078ec0ff */
[----:B------:R-:W-:Y:S02]  /*4de0*/  LOP3.LUT R5, R175, 0xff, RZ, 0xc0, !PT ;  /* 0x000000ffaf057812 */ /* 0x000fe400078ec0ff */
[----:B------:R-:W-:Y:S01]  /*4df0*/  ISETP.LE.U32.AND P0, PT, R4, UR14, PT ;  /* 0x0000000e04007c0c */ /* 0x000fe2000bf03070 */
[----:B------:R-:W-:Y:S01]  /*4e00*/  @!P3 FADD.FTZ R195, -R195, -RZ ;  /* 0x800000ffc3c3b221 */ /* 0x000fe20000010100 */
[----:B------:R-:W-:Y:S02]  /*4e10*/  SHF.R.U32.HI R4, RZ, 0x8, R173 ;  /* 0x00000008ff047819 */ /* 0x000fe400000116ad */
[----:B------:R-:W-:Y:S02]  /*4e20*/  @P5 FSEL R30, R30, -INF , !P4 ;  /* 0xff8000001e1e5808 */ /* 0x000fe40006000000 */
[----:B------:R-:W-:Y:S01]  /*4e30*/  ISETP.LE.U32.AND P5, PT, R164, UR14, PT ;  /* 0x0000000ea4007c0c */ /* 0x000fe2000bfa3070 */
[----:B------:R-:W-:Y:S01]  /*4e40*/  @!P6 FADD.FTZ R190, -R190, -RZ ;  /* 0x800000ffbebee221 */ /* 0x000fe20000010100 */
[----:B------:R-:W-:Y:S01]  /*4e50*/  ISETP.LE.U32.AND P3, PT, R5, UR14, PT ;  /* 0x0000000e05007c0c */ /* 0x000fe2000bf63070 */
[--C-:B------:R-:W-:Y:S01]  /*4e60*/  FFMA.FTZ R30, R30, UR13, -R0.reuse ;  /* 0x0000000d1e1e7c23 */ /* 0x100fe20008010800 */
[----:B------:R-:W-:Y:S01]  /*4e70*/  LOP3.LUT R4, R4, 0xffff, RZ, 0xc0, !PT ;  /* 0x0000ffff04047812 */ /* 0x000fe200078ec0ff */
[----:B------:R-:W-:Y:S01]  /*4e80*/  FFMA.FTZ R0, R31, UR13, -R0 ;  /* 0x0000000d1f007c23 */ /* 0x000fe20008010800 */
[--C-:B------:R-:W-:Y:S01]  /*4e90*/  SHF.R.U32.HI R3, RZ, 0x10, R8.reuse ;  /* 0x00000010ff037819 */ /* 0x100fe20000011608 */
[----:B------:R-:W1:Y:S01]  /*4ea0*/  MUFU.EX2 R189, R30 ;  /* 0x0000001e00bd7308 */ /* 0x000e620000000800 */
[----:B------:R-:W-:Y:S01]  /*4eb0*/  ISETP.LE.U32.AND P6, PT, R4, UR14, PT ;  /* 0x0000000e04007c0c */ /* 0x000fe2000bfc3070 */
[----:B---3--:R-:W-:Y:S01]  /*4ec0*/  @!P0 FADD.FTZ R192, -R192, -RZ ;  /* 0x800000ffc0c08221 */ /* 0x008fe20000010100 */
[----:B------:R-:W-:Y:S02]  /*4ed0*/  SHF.R.U32.HI R4, RZ, 0x18, R8 ;  /* 0x00000018ff047819 */ /* 0x000fe40000011608 */
[----:B------:R-:W-:Y:S01]  /*4ee0*/  LOP3.LUT R3, R3, 0xff, RZ, 0xc0, !PT ;  /* 0x000000ff03037812 */ /* 0x000fe200078ec0ff */
[----:B------:R-:W-:Y:S01]  /*4ef0*/  @!P5 FADD.FTZ R179, -R179, -RZ ;  /* 0x800000ffb3b3d221 */ /* 0x000fe20000010100 */
[----:B------:R-:W-:Y:S01]  /*4f00*/  ISETP.LE.U32.AND P5, PT, R4, UR14, PT ;  /* 0x0000000e04007c0c */ /* 0x000fe2000bfa3070 */
[----:B------:R-:W-:Y:S01]  /*4f10*/  @!P3 FADD.FTZ R181, -R181, -RZ ;  /* 0x800000ffb5b5b221 */ /* 0x000fe20000010100 */
[----:B------:R-:W-:Y:S01]  /*4f20*/  LOP3.LUT R4, R171, 0xff, RZ, 0xc0, !PT ;  /* 0x000000ffab047812 */ /* 0x000fe200078ec0ff */
[----:B------:R2:W3:Y:S01]  /*4f30*/  MUFU.EX2 R187, R0 ;  /* 0x0000000000bb7308 */ /* 0x0004e20000000800 */
[----:B------:R-:W-:Y:S02]  /*4f40*/  ISETP.LE.U32.AND P3, PT, R3, UR14, PT ;  /* 0x0000000e03007c0c */ /* 0x000fe4000bf63070 */
[----:B------:R-:W-:Y:S01]  /*4f50*/  F2FP.RELU.BF16.F32.PACK_AB R3, R200, R202 ;  /* 0x000000cac803723e */ /* 0x000fe200000018ff */
[----:B------:R-:W-:Y:S01]  /*4f60*/  @!P6 FADD.FTZ R178, -R178, -RZ ;  /* 0x800000ffb2b2e221 */ /* 0x000fe20000010100 */
[----:B------:R-:W-:Y:S02]  /*4f70*/  ISETP.LE.U32.AND P6, PT, R4, UR14, PT ;  /* 0x0000000e04007c0c */ /* 0x000fe4000bfc3070 */
[----:B------:R-:W-:Y:S01]  /*4f80*/  F2FP.RELU.BF16.F32.PACK_AB R4, R201, R203 ;  /* 0x000000cbc904723e */ /* 0x000fe200000018ff */
[----:B------:R3:W-:Y:S01]  /*4f90*/  STS [R229+0x20400], R3 ;  /* 0x02040003e5007388 */ /* 0x0007e20000000800 */
[----:B------:R-:W-:Y:S01]  /*4fa0*/  ISETP.LE.U32.AND P4, PT, R165, UR14, PT ;  /* 0x0000000ea5007c0c */ /* 0x000fe2000bf83070 */
[----:B----4-:R-:W-:Y:S01]  /*4fb0*/  @!P5 FADD.FTZ R196, -R196, -RZ ;  /* 0x800000ffc4c4d221 */ /* 0x010fe20000010100 */
[----:B------:R-:W-:Y:S01]  /*4fc0*/  SHF.R.U32.HI R5, RZ, 0x8, R172 ;  /* 0x00000008ff057819 */ /* 0x000fe200000116ac */
[----:B------:R4:W-:Y:S01]  /*4fd0*/  STS [R229+0x20000], R4 ;  /* 0x02000004e5007388 */ /* 0x0009e20000000800 */
[----:B------:R-:W-:Y:S01]  /*4fe0*/  F2FP.RELU.BF16.F32.PACK_AB R2, R193, R194 ;  /* 0x000000c2c102723e */ /* 0x000fe200000018ff */
[----:B------:R-:W-:Y:S01]  /*4ff0*/  @!P3 FADD.FTZ R197, -R197, -RZ ;  /* 0x800000ffc5c5b221 */ /* 0x000fe20000010100 */
[----:B------:R-:W-:Y:S02]  /*5000*/  LOP3.LUT R5, R5, 0xffff, RZ, 0xc0, !PT ;  /* 0x0000ffff05057812 */ /* 0x000fe400078ec0ff */
[----:B--2---:R-:W-:Y:S01]  /*5010*/  F2FP.RELU.BF16.F32.PACK_AB R0, R178, R179 ;  /* 0x000000b3b200723e */ /* 0x004fe200000018ff */
[----:B------:R2:W-:Y:S01]  /*5020*/  STS [R232+0x20400], R2 ;  /* 0x02040002e8007388 */ /* 0x0005e20000000800 */
[----:B------:R-:W-:Y:S01]  /*5030*/  ISETP.LE.U32.AND P2, PT, R169, UR14, PT ;  /* 0x0000000ea9007c0c */ /* 0x000fe2000bf43070 */
[----:B-1----:R-:W-:Y:S01]  /*5040*/  @!P6 FADD.FTZ R189, -R189, -RZ ;  /* 0x800000ffbdbde221 */ /* 0x002fe20000010100 */
[----:B------:R-:W-:Y:S01]  /*5050*/  ISETP.LE.U32.AND P0, PT, R170, UR14, PT ;  /* 0x0000000eaa007c0c */ /* 0x000fe2000bf03070 */
[----:B------:R-:W-:Y:S01]  /*5060*/  @!P4 FADD.FTZ R180, -R180, -RZ ;  /* 0x800000ffb4b4c221 */ /* 0x000fe20000010100 */
[----:B------:R-:W-:Y:S02]  /*5070*/  ISETP.LE.U32.AND P4, PT, R5, UR14, PT ;  /* 0x0000000e05007c0c */ /* 0x000fe4000bf83070 */
[----:B------:R-:W-:Y:S02]  /*5080*/  F2FP.RELU.BF16.F32.PACK_AB R5, R206, R207 ;  /* 0x000000cfce05723e */ /* 0x000fe400000018ff */
[----:B------:R-:W-:Y:S05]  /*5090*/  FSETP.GE.FTZ.AND P3, PT, R188, RZ, PT ;  /* 0x000000ffbc00720b */ /* 0x000fea0003f76000 */
[----:B------:R-:W-:Y:S01]  /*50a0*/  @!P2 FADD.FTZ R185, -R185, -RZ ;  /* 0x800000ffb9b9a221 */ /* 0x000fe20000010100 */
[----:B---3--:R-:W-:Y:S01]  /*50b0*/  F2FP.RELU.BF16.F32.PACK_AB R3, R182, R184 ;  /* 0x000000b8b603723e */ /* 0x008fe200000018ff */
[----:B------:R-:W-:Y:S01]  /*50c0*/  @!P0 FADD.FTZ R187, -R187, -RZ ;  /* 0x800000ffbbbb8221 */ /* 0x000fe20000010100 */
[----:B------:R-:W-:Y:S01]  /*50d0*/  FSETP.GE.FTZ.AND P2, PT, R202, RZ, PT ;  /* 0x000000ffca00720b */ /* 0x000fe20003f56000 */
[----:B------:R-:W-:Y:S01]  /*50e0*/  @!P4 FADD.FTZ R183, -R183, -RZ ;  /* 0x800000ffb7b7c221 */ /* 0x000fe20000010100 */
[----:B----4-:R-:W-:Y:S01]  /*50f0*/  F2FP.RELU.BF16.F32.PACK_AB R4, R221, R222 ;  /* 0x000000dedd04723e */ /* 0x010fe200000018ff */
[----:B------:R1:W-:Y:S04]  /*5100*/  STS [R232+0x20000], R3 ;  /* 0x02000003e8007388 */ /* 0x0003e80000000800 */
[----:B------:R3:W-:Y:S01]  /*5110*/  STS [R229+0x21000], R5 ;  /* 0x02100005e5007388 */ /* 0x0007e20000000800 */
[----:B--2---:R-:W-:Y:S03]  /*5120*/  F2FP.RELU.BF16.F32.PACK_AB R2, R190, R191 ;  /* 0x000000bfbe02723e */ /* 0x004fe600000018ff */
[----:B------:R2:W-:Y:S01]  /*5130*/  STS [R229+0x21400], R4 ;  /* 0x02140004e5007388 */ /* 0x0005e20000000800 */
[----:B-1----:R-:W-:Y:S02]  /*5140*/  F2FP.RELU.BF16.F32.PACK_AB R3, R186, R188 ;  /* 0x000000bcba03723e */ /* 0x002fe400000018ff */
[----:B---3--:R-:W-:Y:S02]  /*5150*/  F2FP.RELU.BF16.F32.PACK_AB R5, R198, R199 ;  /* 0x000000c7c605723e */ /* 0x008fe400000018ff */
[----:B--2---:R-:W-:Y:S03]  /*5160*/  F2FP.RELU.BF16.F32.PACK_AB R4, R204, R205 ;  /* 0x000000cdcc04723e */ /* 0x004fe600000018ff */
[----:B------:R1:W-:Y:S04]  /*5170*/  STS [R232+0x21000], R5 ;  /* 0x02100005e8007388 */ /* 0x0003e80000000800 */
[----:B------:R2:W-:Y:S04]  /*5180*/  STS [R232+0x21400], R4 ;  /* 0x02140004e8007388 */ /* 0x0005e80000000800 */
[----:B------:R3:W-:Y:S04]  /*5190*/  STS [R230+0x20000], R3 ;  /* 0x02000003e6007388 */ /* 0x0007e80000000800 */
[----:B------:R4:W-:Y:S04]  /*51a0*/  STS [R230+0x20400], R2 ;  /* 0x02040002e6007388 */ /* 0x0009e80000000800 */
[----:B------:R4:W-:Y:S01]  /*51b0*/  STS [R231+0x20000], R0 ;  /* 0x02000000e7007388 */ /* 0x0009e20000000800 */
[----:B-1----:R-:W-:Y:S02]  /*51c0*/  F2FP.RELU.BF16.F32.PACK_AB R5, R192, R195 ;  /* 0x000000c3c005723e */ /* 0x002fe400000018ff */
[----:B--2---:R-:W-:Y:S02]  /*51d0*/  F2FP.RELU.BF16.F32.PACK_AB R4, R196, R197 ;  /* 0x000000c5c404723e */ /* 0x004fe400000018ff */
[----:B---3--:R-:W-:Y:S02]  /*51e0*/  F2FP.RELU.BF16.F32.PACK_AB R3, R183, R185 ;  /* 0x000000b9b703723e */ /* 0x008fe400000018ff */
[----:B----4-:R-:W-:Y:S02]  /*51f0*/  F2FP.RELU.BF16.F32.PACK_AB R2, R187, R189 ;  /* 0x000000bdbb02723e */ /* 0x010fe400000018ff */
[----:B------:R-:W-:Y:S05]  /*5200*/  F2FP.RELU.BF16.F32.PACK_AB R0, R180, R181 ;  /* 0x000000b5b400723e */ /* 0x000fea00000018ff */
[----:B------:R1:W-:Y:S04]  /*5210*/  STS [R231+0x20400], R0 ;  /* 0x02040000e7007388 */ /* 0x0003e80000000800 */
[----:B------:R-:W-:Y:S04]  /*5220*/  STS [R230+0x21000], R5 ;  /* 0x02100005e6007388 */ /* 0x000fe80000000800 */
[----:B------:R-:W-:Y:S04]  /*5230*/  STS [R230+0x21400], R4 ;  /* 0x02140004e6007388 */ /* 0x000fe80000000800 */
[----:B------:R-:W-:Y:S04]  /*5240*/  STS [R231+0x21000], R3 ;  /* 0x02100003e7007388 */ /* 0x000fe80000000800 */
[----:B------:R2:W-:Y:S04]  /*5250*/  STS [R231+0x21400], R2 ;  /* 0x02140002e7007388 */ /* 0x0005e80000000800 */
[----:B------:R-:W-:Y:S01]  /*5260*/  LDSM.16.M88.4 R16, [R213+0x14000] ;  /* 0x01400000d510783b */ /* 0x000fe20000000200 */
[C---:B-1----:R-:W-:Y:S07]  /*5270*/  LEA R0, R218.reuse, UR4, 0x1 ;  /* 0x00000004da007c11 */ /* 0x042fee000f8e08ff */
[----:B------:R-:W-:Y:S08]  /*5280*/  LDSM.16.M88.4 R164, [R213+0x14800] ;  /* 0x01480000d5a4783b */ /* 0x000ff00000000200 */
[----:B------:R-:W1:Y:S01]  /*5290*/  LDSM.16.M88.4 R32, [R0+0x8000] ;  /* 0x008000000020783b */ /* 0x000e620000000200 */
[----:B--2---:R-:W-:Y:S07]  /*52a0*/  LEA R2, R218, UR4, 0x1 ;  /* 0x00000004da027c11 */ /* 0x004fee000f8e08ff */
[----:B------:R-:W2:Y:S01]  /*52b0*/  LDSM.16.M88.4 R28, [R0+0x9000] ;  /* 0x00900000001c783b */ /* 0x000ea20000000200 */
[--C-:B------:R-:W-:Y:S02]  /*52c0*/  IMAD.IADD R3, R219, 0x1, R2.reuse ;  /* 0x00000001db037824 */ /* 0x100fe400078e0202 */
[C---:B------:R-:W-:Y:S02]  /*52d0*/  IMAD.IADD R208, R217.reuse, 0x1, R2 ;  /* 0x00000001d9d07824 */ /* 0x040fe400078e0202 */
[----:B------:R-:W-:Y:S03]  /*52e0*/  IMAD.IADD R2, R217, 0x1, R3 ;  /* 0x00000001d9027824 */ /* 0x000fe600078e0203 */
[----:B------:R-:W-:Y:S08]  /*52f0*/  LDSM.16.M88.4 R168, [R3+0x8000] ;  /* 0x0080000003a8783b */ /* 0x000ff00000000200 */
[----:B------:R-:W3:Y:S01]  /*5300*/  LDSM.16.M88.4 R172, [R214+0x14000] ;  /* 0x01400000d6ac783b */ /* 0x000ee20000000200 */
[-C--:B-1----:R-:W-:Y:S06]  /*5310*/  HMMA.16816.F32.BF16 R4, R32, R16.reuse, RZ ;  /* 0x000000102004723c */ /* 0x082fec00000418ff */
[C---:B--2---:R-:W-:Y:S06]  /*5320*/  HMMA.16816.F32.BF16 R8, R28.reuse, R16, RZ ;  /* 0x000000101c08723c */ /* 0x044fec00000418ff */
[-C--:B------:R-:W-:Y:S06]  /*5330*/  HMMA.16816.F32.BF16 R12, R28, R18.reuse, RZ ;  /* 0x000000121c0c723c */ /* 0x080fec00000418ff */
[C---:B------:R-:W-:Y:S06]  /*5340*/  HMMA.16816.F32.BF16 R16, R32.reuse, R18, RZ ;  /* 0x000000122010723c */ /* 0x040fec00000418ff */
[-C--:B------:R-:W-:Y:S06]  /*5350*/  HMMA.16816.F32.BF16 R20, R32, R164.reuse, RZ ;  /* 0x000000a42014723c */ /* 0x080fec00000418ff */
[C---:B------:R-:W-:Y:S06]  /*5360*/  HMMA.16816.F32.BF16 R24, R28.reuse, R164, RZ ;  /* 0x000000a41c18723c */ /* 0x040fec00000418ff */
[-C--:B------:R-:W-:Y:S06]  /*5370*/  HMMA.16816.F32.BF16 R28, R28, R166.reuse, RZ ;  /* 0x000000a61c1c723c */ /* 0x080fec00000418ff */
[----:B------:R-:W-:Y:S01]  /*5380*/  HMMA.16816.F32.BF16 R32, R32, R166, RZ ;  /* 0x000000a62020723c */ /* 0x000fe200000418ff */
[----:B------:R-:W1:Y:S05]  /*5390*/  LDSM.16.M88.4 R164, [R3+0x9000] ;  /* 0x0090000003a4783b */ /* 0x000e6a0000000200 */
[-C--:B---3--:R-:W-:Y:S06]  /*53a0*/  HMMA.16816.F32.BF16 R4, R168, R172.reuse, R4 ;  /* 0x000000aca804723c */ /* 0x088fec0000041804 */
        /* <DEDUP_REMOVED lines=67> */
[----:B------:R-:W-:Y:S04]  /*57e0*/  IMAD.U32 R164, RZ, RZ, UR19 ;  /* 0x00000013ffa47e24 */ /* 0x000fe8000f8e00ff */
[----:B------:R-:W-:Y:S01]  /*57f0*/  IMAD.U32 R165, RZ, RZ, UR18 ;  /* 0x00000012ffa57e24 */ /* 0x000fe2000f8e00ff */
[----:B------:R-:W-:Y:S01]  /*5800*/  HMMA.16816.F32.BF16 R32, R168, R166, R32 ;  /* 0x000000a6a820723c */ /* 0x000fe20000041820 */
[----:B------:R-:W-:Y:S04]  /*5810*/  LDSM.16.M88.4 R168, [R215+0x18000] ;  /* 0x01800000d7a8783b */ /* 0x000fe80000000200 */
[C---:B------:R-:W-:Y:S02]  /*5820*/  LEA R176, P0, R239.reuse, R164, 0x2 ;  /* 0x000000a4efb07211 */ /* 0x040fe400078010ff */
[----:B------:R-:W-:Y:S04]  /*5830*/  LEA R172, R220, UR4, 0x1 ;  /* 0x00000004dcac7c11 */ /* 0x000fe8000f8e08ff */
[----:B------:R-:W-:Y:S02]  /*5840*/  LEA.HI.X.SX32 R177, R239, R165, 0x2, P0 ;  /* 0x000000a5efb17211 */ /* 0x000fe400000f16ff */
[----:B------:R-:W1:Y:S01]  /*5850*/  LDSM.16.M88.4 R164, [R2+0xa000] ;  /* 0x00a0000002a4783b */ /* 0x000e620000000200 */
[----:B------:R-:W-:Y:S07]  /*5860*/  FSETP.GE.FTZ.AND P0, PT, R203, RZ, PT ;  /* 0x000000ffcb00720b */ /* 0x000fee0003f16000 */
[----:B------:R-:W2:Y:S04]  /*5870*/  LDG.E R174, desc[UR6][R176.64] ;  /* 0x00000006b0ae7981 */ /* 0x000ea8000c1e1900 */
[----:B------:R-:W3:Y:S01]  /*5880*/  LDG.E R173, desc[UR6][R176.64+0x20] ;  /* 0x00002006b0ad7981 */ /* 0x000ee2000c1e1900 */
[-C--:B-1----:R-:W-:Y:S11]  /*5890*/  HMMA.16816.F32.BF16 R4, R164, R168.reuse, R4 ;  /* 0x000000a8a404723c */ /* 0x082ff60000041804 */
[----:B------:R-:W-:Y:S11]  /*58a0*/  @!UPT UIADD3 URZ, URZ, URZ, URZ ;  /* 0x0000003f3f3ff290 */ /* 0x000ff6000fffe03f */
[----:B------:R-:W-:Y:S02]  /*58b0*/  @!UPT UIADD3 URZ, URZ, URZ, URZ ;  /* 0x0000003f3f3ff290 */ /* 0x000fe4000fffe03f */
[----:B--2---:R-:W-:Y:S01]  /*58c0*/  FADD.FTZ R0, -R174, R4 ;  /* 0x00000004ae007221 */ /* 0x004fe20000010100 */
[----:B---3--:R-:W-:Y:S04]  /*58d0*/  FADD.FTZ R4, -R173, R6 ;  /* 0x00000006ad047221 */ /* 0x008fe80000010100 */
[----:B------:R-:W-:Y:S02]  /*58e0*/  FSEL R0, R0, R174, P0 ;  /* 0x000000ae00007208 */ /* 0x000fe40000000000 */
[----:B------:R-:W-:Y:S02]  /*58f0*/  FSETP.GE.FTZ.AND P0, PT, R201, RZ, PT ;  /* 0x000000ffc900720b */ /* 0x000fe40003f16000 */
[-C--:B------:R-:W-:Y:S01]  /*5900*/  FSEL R4, R4, R173.reuse, P2 ;  /* 0x000000ad04047208 */ /* 0x080fe20001000000 */
[----:B------:R-:W-:Y:S01]  /*5910*/  FMUL.FTZ R203, R203, R0 ;  /* 0x00000000cbcb7220 */ /* 0x000fe20000410000 */
[----:B------:R-:W-:Y:S01]  /*5920*/  FADD.FTZ R0, -R174, R5 ;  /* 0x00000005ae007221 */ /* 0x000fe20000010100 */
[----:B------:R-:W-:Y:S02]  /*5930*/  FSETP.GE.FTZ.AND P2, PT, R184, RZ, PT ;  /* 0x000000ffb800720b */ /* 0x000fe40003f56000 */
[----:B------:R-:W-:Y:S02]  /*5940*/  FMUL.FTZ R202, R202, R4 ;  /* 0x00000004caca7220 */ /* 0x000fe40000410000 */
[----:B------:R-:W-:Y:S02]  /*5950*/  FSEL R0, R0, R174, P0 ;  /* 0x000000ae00007208 */ /* 0x000fe40000000000 */
[----:B------:R-:W-:Y:S03]  /*5960*/  FSETP.GE.FTZ.AND P0, PT, R200, RZ, PT ;  /* 0x000000ffc800720b */ /* 0x000fe60003f16000 */
[----:B------:R-:W-:Y:S01]  /*5970*/  FMUL.FTZ R201, R201, R0 ;  /* 0x00000000c9c97220 */ /* 0x000fe20000410000 */
[----:B------:R-:W-:Y:S02]  /*5980*/  FADD.FTZ R0, -R173, R7 ;  /* 0x00000007ad007221 */ /* 0x000fe40000010100 */
[----:B------:R-:W1:Y:S03]  /*5990*/  LDSM.16.M88.4 R4, [R2+0xb000] ;  /* 0x00b000000204783b */ /* 0x000e660000000200 */
[----:B------:R-:W-:Y:S02]  /*59a0*/  FSEL R0, R0, R173, P0 ;  /* 0x000000ad00007208 */ /* 0x000fe40000000000 */
[----:B------:R-:W-:Y:S03]  /*59b0*/  FSETP.GE.FTZ.AND P0, PT, R182, RZ, PT ;  /* 0x000000ffb600720b */ /* 0x000fe60003f16000 */
[----:B------:R-:W-:Y:S01]  /*59c0*/  FMUL.FTZ R200, R200, R0 ;  /* 0x00000000c8c87220 */ /* 0x000fe20000410000 */
[C---:B-1----:R-:W-:Y:S06]  /*59d0*/  HMMA.16816.F32.BF16 R8, R4.reuse, R168, R8 ;  /* 0x000000a80408723c */ /* 0x042fec0000041808 */
[-C--:B------:R-:W-:Y:S06]  /*59e0*/  HMMA.16816.F32.BF16 R12, R4, R170.reuse, R12 ;  /* 0x000000aa040c723c */ /* 0x080fec000004180c */
[C---:B------:R-:W-:Y:S01]  /*59f0*/  HMMA.16816.F32.BF16 R16, R164.reuse, R170, R16 ;  /* 0x000000aaa410723c */ /* 0x040fe20000041810 */
[----:B------:R-:W1:Y:S11]  /*5a00*/  LDSM.16.M88.4 R168, [R215+0x18800] ;  /* 0x01880000d7a8783b */ /* 0x000e760000000200 */
[----:B------:R-:W-:Y:S11]  /*5a10*/  @!UPT UIADD3 URZ, URZ, URZ, URZ ;  /* 0x0000003f3f3ff290 */ /* 0x000ff6000fffe03f */
[----:B------:R-:W-:Y:S01]  /*5a20*/  @!UPT UIADD3 URZ, URZ, URZ, URZ ;  /* 0x0000003f3f3ff290 */ /* 0x000fe2000fffe03f */
[C---:B------:R-:W-:Y:S01]  /*5a30*/  FADD.FTZ R16, -R174.reuse, R16 ;  /* 0x00000010ae107221 */ /* 0x040fe20000010100 */
[----:B------:R-:W-:Y:S04]  /*5a40*/  FADD.FTZ R0, -R174, R17 ;  /* 0x00000011ae007221 */ /* 0x000fe80000010100 */
[-C--:B------:R-:W-:Y:S02]  /*5a50*/  FSEL R16, R16, R174.reuse, P2 ;  /* 0x000000ae10107208 */ /* 0x080fe40001000000 */
[----:B------:R-:W-:Y:S02]  /*5a60*/  FSEL R0, R0, R174, P0 ;  /* 0x000000ae00007208 */ /* 0x000fe40000000000 */
[----:B------:R-:W-:Y:S01]  /*5a70*/  FSETP.GE.FTZ.AND P0, PT, R186, RZ, PT ;  /* 0x000000ffba00720b */ /* 0x000fe20003f16000 */
[----:B------:R-:W-:Y:S01]  /*5a80*/  FMUL.FTZ R184, R184, R16 ;  /* 0x00000010b8b87220 */ /* 0x000fe20000410000 */
[----:B------:R-:W-:Y:S01]  /*5a90*/  FSETP.GE.FTZ.AND P2, PT, R178, RZ, PT ;  /* 0x000000ffb200720b */ /* 0x000fe20003f56000 */
[----:B------:R-:W-:Y:S01]  /*5aa0*/  FMUL.FTZ R182, R182, R0 ;  /* 0x00000000b6b67220 */ /* 0x000fe20000410000 */
[----:B------:R-:W5:Y:S01]  /*5ab0*/  LDG.E R16, desc[UR6][R176.64+0x80] ;  /* 0x00008006b0107981 */ /* 0x000f62000c1e1900 */
[-C--:B-1----:R-:W-:Y:S03]  /*5ac0*/  HMMA.16816.F32.BF16 R20, R164, R168.reuse, R20 ;  /* 0x000000a8a414723c */ /* 0x082fe60000041814 */
[----:B------:R1:W5:Y:S03]  /*5ad0*/  LDG.E R0, desc[UR6][R176.64+0xa0] ;  /* 0x0000a006b0007981 */ /* 0x000366000c1e1900 */
[C---:B------:R-:W-:Y:S06]  /*5ae0*/  HMMA.16816.F32.BF16 R24, R4.reuse, R168, R24 ;  /* 0x000000a80418723c */ /* 0x040fec0000041818 */
[-C--:B------:R-:W-:Y:S06]  /*5af0*/  HMMA.16816.F32.BF16 R28, R4, R170.reuse, R28 ;  /* 0x000000aa041c723c */ /* 0x080fec000004181c */
[----:B------:R-:W-:Y:S05]  /*5b00*/  HMMA.16816.F32.BF16 R32, R164, R170, R32 ;  /* 0x000000aaa420723c */ /* 0x000fea0000041820 */
[----:B------:R-:W-:Y:S01]  /*5b10*/  F2FP.BF16.F32.PACK_AB R6, R201, R203 ;  /* 0x000000cbc906723e */ /* 0x000fe200000010ff */
[----:B------:R-:W-:Y:S01]  /*5b20*/  FADD.FTZ R21, -R174, R21 ;  /* 0x00000015ae157221 */ /* 0x000fe20000010100 */
[----:B------:R-:W-:Y:S01]  /*5b30*/  F2FP.BF16.F32.PACK_AB R7, R182, R184 ;  /* 0x000000b8b607723e */ /* 0x000fe200000010ff */
[----:B------:R-:W-:Y:S03]  /*5b40*/  VIADD R4, R172, 0x8000 ;  /* 0x00008000ac047836 */ /* 0x000fe60000000000 */
[-C--:B------:R-:W-:Y:S01]  /*5b50*/  FSEL R21, R21, R174.reuse, P0 ;  /* 0x000000ae15157208 */ /* 0x080fe20000000000 */
[----:B------:R-:W-:Y:S01]  /*5b60*/  FADD.FTZ R20, -R174, R20 ;  /* 0x00000014ae147221 */ /* 0x000fe20000010100 */
[----:B------:R-:W-:Y:S01]  /*5b70*/  PLOP3.LUT P0, PT, PT, PT, UP3, 0x80, 0x0 ;  /* 0x000000000000781c */ /* 0x000fe20003f0f038 */
[----:B-1----:R-:W-:Y:S02]  /*5b80*/  VIADD R176, R172, 0x8040 ;  /* 0x00008040acb07836 */ /* 0x002fe40000000000 */
[----:B------:R-:W-:Y:S01]  /*5b90*/  FMUL.FTZ R21, R186, R21 ;  /* 0x00000015ba157220 */ /* 0x000fe20000410000 */
[----:B------:R-:W-:Y:S01]  /*5ba0*/  FSEL R20, R20, R174, P3 ;  /* 0x000000ae14147208 */ /* 0x000fe20001800000 */
[----:B------:R-:W-:Y:S01]  /*5bb0*/  @P1 VIADD R176, R4, 0xffffffc0 ;  /* 0xffffffc004b01836 */ /* 0x000fe20000000000 */
[----:B------:R-:W-:Y:S03]  /*5bc0*/  FSETP.GE.FTZ.AND P3, PT, R179, RZ, PT ;  /* 0x000000ffb300720b */ /* 0x000fe60003f76000 */
[----:B------:R-:W-:Y:S02]  /*5bd0*/  FMUL.FTZ R20, R188, R20 ;  /* 0x00000014bc147220 */ /* 0x000fe40000410000 */
[----:B------:R-:W-:Y:S03]  /*5be0*/  FADD.FTZ R32, -R174, R32 ;  /* 0x00000020ae207221 */ /* 0x000fe60000010100 */
[----:B------:R-:W-:Y:S02]  /*5bf0*/  F2FP.BF16.F32.PACK_AB R21, R21, R20 ;  /* 0x000000141515723e */ /* 0x000fe400000010ff */
[----:B------:R-:W-:Y:S01]  /*5c00*/  FSEL R32, R32, R174, P3 ;  /* 0x000000ae20207208 */ /* 0x000fe20001800000 */
[----:B------:R-:W-:Y:S04]  /*5c10*/  @P2 FADD.FTZ R174, -R174, R33 ;  /* 0x00000021aeae2221 */ /* 0x000fe80000010100 */
        /* <DEDUP_REMOVED lines=25> */
.L_x_1242:
[----:B-1----:R-:W-:Y:S01]  /*5db0*/  FADD.FTZ R5, -R173, R19 ;  /* 0x00000013ad057221 */ /* 0x002fe20000010100 */
[----:B------:R-:W-:Y:S01]  /*5dc0*/  FSETP.GE.FTZ.AND P5, PT, R193, RZ, PT ;  /* 0x000000ffc100720b */ /* 0x000fe20003fb6000 */
[----:B------:R1:W-:Y:S01]  /*5dd0*/  STS [R229+0x1c000], R6 ;  /* 0x01c00006e5007388 */ /* 0x0003e20000000800 */
[C---:B------:R-:W-:Y:S01]  /*5de0*/  FADD.FTZ R4, -R173.reuse, R18 ;  /* 0x00000012ad047221 */ /* 0x040fe20000010100 */
[----:B------:R-:W-:Y:S01]  /*5df0*/  FSETP.GE.FTZ.AND P2, PT, R194, RZ, PT ;  /* 0x000000ffc200720b */ /* 0x000fe20003f56000 */
[----:B------:R-:W-:Y:S01]  /*5e00*/  FADD.FTZ R22, -R173, R22 ;  /* 0x00000016ad167221 */ /* 0x000fe20000010100 */
[-C--:B------:R-:W-:Y:S01]  /*5e10*/  FSEL R5, R5, R173.reuse, P5 ;  /* 0x000000ad05057208 */ /* 0x080fe20002800000 */
[C---:B------:R-:W-:Y:S01]  /*5e20*/  FADD.FTZ R23, -R173.reuse, R23 ;  /* 0x00000017ad177221 */ /* 0x040fe20000010100 */
[----:B------:R-:W-:Y:S01]  /*5e30*/  FSEL R4, R4, R173, P2 ;  /* 0x000000ad04047208 */ /* 0x000fe20001000000 */
[----:B------:R-:W-:Y:S01]  /*5e40*/  FADD.FTZ R34, -R173, R34 ;  /* 0x00000022ad227221 */ /* 0x000fe20000010100 */
[----:B------:R-:W-:Y:S01]  /*5e50*/  FSETP.GE.FTZ.AND P4, PT, R191, RZ, PT ;  /* 0x000000ffbf00720b */ /* 0x000fe20003f96000 */
[----:B------:R-:W-:Y:S01]  /*5e60*/  FMUL.FTZ R18, R193, R5 ;  /* 0x00000005c1127220 */ /* 0x000fe20000410000 */
[----:B------:R-:W-:Y:S01]  /*5e70*/  F2FP.BF16.F32.PACK_AB R5, R200, R202 ;  /* 0x000000cac805723e */ /* 0x000fe200000010ff */
[----:B------:R-:W-:Y:S01]  /*5e80*/  FMUL.FTZ R19, R194, R4 ;  /* 0x00000004c2137220 */ /* 0x000fe20000410000 */
[-C--:B------:R-:W-:Y:S01]  /*5e90*/  FSEL R4, R22, R173.reuse, P4 ;  /* 0x000000ad16047208 */ /* 0x080fe20002000000 */
[----:B-----5:R-:W-:Y:S01]  /*5ea0*/  FADD.FTZ R13, -R16, R13 ;  /* 0x0000000d100d7221 */ /* 0x020fe20000010100 */
[----:B------:R-:W-:Y:S01]  /*5eb0*/  FSETP.GE.FTZ.AND P3, PT, R190, RZ, PT ;  /* 0x000000ffbe00720b */ /* 0x000fe20003f76000 */
[----:B------:R2:W-:Y:S01]  /*5ec0*/  STS [R229+0x1c400], R5 ;  /* 0x01c40005e5007388 */ /* 0x0005e20000000800 */
[----:B------:R-:W-:Y:S01]  /*5ed0*/  FSETP.GE.FTZ.AND P2, PT, R180, RZ, PT ;  /* 0x000000ffb400720b */ /* 0x000fe20003f56000 */
[C---:B------:R-:W-:Y:S01]  /*5ee0*/  FADD.FTZ R8, -R16.reuse, R8 ;  /* 0x0000000810087221 */ /* 0x040fe20000010100 */
[----:B------:R-:W-:Y:S02]  /*5ef0*/  FSEL R23, R23, R173, P3 ;  /* 0x000000ad17177208 */ /* 0x000fe40001800000 */
[----:B------:R-:W-:Y:S01]  /*5f00*/  STS [R232+0x1c000], R7 ;  /* 0x01c00007e8007388 */ /* 0x000fe20000000800 */
[----:B------:R-:W-:Y:S01]  /*5f10*/  FSETP.GE.FTZ.AND P3, PT, R181, RZ, PT ;  /* 0x000000ffb500720b */ /* 0x000fe20003f76000 */
[----:B------:R-:W-:Y:S01]  /*5f20*/  FADD.FTZ R28, -R16, R28 ;  /* 0x0000001c101c7221 */ /* 0x000fe20000010100 */
[----:B------:R-:W-:Y:S01]  /*5f30*/  FSETP.GE.FTZ.AND P4, PT, R207, RZ, PT ;  /* 0x000000ffcf00720b */ /* 0x000fe20003f96000 */
[----:B------:R-:W-:Y:S01]  /*5f40*/  FMUL.FTZ R17, R190, R23 ;  /* 0x00000017be117220 */ /* 0x000fe20000410000 */
[----:B------:R-:W-:Y:S01]  /*5f50*/  FSEL R34, R34, R173, P3 ;  /* 0x000000ad22227208 */ /* 0x000fe20001800000 */
[----:B-1----:R-:W-:Y:S01]  /*5f60*/  FMUL.FTZ R6, R191, R4 ;  /* 0x00000004bf067220 */ /* 0x002fe20000410000 */
[----:B------:R-:W-:Y:S01]  /*5f70*/  F2FP.BF16.F32.PACK_AB R4, R18, R19 ;  /* 0x000000131204723e */ /* 0x000fe200000010ff */
[----:B------:R-:W-:Y:S01]  /*5f80*/  FADD.FTZ R24, -R16, R24 ;  /* 0x0000001810187221 */ /* 0x000fe20000010100 */
[----:B------:R-:W-:Y:S01]  /*5f90*/  FSETP.GE.FTZ.AND P3, PT, R206, RZ, PT ;  /* 0x000000ffce00720b */ /* 0x000fe20003f76000 */
[----:B------:R-:W-:Y:S01]  /*5fa0*/  @P2 FADD.FTZ R173, -R173, R35 ;  /* 0x00000023adad2221 */ /* 0x000fe20000010100 */
[----:B------:R-:W-:Y:S01]  /*5fb0*/  F2FP.BF16.F32.PACK_AB R17, R17, R6 ;  /* 0x000000061111723e */ /* 0x000fe200000010ff */
[----:B------:R1:W-:Y:S01]  /*5fc0*/  STS [R232+0x1c400], R4 ;  /* 0x01c40004e8007388 */ /* 0x0003e20000000800 */
[C---:B------:R-:W-:Y:S01]  /*5fd0*/  FADD.FTZ R6, -R16.reuse, R9 ;  /* 0x0000000910067221 */ /* 0x040fe20000010100 */
[----:B------:R-:W-:Y:S01]  /*5fe0*/  FSETP.GE.FTZ.AND P2, PT, R199, RZ, PT ;  /* 0x000000ffc700720b */ /* 0x000fe20003f56000 */
[----:B------:R-:W-:Y:S01]  /*5ff0*/  FADD.FTZ R25, -R16, R25 ;  /* 0x0000001910197221 */ /* 0x000fe20000010100 */
[-C--:B------:R-:W-:Y:S01]  /*6000*/  FSEL R8, R8, R16.reuse, P4 ;  /* 0x0000001008087208 */ /* 0x080fe20002000000 */
[----:B------:R-:W-:Y:S01]  /*6010*/  FADD.FTZ R10, -R0, R10 ;  /* 0x0000000a000a7221 */ /* 0x000fe20000010100 */
[----:B------:R-:W-:Y:S01]  /*6020*/  FSEL R6, R6, R16, P3 ;  /* 0x0000001006067208 */ /* 0x000fe20001800000 */
[----:B------:R-:W-:Y:S01]  /*6030*/  FADD.FTZ R11, -R0, R11 ;  /* 0x0000000b000b7221 */ /* 0x000fe20000010100 */
[----:B------:R-:W-:Y:S01]  /*6040*/  FSETP.GE.FTZ.AND P3, PT, R198, RZ, PT ;  /* 0x000000ffc600720b */ /* 0x000fe20003f76000 */
[----:B--2---:R-:W-:Y:S01]  /*6050*/  FADD.FTZ R5, -R16, R12 ;  /* 0x0000000c10057221 */ /* 0x004fe20000010100 */
        /* <DEDUP_REMOVED lines=8> */
[----:B------:R-:W-:Y:S01]  /*60e0*/  FSETP.GE.FTZ.AND P3, PT, R185, RZ, PT ;  /* 0x000000ffb900720b */ /* 0x000fe20003f76000 */
[----:B------:R-:W-:Y:S01]  /*60f0*/  FMUL.FTZ R5, R199, R5 ;  /* 0x00000005c7057220 */ /* 0x000fe20000410000 */
[----:B------:R-:W-:Y:S01]  /*6100*/  FSETP.GE.FTZ.AND P5, PT, R195, RZ, PT ;  /* 0x000000ffc300720b */ /* 0x000fe20003fb6000 */
[----:B------:R-:W-:Y:S01]  /*6110*/  FMUL.FTZ R34, R181, R34 ;  /* 0x00000022b5227220 */ /* 0x000fe20000410000 */
[-C--:B------:R-:W-:Y:S01]  /*6120*/  FSEL R28, R28, R16.reuse, P3 ;  /* 0x000000101c1c7208 */ /* 0x080fe20001800000 */
[----:B------:R-:W-:Y:S01]  /*6130*/  FMUL.FTZ R173, R180, R173 ;  /* 0x000000adb4ad7220 */ /* 0x000fe20000410000 */
[----:B------:R-:W-:Y:S01]  /*6140*/  FSEL R25, R25, R16, P4 ;  /* 0x0000001019197208 */ /* 0x000fe20002000000 */
[----:B-1----:R-:W-:Y:S01]  /*6150*/  FMUL.FTZ R4, R206, R6 ;  /* 0x00000006ce047220 */ /* 0x002fe20000410000 */
[----:B------:R-:W-:Y:S01]  /*6160*/  FSEL R24, R24, R16, P5 ;  /* 0x0000001018187208 */ /* 0x000fe20002800000 */
[----:B------:R-:W-:Y:S01]  /*6170*/  FADD.FTZ R6, -R0, R27 ;  /* 0x0000001b00067221 */ /* 0x000fe20000010100 */
[----:B------:R-:W-:Y:S01]  /*6180*/  FSETP.GE.FTZ.AND P3, PT, R222, RZ, PT ;  /* 0x000000ffde00720b */ /* 0x000fe20003f76000 */
[----:B------:R-:W-:Y:S01]  /*6190*/  @P2 FADD.FTZ R16, -R16, R29 ;  /* 0x0000001d10102221 */ /* 0x000fe20000010100 */
[----:B------:R-:W-:Y:S01]  /*61a0*/  FSETP.GE.FTZ.AND P2, PT, R221, RZ, PT ;  /* 0x000000ffdd00720b */ /* 0x000fe20003f56000 */
[----:B------:R-:W-:Y:S01]  /*61b0*/  FMUL.FTZ R24, R195, R24 ;  /* 0x00000018c3187220 */ /* 0x000fe20000410000 */
[----:B------:R-:W-:Y:S01]  /*61c0*/  F2FP.BF16.F32.PACK_AB R9, R9, R5 ;  /* 0x000000050909723e */ /* 0x000fe200000010ff */
[----:B------:R-:W-:Y:S01]  /*61d0*/  FMUL.FTZ R7, R183, R16 ;  /* 0x00000010b7077220 */ /* 0x000fe20000410000 */
[----:B------:R-:W-:Y:S01]  /*61e0*/  FSEL R5, R10, R0, P3 ;  /* 0x000000000a057208 */ /* 0x000fe20001800000 */
[----:B------:R-:W-:Y:S01]  /*61f0*/  FADD.FTZ R10, -R0, R14 ;  /* 0x0000000e000a7221 */ /* 0x000fe20000010100 */
[----:B------:R-:W-:Y:S01]  /*6200*/  F2FP.BF16.F32.PACK_AB R4, R4, R8 ;  /* 0x000000080404723e */ /* 0x000fe200000010ff */
[----:B------:R-:W-:Y:S01]  /*6210*/  FMUL.FTZ R8, R192, R25 ;  /* 0x00000019c0087220 */ /* 0x000fe20000410000 */
[-C--:B------:R-:W-:Y:S01]  /*6220*/  FSEL R11, R11, R0.reuse, P2 ;  /* 0x000000000b0b7208 */ /* 0x080fe20001000000 */
[----:B------:R-:W-:Y:S01]  /*6230*/  FMUL.FTZ R18, R222, R5 ;  /* 0x00000005de127220 */ /* 0x000fe20000410000 */
[----:B------:R-:W-:Y:S01]  /*6240*/  FSETP.GE.FTZ.AND P3, PT, R205, RZ, PT ;  /* 0x000000ffcd00720b */ /* 0x000fe20003f76000 */
[----:B------:R1:W-:Y:S01]  /*6250*/  STS [R229+0x1d000], R4 ;  /* 0x01d00004e5007388 */ /* 0x0003e20000000800 */
[----:B------:R-:W-:Y:S01]  /*6260*/  FSETP.GE.FTZ.AND P6, PT, R204, RZ, PT ;  /* 0x000000ffcc00720b */ /* 0x000fe20003fd6000 */
[----:B------:R-:W-:Y:S01]  /*6270*/  FMUL.FTZ R16, R221, R11 ;  /* 0x0000000bdd107220 */ /* 0x000fe20000410000 */
[----:B------:R-:W-:Y:S01]  /*6280*/  FSETP.GE.FTZ.AND P4, PT, R196, RZ, PT ;  /* 0x000000ffc400720b */ /* 0x000fe20003f96000 */
[----:B------:R-:W-:Y:S01]  /*6290*/  FADD.FTZ R5, -R0, R30 ;  /* 0x0000001e00057221 */ /* 0x000fe20000010100 */
[----:B------:R-:W-:Y:S01]  /*62a0*/  FSEL R10, R10, R0, P3 ;  /* 0x000000000a0a7208 */ /* 0x000fe20001800000 */
[----:B------:R-:W-:Y:S01]  /*62b0*/  FMUL.FTZ R28, R185, R28 ;  /* 0x0000001cb91c7220 */ /* 0x000fe20000410000 */
[----:B------:R-:W-:Y:S01]  /*62c0*/  FSETP.GE.FTZ.AND P5, PT, R197, RZ, PT ;  /* 0x000000ffc500720b */ /* 0x000fe20003fb6000 */
[----:B------:R-:W-:Y:S01]  /*62d0*/  IMAD.MOV.U32 R222, RZ, RZ, R233 ;  /* 0x000000ffffde7224 */ /* 0x000fe200078e00e9 */
[----:B------:R-:W-:Y:S01]  /*62e0*/  FSEL R11, R15, R0, P6 ;  /* 0x000000000f0b7208 */ /* 0x000fe20003000000 */
[----:B------:R-:W-:Y:S01]  /*62f0*/  FMUL.FTZ R15, R205, R10 ;  /* 0x0000000acd0f7220 */ /* 0x000fe20000410000 */
[-C--:B------:R-:W-:Y:S02]  /*6300*/  FSEL R6, R6, R0.reuse, P4 ;  /* 0x0000000006067208 */ /* 0x080fe40002000000 */
[----:B------:R-:W-:Y:S01]  /*6310*/  FSETP.GE.FTZ.AND P3, PT, R189, RZ, PT ;  /* 0x000000ffbd00720b */ /* 0x000fe20003f76000 */
[----:B------:R-:W-:Y:S01]  /*6320*/  FMUL.FTZ R14, R204, R11 ;  /* 0x0000000bcc0e7220 */ /* 0x000fe20000410000 */
[----:B------:R-:W-:Y:S01]  /*6330*/  FSEL R10, R26, R0, P5 ;  /* 0x000000001a0a7208 */ /* 0x000fe20002800000 */
[----:B------:R-:W-:Y:S01]  /*6340*/  FMUL.FTZ R11, R196, R6 ;  /* 0x00000006c40b7220 */ /* 0x000fe20000410000 */
[----:B------:R-:W-:Y:S02]  /*6350*/  FSETP.GE.FTZ.AND P2, PT, R187, RZ, PT ;  /* 0x000000ffbb00720b */ /* 0x000fe40003f56000 */
[----:B------:R-:W-:Y:S01]  /*6360*/  FSEL R5, R5, R0, P3 ;  /* 0x0000000005057208 */ /* 0x000fe20001800000 */
[----:B------:R-:W-:Y:S01]  /*6370*/  FMUL.FTZ R13, R197, R10 ;  /* 0x0000000ac50d7220 */ /* 0x000fe20000410000 */
[----:B------:R-:W-:Y:S02]  /*6380*/  F2FP.BF16.F32.PACK_AB R6, R16, R18 ;  /* 0x000000121006723e */ /* 0x000fe400000010ff */
[----:B------:R-:W-:Y:S01]  /*6390*/  F2FP.BF16.F32.PACK_AB R20, R20, R32 ;  /* 0x000000201414723e */ /* 0x000fe200000010ff */
[----:B------:R-:W-:Y:S01]  /*63a0*/  FMUL.FTZ R10, R189, R5 ;  /* 0x00000005bd0a7220 */ /* 0x000fe20000410000 */
[----:B------:R-:W-:Y:S01]  /*63b0*/  F2FP.BF16.F32.PACK_AB R5, R14, R15 ;  /* 0x0000000f0e05723e */ /* 0x000fe200000010ff */
[----:B------:R-:W-:Y:S01]  /*63c0*/  STS [R229+0x1d400], R6 ;  /* 0x01d40006e5007388 */ /* 0x000fe20000000800 */
[----:B------:R-:W-:Y:S02]  /*63d0*/  F2FP.BF16.F32.PACK_AB R12, R173, R34 ;  /* 0x00000022ad0c723e */ /* 0x000fe400000010ff */
[----:B------:R-:W-:Y:S02]  /*63e0*/  F2FP.BF16.F32.PACK_AB R8, R8, R24 ;  /* 0x000000180808723e */ /* 0x000fe400000010ff */
[----:B------:R-:W-:Y:S01]  /*63f0*/  STS [R232+0x1d000], R9 ;  /* 0x01d00009e8007388 */ /* 0x000fe20000000800 */
[----:B------:R-:W-:Y:S01]  /*6400*/  @P2 FADD.FTZ R0, -R0, R31 ;  /* 0x0000001f00002221 */ /* 0x000fe20000010100 */
[----:B-1----:R-:W-:Y:S03]  /*6410*/  F2FP.BF16.F32.PACK_AB R4, R11, R13 ;  /* 0x0000000d0b04723e */ /* 0x002fe600000010ff */
[----:B------:R-:W-:Y:S01]  /*6420*/  STS [R232+0x1d400], R5 ;  /* 0x01d40005e8007388 */ /* 0x000fe20000000800 */
[----:B------:R-:W-:Y:S01]  /*6430*/  FMUL.FTZ R0, R187, R0 ;  /* 0x00000000bb007220 */ /* 0x000fe20000410000 */
[----:B------:R-:W-:Y:S03]  /*6440*/  F2FP.BF16.F32.PACK_AB R7, R7, R28 ;  /* 0x0000001c0707723e */ /* 0x000fe600000010ff */
[----:B------:R-:W-:Y:S01]  /*6450*/  STS [R230+0x1c000], R21 ;  /* 0x01c00015e6007388 */ /* 0x000fe20000000800 */
[----:B------:R-:W-:Y:S04]  /*6460*/  F2FP.BF16.F32.PACK_AB R0, R0, R10 ;  /* 0x0000000a0000723e */ /* 0x000fe800000010ff */
[----:B------:R-:W-:Y:S05]  /*6470*/  STS [R230+0x1c400], R17 ;  /* 0x01c40011e6007388 */ /* 0x000fea0000000800 */
[----:B------:R-:W-:Y:S05]  /*6480*/  STS [R231+0x1c000], R20 ;  /* 0x01c00014e7007388 */ /* 0x000fea0000000800 */
[----:B------:R-:W-:Y:S05]  /*6490*/  STS [R231+0x1c400], R12 ;  /* 0x01c4000ce7007388 */ /* 0x000fea0000000800 */
[----:B------:R-:W-:Y:S05]  /*64a0*/  STS [R230+0x1d000], R8 ;  /* 0x01d00008e6007388 */ /* 0x000fea0000000800 */
[----:B------:R-:W-:Y:S05]  /*64b0*/  STS [R230+0x1d400], R4 ;  /* 0x01d40004e6007388 */ /* 0x000fea0000000800 */
[----:B------:R-:W-:Y:S05]  /*64c0*/  STS [R231+0x1d000], R7 ;  /* 0x01d00007e7007388 */ /* 0x000fea0000000800 */
[----:B------:R-:W-:Y:S01]  /*64d0*/  STS [R231+0x1d400], R0 ;  /* 0x01d40000e7007388 */ /* 0x000fe20000000800 */
[----:B------:R-:W-:Y:S06]  /*64e0*/  BAR.SYNC.DEFER_BLOCKING 0x0 ;  /* 0x0000000000007b1d */ /* 0x000fec0000010000 */
[----:B------:R-:W-:Y:S05]  /*64f0*/  LDSM.16.MT88.4 R4, [R210+0x20000] ;  /* 0x02000000d204783b */ /* 0x000fea0000004200 */
[----:B------:R-:W1:Y:S05]  /*6500*/  LDSM.16.MT88.4 R8, [R172+0x8000] ;  /* 0x00800000ac08783b */ /* 0x000e6a0000004200 */
[----:B------:R-:W2:Y:S05]  /*6510*/  LDSM.16.MT88.4 R12, [R210+0x22000] ;  /* 0x02200000d20c783b */ /* 0x000eaa0000004200 */
[----:B------:R-:W3:Y:S05]  /*6520*/  LDSM.16.MT88.4 R16, [R176] ;  /* 0x00000000b010783b */ /* 0x000eea0000004200 */
[----:B------:R-:W4:Y:S05]  /*6530*/  LDSM.16.MT88.4 R20, [R172+0xa000] ;  /* 0x00a00000ac14783b */ /* 0x000f2a0000004200 */
[----:B------:R-:W4:Y:S05]  /*6540*/  LDSM.16.MT88.4 R24, [R176+0x2000] ;  /* 0x00200000b018783b */ /* 0x000f2a0000004200 */
[----:B------:R-:W-:Y:S05]  /*6550*/  LDSM.16.MT88.4 R28, [R210+0x20800] ;  /* 0x02080000d21c783b */ /* 0x000fea0000004200 */
[----:B------:R-:W4:Y:S05]  /*6560*/  LDSM.16.MT88.4 R32, [R172+0x8800] ;  /* 0x00880000ac20783b */ /* 0x000f2a0000004200 */
[----:B------:R-:W4:Y:S01]  /*6570*/  LDSM.16.MT88.4 R164, [R210+0x22800] ;  /* 0x02280000d2a4783b */ /* 0x000f220000004200 */
[-C--:B-1----:R-:W-:Y:S04]  /*6580*/  HMMA.16816.F32.BF16 R36, R4, R8.reuse, R36 ;  /* 0x000000080424723c */ /* 0x082fe80000041824 */
[----:B------:R-:W-:Y:S02]  /*6590*/  LDSM.16.MT88.4 R168, [R176+0x3000] ;  /* 0x00300000b0a8783b */ /* 0x000fe40000004200 */
        /* <DEDUP_REMOVED lines=19> */
[----:B------:R-:W4:Y:S05]  /*66d0*/  LDSM.16.MT88.4 R4, [R210+0x21000] ;  /* 0x02100000d204783b */ /* 0x000f2a0000004200 */
[-C--:B------:R-:W-:Y:S01]  /*66e0*/  HMMA.16816.F32.BF16 R36, R28, R32.reuse, R36 ;  /* 0x000000201c24723c */ /* 0x080fe20000041824 */
[----:B------:R-:W4:Y:S05]  /*66f0*/  LDSM.16.MT88.4 R24, [R210+0x23000] ;  /* 0x02300000d218783b */ /* 0x000f2a0000004200 */
        /* <DEDUP_REMOVED lines=19> */
[----:B------:R-:W2:Y:S05]  /*6830*/  LDSM.16.MT88.4 R20, [R172+0x9800] ;  /* 0x00980000ac14783b */ /* 0x000eaa0000004200 */
[-C--:B----4-:R-:W-:Y:S01]  /*6840*/  HMMA.16816.F32.BF16 R36, R4, R12.reuse, R36 ;  /* 0x0000000c0424723c */ /* 0x090fe20000041824 */
[----:B------:R-:W3:Y:S05]  /*6850*/  LDSM.16.MT88.4 R28, [R210+0x23800] ;  /* 0x02380000d21c783b */ /* 0x000eea0000004200 */
[C---:B------:R-:W-:Y:S01]  /*6860*/  HMMA.16816.F32.BF16 R40, R24.reuse, R12, R40 ;  /* 0x0000000c1828723c */ /* 0x040fe20000041828 */
[----:B------:R-:W4:Y:S05]  /*6870*/  LDSM.16.MT88.4 R172, [R172+0xb800] ;  /* 0x00b80000acac783b */ /* 0x000f2a0000004200 */
[-C--:B------:R-:W-:Y:S01]  /*6880*/  HMMA.16816.F32.BF16 R44, R24, R14.reuse, R44 ;  /* 0x0000000e182c723c */ /* 0x080fe2000004182c */
[----:B------:R-:W4:Y:S05]  /*6890*/  LDSM.16.MT88.4 R176, [R176+0x3800] ;  /* 0x00380000b0b0783b */ /* 0x000f2a0000004200 */
[C---:B------:R-:W-:Y:S01]  /*68a0*/  HMMA.16816.F32.BF16 R48, R4.reuse, R14, R48 ;  /* 0x0000000e0430723c */ /* 0x040fe20000041830 */
[----:B------:R-:W-:Y:S05]  /*68b0*/  BAR.SYNC.DEFER_BLOCKING 0x0 ;  /* 0x0000000000007b1d */ /* 0x000fea0000010000 */
        /* <DEDUP_REMOVED lines=31> */
[----:B------:R-:W1:Y:S01]  /*6ab0*/  LDC R7, c[0x0][0x420] ;  /* 0x00010800ff077b82 */ /* 0x000e620000000800 */
[----:B------:R-:W-:Y:S05]  /*6ac0*/  IMAD.SHL.U32 R0, R234, 0x40, RZ ;  /* 0x00000040ea007824 */ /* 0x000fea00078e00ff */
[----:B------:R-:W-:Y:S02]  /*6ad0*/  LOP3.LUT R0, R0, 0x1c0, RZ, 0xc0, !PT ;  /* 0x000001c000007812 */ /* 0x000fe400078ec0ff */
[----:B------:R-:W2:Y:S02]  /*6ae0*/  LDC R8, c[0x0][0x424] ;  /* 0x00010900ff087b82 */ /* 0x000ea40000000800 */
[----:B------:R-:W-:Y:S02]  /*6af0*/  LOP3.LUT R4, R0, 0x38, R244, 0xf8, !PT ;  /* 0x0000003800047812 */ /* 0x000fe400078ef8f4 */
[----:B------:R-:W-:Y:S04]  /*6b00*/  SHF.R.U32.HI R0, RZ, 0x3, R0 ;  /* 0x00000003ff007819 */ /* 0x000fe80000011600 */
[----:B------:R-:W-:Y:S01]  /*6b10*/  LOP3.LUT R4, R4, R0, RZ, 0x3c, !PT ;  /* 0x0000000004047212 */ /* 0x000fe200078e3cff */
[----:B-1----:R-:W-:Y:S05]  /*6b20*/  IMAD.U32 R5, R7, -0x40, RZ ;  /* 0xffffffc007057824 */ /* 0x002fea00078e00ff */
[C---:B------:R-:W-:Y:S04]  /*6b30*/  LEA R6, P2, R5.reuse, R226, 0x1 ;  /* 0x000000e205067211 */ /* 0x040fe800078408ff */
[----:B------:R-:W-:Y:S01]  /*6b40*/  LEA.HI.X.SX32 R0, R5, R227, 0x1, P2 ;  /* 0x000000e305007211 */ /* 0x000fe200010f0eff */
[----:B------:R-:W-:Y:S02]  /*6b50*/  IMAD R5, R242, 0x200, R4 ;  /* 0x00000200f2057824 */ /* 0x000fe400078e0204 */
[----:B------:R-:W-:Y:S02]  /*6b60*/  IMAD.MOV.U32 R226, RZ, RZ, R6 ;  /* 0x000000ffffe27224 */ /* 0x000fe400078e0006 */
        /* <DEDUP_REMOVED lines=12> */
.L_x_1243:
[----:B-1----:R-:W-:Y:S01]  /*6c30*/  LEA R0, R218, UR4, 0x1 ;  /* 0x00000004da007c11 */ /* 0x002fe2000f8e08ff */
[----:B------:R-:W-:Y:S01]  /*6c40*/  LDSM.16.MT88.4 R16, [R209] ;  /* 0x00000000d110783b */ /* 0x000fe20000004200 */
[----:B------:R-:W-:Y:S01]  /*6c50*/  IMAD.MOV.U32 R221, RZ, RZ, 0x4 ;  /* 0x00000004ffdd7424 */ /* 0x000fe200078e00ff */
[----:B------:R-:W-:Y:S02]  /*6c60*/  ULOP3.LUT UR11, UR8, 0x1, URZ, 0xc0, !UPT ;  /* 0x00000001080b7892 */ /* 0x000fe4000f8ec03f */
[----:B------:R-:W1:Y:S01]  /*6c70*/  LDSM.16.M88.4 R32, [R0+0x1c000] ;  /* 0x01c000000020783b */ /* 0x000e620000000200 */
[----:B------:R-:W-:Y:S02]  /*6c80*/  @UP3 UIADD3 UR12, UP2, UR16, -0x100, URZ ;  /* 0xffffff00100c3890 */ /* 0x000fe4000ff5e03f */
[----:B------:R-:W-:Y:S01]  /*6c90*/  UISETP.NE.U32.AND UP1, UPT, UR11, 0x1, UPT ;  /* 0x000000010b00788c */ /* 0x000fe2000bf25070 */
[----:B------:R-:W2:Y:S01]  /*6ca0*/  LDSM.16.M88.4 R28, [R0+0x1d000] ;  /* 0x01d00000001c783b */ /* 0x000ea20000000200 */
[----:B------:R-:W-:Y:S02]  /*6cb0*/  UIADD3 UR15, UR8, -0x1, URZ ;  /* 0xffffffff080f7890 */ /* 0x000fe4000fffe03f */
[----:B------:R-:W-:Y:S01]  /*6cc0*/  @UP3 UIADD3.X UR11, UR17, -0x1, URZ, UP2, !UPT ;  /* 0xffffffff110b3890 */ /* 0x000fe200097fe43f */
        /* <DEDUP_REMOVED lines=40> */
[----:B------:R-:W-:Y:S05]  /*6f50*/  LDSM.16.M88.4 R192, [R3+0x1f000] ;  /* 0x01f0000003c0783b */ /* 0x000fea0000000200 */
[----:B------:R-:W-:Y:S01]  /*6f60*/  HMMA.16816.F32.BF16 R32, R184, R198, R32 ;  /* 0x000000c6b820723c */ /* 0x000fe20000041820 */
[----:B------:R-:W-:Y:S01]  /*6f70*/  LDSM.16.MT88.4 R184, [R209+0x2800] ;  /* 0x00280000d1b8783b */ /* 0x000fe20000004200 */
[----:B--2---:R-:W1:Y:S03]  /*6f80*/  LDC R0, c[0x0][0x270] ;  /* 0x00009c00ff007b82 */ /* 0x004e660000000800 */
[----:B------:R-:W-:Y:S01]  /*6f90*/  LDSM.16.MT88.4 R196, [R209+0x6800] ;  /* 0x00680000d1c4783b */ /* 0x000fe20000004200 */
[-C--:B------:R-:W-:Y:S06]  /*6fa0*/  HMMA.16816.F32.BF16 R4, R164, R172.reuse, R4 ;  /* 0x000000aca404723c */ /* 0x080fec0000041804 */
[C---:B------:R-:W-:Y:S06]  /*6fb0*/  HMMA.16816.F32.BF16 R8, R200.reuse, R172, R8 ;  /* 0x000000acc808723c */ /* 0x040fec0000041808 */
[-C--:B------:R-:W-:Y:S06]  /*6fc0*/  HMMA.16816.F32.BF16 R12, R200, R174.reuse, R12 ;  /* 0x000000aec80c723c */ /* 0x080fec000004180c */
[C---:B------:R-:W-:Y:S01]  /*6fd0*/  HMMA.16816.F32.BF16 R16, R164.reuse, R174, R16 ;  /* 0x000000aea410723c */ /* 0x040fe20000041810 */
[----:B------:R-:W2:Y:S05]  /*6fe0*/  LDSM.16.M88.4 R172, [R3+0x1e000] ;  /* 0x01e0000003ac783b */ /* 0x000eaa0000000200 */
[-C--:B---3--:R-:W-:Y:S06]  /*6ff0*/  HMMA.16816.F32.BF16 R20, R164, R176.reuse, R20 ;  /* 0x000000b0a414723c */ /* 0x088fec0000041814 */
[C---:B------:R-:W-:Y:S06]  /*7000*/  HMMA.16816.F32.BF16 R24, R200.reuse, R176, R24 ;  /* 0x000000b0c818723c */ /* 0x040fec0000041818 */
[-C--:B------:R-:W-:Y:S01]  /*7010*/  HMMA.16816.F32.BF16 R28, R200, R178.reuse, R28 ;  /* 0x000000b2c81c723c */ /* 0x080fe2000004181c */
[----:B------:R-:W-:Y:S05]  /*7020*/  LDSM.16.MT88.4 R200, [R209+0x7000] ;  /* 0x00700000d1c8783b */ /* 0x000fea0000004200 */
[----:B------:R-:W-:Y:S01]  /*7030*/  HMMA.16816.F32.BF16 R32, R164, R178, R32 ;  /* 0x000000b2a420723c */ /* 0x000fe20000041820 */
[----:B------:R-:W-:Y:S04]  /*7040*/  LDSM.16.M88.4 R164, [R208+0x1e000] ;  /* 0x01e00000d0a4783b */ /* 0x000fe80000000200 */
[----:B------:R-:W3:Y:S01]  /*7050*/  LDSM.16.MT88.4 R176, [R209+0x3000] ;  /* 0x00300000d1b0783b */ /* 0x000ee20000004200 */
[-C--:B----4-:R-:W-:Y:S06]  /*7060*/  HMMA.16816.F32.BF16 R4, R168, R180.reuse, R4 ;  /* 0x000000b4a804723c */ /* 0x090fec0000041804 */
        /* <DEDUP_REMOVED lines=9> */
[----:B------:R-:W-:Y:S04]  /*7100*/  LDSM.16.M88.4 R168, [R2+0x1e000] ;  /* 0x01e0000002a8783b */ /* 0x000fe80000000200 */
[----:B------:R-:W-:Y:S01]  /*7110*/  LDSM.16.MT88.4 R204, [R209+0x7800] ;  /* 0x00780000d1cc783b */ /* 0x000fe20000004200 */
[-C--:B--2---:R-:W-:Y:S06]  /*7120*/  HMMA.16816.F32.BF16 R4, R172, R184.reuse, R4 ;  /* 0x000000b8ac04723c */ /* 0x084fec0000041804 */
[C---:B------:R-:W-:Y:S06]  /*7130*/  HMMA.16816.F32.BF16 R8, R192.reuse, R184, R8 ;  /* 0x000000b8c008723c */ /* 0x040fec0000041808 */
[-C--:B------:R-:W-:Y:S06]  /*7140*/  HMMA.16816.F32.BF16 R12, R192, R186.reuse, R12 ;  /* 0x000000bac00c723c */ /* 0x080fec000004180c */
[C---:B------:R-:W-:Y:S01]  /*7150*/  HMMA.16816.F32.BF16 R16, R172.reuse, R186, R16 ;  /* 0x000000baac10723c */ /* 0x040fe20000041810 */
[----:B------:R-:W2:Y:S05]  /*7160*/  LDSM.16.MT88.4 R184, [R209+0x3800] ;  /* 0x00380000d1b8783b */ /* 0x000eaa0000004200 */
[-C--:B------:R-:W-:Y:S06]  /*7170*/  HMMA.16816.F32.BF16 R20, R172, R196.reuse, R20 ;  /* 0x000000c4ac14723c */ /* 0x080fec0000041814 */
[C---:B------:R-:W-:Y:S06]  /*7180*/  HMMA.16816.F32.BF16 R24, R192.reuse, R196, R24 ;  /* 0x000000c4c018723c */ /* 0x040fec0000041818 */
[-C--:B------:R-:W-:Y:S06]  /*7190*/  HMMA.16816.F32.BF16 R28, R192, R198.reuse, R28 ;  /* 0x000000c6c01c723c */ /* 0x080fec000004181c */
[----:B------:R-:W-:Y:S06]  /*71a0*/  HMMA.16816.F32.BF16 R32, R172, R198, R32 ;  /* 0x000000c6ac20723c */ /* 0x000fec0000041820 */
[-C--:B---3--:R-:W-:Y:S05]  /*71b0*/  HMMA.16816.F32.BF16 R4, R164, R176.reuse, R4 ;  /* 0x000000b0a404723c */ /* 0x088fea0000041804 */
[----:B------:R-:W-:Y:S01]  /*71c0*/  @P0 VIADD R172, R239, 0xffffffc0 ;  /* 0xffffffc0efac0836 */ /* 0x000fe20000000000 */
[C---:B----4-:R-:W-:Y:S05]  /*71d0*/  HMMA.16816.F32.BF16 R8, R180.reuse, R176, R8 ;  /* 0x000000b0b408723c */ /* 0x050fea0000041808 */
[----:B------:R-:W-:Y:S01]  /*71e0*/  @P0 IMAD.WIDE R172, R172, R221, UR16 ;  /* 0x00000010acac0e25 */ /* 0x000fe2000f8e02dd */
[-C--:B------:R-:W-:Y:S01]  /*71f0*/  HMMA.16816.F32.BF16 R12, R180, R178.reuse, R12 ;  /* 0x000000b2b40c723c */ /* 0x080fe2000004180c */
[----:B------:R-:W-:Y:S01]  /*7200*/  @UP3 UMOV UR16, UR12 ;  /* 0x0000000c00103c82 */ /* 0x000fe20008000000 */
[----:B------:R-:W-:Y:S02]  /*7210*/  @UP3 UMOV UR17, UR11 ;  /* 0x0000000b00113c82 */ /* 0x000fe40008000000 */
[----:B------:R-:W5:Y:S01]  /*7220*/  @P0 LDG.E R237, desc[UR6][R172.64] ;  /* 0x00000006aced0981 */ /* 0x000f62000c1e1900 */
[----:B------:R-:W-:Y:S01]  /*7230*/  IMAD.IADD R176, R217, 0x1, R211 ;  /* 0x00000001d9b07824 */ /* 0x000fe200078e02d3 */
[C---:B------:R-:W-:Y:S02]  /*7240*/  HMMA.16816.F32.BF16 R16, R164.reuse, R178, R16 ;  /* 0x000000b2a410723c */ /* 0x040fe40000041810 */
[----:B------:R-:W5:Y:S04]  /*7250*/  @P0 LDG.E R238, desc[UR6][R172.64+0x20] ;  /* 0x00002006acee0981 */ /* 0x000f68000c1e1900 */
[-C--:B------:R-:W-:Y:S01]  /*7260*/  HMMA.16816.F32.BF16 R20, R164, R200.reuse, R20 ;  /* 0x000000c8a414723c */ /* 0x080fe20000041814 */
[----:B------:R-:W5:Y:S04]  /*7270*/  @P0 LDG.E R235, desc[UR6][R172.64+0x80] ;  /* 0x00008006aceb0981 */ /* 0x000f68000c1e1900 */
[----:B------:R3:W5:Y:S01]  /*7280*/  @P0 LDG.E R236, desc[UR6][R172.64+0xa0] ;  /* 0x0000a006acec0981 */ /* 0x000762000c1e1900 */
[C---:B------:R-:W-:Y:S06]  /*7290*/  HMMA.16816.F32.BF16 R24, R180.reuse, R200, R24 ;  /* 0x000000c8b418723c */ /* 0x040fec0000041818 */
[-C--:B------:R-:W-:Y:S06]  /*72a0*/  HMMA.16816.F32.BF16 R28, R180, R202.reuse, R28 ;  /* 0x000000cab41c723c */ /* 0x080fec000004181c */
[----:B------:R-:W-:Y:S06]  /*72b0*/  HMMA.16816.F32.BF16 R32, R164, R202, R32 ;  /* 0x000000caa420723c */ /* 0x000fec0000041820 */
[-C--:B--2---:R-:W-:Y:S05]  /*72c0*/  HMMA.16816.F32.BF16 R4, R168, R184.reuse, R4 ;  /* 0x000000b8a804723c */ /* 0x084fea0000041804 */
[----:B-1----:R-:W-:Y:S01]  /*72d0*/  IMAD R167, R0, UR22, RZ ;  /* 0x0000001600a77c24 */ /* 0x002fe2000f8e02ff */
[C---:B------:R-:W-:Y:S05]  /*72e0*/  HMMA.16816.F32.BF16 R8, R188.reuse, R184, R8 ;  /* 0x000000b8bc08723c */ /* 0x040fea0000041808 */
[C---:B------:R-:W-:Y:S01]  /*72f0*/  IMAD.U32 R0, R167.reuse, -0x40, RZ ;  /* 0xffffffc0a7007824 */ /* 0x040fe200078e00ff */
[-C--:B------:R-:W-:Y:S05]  /*7300*/  HMMA.16816.F32.BF16 R12, R188, R186.reuse, R12 ;  /* 0x000000babc0c723c */ /* 0x080fea000004180c */
[C---:B------:R-:W-:Y:S01]  /*7310*/  LEA R233, P2, R0.reuse, R222, 0x2 ;  /* 0x000000de00e97211 */ /* 0x040fe200078410ff */
[C---:B------:R-:W-:Y:S05]  /*7320*/  HMMA.16816.F32.BF16 R16, R168.reuse, R186, R16 ;  /* 0x000000baa810723c */ /* 0x040fea0000041810 */
[----:B------:R-:W-:Y:S01]  /*7330*/  LEA.HI.X.SX32 R223, R0, R223, 0x2, P2 ;  /* 0x000000df00df7211 */ /* 0x000fe200010f16ff */
[-C--:B------:R-:W-:Y:S05]  /*7340*/  HMMA.16816.F32.BF16 R20, R168, R204.reuse, R20 ;  /* 0x000000cca814723c */ /* 0x080fea0000041814 */
[----:B------:R-:W-:Y:S01]  /*7350*/  IMAD.MOV.U32 R2, RZ, RZ, R233 ;  /* 0x000000ffff027224 */ /* 0x000fe200078e00e9 */
[C---:B------:R-:W-:Y:S05]  /*7360*/  HMMA.16816.F32.BF16 R24, R188.reuse, R204, R24 ;  /* 0x000000ccbc18723c */ /* 0x040fea0000041818 */
[C---:B------:R-:W-:Y:S01]  /*7370*/  IMAD.SHL.U32 R0, R167.reuse, 0x8, RZ ;  /* 0x00000008a7007824 */ /* 0x040fe200078e00ff */
[-C--:B------:R-:W-:Y:S05]  /*7380*/  HMMA.16816.F32.BF16 R28, R188, R206.reuse, R28 ;  /* 0x000000cebc1c723c */ /* 0x080fea000004181c */
[----:B------:R-:W-:Y:S01]  /*7390*/  IMAD.MOV.U32 R3, RZ, RZ, R223 ;  /* 0x000000ffff037224 */ /* 0x000fe200078e00df */
[----:B------:R-:W-:Y:S04]  /*73a0*/  HMMA.16816.F32.BF16 R32, R168, R206, R32 ;  /* 0x000000cea820723c */ /* 0x000fe80000041820 */
[----:B------:R1:W-:Y:S01]  /*73b0*/  REDG.E.ADD.F32.FTZ.RN.STRONG.GPU desc[UR6][R2.64], R4 ;  /* 0x00000004020079a6 */ /* 0x0003e2000c10f386 */
[CC--:B------:R-:W-:Y:S01]  /*73c0*/  LEA R164, P2, R0.reuse, R2.reuse, 0x2 ;  /* 0x0000000200a47211 */ /* 0x0c0fe200078410ff */
[C---:B------:R-:W-:Y:S02]  /*73d0*/  IMAD.SHL.U32 R166, R167.reuse, 0x10, RZ ;  /* 0x00000010a7a67824 */ /* 0x040fe400078e00ff */
[C---:B------:R-:W-:Y:S03]  /*73e0*/  IMAD R168, R167.reuse, 0x18, RZ ;  /* 0x00000018a7a87824 */ /* 0x040fe600078e02ff */
[-C--:B------:R-:W-:Y:S01]  /*73f0*/  LEA.HI.X.SX32 R165, R0, R3.reuse, 0x2, P2 ;  /* 0x0000000300a57211 */ /* 0x080fe200010f16ff */
[C---:B------:R-:W-:Y:S01]  /*7400*/  IMAD.SHL.U32 R171, R167.reuse, 0x20, RZ ;  /* 0x00000020a7ab7824 */ /* 0x040fe200078e00ff */
[CC--:B---3--:R-:W-:Y:S01]  /*7410*/  LEA R172, P0, R166.reuse, R2.reuse, 0x2 ;  /* 0x00000002a6ac7211 */ /* 0x0c8fe200078010ff */
[----:B------:R-:W-:Y:S02]  /*7420*/  IMAD R169, R167, 0x28, RZ ;  /* 0x00000028a7a97824 */ /* 0x000fe400078e02ff */
[----:B------:R2:W-:Y:S01]  /*7430*/  REDG.E.ADD.F32.FTZ.RN.STRONG.GPU desc[UR6][R164.64], R5 ;  /* 0x00000005a40079a6 */ /* 0x0005e2000c10f386 */
[-C--:B------:R-:W-:Y:S02]  /*7440*/  LEA.HI.X.SX32 R173, R166, R3.reuse, 0x2, P0 ;  /* 0x00000003a6ad7211 */ /* 0x080fe400000f16ff */
[CC--:B------:R-:W-:Y:S03]  /*7450*/  LEA R170, P0, R171.reuse, R2.reuse, 0x2 ;  /* 0x00000002abaa7211 */ /* 0x0c0fe600078010ff */
[----:B------:R3:W-:Y:S01]  /*7460*/  REDG.E.ADD.F32.FTZ.RN.STRONG.GPU desc[UR6][R172.64], R6 ;  /* 0x00000006ac0079a6 */ /* 0x0007e2000c10f386 */
[-C--:B------:R-:W-:Y:S02]  /*7470*/  LEA.HI.X.SX32 R171, R171, R3.reuse, 0x2, P0 ;  /* 0x00000003abab7211 */ /* 0x080fe400000f16ff */
[CC--:B-1----:R-:W-:Y:S04]  /*7480*/  LEA R4, P2, R168.reuse, R2.reuse, 0x2 ;  /* 0x00000002a8047211 */ /* 0x0c2fe800078410ff */
[-C--:B--2---:R-:W-:Y:S02]  /*7490*/  LEA.HI.X.SX32 R5, R168, R3.reuse, 0x2, P2 ;  /* 0x00000003a8057211 */ /* 0x084fe400010f16ff */
[-C--:B------:R-:W-:Y:S03]  /*74a0*/  LEA R168, P3, R169, R2.reuse, 0x2 ;  /* 0x00000002a9a87211 */ /* 0x080fe600078610ff */
[----:B------:R1:W-:Y:S01]  /*74b0*/  REDG.E.ADD.F32.FTZ.RN.STRONG.GPU desc[UR6][R4.64], R7 ;  /* 0x00000007040079a6 */ /* 0x0003e2000c10f386 */
[----:B---3--:R-:W-:Y:S01]  /*74c0*/  IMAD R172, R167, 0x30, RZ ;  /* 0x00000030a7ac7824 */ /* 0x008fe200078e02ff */
[-C--:B------:R-:W-:Y:S01]  /*74d0*/  LEA.HI.X.SX32 R169, R169, R3.reuse, 0x2, P3 ;  /* 0x00000003a9a97211 */ /* 0x080fe200018f16ff */
[----:B------:R-:W-:Y:S01]  /*74e0*/  IMAD R167, R167, 0x38, RZ ;  /* 0x00000038a7a77824 */ /* 0x000fe200078e02ff */
[----:B------:R2:W-:Y:S02]  /*74f0*/  REDG.E.ADD.F32.FTZ.RN.STRONG.GPU desc[UR6][R170.64], R8 ;  /* 0x00000008aa0079a6 */ /* 0x0005e4000c10f386 */
[CC--:B------:R-:W-:Y:S02]  /*7500*/  LEA R6, P2, R172.reuse, R2.reuse, 0x2 ;  /* 0x00000002ac067211 */ /* 0x0c0fe400078410ff */
[----:B------:R-:W-:Y:S02]  /*7510*/  REDG.E.ADD.F32.FTZ.RN.STRONG.GPU desc[UR6][R168.64], R9 ;  /* 0x00000009a80079a6 */ /* 0x000fe4000c10f386 */
[-C--:B-1----:R-:W-:Y:S02]  /*7520*/  LEA.HI.X.SX32 R7, R172, R3.reuse, 0x2, P2 ;  /* 0x00000003ac077211 */ /* 0x082fe400010f16ff */
[CC--:B------:R-:W-:Y:S01]  /*7530*/  LEA R4, P0, R167.reuse, R2.reuse, 0x2 ;  /* 0x00000002a7047211 */ /* 0x0c0fe200078010ff */
[----:B------:R-:W-:Y:S01]  /*7540*/  LDSM.16.MT88.4 R172, [R211+0x3800] ;  /* 0x00380000d3ac783b */ /* 0x000fe20000004200 */
[----:B--2---:R-:W-:Y:S02]  /*7550*/  VIADD R170, R166, 0x20 ;  /* 0x00000020a6aa7836 */ /* 0x004fe40000000000 */
[-C--:B------:R-:W-:Y:S01]  /*7560*/  LEA.HI.X.SX32 R5, R167, R3.reuse, 0x2, P0 ;  /* 0x00000003a7057211 */ /* 0x080fe200000f16ff */
[----:B------:R1:W-:Y:S01]  /*7570*/  REDG.E.ADD.F32.FTZ.RN.STRONG.GPU desc[UR6][R6.64], R10 ;  /* 0x0000000a060079a6 */ /* 0x0003e2000c10f386 */
[----:B------:R-:W-:Y:S03]  /*7580*/  IMAD.IADD R8, R0, 0x1, R170 ;  /* 0x0000000100087824 */ /* 0x000fe600078e02aa */
[----:B------:R2:W-:Y:S04]  /*7590*/  REDG.E.ADD.F32.FTZ.RN.STRONG.GPU desc[UR6][R4.64], R11 ;  /* 0x0000000b040079a6 */ /* 0x0005e8000c10f386 */
[----:B------:R3:W-:Y:S04]  /*75a0*/  REDG.E.ADD.F32.FTZ.RN.STRONG.GPU desc[UR6][R2.64+0x80], R16 ;  /* 0x00008010020079a6 */ /* 0x0007e8000c10f386 */
[----:B------:R4:W-:Y:S01]  /*75b0*/  REDG.E.ADD.F32.FTZ.RN.STRONG.GPU desc[UR6][R164.64+0x80], R17 ;  /* 0x00008011a40079a6 */ /* 0x0009e2000c10f386 */
[CC--:B-1----:R-:W-:Y:S04]  /*75c0*/  LEA R6, P0, R170.reuse, R2.reuse, 0x2 ;  /* 0x00000002aa067211 */ /* 0x0c2fe800078010ff */
[-C--:B------:R-:W-:Y:S01]  /*75d0*/  LEA.HI.X.SX32 R7, R170, R3.reuse, 0x2, P0 ;  /* 0x00000003aa077211 */ /* 0x080fe200000f16ff */
[----:B--2---:R-:W-:Y:S01]  /*75e0*/  IMAD.IADD R4, R0, 0x1, R8 ;  /* 0x0000000100047824 */ /* 0x004fe200078e0208 */
[----:B------:R-:W-:Y:S01]  /*75f0*/  LDSM.16.MT88.4 R168, [R176+0x3000] ;  /* 0x00300000b0a8783b */ /* 0x000fe20000004200 */
[-C--:B---3--:R-:W-:Y:S02]  /*7600*/  LEA R16, P2, R8, R2.reuse, 0x2 ;  /* 0x0000000208107211 */ /* 0x088fe400078410ff */
[----:B------:R-:W-:Y:S01]  /*7610*/  IMAD.IADD R5, R0, 0x1, R4 ;  /* 0x0000000100057824 */ /* 0x000fe200078e0204 */
[----:B------:R1:W-:Y:S01]  /*7620*/  REDG.E.ADD.F32.FTZ.RN.STRONG.GPU desc[UR6][R6.64], R18 ;  /* 0x00000012060079a6 */ /* 0x0003e2000c10f386 */
[-C--:B------:R-:W-:Y:S02]  /*7630*/  LEA R10, P0, R4, R2.reuse, 0x2 ;  /* 0x00000002040a7211 */ /* 0x080fe400078010ff */
        /* <DEDUP_REMOVED lines=31> */
[----:B------:R3:W-:Y:S01]  /*7830*/  REDG.E.ADD.F32.FTZ.RN.STRONG.GPU desc[UR6][R14.64], R24 ;  /* 0x000000180e0079a6 */ /* 0x0007e2000c10f386 */
        /* <DEDUP_REMOVED lines=197> */
[----:B------:R-:W-:Y:S01]  /*8490*/  FMUL.FTZ R174, R38, UR9 ;  /* 0x0000000926ae7c20 */ /* 0x000fe20008410000 */
[----:B------:R-:W-:Y:S01]  /*84a0*/  FMUL.FTZ R31, R39, UR9 ;  /* 0x00000009271f7c20 */ /* 0x000fe20008410000 */
[----:B------:R-:W-:Y:S01]  /*84b0*/  STS [R246+0x400], R58 ;  /* 0x0004003af6007388 */ /* 0x000fe20000000800 */
[----:B------:R-:W-:Y:S01]  /*84c0*/  FMUL.FTZ R132, R132, UR8 ;  /* 0x0000000884847c20 */ /* 0x000fe20008410000 */
[----:B------:R-:W-:Y:S01]  /*84d0*/  FMUL.FTZ R43, R133, UR8 ;  /* 0x00000008852b7c20 */ /* 0x000fe20008410000 */
[----:B------:R-:W-:Y:S01]  /*84e0*/  FMUL.FTZ R134, R134, UR8 ;  /* 0x0000000886867c20 */ /* 0x000fe20008410000 */
[----:B------:R-:W-:Y:S01]  /*84f0*/  FMUL.FTZ R42, R135, UR8 ;  /* 0x00000008872a7c20 */ /* 0x000fe20008410000 */
[----:B------:R-:W-:Y:S01]  /*8500*/  F2FP.BF16.F32.PACK_AB R47, R47, R128 ;  /* 0x000000802f2f723e */ /* 0x000fe200000010ff */
[----:B------:R-:W-:Y:S01]  /*8510*/  STS [R249], R55 ;  /* 0x00000037f9007388 */ /* 0x000fe20000000800 */
[----:B------:R-:W-:Y:S01]  /*8520*/  FMUL.FTZ R173, R40, UR9 ;  /* 0x0000000928ad7c20 */ /* 0x000fe20008410000 */
[----:B------:R-:W-:Y:S01]  /*8530*/  FMUL.FTZ R30, R41, UR9 ;  /* 0x00000009291e7c20 */ /* 0x000fe20008410000 */
        /* <DEDUP_REMOVED lines=20> */
[----:B------:R-:W-:Y:S01]  /*8680*/  F2FP.BF16.F32.PACK_AB R45, R45, R124 ;  /* 0x0000007c2d2d723e */ /* 0x000fe200000010ff */
[----:B------:R-:W-:Y:S01]  /*8690*/  STS [R249+0x2000], R53 ;  /* 0x00200035f9007388 */ /* 0x000fe20000000800 */
[----:B------:R-:W-:Y:S01]  /*86a0*/  FMUL.FTZ R148, R148, UR8 ;  /* 0x0000000894947c20 */ /* 0x000fe20008410000 */
[----:B------:R-:W-:Y:S01]  /*86b0*/  FMUL.FTZ R35, R149, UR8 ;  /* 0x0000000895237c20 */ /* 0x000fe20008410000 */
[----:B------:R-:W-:Y:S01]  /*86c0*/  FMUL.FTZ R150, R150, UR8 ;  /* 0x0000000896967c20 */ /* 0x000fe20008410000 */
[----:B------:R-:W-:Y:S01]  /*86d0*/  STS [R249+0x2400], R52 ;  /* 0x00240034f9007388 */ /* 0x000fe20000000800 */
[----:B------:R-:W-:Y:S01]  /*86e0*/  FMUL.FTZ R34, R151, UR8 ;  /* 0x0000000897227c20 */ /* 0x000fe20008410000 */
[----:B------:R-:W-:Y:S01]  /*86f0*/  F2FP.BF16.F32.PACK_AB R44, R44, R126 ;  /* 0x0000007e2c2c723e */ /* 0x000fe200000010ff */
[----:B------:R-:W-:Y:S01]  /*8700*/  FMUL.FTZ R160, R160, UR8 ;  /* 0x00000008a0a07c20 */ /* 0x000fe20008410000 */
[----:B------:R-:W-:Y:S01]  /*8710*/  STS [R247], R51 ;  /* 0x00000033f7007388 */ /* 0x000fe20000000800 */
[----:B------:R-:W-:Y:S01]  /*8720*/  FMUL.FTZ R161, R161, UR8 ;  /* 0x00000008a1a17c20 */ /* 0x000fe20008410000 */
[----:B------:R-:W-:Y:S01]  /*8730*/  FMUL.FTZ R162, R162, UR8 ;  /* 0x00000008a2a27c20 */ /* 0x000fe20008410000 */
[----:B------:R-:W-:Y:S01]  /*8740*/  FMUL.FTZ R163, R163, UR8 ;  /* 0x00000008a3a37c20 */ /* 0x000fe20008410000 */
[----:B------:R-:W-:Y:S01]  /*8750*/  STS [R247+0x400], R50 ;  /* 0x00040032f7007388 */ /* 0x000fe20000000800 */
[----:B------:R-:W-:Y:S01]  /*8760*/  F2FP.BF16.F32.PACK_AB R43, R43, R132 ;  /* 0x000000842b2b723e */ /* 0x000fe200000010ff */
[----:B------:R-:W-:Y:S01]  /*8770*/  FMUL.FTZ R152, R152, UR8 ;  /* 0x0000000898987c20 */ /* 0x000fe20008410000 */
[----:B------:R-:W-:Y:S01]  /*8780*/  F2FP.BF16.F32.PACK_AB R42, R42, R134 ;  /* 0x000000862a2a723e */ /* 0x000fe200000010ff */
[----:B------:R-:W-:Y:S01]  /*8790*/  STS [R250], R47 ;  /* 0x0000002ffa007388 */ /* 0x000fe20000000800 */
        /* <DEDUP_REMOVED lines=105> */
[----:B------:R-:W-:Y:S01]  /*8e30*/  @UP0 UIADD3 UR12, UR21, UR26, URZ ;  /* 0x0000001a150c0290 */ /* 0x000fe2000fffe03f */
        /* <DEDUP_REMOVED lines=11> */
[----:B------:R-:W-:Y:S01]  /*8ef0*/  @UP0 ULDC.64 UR8, c[0x0][0x450] ;  /* 0x0001140000080ab9 */ /* 0x000fe20000000a00 */
[----:B------:R-:W-:Y:S01]  /*8f00*/  F2FP.BF16.F32.PACK_AB R3, R3, R98 ;  /* 0x000000620303723e */ /* 0x000fe200000010ff */
[----:B------:R-:W-:Y:S01]  /*8f10*/  STS [R249+0xa400], R25 ;  /* 0x00a40019f9007388 */ /* 0x000fe20000000800 */
[----:B------:R-:W-:Y:S01]  /*8f20*/  F2FP.BF16.F32.PACK_AB R6, R6, R88 ;  /* 0x000000580606723e */ /* 0x000fe200000010ff */
[----:B------:R-:W-:Y:S01]  /*8f30*/  @UP0 UIMAD.WIDE.U32 UR10, UR12, UR8, URZ ;  /* 0x000000080c0a02a5 */ /* 0x000fe2000f8e003f */
[----:B------:R-:W-:Y:S01]  /*8f40*/  F2FP.BF16.F32.PACK_AB R5, R5, R90 ;  /* 0x0000005a0505723e */ /* 0x000fe200000010ff */
[----:B------:R-:W-:Y:S01]  /*8f50*/  STS [R247+0x8000], R24 ;  /* 0x00800018f7007388 */ /* 0x000fe20000000800 */
[----:B------:R-:W-:Y:S01]  /*8f60*/  F2FP.BF16.F32.PACK_AB R0, R0, R94 ;  /* 0x0000005e0000723e */ /* 0x000fe200000010ff */
[----:B------:R-:W-:Y:S01]  /*8f70*/  @UP0 UIMAD UR12, UR12, UR9, URZ ;  /* 0x000000090c0c02a4 */ /* 0x000fe2000f8e023f */
[----:B------:R-:W-:Y:S01]  /*8f80*/  PLOP3.LUT P0, PT, PT, PT, UP0, 0x80, 0x0 ;  /* 0x000000000000781c */ /* 0x000fe20003f0f008 */
[----:B------:R-:W-:Y:S01]  /*8f90*/  STS [R247+0x8400], R23 ;  /* 0x00840017f7007388 */ /* 0x000fe20000000800 */
[----:B------:R-:W-:Y:S01]  /*8fa0*/  F2FP.BF16.F32.PACK_AB R2, R2, R92 ;  /* 0x0000005c0202723e */ /* 0x000fe200000010ff */
[----:B------:R-:W-:-:S02]  /*8fb0*/  @UP0 UIADD3 UR22, UR11, UR12, URZ ;  /* 0x0000000c0b160290 */ /* 0x000fc4000fffe03f */
[----:B------:R-:W-:Y:S01]  /*8fc0*/  STS [R250+0x8000], R20 ;  /* 0x00800014fa007388 */ /* 0x000fe20000000800 */
[----:B------:R-:W-:-:S03]  /*8fd0*/  @UP0 UMOV UR19, UR10 ;  /* 0x0000000a00130c82 */ /* 0x000fc60008000000 */
        /* <DEDUP_REMOVED lines=21> */
[----:B-1----:R-:W-:-:S04]  /*9130*/  SHF.L.U32 R0, R234, 0x6, RZ ;  /* 0x00000006ea007819 */ /* 0x002fc800000006ff */
[----:B------:R-:W-:-:S04]  /*9140*/  LOP3.LUT R0, R0, 0x1c0, RZ, 0xc0, !PT ;  /* 0x000001c000007812 */ /* 0x000fc800078ec0ff */
[----:B--2---:R-:W-:Y:S02]  /*9150*/  LOP3.LUT R2, R0, 0x38, R244, 0xf8, !PT ;  /* 0x0000003800027812 */ /* 0x004fe400078ef8f4 */
[----:B------:R-:W-:Y:S01]  /*9160*/  SHF.R.U32.HI R0, RZ, 0x3, R0 ;  /* 0x00000003ff007819 */ /* 0x000fe20000011600 */
[----:B------:R-:W-:Y:S06]  /*9170*/  @P0 BRA `(.L_x_1245) ;  /* 0x0000000000340947 */ /* 0x000fec0003800000 */
        /* <DEDUP_REMOVED lines=13> */
.L_x_1245:
[----:B------:R-:W-:Y:S01]  /*9250*/  @UP0 UIADD3 UR13, UR21, UR26, URZ ;  /* 0x0000001a150d0290 */ /* 0x000fe2000fffe03f */
[----:B------:R-:W-:Y:S01]  /*9260*/  LOP3.LUT R0, R2, R0, RZ, 0x3c, !PT ;  /* 0x0000000002007212 */ /* 0x000fe200078e3cff */
[----:B------:R-:W-:Y:S01]  /*9270*/  @UP0 ULDC.64 UR10, c[0x0][0x458] ;  /* 0x00011600000a0ab9 */ /* 0x000fe20000000a00 */
[----:B------:R-:W-:Y:S02]  /*9280*/  USHF.L.U32 UR12, UR20, 0x7, URZ ;  /* 0x00000007140c7899 */ /* 0x000fe4000800063f */
[----:B------:R-:W-:Y:S01]  /*9290*/  @UP0 UIMAD.WIDE.U32 UR14, UR13, UR10, URZ ;  /* 0x0000000a0d0e02a5 */ /* 0x000fe2000f8e003f */
[----:B------:R-:W-:Y:S01]  /*92a0*/  IMAD R0, R242, 0x200, R0 ;  /* 0x00000200f2007824 */ /* 0x000fe200078e0200 */
[----:B------:R-:W-:-:S04]  /*92b0*/  @UP0 UIMAD UR13, UR13, UR11, URZ ;  /* 0x0000000b0d0d02a4 */ /* 0x000fc8000f8e023f */
[----:B------:R-:W-:Y:S01]  /*92c0*/  @UP0 UIADD3 UR18, UR15, UR13, URZ ;  /* 0x0000000d0f120290 */ /* 0x000fe2000fffe03f */
[----:B------:R-:W-:Y:S01]  /*92d0*/  LEA R0, R0, UR4, 0x1 ;  /* 0x0000000400007c11 */ /* 0x000fe2000f8e08ff */
[----:B------:R-:W-:Y:S01]  /*92e0*/  @UP0 UMOV UR17, UR14 ;  /* 0x0000000e00110c82 */ /* 0x000fe20008000000 */
[----:B------:R-:W-:Y:S09]  /*92f0*/  @P0 BRA `(.L_x_1246) ;  /* 0x0000000000340947 */ /* 0x000ff20003800000 */
        /* <DEDUP_REMOVED lines=13> */
.L_x_1246:
[----:B------:R-:W-:Y:S01]  /*93d0*/  BAR.SYNC.DEFER_BLOCKING 0x0 ;  /* 0x0000000000007b1d */ /* 0x000fe20000010000 */
[----:B------:R-:W-:Y:S01]  /*93e0*/  USHF.R.S32.HI UR13, URZ, 0x1f, UR12 ;  /* 0x0000001f3f0d7899 */ /* 0x000fe2000801140c */
[--C-:B------:R-:W-:Y:S01]  /*93f0*/  SHF.R.S32.HI R9, RZ, 0x1f, R244.reuse ;  /* 0x0000001fff097819 */ /* 0x100fe200000114f4 */
[----:B------:R-:W-:Y:S01]  /*9400*/  IMAD.U32 R2, RZ, RZ, UR8 ;  /* 0x00000008ff027e24 */ /* 0x000fe2000f8e00ff */
[----:B------:R-:W-:Y:S01]  /*9410*/  UIMAD UR5, UR20, -0x80, UR5 ;  /* 0xffffff80140578a4 */ /* 0x000fe2000f8e0205 */
[----:B------:R-:W-:Y:S01]  /*9420*/  IMAD.MOV.U32 R8, RZ, RZ, R244 ;  /* 0x000000ffff087224 */ /* 0x000fe200078e00f4 */
[----:B------:R-:W-:Y:S01]  /*9430*/  UIMAD UR14, UR13, UR8, URZ ;  /* 0x000000080d0e72a4 */ /* 0x000fe2000f8e023f */
[----:B------:R-:W-:Y:S01]  /*9440*/  VIADD R4, R234, 0x20 ;  /* 0x00000020ea047836 */ /* 0x000fe20000000000 */
[----:B------:R-:W-:Y:S01]  /*9450*/  USHF.R.S32.HI UR16, URZ, 0x1f, UR55 ;  /* 0x0000001f3f107899 */ /* 0x000fe20008011437 */
[----:B------:R-:W-:Y:S01]  /*9460*/  IMAD.WIDE.U32 R2, R2, UR12, R8 ;  /* 0x0000000c02027c25 */ /* 0x000fe2000f8e0008 */
[----:B------:R-:W-:Y:S01]  /*9470*/  UIMAD UR14, UR12, UR9, UR14 ;  /* 0x000000090c0e72a4 */ /* 0x000fe2000f8e020e */
[----:B------:R-:W-:Y:S01]  /*9480*/  ISETP.GE.AND P4, PT, R234, UR5, PT ;  /* 0x00000005ea007c0c */ /* 0x000fe2000bf86270 */
[----:B------:R-:W-:Y:S01]  /*9490*/  BSSY B0, `(.L_x_1247) ;  /* 0x0000026000007945 */ /* 0x000fe20003800000 */
[----:B------:R-:W-:Y:S01]  /*94a0*/  ISETP.GE.AND P3, PT, R4, UR5, PT ;  /* 0x0000000504007c0c */ /* 0x000fe2000bf66270 */
[----:B------:R-:W-:Y:S01]  /*94b0*/  VIADD R5, R234, 0x40 ;  /* 0x00000040ea057836 */ /* 0x000fe20000000000 */
[----:B------:R-:W-:-:S02]  /*94c0*/  IADD3 R2, P0, R2, UR19, RZ ;  /* 0x0000001302027c10 */ /* 0x000fc4000ff1e0ff */
[----:B------:R-:W-:Y:S01]  /*94d0*/  MOV R4, UR14 ;  /* 0x0000000e00047c02 */ /* 0x000fe20008000f00 */
[----:B------:R-:W-:Y:S01]  /*94e0*/  ULDC.64 UR14, c[0x0][0x468] ;  /* 0x00011a00000e7ab9 */ /* 0x000fe20000000a00 */
[----:B------:R-:W-:Y:S01]  /*94f0*/  ISETP.GE.AND P2, PT, R5, UR5, PT ;  /* 0x0000000505007c0c */ /* 0x000fe2000bf46270 */
[----:B------:R-:W-:Y:S01]  /*9500*/  UIMAD UR16, UR16, UR14, URZ ;  /* 0x0000000e101072a4 */ /* 0x000fe2000f8e023f */
[----:B------:R-:W-:Y:S01]  /*9510*/  IADD3.X R3, R3, UR22, R4, P0, !PT ;  /* 0x0000001603037c10 */ /* 0x000fe200087fe404 */
[----:B------:R-:W-:Y:S01]  /*9520*/  IMAD.U32 R4, RZ, RZ, UR14 ;  /* 0x0000000eff047e24 */ /* 0x000fe2000f8e00ff */
[----:B------:R-:W-:Y:S01]  /*9530*/  SHF.R.S32.HI R11, RZ, 0x1f, R234 ;  /* 0x0000001fff0b7819 */ /* 0x000fe200000114ea */
[----:B------:R1:W2:Y:S01]  /*9540*/  LDS.128 R24, [R0+0xd000] ;  /* 0x00d0000000187984 */ /* 0x0002a20000000c00 */
[----:B------:R-:W-:Y:S01]  /*9550*/  UIMAD UR15, UR55, UR15, UR16 ;  /* 0x0000000f370f72a4 */ /* 0x000fe2000f8e0210 */
[----:B------:R-:W-:Y:S02]  /*9560*/  IMAD.WIDE.U32 R2, R4, UR55, R2 ;  /* 0x0000003704027c25 */ /* 0x000fe4000f8e0002 */
[----:B------:R1:W3:Y:S02]  /*9570*/  LDS.128 R20, [R0+0x11000] ;  /* 0x0110000000147984 */ /* 0x0002e40000000c00 */
[----:B------:R-:W-:Y:S01]  /*9580*/  VIADD R5, R234, 0x60 ;  /* 0x00000060ea057836 */ /* 0x000fe20000000000 */
[----:B------:R-:W-:Y:S01]  /*9590*/  IADD3 R10, R3, UR15, RZ ;  /* 0x0000000f030a7c10 */ /* 0x000fe2000fffe0ff */
[----:B------:R1:W4:Y:S03]  /*95a0*/  LDS.128 R32, [R0+0x15000] ;  /* 0x0150000000207984 */ /* 0x0003260000000c00 */
[----:B------:R-:W-:Y:S01]  /*95b0*/  ISETP.GE.AND P1, PT, R5, UR5, PT ;  /* 0x0000000505007c0c */ /* 0x000fe2000bf26270 */
[----:B------:R1:W1:Y:S04]  /*95c0*/  LDS.128 R40, [R0+0x16000] ;  /* 0x0160000000287984 */ /* 0x0002680000000c00 */
[----:B------:R1:W1:Y:S04]  /*95d0*/  LDS.128 R48, [R0+0x17000] ;  /* 0x0170000000307984 */ /* 0x0002680000000c00 */
[----:B------:R1:W1:Y:S04]  /*95e0*/  LDS.128 R28, [R0+0x19000] ;  /* 0x01900000001c7984 */ /* 0x0002680000000c00 */
[----:B------:R1:W1:Y:S04]  /*95f0*/  LDS.128 R36, [R0+0x1a000] ;  /* 0x01a0000000247984 */ /* 0x0002680000000c00 */
        /* <DEDUP_REMOVED lines=15> */
.L_x_1248:
[----:B------:R-:W-:Y:S05]  /*96f0*/  BSYNC B0 ;  /* 0x0000000000007941 */ /* 0x000fea0003800000 */
.L_x_1247:
[----:B------:R-:W-:Y:S04]  /*9700*/  BSSY B0, `(.L_x_1249) ;  /* 0x000000f000007945 */ /* 0x000fe80003800000 */
[----:B------:R-:W-:Y:S05]  /*9710*/  @P3 BRA `(.L_x_1250) ;  /* 0x0000000000343947 */ /* 0x000fea0003800000 */
[----:B--2---:R-:W-:Y:S01]  /*9720*/  IADD3 R6, P0, R234, 0x20, RZ ;  /* 0x00000020ea067810 */ /* 0x004fe20007f1e0ff */
        /* <DEDUP_REMOVED lines=10> */
[----:B------:R2:W-:Y:S04]  /*97d0*/  STG.E.128 desc[UR6][R6.64], R24 ;  /* 0x0000001806007986 */ /* 0x0005e8000c101d06 */
[----:B---3--:R2:W-:Y:S02]  /*97e0*/  STG.E.128 desc[UR6][R6.64+0x80], R20 ;  /* 0x0000801406007986 */ /* 0x0085e4000c101d06 */
.L_x_1250:
[----:B------:R-:W-:Y:S05]  /*97f0*/  BSYNC B0 ;  /* 0x0000000000007941 */ /* 0x000fea0003800000 */
.L_x_1249:
[----:B--2---:R2:W1:Y:S01]  /*9800*/  LDS.128 R16, [R0+0xe000] ;  /* 0x00e0000000107984 */ /* 0x0044620000000c00 */
        /* <DEDUP_REMOVED lines=14> */
[----:B-1----:R1:W-:Y:S04]  /*98f0*/  STG.E.128 desc[UR6][R6.64], R16 ;  /* 0x0000001006007986 */ /* 0x0023e8000c101d06 */
[----:B------:R1:W-:Y:S02]  /*9900*/  STG.E.128 desc[UR6][R6.64+0x80], R12 ;  /* 0x0000800c06007986 */ /* 0x0003e4000c101d06 */
.L_x_1252:
[----:B------:R-:W-:Y:S05]  /*9910*/  BSYNC B0 ;  /* 0x0000000000007941 */ /* 0x000fea0003800000 */
.L_x_1251:
[----:B-1----:R1:W1:Y:S01]  /*9920*/  LDS.128 R16, [R0+0xf000] ;  /* 0x00f0000000107984 */ /* 0x0022620000000c00 */
[----:B------:R-:W-:Y:S03]  /*9930*/  BSSY B0, `(.L_x_1253) ;  /* 0x000000f000007945 */ /* 0x000fe60003800000 */
[----:B------:R1:W1:Y:S01]  /*9940*/  LDS.128 R12, [R0+0x13000] ;  /* 0x01300000000c7984 */ /* 0x0002620000000c00 */
[----:B------:R-:W-:Y:S05]  /*9950*/  @P1 BRA `(.L_x_1254) ;  /* 0x0000000000301947 */ /* 0x000fea0003800000 */
[----:B------:R-:W-:Y:S01]  /*9960*/  IADD3 R6, P0, R234, 0x60, RZ ;  /* 0x00000060ea067810 */ /* 0x000fe20007f1e0ff */
[----:B------:R-:W-:-:S03]  /*9970*/  ULDC.64 UR14, c[0x0][0x3f0] ;  /* 0x0000fc00000e7ab9 */ /* 0x000fc60000000a00 */
[----:B------:R-:W-:-:S05]  /*9980*/  IADD3.X R3, RZ, R11, RZ, P0, !PT ;  /* 0x0000000bff037210 */ /* 0x000fca00007fe4ff */
[----:B------:R-:W-:Y:S01]  /*9990*/  IMAD R7, R3, UR8, RZ ;  /* 0x0000000803077c24 */ /* 0x000fe2000f8e02ff */
[----:B------:R-:W-:-:S03]  /*99a0*/  MOV R3, R10 ;  /* 0x0000000a00037202 */ /* 0x000fc60000000f00 */
[----:B------:R-:W-:-:S04]  /*99b0*/  IMAD.WIDE.U32 R4, R6, UR8, R2 ;  /* 0x0000000806047c25 */ /* 0x000fc8000f8e0002 */
[----:B------:R-:W-:Y:S01]  /*99c0*/  IMAD R3, R6, UR9, R7 ;  /* 0x0000000906037c24 */ /* 0x000fe2000f8e0207 */
[----:B------:R-:W-:-:S04]  /*99d0*/  LEA R2, P0, R4, UR14, 0x1 ;  /* 0x0000000e04027c11 */ /* 0x000fc8000f8008ff */
[----:B------:R-:W-:-:S04]  /*99e0*/  IADD3 R3, R5, R3, RZ ;  /* 0x0000000305037210 */ /* 0x000fc80007ffe0ff */
[----:B------:R-:W-:-:S05]  /*99f0*/  LEA.HI.X R3, R4, UR15, R3, 0x1, P0 ;  /* 0x0000000f04037c11 */ /* 0x000fca00080f0c03 */
[----:B-1----:R1:W-:Y:S04]  /*9a00*/  STG.E.128 desc[UR6][R2.64], R16 ;  /* 0x0000001002007986 */ /* 0x0023e8000c101d06 */
[----:B------:R1:W-:Y:S02]  /*9a10*/  STG.E.128 desc[UR6][R2.64+0x80], R12 ;  /* 0x0000800c02007986 */ /* 0x0003e4000c101d06 */
.L_x_1254:
[----:B------:R-:W-:Y:S05]  /*9a20*/  BSYNC B0 ;  /* 0x0000000000007941 */ /* 0x000fea0003800000 */
.L_x_1253:
[----:B-1----:R-:W-:Y:S01]  /*9a30*/  IMAD.U32 R2, RZ, RZ, UR10 ;  /* 0x0000000aff027e24 */ /* 0x002fe2000f8e00ff */
[----:B------:R-:W-:Y:S01]  /*9a40*/  UIMAD UR13, UR13, UR10, URZ ;  /* 0x0000000a0d0d72a4 */ /* 0x000fe2000f8e023f */
[----:B------:R-:W1:Y:S01]  /*9a50*/  LDS.128 R16, [R0+0x14000] ;  /* 0x0140000000107984 */ /* 0x000e620000000c00 */
        /* <DEDUP_REMOVED lines=26> */
.L_x_1256:
[----:B------:R-:W-:Y:S05]  /*9c00*/  BSYNC B0 ;  /* 0x0000000000007941 */ /* 0x000fea0003800000 */
.L_x_1255:
[----:B------:R-:W-:Y:S04]  /*9c10*/  BSSY B0, `(.L_x_1257) ;  /* 0x000000f000007945 */ /* 0x000fe80003800000 */
[----:B------:R-:W-:Y:S05]  /*9c20*/  @P3 BRA `(.L_x_1258) ;  /* 0x0000000000343947 */ /* 0x000fea0003800000 */
[----:B------:R-:W-:Y:S01]  /*9c30*/  IADD3 R0, P0, R234, 0x20, RZ ;  /* 0x00000020ea007810 */ /* 0x000fe20007f1e0ff */
[----:B------:R-:W-:Y:S01]  /*9c40*/  ULDC.64 UR8, c[0x0][0x3f8] ;  /* 0x0000fe0000087ab9 */ /* 0x000fe20000000a00 */
[----:B------:R-:W-:-:S03]  /*9c50*/  MOV R5, R8 ;  /* 0x0000000800057202 */ /* 0x000fc60000000f00 */
[----:B------:R-:W-:-:S04]  /*9c60*/  IMAD.X R4, RZ, RZ, R11, P0 ;  /* 0x000000ffff047224 */ /* 0x000fc800000e060b */
[----:B--2---:R-:W-:Y:S02]  /*9c70*/  IMAD R6, R4, UR10, RZ ;  /* 0x0000000a04067c24 */ /* 0x004fe4000f8e02ff */
[----:B------:R-:W-:-:S04]  /*9c80*/  IMAD.MOV.U32 R4, RZ, RZ, R2 ;  /* 0x000000ffff047224 */ /* 0x000fc800078e0002 */
[----:B------:R-:W-:-:S04]  /*9c90*/  IMAD.WIDE.U32 R4, R0, UR10, R4 ;  /* 0x0000000a00047c25 */ /* 0x000fc8000f8e0004 */
[----:B------:R-:W-:Y:S01]  /*9ca0*/  IMAD R0, R0, UR11, R6 ;  /* 0x0000000b00007c24 */ /* 0x000fe2000f8e0206 */
[----:B------:R-:W-:-:S04]  /*9cb0*/  LEA R6, P0, R4, UR8, 0x1 ;  /* 0x0000000804067c11 */ /* 0x000fc8000f8008ff */
[----:B------:R-:W-:-:S04]  /*9cc0*/  IADD3 R0, R5, R0, RZ ;  /* 0x0000000005007210 */ /* 0x000fc80007ffe0ff */
[----:B------:R-:W-:-:S05]  /*9cd0*/  LEA.HI.X R7, R4, UR9, R0, 0x1, P0 ;  /* 0x0000000904077c11 */ /* 0x000fca00080f0c00 */
[----:B----4-:R2:W-:Y:S04]  /*9ce0*/  STG.E.128 desc[UR6][R6.64], R32 ;  /* 0x0000002006007986 */ /* 0x0105e8000c101d06 */
[----:B------:R2:W-:Y:S02]  /*9cf0*/  STG.E.128 desc[UR6][R6.64+0x80], R28 ;  /* 0x0000801c06007986 */ /* 0x0005e4000c101d06 */
.L_x_1258:
[----:B------:R-:W-:Y:S05]  /*9d00*/  BSYNC B0 ;  /* 0x0000000000007941 */ /* 0x000fea0003800000 */
.L_x_1257:
        /* <DEDUP_REMOVED lines=15> */
.L_x_1260:
[----:B------:R-:W-:Y:S05]  /*9e00*/  BSYNC B0 ;  /* 0x0000000000007941 */ /* 0x000fea0003800000 */
.L_x_1259:
[----:B------:R-:W-:Y:S05]  /*9e10*/  @P1 BRA `(.L_x_1261) ;  /* 0x0000000c00601947 */ /* 0x000fea0003800000 */
[----:B------:R-:W-:Y:S01]  /*9e20*/  IADD3 R0, P0, R234, 0x60, RZ ;  /* 0x00000060ea007810 */ /* 0x000fe20007f1e0ff */
[----:B------:R-:W-:-:S03]  /*9e30*/  ULDC.64 UR8, c[0x0][0x3f8] ;  /* 0x0000fe0000087ab9 */ /* 0x000fc60000000a00 */
[----:B------:R-:W-:-:S05]  /*9e40*/  IADD3.X R3, RZ, R11, RZ, P0, !PT ;  /* 0x0000000bff037210 */ /* 0x000fca00007fe4ff */
[----:B--2---:R-:W-:Y:S01]  /*9e50*/  IMAD R6, R3, UR10, RZ ;  /* 0x0000000a03067c24 */ /* 0x004fe2000f8e02ff */
[----:B------:R-:W-:-:S03]  /*9e60*/  MOV R3, R8 ;  /* 0x0000000800037202 */ /* 0x000fc60000000f00 */
        /* <DEDUP_REMOVED lines=8> */
.L_x_1241:
        /* <DEDUP_REMOVED lines=23> */
.L_x_1262:
[----:B------:R-:W-:Y:S01]  /*a060*/  @UP0 UIADD3 UR14, UR21, UR26, URZ ;  /* 0x0000001a150e0290 */ /* 0x000fe2000fffe03f */
[----:B------:R-:W-:Y:S01]  /*a070*/  @UP0 ULDC.64 UR10, c[0x0][0x458] ;  /* 0x00011600000a0ab9 */ /* 0x000fe20000000a00 */
[----:B------:R-:W-:Y:S02]  /*a080*/  USHF.R.S32.HI UR18, URZ, 0x1f, UR17 ;  /* 0x0000001f3f127899 */ /* 0x000fe40008011411 */
        /* <DEDUP_REMOVED lines=18> */
.L_x_1263:
        /* <DEDUP_REMOVED lines=36> */
.L_x_1265:
[----:B------:R-:W-:Y:S05]  /*a3f0*/  BSYNC B0 ;  /* 0x0000000000007941 */ /* 0x000fea0003800000 */
.L_x_1264:
        /* <DEDUP_REMOVED lines=15> */
.L_x_1267:
[----:B------:R-:W-:Y:S05]  /*a4f0*/  BSYNC B0 ;  /* 0x0000000000007941 */ /* 0x000fea0003800000 */
.L_x_1266:
        /* <DEDUP_REMOVED lines=15> */
.L_x_1269:
[----:B------:R-:W-:Y:S05]  /*a5f0*/  BSYNC B0 ;  /* 0x0000000000007941 */ /* 0x000fea0003800000 */
.L_x_1268:
        /* <DEDUP_REMOVED lines=15> */
.L_x_1271:
[----:B------:R-:W-:Y:S05]  /*a6f0*/  BSYNC B0 ;  /* 0x0000000000007941 */ /* 0x000fea0003800000 */
.L_x_1270:
        /* <DEDUP_REMOVED lines=23> */
[----:B-123--:R-:W-:-:S04]  /*a870*/  LEA R6, P0, R4, UR8, 0x1 ;  /* 0x0000000804067c11 */ /* 0x00efc8000f8008ff */
[----:B------:R-:W-:-:S05]  /*a880*/  LEA.HI.X R7, R4, UR9, R0, 0x1, P0 ;  /* 0x0000000904077c11 */ /* 0x000fca00080f0c00 */
[----:B------:R4:W-:Y:S04]  /*a890*/  STG.E.128 desc[UR6][R6.64], RZ ;  /* 0x000000ff06007986 */ /* 0x0009e8000c101d06 */
[----:B------:R4:W-:Y:S02]  /*a8a0*/  STG.E.128 desc[UR6][R6.64+0x80], RZ ;  /* 0x000080ff06007986 */ /* 0x0009e4000c101d06 */
.L_x_1273:
[----:B------:R-:W-:Y:S05]  /*a8b0*/  BSYNC B0 ;  /* 0x0000000000007941 */ /* 0x000fea0003800000 */
.L_x_1272:
[----:B------:R-:W-:Y:S04]  /*a8c0*/  BSSY B0, `(.L_x_1274) ;  /* 0x000000f000007945 */ /* 0x000fe80003800000 */
[----:B------:R-:W-:Y:S05]  /*a8d0*/  @P3 BRA `(.L_x_1275) ;  /* 0x0000000000343947 */ /* 0x000fea0003800000 */
[----:B------:R-:W-:Y:S01]  /*a8e0*/  IADD3 R0, P0, R234, 0x20, RZ ;  /* 0x00000020ea007810 */ /* 0x000fe20007f1e0ff */
[----:B------:R-:W-:Y:S01]  /*a8f0*/  ULDC.64 UR8, c[0x0][0x3f8] ;  /* 0x0000fe0000087ab9 */ /* 0x000fe20000000a00 */
[----:B------:R-:W-:-:S03]  /*a900*/  MOV R5, R8 ;  /* 0x0000000800057202 */ /* 0x000fc60000000f00 */
[----:B------:R-:W-:-:S04]  /*a910*/  IMAD.X R4, RZ, RZ, R9, P0 ;  /* 0x000000ffff047224 */ /* 0x000fc800000e0609 */
[----:B-1234-:R-:W-:Y:S02]  /*a920*/  IMAD R6, R4, UR10, RZ ;  /* 0x0000000a04067c24 */ /* 0x01efe4000f8e02ff */
        /* <DEDUP_REMOVED lines=8> */
.L_x_1275:
[----:B------:R-:W-:Y:S05]  /*a9b0*/  BSYNC B0 ;  /* 0x0000000000007941 */ /* 0x000fea0003800000 */
.L_x_1274:
        /* <DEDUP_REMOVED lines=15> */
.L_x_1277:
[----:B------:R-:W-:Y:S05]  /*aab0*/  BSYNC B0 ;  /* 0x0000000000007941 */ /* 0x000fea0003800000 */
.L_x_1276:
        /* <DEDUP_REMOVED lines=14> */
.L_x_1261:
[----:B------:R-:W-:Y:S05]  /*aba0*/  BSYNC B1 ;  /* 0x0000000000017941 */ /* 0x000fea0003800000 */
.L_x_1236:
[----:B------:R-:W-:Y:S02]  /*abb0*/  ULDC UR5, c[0x0][0xc] ;  /* 0x0000030000057ab9 */ /* 0x000fe40000000800 */
[----:B------:R-:W-:-:S04]  /*abc0*/  UIADD3 UR20, UR5, UR20, URZ ;  /* 0x0000001405147290 */ /* 0x000fc8000fffe03f */
[----:B------:R-:W-:-:S06]  /*abd0*/  UISETP.GE.AND UP0, UPT, UR20, UR61, UPT ;  /* 0x0000003d1400728c */ /* 0x000fcc000bf06270 */
[----:B------:R-:W-:-:S13]  /*abe0*/  PLOP3.LUT P0, PT, PT, PT, UP0, 0x80, 0x0 ;  /* 0x000000000000781c */ /* 0x000fda0003f0f008 */
[----:B------:R-:W-:Y:S05]  /*abf0*/  @P0 BRA `(.L_x_1278) ;  /* 0x0000000000040947 */ /* 0x000fea0003800000 */
[----:B------:R-:W-:Y:S05]  /*ac00*/  BRA `(.L_x_1279) ;  /* 0xffffff5c004c7947 */ /* 0x000fea000383ffff */
.L_x_1278:
[----:B------:R-:W-:Y:S05]  /*ac10*/  EXIT ;  /* 0x000000000000794d */ /* 0x000fea0003800000 */
.L_x_1280:
        /* <DEDUP_REMOVED lines=14> */
.L_x_2082:


//--------------------- .text._ZN5flash44flash_bwd_dq_dk_dv_loop_seqk_parallel_kernelI23Flash_bwd_kernel_traitsILi128ELi64ELi128ELi8ELi2ELi4ELi2ELb0ELb0EN7cutlass10bfloat16_tE19Flash_kernel_traitsILi128ELi64ELi128ELi8ES3_EELb0ELb0ELb0ELb0ELb0ELb1ELb1EEEvNS_16Flash_bwd_paramsE --------------------------
	.section	.text._ZN5flash44flash_bwd_dq_dk_dv_loop_seqk_parallel_kernelI23Flash_bwd_kernel_traitsILi128ELi64ELi128ELi8ELi2ELi4ELi2ELb0ELb0EN7cutlass10bfloat16_tE19Flash_kernel_traitsILi128ELi64ELi128ELi8ES3_EELb0ELb0ELb0ELb0ELb0ELb1ELb1EEEvNS_16Flash_bwd_paramsE,"ax",@progbits
	.align	128
        .global         _ZN5flash44flash_bwd_dq_dk_dv_loop_seqk_parallel_kernelI23Flash_bwd_kernel_traitsILi128ELi64ELi128ELi8ELi2ELi4ELi2ELb0ELb0EN7cutlass10bfloat16_tE19Flash_kernel_traitsILi128ELi64ELi128ELi8ES3_EELb0ELb0ELb0ELb0ELb0ELb1ELb1EEEvNS_16Flash_bwd_paramsE
        .type           _ZN5flash44flash_bwd_dq_dk_dv_loop_seqk_parallel_kernelI23Flash_bwd_kernel_traitsILi128ELi64ELi128ELi8ELi2ELi4ELi2ELb0ELb0EN7cutlass10bfloat16_tE19Flash_kernel_traitsILi128ELi64ELi128ELi8ES3_EELb0ELb0ELb0ELb0ELb0ELb1ELb1EEEvNS_16Flash_bwd_paramsE,@function
        .size           _ZN5flash44flash_bwd_dq_dk_dv_loop_seqk_parallel_kernelI23Flash_bwd_kernel_traitsILi128ELi64ELi128ELi8ELi2ELi4ELi2ELb0ELb0EN7cutlass10bfloat16_tE19Flash_kernel_traitsILi128ELi64ELi128ELi8ES3_EELb0ELb0ELb0ELb0ELb0ELb1ELb1EEEvNS_16Flash_bwd_paramsE,(.L_x_2083 - _ZN5flash44flash_bwd_dq_dk_dv_loop_seqk_parallel_kernelI23Flash_bwd_kernel_traitsILi128ELi64ELi128ELi8ELi2ELi4ELi2ELb0ELb0EN7cutlass10bfloat16_tE19Flash_kernel_traitsILi128ELi64ELi128ELi8ES3_EELb0ELb0ELb0ELb0ELb0ELb1ELb1EEEvNS_16Flash_bwd_paramsE)
        .other          _ZN5flash44flash_bwd_dq_dk_dv_loop_seqk_parallel_kernelI23Flash_bwd_kernel_traitsILi128ELi64ELi128ELi8ELi2ELi4ELi2ELb0ELb0EN7cutlass10bfloat16_tE19Flash_kernel_traitsILi128ELi64ELi128ELi8ES3_EELb0ELb0ELb0ELb0ELb0ELb1ELb1EEEvNS_16Flash_bwd_paramsE,@"STO_CUDA_ENTRY STV_DEFAULT"
_ZN5flash44flash_bwd_dq_dk_dv_loop_seqk_parallel_kernelI23Flash_bwd_kernel_traitsILi128ELi64ELi128ELi8ELi2ELi4ELi2ELb0ELb0EN7cutlass10bfloat16_tE19Flash_kernel_traitsILi128ELi64ELi128ELi8ES3_EELb0ELb0ELb0ELb0ELb0ELb1ELb1EEEvNS_16Flash_bwd_paramsE:
.text._ZN5flash44flash_bwd_dq_dk_dv_loop_seqk_parallel_kernelI23Flash_bwd_kernel_traitsILi128ELi64ELi128ELi8ELi2ELi4ELi2ELb0ELb0EN7cutlass10bfloat16_tE19Flash_kernel_traitsILi128ELi64ELi128ELi8ES3_EELb0ELb0ELb0ELb0ELb0ELb1ELb1EEEvNS_16Flash_bwd_paramsE:
        /* <DEDUP_REMOVED lines=16> */
[----:B------:R-:W-:Y:S01]  /*0100*/  IMAD.MOV.U32 R236, RZ, RZ, -0x10 ;  /* 0xfffffff0ffec7424 */ /* 0x000fe200078e00ff */
[----:B------:R-:W-:-:S05]  /*0110*/  UMOV UR60, 0xffffc000 ;  /* 0xffffc000003c7882 */ /* 0x000fca0000000000 */
[----:B------:R-:W4:Y:S08]  /*0120*/  S2UR UR44, SR_CTAID.Y ;  /* 0x00000000002c79c3 */ /* 0x000f300000002600 */
[----:B------:R-:W5:Y:S01]  /*0130*/  S2UR UR57, SR_CTAID.Z ;  /* 0x00000000003979c3 */ /* 0x000f620000002700 */
[----:B---3--:R-:W-:Y:S01]  /*0140*/  ULEA UR4, UR4, UR5, 0x18 ;  /* 0x0000000504047291 */ /* 0x008fe2000f8ec03f */
[----:B--2---:R-:W-:Y:S01]  /*0150*/  SHF.R.S32.HI R13, RZ, 0x1f, R17 ;  /* 0x0000001fff0d7819 */ /* 0x004fe20000011411 */
[----:B----4-:R-:W-:-:S03]  /*0160*/  USHF.L.U32 UR5, UR44, 0x7, URZ ;  /* 0x000000072c057899 */ /* 0x010fc6000800063f */
        /* <DEDUP_REMOVED lines=12> */
[C---:B------:R-:W-:Y:S01]  /*0230*/  IMAD.IADD R15, R6.reuse, 0x1, -R3 ;  /* 0x00000001060f7824 */ /* 0x040fe200078e0a03 */
[-C--:B------:R-:W-:Y:S01]  /*0240*/  LEA.HI R20, R13, R17.reuse, RZ, 0x3 ;  /* 0x000000110d147211 */ /* 0x080fe200078f18ff */
[----:B------:R-:W-:Y:S01]  /*0250*/  IMAD.IADD R11, R6, 0x1, -R0 ;  /* 0x00000001060b7824 */ /* 0x000fe200078e0a00 */
[----:B------:R-:W-:Y:S01]  /*0260*/  LOP3.LUT R3, R4, 0xffffffe0, RZ, 0xc0, !PT ;  /* 0xffffffe004037812 */ /* 0x000fe200078ec0ff */
[----:B------:R-:W-:Y:S01]  /*0270*/  IMAD.IADD R10, R7, 0x1, -R2 ;  /* 0x00000001070a7824 */ /* 0x000fe200078e0a02 */
[----:B------:R-:W-:-:S02]  /*0280*/  LEA.HI R16, R13, R17, RZ, 0x2 ;  /* 0x000000110d107211 */ /* 0x000fc400078f10ff */
[----:B------:R-:W-:Y:S01]  /*0290*/  LOP3.LUT R0, R20, 0xfffffff8, RZ, 0xc0, !PT ;  /* 0xfffffff814007812 */ /* 0x000fe200078ec0ff */
[----:B------:R-:W-:Y:S01]  /*02a0*/  IMAD.IADD R3, R17, 0x1, -R3 ;  /* 0x0000000111037824 */ /* 0x000fe200078e0a03 */
[----:B------:R-:W-:Y:S02]  /*02b0*/  SHF.R.S32.HI R4, RZ, 0x3, R20 ;  /* 0x00000003ff047819 */ /* 0x000fe40000011414 */
[----:B------:R-:W-:Y:S01]  /*02c0*/  LOP3.LUT R2, R5, 0xfffffff0, RZ, 0xc0, !PT ;  /* 0xfffffff005027812 */ /* 0x000fe200078ec0ff */
[C---:B------:R-:W-:Y:S01]  /*02d0*/  IMAD.IADD R0, R17.reuse, 0x1, -R0 ;  /* 0x0000000111007824 */ /* 0x040fe200078e0a00 */
        /* <DEDUP_REMOVED lines=32> */
[----:B------:R-:W-:Y:S01]  /*04e0*/  LEA.HI R4, R13, R17, RZ, 0x6 ;  /* 0x000000110d047211 */ /* 0x000fe200078f30ff */
[----:B------:R-:W-:Y:S01]  /*04f0*/  IMAD.SHL.U32 R17, R17, 0x2, RZ ;  /* 0x0000000211117824 */ /* 0x000fe200078e00ff */
[----:B------:R-:W-:Y:S01]  /*0500*/  LOP3.LUT R13, R2, 0x8, R20, 0xf8, !PT ;  /* 0x00000008020d7812 */ /* 0x000fe200078ef814 */
[----:B------:R-:W-:Y:S01]  /*0510*/  IMAD.SHL.U32 R2, R0, 0x2, RZ ;  /* 0x0000000200027824 */ /* 0x000fe200078e00ff */
[----:B------:R-:W-:-:S02]  /*0520*/  SHF.R.S32.HI R0, RZ, 0x7, R5 ;  /* 0x00000007ff007819 */ /* 0x000fc40000011405 */
[----:B------:R-:W-:Y:S01]  /*0530*/  SHF.R.S32.HI R4, RZ, 0x6, R4 ;  /* 0x00000006ff047819 */ /* 0x000fe20000011404 */
[--C-:B------:R-:W-:Y:S01]  /*0540*/  IMAD R9, R11, 0x400, R2.reuse ;  /* 0x000004000b097824 */ /* 0x100fe200078e0202 */
[----:B------:R-:W-:Y:S01]  /*0550*/  LOP3.LUT R214, R214, R210, RZ, 0x3c, !PT ;  /* 0x000000d2d6d67212 */ /* 0x000fe200078e3cff */
[----:B------:R-:W-:Y:S01]  /*0560*/  IMAD R8, R0, 0x1000, R2 ;  /* 0x0000100000087824 */ /* 0x000fe200078e0202 */
[----:B------:R-:W-:Y:S01]  /*0570*/  R2P PR, R7, 0x6 ;  /* 0x0000000607007804 */ /* 0x000fe20000000000 */
[----:B------:R-:W-:Y:S01]  /*0580*/  IMAD.SHL.U32 R2, R10, 0x20, RZ ;  /* 0x000000200a027824 */ /* 0x000fe200078e00ff */
[----:B------:R-:W-:Y:S01]  /*0590*/  LOP3.LUT R210, R6, R13, R210, 0xf6, !PT ;  /* 0x0000000d06d27212 */ /* 0x000fe200078ef6d2 */
[----:B------:R-:W-:Y:S01]  /*05a0*/  IMAD R3, R4, 0x800, R6 ;  /* 0x0000080004037824 */ /* 0x000fe200078e0206 */
[----:B------:R-:W-:Y:S01]  /*05b0*/  SEL R236, R236, 0x10, !P0 ;  /* 0x00000010ecec7807 */ /* 0x000fe20004000000 */
[----:B------:R-:W-:Y:S01]  /*05c0*/  IMAD.SHL.U32 R5, R0, 0x8, RZ ;  /* 0x0000000800057824 */ /* 0x000fe200078e00ff */
[----:B------:R-:W-:Y:S01]  /*05d0*/  LOP3.LUT R0, R2, 0x20, RZ, 0xc0, !PT ;  /* 0x0000002002007812 */ /* 0x000fe200078ec0ff */
[----:B------:R-:W-:Y:S01]  /*05e0*/  IMAD.IADD R214, R3, 0x1, R214 ;  /* 0x0000000103d67824 */ /* 0x000fe200078e02d6 */
[----:B------:R-:W-:Y:S01]  /*05f0*/  LEA R210, R210, UR4, 0x1 ;  /* 0x00000004d2d27c11 */ /* 0x000fe2000f8e08ff */
[----:B------:R-:W-:-:S02]  /*0600*/  IMAD.SHL.U32 R3, R4, 0x8, RZ ;  /* 0x0000000804037824 */ /* 0x000fc400078e00ff */
[----:B------:R-:W-:Y:S02]  /*0610*/  IMAD.SHL.U32 R2, R7, 0x40, RZ ;  /* 0x0000004007027824 */ /* 0x000fe400078e00ff */
[----:B------:R-:W-:Y:S01]  /*0620*/  IMAD R7, R4, 0x200, R12 ;  /* 0x0000020004077824 */ /* 0x000fe200078e020c */
[----:B------:R-:W-:Y:S01]  /*0630*/  LOP3.LUT R209, R0, 0x18, R3, 0xf8, !PT ;  /* 0x0000001800d17812 */ /* 0x000fe200078ef803 */
[----:B------:R-:W-:Y:S01]  /*0640*/  IMAD.SHL.U32 R4, R4, 0x20, RZ ;  /* 0x0000002004047824 */ /* 0x000fe200078e00ff */
[----:B------:R-:W-:Y:S01]  /*0650*/  LOP3.LUT R0, R2, 0x1c0, RZ, 0xc0, !PT ;  /* 0x000001c002007812 */ /* 0x000fe200078ec0ff */
[----:B------:R-:W-:Y:S01]  /*0660*/  IMAD.SHL.U32 R214, R214, 0x2, RZ ;  /* 0x00000002d6d67824 */ /* 0x000fe200078e00ff */
[----:B------:R1:W-:Y:S01]  /*0670*/  STL [R1+0x1c], R7 ;  /* 0x00001c0701007387 */ /* 0x0003e20000100800 */
[----:B------:R-:W-:Y:S01]  /*0680*/  LOP3.LUT R2, R5, 0x8, RZ, 0xc0, !PT ;  /* 0x0000000805027812 */ /* 0x000fe200078ec0ff */
[----:B------:R-:W-:Y:S01]  /*0690*/  IMAD.SHL.U32 R5, R10, 0x10, RZ ;  /* 0x000000100a057824 */ /* 0x000fe200078e00ff */
[----:B------:R-:W-:-:S02]  /*06a0*/  SHF.R.U32.HI R3, RZ, 0x3, R0 ;  /* 0x00000003ff037819 */ /* 0x000fc40000011600 */
[----:B-1----:R-:W-:Y:S02]  /*06b0*/  LOP3.LUT R7, R4, 0x6, R17, 0xf8, !PT ;  /* 0x0000000604077812 */ /* 0x002fe400078ef811 */
[----:B------:R-:W-:-:S03]  /*06c0*/  LOP3.LUT R4, R0, 0x20, R4, 0xf8, !PT ;  /* 0x0000002000047812 */ /* 0x000fc600078ef804 */
[----:B------:R1:W-:Y:S02]  /*06d0*/  STL [R1+0x2c], R7 ;  /* 0x00002c0701007387 */ /* 0x0003e40000100800 */
[----:B-1----:R-:W-:Y:S02]  /*06e0*/  LOP3.LUT R7, R2, 0x10, R5, 0xf8, !PT ;  /* 0x0000001002077812 */ /* 0x002fe400078ef805 */
[----:B------:R-:W-:Y:S01]  /*06f0*/  LOP3.LUT R5, R3, R0, R2, 0x1e, !PT ;  /* 0x0000000003057212 */ /* 0x000fe200078e1e02 */
[----:B------:R-:W-:Y:S01]  /*0700*/  IMAD R2, R15, 0x400, R8 ;  /* 0x000004000f027824 */ /* 0x000fe200078e0208 */
[----:B------:R-:W-:Y:S02]  /*0710*/  SHF.R.S32.HI R0, RZ, 0x2, R18 ;  /* 0x00000002ff007819 */ /* 0x000fe40000011412 */
[----:B------:R-:W-:Y:S01]  /*0720*/  LOP3.LUT R3, R4, R3, RZ, 0x3c, !PT ;  /* 0x0000000304037212 */ /* 0x000fe200078e3cff */
[----:B------:R-:W-:Y:S02]  /*0730*/  IMAD.IADD R9, R9, 0x1, R5 ;  /* 0x0000000109097824 */ /* 0x000fe400078e0205 */
[----:B------:R-:W-:-:S02]  /*0740*/  IMAD R11, R15, 0x10, R0 ;  /* 0x000000100f0b7824 */ /* 0x000fc400078e0200 */
[----:B------:R-:W-:Y:S02]  /*0750*/  IMAD.IADD R237, R3, 0x1, R2 ;  /* 0x0000000103ed7824 */ /* 0x000fe400078e0202 */
[----:B------:R-:W-:Y:S01]  /*0760*/  VIADD R2, R11, 0xffffffc0 ;  /* 0xffffffc00b027836 */ /* 0x000fe20000000000 */
[----:B------:R-:W-:Y:S01]  /*0770*/  STL [R1+0x38], R11 ;  /* 0x0000380b01007387 */ /* 0x000fe20000100800 */
[----:B------:R-:W-:Y:S01]  /*0780*/  IMAD.SHL.U32 R5, R19, 0x40, RZ ;  /* 0x0000004013057824 */ /* 0x000fe200078e00ff */
[----:B------:R-:W-:Y:S01]  /*0790*/  LEA R237, R237, UR4, 0x1 ;  /* 0x00000004eded7c11 */ /* 0x000fe2000f8e08ff */
[----:B------:R-:W-:Y:S01]  /*07a0*/  IMAD.SHL.U32 R0, R14, 0x40, RZ ;  /* 0x000000400e007824 */ /* 0x000fe200078e00ff */
[----:B------:R-:W-:Y:S01]  /*07b0*/  SHF.R.S32.HI R4, RZ, 0x1f, R2 ;  /* 0x0000001fff047819 */ /* 0x000fe20000011402 */
[----:B------:R-:W-:Y:S01]  /*07c0*/  IMAD.SHL.U32 R3, R10, 0x8, RZ ;  /* 0x000000080a037824 */ /* 0x000fe200078e00ff */
[----:B------:R-:W-:Y:S01]  /*07d0*/  LOP3.LUT R5, R5, 0x1c0, RZ, 0xc0, !PT ;  /* 0x000001c005057812 */ /* 0x000fe200078ec0ff */
[----:B------:R-:W-:Y:S01]  /*07e0*/  IMAD.IADD R238, R237, 0x1, R236 ;  /* 0x00000001edee7824 */ /* 0x000fe200078e02ec */
[----:B------:R-:W-:-:S02]  /*07f0*/  SHF.L.U64.HI R2, R2, 0x2, R4 ;  /* 0x0000000202027819 */ /* 0x000fc40000010204 */
[----:B------:R-:W-:Y:S02]  /*0800*/  LOP3.LUT R0, R0, 0xfffffe00, RZ, 0xc0, !PT ;  /* 0xfffffe0000007812 */ /* 0x000fe400078ec0ff */
[----:B------:R-:W-:Y:S01]  /*0810*/  LOP3.LUT R3, R5, 0x8, R3, 0xf8, !PT ;  /* 0x0000000805037812 */ /* 0x000fe200078ef803 */
[----:B------:R1:W-:Y:S01]  /*0820*/  STL [R1+0x28], R2 ;  /* 0x0000280201007387 */ /* 0x0003e20000100800 */
[----:B------:R-:W-:Y:S01]  /*0830*/  SHF.R.U32.HI R6, RZ, 0x3, R5 ;  /* 0x00000003ff067819 */ /* 0x000fe20000011605 */
[----:B------:R-:W-:-:S03]  /*0840*/  IMAD R4, R15, 0x400, R0 ;  /* 0x000004000f047824 */ /* 0x000fc600078e0200 */
[----:B------:R-:W-:Y:S02]  /*0850*/  LOP3.LUT R3, R3, R6, RZ, 0x3c, !PT ;  /* 0x0000000603037212 */ /* 0x000fe400078e3cff */
[----:B------:R-:W-:-:S03]  /*0860*/  LOP3.LUT R209, R6, R209, R5, 0x1e, !PT ;  /* 0x000000d106d17212 */ /* 0x000fc600078e1e05 */
[----:B------:R-:W-:Y:S01]  /*0870*/  IMAD.IADD R220, R4, 0x1, R3 ;  /* 0x0000000104dc7824 */ /* 0x000fe200078e0203 */
[----:B------:R-:W-:Y:S01]  /*0880*/  LOP3.LUT R209, R209, R0, RZ, 0xfc, !PT ;  /* 0x00000000d1d17212 */ /* 0x000fe200078efcff */
[----:B------:R-:W-:Y:S01]  /*0890*/  IMAD.U32 R3, RZ, RZ, UR6 ;  /* 0x00000006ff037e24 */ /* 0x000fe2000f8e00ff */
[----:B------:R-:W-:Y:S01]  /*08a0*/  USHF.R.S32.HI UR6, URZ, 0x1f, UR44 ;  /* 0x0000001f3f067899 */ /* 0x000fe2000801142c */
[----:B-1----:R-:W-:-:S04]  /*08b0*/  LOP3.LUT R2, R6, R7, R5, 0x1e, !PT ;  /* 0x0000000706027212 */ /* 0x002fc800078e1e05 */
[----:B------:R-:W-:Y:S01]  /*08c0*/  LOP3.LUT R219, R2, R0, RZ, 0xfc, !PT ;  /* 0x0000000002db7212 */ /* 0x000fe200078efcff */
[----:B------:R-:W-:Y:S01]  /*08d0*/  IMAD.U32 R0, RZ, RZ, UR5 ;  /* 0x00000005ff007e24 */ /* 0x000fe2000f8e00ff */
[----:B------:R-:W-:Y:S01]  /*08e0*/  USHF.R.S32.HI UR5, URZ, 0x1f, UR57 ;  /* 0x0000001f3f057899 */ /* 0x000fe20008011439 */
[----:B------:R-:W-:Y:S02]  /*08f0*/  IMAD.MOV.U32 R2, RZ, RZ, 0x20 ;  /* 0x00000020ff027424 */ /* 0x000fe400078e00ff */
[----:B------:R-:W-:Y:S02]  /*0900*/  IMAD.U32 R0, RZ, RZ, UR6 ;  /* 0x00000006ff007e24 */ /* 0x000fe4000f8e00ff */
[----:B------:R-:W-:Y:S01]  /*0910*/  IMAD.MOV.U32 R0, RZ, RZ, 0x40 ;  /* 0x00000040ff007424 */ /* 0x000fe200078e00ff */
[----:B------:R-:W-:Y:S01]  /*0920*/  SEL R213, R2, 0xffffffe0, !P4 ;  /* 0xffffffe002d57807 */ /* 0x000fe20006000000 */
[----:B------:R-:W-:Y:S01]  /*0930*/  IMAD.U32 R3, RZ, RZ, UR5 ;  /* 0x00000005ff037e24 */ /* 0x000fe2000f8e00ff */
[----:B------:R-:W-:Y:S01]  /*0940*/  UIADD3 UR5, UR4, 0xc000, URZ ;  /* 0x0000c00004057890 */ /* 0x000fe2000fffe03f */
[----:B------:R-:W-:Y:S01]  /*0950*/  IMAD.U32 R3, RZ, RZ, UR6 ;  /* 0x00000006ff037e24 */ /* 0x000fe2000f8e00ff */
[----:B------:R-:W-:Y:S01]  /*0960*/  SEL R215, R0, 0xffffffc0, !P3 ;  /* 0xffffffc000d77807 */ /* 0x000fe20005800000 */
[----:B------:R-:W-:Y:S01]  /*0970*/  USHF.R.S32.HI UR6, URZ, 0x1f, UR57 ;  /* 0x0000001f3f067899 */ /* 0x000fe20008011439 */
[----:B------:R-:W-:-:S02]  /*0980*/  SEL R2, R2, 0xffffffe0, !P1 ;  /* 0xffffffe002027807 */ /* 0x000fc40004800000 */
[----:B------:R-:W-:Y:S01]  /*0990*/  LEA R5, R9, UR5, 0x1 ;  /* 0x0000000509057c11 */ /* 0x000fe2000f8e08ff */
[----:B------:R-:W-:Y:S01]  /*09a0*/  VIADD R216, R214, UR5 ;  /* 0x00000005d6d87c36 */ /* 0x000fe20008000000 */
[----:B------:R-:W-:Y:S01]  /*09b0*/  SEL R0, R0, 0xffffffc0, !P2 ;  /* 0xffffffc000007807 */ /* 0x000fe20005000000 */
[----:B------:R-:W-:Y:S01]  /*09c0*/  IMAD.IADD R235, R237, 0x1, R2 ;  /* 0x00000001edeb7824 */ /* 0x000fe200078e0202 */
[----:B------:R-:W-:Y:S01]  /*09d0*/  LEA R209, R209, UR5, 0x1 ;  /* 0x00000005d1d17c11 */ /* 0x000fe2000f8e08ff */
[----:B------:R-:W-:Y:S01]  /*09e0*/  IMAD.IADD R4, R2, 0x1, R5 ;  /* 0x0000000102047824 */ /* 0x000fe200078e0205 */
[----:B------:R-:W-:Y:S01]  /*09f0*/  STL [R1+0x20], R5 ;  /* 0x0000200501007387 */ /* 0x000fe20000100800 */
[C---:B------:R-:W-:Y:S02]  /*0a00*/  IMAD.IADD R2, R5.reuse, 0x1, R0 ;  /* 0x0000000105027824 */ /* 0x040fe400078e0200 */
[----:B------:R-:W-:Y:S01]  /*0a10*/  IMAD.U32 R3, RZ, RZ, UR6 ;  /* 0x00000006ff037e24 */ /* 0x000fe2000f8e00ff */
[----:B------:R-:W-:Y:S01]  /*0a20*/  STL [R1+0x30], R4 ;  /* 0x0000300401007387 */ /* 0x000fe20000100800 */
[C---:B------:R-:W-:Y:S01]  /*0a30*/  VIADD R3, R5.reuse, 0x420 ;  /* 0x0000042005037836 */ /* 0x040fe20000000000 */
[----:B------:R-:W-:Y:S01]  /*0a40*/  ULDC.64 UR6, c[0x0][0x208] ;  /* 0x0000820000067ab9 */ /* 0x000fe20000000a00 */
[----:B------:R-:W-:Y:S01]  /*0a50*/  @P1 VIADD R3, R5, 0x3e0 ;  /* 0x000003e005031836 */ /* 0x000fe20000000000 */
[----:B------:R1:W-:Y:S01]  /*0a60*/  STL [R1+0x24], R2 ;  /* 0x0000240201007387 */ /* 0x0003e20000100800 */
[----:B------:R-:W-:-:S02]  /*0a70*/  IMAD.IADD R213, R216, 0x1, R213 ;  /* 0x00000001d8d57824 */ /* 0x000fc400078e02d5 */
[--C-:B------:R-:W-:Y:S01]  /*0a80*/  IMAD.IADD R216, R216, 0x1, R215.reuse ;  /* 0x00000001d8d87824 */ /* 0x100fe200078e02d7 */
[----:B------:R2:W-:Y:S01]  /*0a90*/  STL [R1+0x40], R3 ;  /* 0x0000400301007387 */ /* 0x0005e20000100800 */
[----:B------:R-:W-:Y:S02]  /*0aa0*/  IMAD.IADD R215, R213, 0x1, R215 ;  /* 0x00000001d5d77824 */ /* 0x000fe400078e02d7 */
[----:B------:R-:W-:Y:S02]  /*0ab0*/  IMAD.IADD R236, R236, 0x1, R235 ;  /* 0x00000001ecec7824 */ /* 0x000fe400078e02eb */
[----:B-1----:R-:W-:Y:S02]  /*0ac0*/  IMAD.IADD R2, R4, 0x1, R0 ;  /* 0x0000000104027824 */ /* 0x002fe400078e0200 */
[----:B------:R-:W-:-:S03]  /*0ad0*/  IMAD.IADD R0, R0, 0x1, R3 ;  /* 0x0000000100007824 */ /* 0x000fc600078e0203 */
[----:B------:R2:W-:Y:S04]  /*0ae0*/  STL [R1+0x34], R2 ;  /* 0x0000340201007387 */ /* 0x0005e80000100800 */
[----:B------:R2:W-:Y:S02]  /*0af0*/  STL [R1+0x3c], R0 ;  /* 0x00003c0001007387 */ /* 0x0005e40000100800 */
.L_x_1325:
        /* <DEDUP_REMOVED lines=16> */
[----:B--2---:R-:W-:Y:S01]  /*0c00*/  IMAD.U32 R2, RZ, RZ, UR8 ;  /* 0x00000008ff027e24 */ /* 0x004fe2000f8e00ff */
        /* <DEDUP_REMOVED lines=13> */
[----:B---3--:R-:W2:Y:S01]  /*0ce0*/  @P1 LDG.E R7, desc[UR6][R4.64] ;  /* 0x0000000604071981 */ /* 0x008ea2000c1e1900 */
[----:B------:R-:W-:-:S04]  /*0cf0*/  UIADD3 UR8, UP0, UR16, UR12, URZ ;  /* 0x0000000c10087290 */ /* 0x000fc8000ff1e03f */
[----:B------:R-:W-:Y:S01]  /*0d00*/  PLOP3.LUT P2, PT, PT, PT, UP4, 0x80, 0x0 ;  /* 0x000000000000781c */ /* 0x000fe20003f4f048 */
[----:B------:R-:W-:Y:S01]  /*0d10*/  UIADD3.X UR5, UR5, UR13, URZ, UP0, !UPT ;  /* 0x0000000d05057290 */ /* 0x000fe200087fe43f */
[----:B------:R1:W3:Y:S02]  /*0d20*/  @P0 LDG.E R5, desc[UR6][R2.64] ;  /* 0x0000000602050981 */ /* 0x0002e4000c1e1900 */
[----:B-1----:R-:W-:Y:S02]  /*0d30*/  IMAD.U32 R2, RZ, RZ, UR15 ;  /* 0x0000000fff027e24 */ /* 0x002fe4000f8e00ff */
[----:B------:R-:W-:-:S05]  /*0d40*/  IMAD.U32 R3, RZ, RZ, UR14 ;  /* 0x0000000eff037e24 */ /* 0x000fca000f8e00ff */
[----:B------:R-:W4:Y:S04]  /*0d50*/  @P3 LDG.E R6, desc[UR6][R2.64] ;  /* 0x0000000602063981 */ /* 0x000f28000c1e1900 */
[----:B------:R1:W5:Y:S02]  /*0d60*/  @P3 LDG.E R0, desc[UR6][R2.64+0x4] ;  /* 0x0000040602003981 */ /* 0x000364000c1e1900 */
        /* <DEDUP_REMOVED lines=28> */
.L_x_1281:
        /* <DEDUP_REMOVED lines=21> */
[----:B------:R-:W-:Y:S01]  /*1080*/  USEL UR29, UR14, URZ, UP2 ;  /* 0x0000003f0e1d7287 */ /* 0x000fe20009000000 */
[----:B------:R-:W-:Y:S01]  /*1090*/  ULDC.U8 UR32, c[0x0][0x3d8] ;  /* 0x0000f60000207ab9 */ /* 0x000fe20000000000 */
[----:B------:R-:W-:Y:S01]  /*10a0*/  USHF.R.S32.HI UR34, URZ, 0x1f, UR59 ;  /* 0x0000001f3f227899 */ /* 0x000fe2000801143b */
[----:B-1----:R-:W-:Y:S01]  /*10b0*/  IABS R5, R6 ;  /* 0x0000000600057213 */ /* 0x002fe20000000000 */
[----:B------:R-:W-:Y:S01]  /*10c0*/  UIMAD.WIDE.U32 UR14, UR5, UR36, URZ ;  /* 0x00000024050e72a5 */ /* 0x000fe2000f8e003f */
[----:B------:R-:W-:Y:S01]  /*10d0*/  ISETP.NE.AND P3, PT, R6, RZ, PT ;  /* 0x000000ff0600720c */ /* 0x000fe20003f65270 */
[----:B------:R-:W-:Y:S01]  /*10e0*/  @UP0 UIADD3 UR17, UR16, UR25, URZ ;  /* 0x0000001910110290 */ /* 0x000fe2000fffe03f */
[----:B------:R-:W1:Y:S01]  /*10f0*/  I2F.RP R2, R5 ;  /* 0x0000000500027306 */ /* 0x000e620000209400 */
[----:B------:R-:W-:-:S02]  /*1100*/  UISETP.NE.AND UP3, UPT, UR32, URZ, UPT ;  /* 0x0000003f2000728c */ /* 0x000fc4000bf65270 */
[----:B------:R-:W-:Y:S02]  /*1110*/  USEL UR31, UR20, URZ, UP2 ;  /* 0x0000003f141f7287 */ /* 0x000fe40009000000 */
[----:B--2---:R-:W-:Y:S02]  /*1120*/  UIMAD.WIDE.U32 UR26, UR9, UR12, URZ ;  /* 0x0000000c091a72a5 */ /* 0x004fe4000f8e003f */
[----:B------:R-:W-:Y:S02]  /*1130*/  USEL UR55, UR18, UR14, !UP1 ;  /* 0x0000000e12377287 */ /* 0x000fe4000c800000 */
[----:B------:R-:W-:Y:S02]  /*1140*/  UIMAD UR38, UR9, UR13, UR27 ;  /* 0x0000000d092672a4 */ /* 0x000fe4000f8e021b */
[----:B------:R-:W-:Y:S01]  /*1150*/  @!UP1 UIMAD UR9, UR58, UR10, URZ ;  /* 0x0000000a3a0992a4 */ /* 0x000fe2000f8e023f */
[----:B------:R-:W-:Y:S01]  /*1160*/  @UP1 ULDC.64 UR12, c[0x0][0x420] ;  /* 0x00010800000c1ab9 */ /* 0x000fe20000000a00 */
[----:B------:R-:W-:Y:S01]  /*1170*/  UIADD3 UR23, UR19, UR23, URZ ;  /* 0x0000001713177290 */ /* 0x000fe2000fffe03f */
[----:B-1----:R-:W1:Y:S01]  /*1180*/  MUFU.RCP R2, R2 ;  /* 0x0000000200027308 */ /* 0x002e620000001000 */
[----:B------:R-:W-:-:S02]  /*1190*/  @!UP1 UIMAD UR28, UR44, UR11, UR9 ;  /* 0x0000000b2c1c92a4 */ /* 0x000fc4000f8e0209 */
[----:B------:R-:W-:Y:S02]  /*11a0*/  UIADD3 UR9, UR33, 0x3f, URZ ;  /* 0x0000003f21097890 */ /* 0x000fe4000fffe03f */
[----:B------:R-:W-:Y:S02]  /*11b0*/  @UP1 UIMAD.WIDE.U32 UR42, UR5, UR12, URZ ;  /* 0x0000000c052a12a5 */ /* 0x000fe4000f8e003f */
[----:B------:R-:W-:Y:S01]  /*11c0*/  USHF.R.S32.HI UR21, URZ, 0x1f, UR9 ;  /* 0x0000001f3f157899 */ /* 0x000fe20008011409 */
[----:B------:R-:W-:Y:S01]  /*11d0*/  ULDC UR45, c[0x0][0x2dc] ;  /* 0x0000b700002d7ab9 */ /* 0x000fe20000000800 */
[----:B------:R-:W-:Y:S02]  /*11e0*/  ULDC UR61, c[0x0][0x270] ;  /* 0x00009c00003d7ab9 */ /* 0x000fe40000000800 */
[----:B------:R-:W-:Y:S02]  /*11f0*/  ULEA.HI UR32, UR21, UR9, URZ, 0x6 ;  /* 0x0000000915207291 */ /* 0x000fe4000f8f303f */
[----:B------:R-:W-:Y:S01]  /*1200*/  UIMAD UR9, UR34, UR44, URZ ;  /* 0x0000002c220972a4 */ /* 0x000fe2000f8e023f */
[----:B------:R-:W-:Y:S01]  /*1210*/  @UP0 ULDC.64 UR20, c[0x0][0x248] ;  /* 0x0000920000140ab9 */ /* 0x000fe20000000a00 */
[----:B------:R-:W-:Y:S01]  /*1220*/  @UP1 UIMAD UR47, UR5, UR13, UR43 ;  /* 0x0000000d052f12a4 */ /* 0x000fe2000f8e022b */
[----:B-1----:R-:W-:Y:S01]  /*1230*/  VIADD R2, R2, 0xffffffe ;  /* 0x0ffffffe02027836 */ /* 0x002fe20000000000 */
[----:B------:R-:W-:-:S02]  /*1240*/  @UP0 UIMAD.WIDE.U32 UR18, UR17, UR20, URZ ;  /* 0x00000014111202a5 */ /* 0x000fc4000f8e003f */
[----:B------:R-:W-:Y:S01]  /*1250*/  @!UP1 UIMAD.WIDE.U32 UR40, UR44, UR10, URZ ;  /* 0x0000000a2c2892a5 */ /* 0x000fe2000f8e003f */
[----:B------:R-:W1:Y:S01]  /*1260*/  F2I.FTZ.U32.TRUNC.NTZ R3, R2 ;  /* 0x0000000200037305 */ /* 0x000e62000021f000 */
[----:B------:R-:W-:Y:S02]  /*1270*/  UIMAD UR22, UR5, UR37, URZ ;  /* 0x00000025051672a4 */ /* 0x000fe4000f8e023f */
[----:B------:R-:W-:Y:S02]  /*1280*/  @UP0 UIMAD UR17, UR17, UR21, URZ ;  /* 0x00000015111102a4 */ /* 0x000fe4000f8e023f */
[----:B------:R-:W-:Y:S02]  /*1290*/  UIMAD.WIDE UR10, UR45, UR61, URZ ;  /* 0x0000003d2d0a72a5 */ /* 0x000fe4000f8e023f */
[----:B------:R-:W-:Y:S02]  /*12a0*/  UIMAD.WIDE.U32 UR12, UR44, UR59, URZ ;  /* 0x0000003b2c0c72a5 */ /* 0x000fe4000f8e003f */
[----:B------:R-:W-:-:S02]  /*12b0*/  UIMAD UR9, UR58, UR59, UR9 ;  /* 0x0000003b3a0972a4 */ /* 0x000fc4000f8e0209 */
[----:B------:R-:W-:Y:S02]  /*12c0*/  @UP1 UIADD3 UR23, UR15, UR22, URZ ;  /* 0x000000160f171290 */ /* 0x000fe4000fffe03f */
[----:B------:R-:W-:Y:S01]  /*12d0*/  @UP0 UIADD3 UR48, UR19, UR17, URZ ;  /* 0x0000001113300290 */ /* 0x000fe2000fffe03f */
[--C-:B-1----:R-:W-:Y:S01]  /*12e0*/  IMAD.MOV R0, RZ, RZ, -R3.reuse ;  /* 0x000000ffff007224 */ /* 0x102fe200078e0a03 */
[----:B------:R-:W-:Y:S01]  /*12f0*/  UIMAD.WIDE.U32 UR14, UR10, UR12, URZ ;  /* 0x0000000c0a0e72a5 */ /* 0x000fe2000f8e003f */
[----:B------:R-:W-:Y:S01]  /*1300*/  IMAD.MOV.U32 R2, RZ, RZ, RZ ;  /* 0x000000ffff027224 */ /* 0x000fe200078e00ff */
[----:B------:R-:W-:Y:S01]  /*1310*/  UIMAD UR17, UR11, UR12, URZ ;  /* 0x0000000c0b1172a4 */ /* 0x000fe2000f8e023f */
[----:B------:R-:W-:Y:S01]  /*1320*/  IMAD R0, R0, R5, RZ ;  /* 0x0000000500007224 */ /* 0x000fe200078e02ff */
[----:B------:R-:W-:Y:S02]  /*1330*/  UIADD3 UR9, UR13, UR9, URZ ;  /* 0x000000090d097290 */ /* 0x000fe4000fffe03f */
[----:B------:R-:W-:Y:S01]  /*1340*/  UIMAD.WIDE.U32 UR12, UR10, UR5, URZ ;  /* 0x000000050a0c72a5 */ /* 0x000fe2000f8e003f */
[----:B------:R-:W-:Y:S01]  /*1350*/  IMAD.HI.U32 R0, R3, R0, R2 ;  /* 0x0000000003007227 */ /* 0x000fe200078e0002 */
[----:B------:R-:W-:Y:S01]  /*1360*/  MOV R2, R4 ;  /* 0x0000000400027202 */ /* 0x000fe20000000f00 */
[----:B------:R-:W-:Y:S01]  /*1370*/  ULDC UR35, c[0x0][0x2c4] ;  /* 0x0000b10000237ab9 */ /* 0x000fe20000000800 */
[----:B------:R-:W-:-:S02]  /*1380*/  UIMAD UR9, UR10, UR9, UR17 ;  /* 0x000000090a0972a4 */ /* 0x000fc4000f8e0211 */
[----:B------:R-:W-:Y:S01]  /*1390*/  @UP3 UIMAD UR17, UR44, UR35, URZ ;  /* 0x000000232c1132a4 */ /* 0x000fe2000f8e023f */
[----:B------:R-:W-:Y:S01]  /*13a0*/  IMAD.HI.U32 R0, R0, R2, RZ ;  /* 0x0000000200007227 */ /* 0x000fe200078e00ff */
[----:B------:R-:W-:Y:S02]  /*13b0*/  USEL UR56, UR14, UR12, !UP1 ;  /* 0x0000000c0e387287 */ /* 0x000fe4000c800000 */
[----:B------:R-:W-:Y:S01]  /*13c0*/  ULOP3.LUT UR12, UR32, 0xffffffc0, URZ, 0xc0, !UPT ;  /* 0xffffffc0200c7892 */ /* 0x000fe2000f8ec03f */
[----:B------:R-:W-:Y:S01]  /*13d0*/  IMAD.MOV R3, RZ, RZ, -R0 ;  /* 0x000000ffff037224 */ /* 0x000fe200078e0a00 */
[----:B------:R-:W-:Y:S02]  /*13e0*/  UIMAD UR49, UR57, UR45, URZ ;  /* 0x0000002d393172a4 */ /* 0x000fe4000f8e023f */
[----:B------:R-:W-:Y:S01]  /*13f0*/  UIADD3 UR45, UR15, UR9, URZ ;  /* 0x000000090f2d7290 */ /* 0x000fe2000fffe03f */
[----:B------:R-:W-:Y:S01]  /*1400*/  IMAD R2, R5, R3, R2 ;  /* 0x0000000305027224 */ /* 0x000fe200078e0202 */
[----:B------:R-:W-:Y:S01]  /*1410*/  @UP3 USEL UR9, UR17, UR5, !UP1 ;  /* 0x0000000511093287 */ /* 0x000fe2000c800000 */
[----:B------:R-:W-:Y:S01]  /*1420*/  @UP0 UMOV UR46, UR18 ;  /* 0x00000012002e0c82 */ /* 0x000fe20008000000 */
[----:B------:R-:W-:-:S02]  /*1430*/  UIADD3 UR17, UR12, -0x40, URZ ;  /* 0xffffffc00c117890 */ /* 0x000fc4000fffe03f */
[----:B------:R-:W-:Y:S01]  /*1440*/  ISETP.GT.U32.AND P1, PT, R5, R2, PT ;  /* 0x000000020500720c */ /* 0x000fe20003f24070 */
[----:B------:R-:W-:Y:S01]  /*1450*/  @UP3 ULDC UR18, c[0x0][0x2e4] ;  /* 0x0000b90000123ab9 */ /* 0x000fe20000000800 */
[----:B------:R-:W-:Y:S02]  /*1460*/  @!UP3 UIMAD UR14, UR44, UR61, UR57 ;  /* 0x0000003d2c0eb2a4 */ /* 0x000fe4000f8e0239 */
[----:B------:R-:W-:Y:S02]  /*1470*/  @UP3 UIMAD UR19, UR57, UR18, UR9 ;  /* 0x00000012391332a4 */ /* 0x000fe4000f8e0209 */
[----:B------:R-:W-:Y:S02]  /*1480*/  USHF.R.S32.HI UR18, URZ, 0x1f, UR17 ;  /* 0x0000001f3f127899 */ /* 0x000fe40008011411 */
[----:B------:R-:W-:Y:S02]  /*1490*/  UIADD3 UR9, UP2, UR17, UR29, URZ ;  /* 0x0000001d11097290 */ /* 0x000fe4000ff5e03f */
[----:B------:R-:W-:-:S02]  /*14a0*/  UIMAD UR12, UR11, UR5, URZ ;  /* 0x000000050b0c72a4 */ /* 0x000fc4000f8e023f */
[----:B------:R-:W-:Y:S01]  /*14b0*/  @!UP3 UIMAD UR19, UR14, UR35, URZ ;  /* 0x000000230e13b2a4 */ /* 0x000fe2000f8e023f */
[----:B------:R-:W-:Y:S01]  /*14c0*/  @!P1 IMAD.IADD R2, R2, 0x1, -R5 ;  /* 0x0000000102029824 */ /* 0x000fe200078e0a05 */
[----:B------:R-:W-:Y:S01]  /*14d0*/  @!P1 IADD3 R0, R0, 0x1, RZ ;  /* 0x0000000100009810 */ /* 0x000fe20007ffe0ff */
[----:B------:R-:W-:Y:S01]  /*14e0*/  UIADD3.X UR14, UR18, UR31, URZ, UP2, !UPT ;  /* 0x0000001f120e7290 */ /* 0x000fe200097fe43f */
[----:B------:R-:W-:Y:S01]  /*14f0*/  PLOP3.LUT P1, PT, PT, PT, UP0, 0x80, 0x0 ;  /* 0x000000000000781c */ /* 0x000fe20003f2f008 */
[----:B------:R-:W-:Y:S01]  /*1500*/  UIMAD UR11, UR11, UR9, URZ ;  /* 0x000000090b0b72a4 */ /* 0x000fe2000f8e023f */
[----:B------:R-:W-:Y:S01]  /*1510*/  ISETP.GE.U32.AND P0, PT, R2, R5, PT ;  /* 0x000000050200720c */ /* 0x000fe20003f06070 */
[----:B------:R-:W-:Y:S01]  /*1520*/  @UP0 UIADD3 UR27, UR16, UR25, URZ ;  /* 0x00000019101b0290 */ /* 0x000fe2000fffe03f */
[----:B------:R-:W-:Y:S01]  /*1530*/  LOP3.LUT R2, R6, UR57, RZ, 0x3c, !PT ;  /* 0x0000003906027c12 */ /* 0x000fe2000f8e3cff */
[----:B------:R-:W-:Y:S02]  /*1540*/  @UP1 UIADD3 UR45, UR13, UR12, URZ ;  /* 0x0000000c0d2d1290 */ /* 0x000fe4000fffe03f */
[----:B------:R-:W-:Y:S01]  /*1550*/  UIMAD.WIDE.U32 UR34, UR10, UR9, URZ ;  /* 0x000000090a2272a5 */ /* 0x000fe2000f8e003f */
[----:B------:R-:W-:Y:S01]  /*1560*/  ISETP.GE.AND P2, PT, R2, RZ, PT ;  /* 0x000000ff0200720c */ /* 0x000fe20003f46270 */
[----:B------:R-:W-:Y:S01]  /*1570*/  @UP0 ULDC.64 UR12, c[0x0][0x250] ;  /* 0x00009400000c0ab9 */ /* 0x000fe20000000a00 */
[----:B------:R-:W-:Y:S01]  /*1580*/  UIMAD UR9, UR10, UR14, UR11 ;  /* 0x0000000e0a0972a4 */ /* 0x000fe2000f8e020b */
[----:B------:R-:W-:Y:S01]  /*1590*/  ULDC.U8 UR39, c[0x0][0x480] ;  /* 0x0001200000277ab9 */ /* 0x000fe20000000000 */
[----:B------:R-:W-:-:S02]  /*15a0*/  @UP0 UIMAD.WIDE.U32 UR10, UR27, UR12, URZ ;  /* 0x0000000c1b0a02a5 */ /* 0x000fc4000f8e003f */
[----:B------:R-:W-:Y:S01]  /*15b0*/  UISETP.NE.AND UP5, UPT, UR39, URZ, UPT ;  /* 0x0000003f2700728c */ /* 0x000fe2000bfa5270 */
[----:B------:R-:W-:Y:S01]  /*15c0*/  @P0 VIADD R0, R0, 0x1 ;  /* 0x0000000100000836 */ /* 0x000fe20000000000 */
[----:B------:R-:W-:Y:S01]  /*15d0*/  @UP0 UIMAD UR14, UR27, UR13, URZ ;  /* 0x0000000d1b0e02a4 */ /* 0x000fe2000f8e023f */
[----:B------:R-:W-:Y:S01]  /*15e0*/  PLOP3.LUT P0, PT, PT, PT, UP3, 0x80, 0x0 ;  /* 0x000000000000781c */ /* 0x000fe20003f0f038 */
[----:B------:R-:W-:Y:S02]  /*15f0*/  USEL UR51, UR38, URZ, UP5 ;  /* 0x0000003f26337287 */ /* 0x000fe4000a800000 */
[----:B------:R-:W-:Y:S01]  /*1600*/  USHF.R.S32.HI UR53, URZ, 0x1f, UR30 ;  /* 0x0000001f3f357899 */ /* 0x000fe2000801141e */
[----:B------:R-:W-:Y:S01]  /*1610*/  @!P2 IADD3 R0, -R0, RZ, RZ ;  /* 0x000000ff0000a210 */ /* 0x000fe20007ffe1ff */
[----:B------:R-:W-:Y:S01]  /*1620*/  @!UP1 UIADD3 UR47, UR41, UR28, URZ ;  /* 0x0000001c292f9290 */ /* 0x000fe2000fffe03f */
[----:B------:R-:W-:Y:S01]  /*1630*/  @!P3 LOP3.LUT R0, RZ, R6, RZ, 0x33, !PT ;  /* 0x00000006ff00b212 */ /* 0x000fe200078e33ff */
[----:B------:R-:W-:-:S02]  /*1640*/  USHF.R.S32.HI UR54, URZ, 0x1f, UR49 ;  /* 0x0000001f3f367899 */ /* 0x000fc40008011431 */
[----:B------:R-:W-:Y:S02]  /*1650*/  USEL UR52, UR26, URZ, UP5 ;  /* 0x0000003f1a347287 */ /* 0x000fe4000a800000 */
        /* <DEDUP_REMOVED lines=16> */
.L_x_1283:
        /* <DEDUP_REMOVED lines=13> */
.L_x_1284:
        /* <DEDUP_REMOVED lines=11> */
.L_x_1285:
[----:B------:R-:W-:-:S04]  /*18e0*/  UIMAD UR5, UR44, UR61, UR57 ;  /* 0x0000003d2c0572a4 */ /* 0x000fc8000f8e0239 */
[----:B------:R-:W-:-:S12]  /*18f0*/  UIMAD UR5, UR5, UR59, URZ ;  /* 0x0000003b050572a4 */ /* 0x000fd8000f8e023f */
.L_x_1286:
        /* <DEDUP_REMOVED lines=9> */
[----:B------:R-:W-:-:S02]  /*1990*/  UISETP.GE.AND UP4, UPT, UR33, 0x1, UPT ;  /* 0x000000012100788c */ /* 0x000fc4000bf86270 */
[----:B------:R-:W-:Y:S01]  /*19a0*/  UIADD3 UR26, UR17, UR19, URZ ;  /* 0x00000013111a7290 */ /* 0x000fe2000fffe03f */
        /* <DEDUP_REMOVED lines=23> */
[----:B------:R-:W-:Y:S01]  /*1b20*/  UIMAD UR9, UR27, UR14, URZ ;  /* 0x0000000e1b0972a4 */ /* 0x000fe2000f8e023f */
[----:B------:R-:W-:-:S02]  /*1b30*/  ULDC.64 UR18, c[0x0][0x400] ;  /* 0x0001000000127ab9 */ /* 0x000fc40000000a00 */
        /* <DEDUP_REMOVED lines=10> */
[----:B------:R-:W-:Y:S01]  /*1be0*/  UIMAD.WIDE UR26, UR26, 0x4, UR40 ;  /* 0x000000041a1a78a5 */ /* 0x000fe2000f8e0228 */
        /* <DEDUP_REMOVED lines=28> */
[----:B------:R-:W2:Y:S04]  /*1db0*/  LDL R17, [R1+0x1c] ;  /* 0x00001c0001117983 */ /* 0x000ea80000100800 */
[----:B------:R-:W3:Y:S01]  /*1dc0*/  LDL R164, [R1+0x38] ;  /* 0x0000380001a47983 */ /* 0x000ee20000100800 */
        /* <DEDUP_REMOVED lines=24> */
[----:B------:R-:W-:Y:S01]  /*1f50*/  USHF.L.U32 UR17, UR37, 0x6, URZ ;  /* 0x0000000625117899 */ /* 0x000fe2000800063f */
[----:B------:R-:W-:Y:S01]  /*1f60*/  IMAD.U32 R3, RZ, RZ, UR14 ;  /* 0x0000000eff037e24 */ /* 0x000fe2000f8e00ff */
[----:B------:R-:W-:Y:S01]  /*1f70*/  ULDC.64 UR14, c[0x0][0x268] ;  /* 0x00009a00000e7ab9 */ /* 0x000fe20000000a00 */
[----:B------:R-:W-:Y:S01]  /*1f80*/  IMAD.WIDE.U32 R8, R14, 0x40, RZ ;  /* 0x000000400e087825 */ /* 0x000fe200078e00ff */
[----:B------:R-:W-:Y:S01]  /*1f90*/  UIMAD.WIDE.U32 UR28, UR36, 0x40, URZ ;  /* 0x00000040241c78a5 */ /* 0x000fe2000f8e003f */
[----:B------:R-:W4:Y:S01]  /*1fa0*/  @!P3 LDC.64 R30, c[0x0][0x218] ;  /* 0x00008600ff1ebb82 */ /* 0x000f220000000a00 */
        /* <DEDUP_REMOVED lines=15> */
[----:B------:R-:W5:Y:S02]  /*20a0*/  @!P1 LDC.64 R32, c[0x0][0x218] ;  /* 0x00008600ff209b82 */ /* 0x000f640000000a00 */
[----:B------:R-:W-:Y:S01]  /*20b0*/  UISETP.NE.AND UP0, UPT, UR11, 0x1, UPT ;  /* 0x000000010b00788c */ /* 0x000fe2000bf05270 */
[----:B------:R-:W-:-:S02]  /*20c0*/  IMAD.MOV.U32 R230, RZ, RZ, R12 ;  /* 0x000000ffffe67224 */ /* 0x000fc400078e000c */
[----:B------:R-:W-:-:S03]  /*20d0*/  IMAD R16, R0, UR15, R14 ;  /* 0x0000000f00107c24 */ /* 0x000fc6000f8e020e */
[----:B------:R-:W-:Y:S01]  /*20e0*/  @P2 BAR.SYNC.DEFER_BLOCKING 0x0 ;  /* 0x0000000000002b1d */ /* 0x000fe20000010000 */
[----:B------:R-:W-:Y:S01]  /*20f0*/  @!P4 IADD3 R3, P2, R2, 0x20, RZ ;  /* 0x000000200203c810 */ /* 0x000fe20007f5e0ff */
[----:B------:R-:W-:Y:S01]  /*2100*/  IMAD.WIDE.U32 R6, R0, UR14, R6 ;  /* 0x0000000e00067c25 */ /* 0x000fe2000f8e0006 */
[----:B------:R-:W-:-:S03]  /*2110*/  @!P6 IADD3 R10, P5, R230, UR28, RZ ;  /* 0x0000001ce60aec10 */ /* 0x000fc6000ffbe0ff */
[----:B------:R-:W-:Y:S01]  /*2120*/  @!P4 IMAD.X R12, RZ, RZ, R35, P2 ;  /* 0x000000ffff0cc224 */ /* 0x000fe200010e0623 */
[----:B------:R-:W-:Y:S01]  /*2130*/  PLOP3.LUT P2, PT, PT, PT, UP0, 0x80, 0x0 ;  /* 0x000000000000781c */ /* 0x000fe20003f4f008 */
[----:B------:R-:W-:Y:S01]  /*2140*/  IMAD.MOV.U32 R231, RZ, RZ, R13 ;  /* 0x000000ffffe77224 */ /* 0x000fe200078e000d */
[----:B------:R-:W-:Y:S01]  /*2150*/  UMOV UR11, UR27 ;  /* 0x0000001b000b7c82 */ /* 0x000fe20008000000 */
[----:B------:R-:W-:Y:S02]  /*2160*/  IMAD.U32 R14, RZ, RZ, UR17 ;  /* 0x00000011ff0e7e24 */ /* 0x000fe4000f8e00ff */
[----:B------:R-:W-:Y:S02]  /*2170*/  IMAD.IADD R5, R5, 0x1, R15 ;  /* 0x0000000105057824 */ /* 0x000fe400078e020f */
[----:B------:R-:W-:Y:S02]  /*2180*/  IMAD.MOV.U32 R43, RZ, RZ, 0x7f800000 ;  /* 0x7f800000ff2b7424 */ /* 0x000fe400078e00ff */
[----:B------:R-:W-:-:S02]  /*2190*/  IMAD.MOV.U32 R42, RZ, RZ, 0x7f800000 ;  /* 0x7f800000ff2a7424 */ /* 0x000fc400078e00ff */
[----:B------:R-:W-:Y:S02]  /*21a0*/  IMAD.MOV.U32 R41, RZ, RZ, 0x7f800000 ;  /* 0x7f800000ff297424 */ /* 0x000fe400078e00ff */
[----:B------:R-:W-:Y:S02]  /*21b0*/  IMAD.MOV.U32 R40, RZ, RZ, 0x7f800000 ;  /* 0x7f800000ff287424 */ /* 0x000fe400078e00ff */
[C---:B--2---:R-:W-:Y:S01]  /*21c0*/  VIADD R11, R17.reuse, 0x2000 ;  /* 0x00002000110b7836 */ /* 0x044fe20000000000 */
[----:B------:R-:W-:Y:S01]  /*21d0*/  LEA R0, R17, UR4, 0x1 ;  /* 0x0000000411007c11 */ /* 0x000fe2000f8e08ff */
[----:B------:R-:W-:Y:S02]  /*21e0*/  @!P4 IMAD R12, R12, UR20, RZ ;  /* 0x000000140c0ccc24 */ /* 0x000fe4000f8e02ff */
[----:B------:R-:W-:Y:S01]  /*21f0*/  IMAD.MOV.U32 R218, RZ, RZ, 0x20 ;  /* 0x00000020ffda7424 */ /* 0x000fe200078e00ff */
[----:B------:R-:W-:Y:S01]  /*2200*/  SEL R13, R11, R17, !P2 ;  /* 0x000000110b0d7207 */ /* 0x000fe20005000000 */
[----:B------:R-:W-:Y:S01]  /*2210*/  @P0 STS.128 [R0+0x8000], RZ ;  /* 0x008000ff00000388 */ /* 0x000fe20000000c00 */
[----:B------:R-:W-:Y:S01]  /*2220*/  @!P6 IADD3.X R11, R231, UR29, R14, P5, !PT ;  /* 0x0000001de70bec10 */ /* 0x000fe2000affe40e */
[----:B------:R-:W-:Y:S01]  /*2230*/  @!P4 IMAD R12, R3, UR21, R12 ;  /* 0x00000015030ccc24 */ /* 0x000fe2000f8e020c */
[----:B------:R-:W-:Y:S01]  /*2240*/  LEA R234, R13, UR4, 0x1 ;  /* 0x000000040dea7c11 */ /* 0x000fe2000f8e08ff */
[----:B------:R-:W-:Y:S01]  /*2250*/  @P0 STS.128 [R0+0xa000], RZ ;  /* 0x00a000ff00000388 */ /* 0x000fe20000000c00 */
[----:B------:R-:W-:Y:S01]  /*2260*/  ISETP.GE.AND P5, PT, R2, UR10, PT ;  /* 0x0000000a02007c0c */ /* 0x000fe2000bfa6270 */
[----:B------:R-:W-:-:S02]  /*2270*/  IMAD.IADD R7, R7, 0x1, R16 ;  /* 0x0000000107077824 */ /* 0x000fc400078e0210 */
[----:B------:R-:W-:Y:S01]  /*2280*/  IMAD.MOV.U32 R217, RZ, RZ, 0x40 ;  /* 0x00000040ffd97424 */ /* 0x000fe200078e00ff */
[----:B------:R-:W-:Y:S01]  /*2290*/  @!PT LDS RZ, [RZ] ;  /* 0x00000000fffff984 */ /* 0x000fe20000000800 */
[----:B------:R-:W-:Y:S01]  /*22a0*/  @!PT LDS RZ, [RZ] ;  /* 0x00000000fffff984 */ /* 0x000fe20000000800 */
[----:B------:R-:W-:Y:S01]  /*22b0*/  @!PT LDS RZ, [RZ] ;  /* 0x00000000fffff984 */ /* 0x000fe20000000800 */
[----:B------:R-:W-:Y:S01]  /*22c0*/  @!P0 LDGSTS.E.BYPASS.LTC128B.128 [R0+0x8000], desc[UR6][R232.64] ;  /* 0x08000000e8008fae */ /* 0x000fe2000b901d46 */
[--C-:B------:R-:W-:Y:S01]  /*22d0*/  @!P4 IMAD.MOV.U32 R22, RZ, RZ, R6.reuse ;  /* 0x000000ffff16c224 */ /* 0x100fe200078e0006 */
[----:B------:R-:W-:Y:S01]  /*22e0*/  CS2R R158, SRZ ;  /* 0x00000000009e7805 */ /* 0x000fe2000001ff00 */
[--C-:B------:R-:W-:Y:S01]  /*22f0*/  @!P4 IMAD.MOV.U32 R23, RZ, RZ, R7.reuse ;  /* 0x000000ffff17c224 */ /* 0x100fe200078e0007 */
[----:B------:R-:W-:Y:S01]  /*2300*/  @!P0 LDGSTS.E.BYPASS.LTC128B.128 [R0+0xa000], desc[UR6][R232.64+0x80] ;  /* 0x0a000080e8008fae */ /* 0x000fe2000b901d46 */
[--C-:B------:R-:W-:Y:S01]  /*2310*/  @!P3 IMAD.MOV.U32 R24, RZ, RZ, R6.reuse ;  /* 0x000000ffff18b224 */ /* 0x100fe200078e0006 */
[----:B------:R-:W-:Y:S01]  /*2320*/  CS2R R156, SRZ ;  /* 0x00000000009c7805 */ /* 0x000fe2000001ff00 */
[--C-:B------:R-:W-:Y:S01]  /*2330*/  @!P3 IMAD.MOV.U32 R25, RZ, RZ, R7.reuse ;  /* 0x000000ffff19b224 */ /* 0x100fe200078e0007 */
[----:B------:R-:W-:Y:S01]  /*2340*/  @P6 STS.128 [R0+0x9000], RZ ;  /* 0x009000ff00006388 */ /* 0x000fe20000000c00 */
[----:B------:R-:W2:Y:S01]  /*2350*/  @!P5 LDC.64 R26, c[0x0][0x218] ;  /* 0x00008600ff1adb82 */ /* 0x000ea20000000a00 */
[--C-:B------:R-:W-:Y:S01]  /*2360*/  @!P1 IMAD.MOV.U32 R36, RZ, RZ, R6.reuse ;  /* 0x000000ffff249224 */ /* 0x100fe200078e0006 */
[----:B------:R-:W-:Y:S01]  /*2370*/  CS2R R162, SRZ ;  /* 0x0000000000a27805 */ /* 0x000fe2000001ff00 */
        /* <DEDUP_REMOVED lines=42> */
[----:B---3--:R-:W-:Y:S01]  /*2620*/  VIADD R3, R164, 0x8 ;  /* 0x00000008a4037836 */ /* 0x008fe20000000000 */
[----:B------:R-:W-:Y:S01]  /*2630*/  @P0 STS [R234+0x200c], RZ ;  /* 0x00200cffea000388 */ /* 0x000fe20000000800 */
[----:B------:R-:W-:Y:S01]  /*2640*/  @!P4 IMAD.IADD R12, R9, 0x1, R12 ;  /* 0x00000001090cc824 */ /* 0x000fe200078e020c */
[----:B------:R-:W-:Y:S01]  /*2650*/  CS2R R104, SRZ ;  /* 0x0000000000687805 */ /* 0x000fe2000001ff00 */
[----:B------:R-:W-:Y:S01]  /*2660*/  @!P5 IMAD.MOV.U32 R9, RZ, RZ, R5 ;  /* 0x000000ffff09d224 */ /* 0x000fe200078e0005 */
[----:B------:R-:W-:Y:S01]  /*2670*/  @!PT LDS RZ, [RZ] ;  /* 0x00000000fffff984 */ /* 0x000fe20000000800 */
[----:B------:R-:W-:Y:S01]  /*2680*/  @!PT LDS RZ, [RZ] ;  /* 0x00000000fffff984 */ /* 0x000fe20000000800 */
[----:B------:R-:W-:Y:S01]  /*2690*/  @!PT LDS RZ, [RZ] ;  /* 0x00000000fffff984 */ /* 0x000fe20000000800 */
[----:B------:R-:W-:Y:S01]  /*26a0*/  @!P0 LDGSTS.E.BYPASS.LTC128B.128 [R234], desc[UR6][R230.64] ;  /* 0x00000000e6ea8fae */ /* 0x000fe2000b901d46 */
[----:B------:R-:W-:-:S02]  /*26b0*/  CS2R R102, SRZ ;  /* 0x0000000000667805 */ /* 0x000fc4000001ff00 */
[----:B------:R-:W-:Y:S02]  /*26c0*/  CS2R R100, SRZ ;  /* 0x0000000000647805 */ /* 0x000fe4000001ff00 */
        /* <DEDUP_REMOVED lines=45> */
[----:B------:R-:W-:Y:S02]  /*29a0*/  ISETP.GE.AND P6, PT, R3, UR5, PT ;  /* 0x0000000503007c0c */ /* 0x000fe4000bfc6270 */
[----:B------:R-:W-:Y:S02]  /*29b0*/  CS2R R48, SRZ ;  /* 0x0000000000307805 */ /* 0x000fe4000001ff00 */
[C---:B------:R-:W-:Y:S01]  /*29c0*/  @!P3 IADD3 R3, P0, R2.reuse, 0x40, RZ ;  /* 0x000000400203b810 */ /* 0x040fe20007f1e0ff */
[----:B------:R-:W-:Y:S01]  /*29d0*/  @P5 STS.128 [R0+0xc000], RZ ;  /* 0x00c000ff00005388 */ /* 0x000fe20000000c00 */
[----:B------:R-:W-:Y:S01]  /*29e0*/  UMOV UR14, UR22 ;  /* 0x00000016000e7c82 */ /* 0x000fe20008000000 */
[----:B------:R-:W-:Y:S01]  /*29f0*/  ULDC UR17, c[0x0][0x2dc] ;  /* 0x0000b70000117ab9 */ /* 0x000fe20000000800 */
[----:B------:R-:W-:Y:S01]  /*2a00*/  ULDC UR10, c[0x0][0x2ec] ;  /* 0x0000bb00000a7ab9 */ /* 0x000fe20000000800 */
[----:B------:R-:W-:Y:S01]  /*2a10*/  @!P3 IMAD.X R13, RZ, RZ, R35, P0 ;  /* 0x000000ffff0db224 */ /* 0x000fe200000e0623 */
[----:B------:R-:W-:Y:S01]  /*2a20*/  @!P1 IADD3 R12, P0, R2, 0x60, RZ ;  /* 0x00000060020c9810 */ /* 0x000fe20007f1e0ff */
[----:B------:R-:W-:Y:S02]  /*2a30*/  @P5 STS.128 [R0+0x10000], RZ ;  /* 0x010000ff00005388 */ /* 0x000fe40000000c00 */
[----:B------:R-:W-:-:S02]  /*2a40*/  @!P3 IMAD R13, R13, UR20, RZ ;  /* 0x000000140d0dbc24 */ /* 0x000fc4000f8e02ff */
[----:B------:R-:W-:Y:S01]  /*2a50*/  @!P1 IMAD.X R14, RZ, RZ, R35, P0 ;  /* 0x000000ffff0e9224 */ /* 0x000fe200000e0623 */
[----:B------:R-:W-:Y:S01]  /*2a60*/  @!P4 IADD3 R18, P0, R2, 0x20, RZ ;  /* 0x000000200212c810 */ /* 0x000fe20007f1e0ff */
[----:B------:R-:W-:Y:S02]  /*2a70*/  @!P3 IMAD R29, R3, UR21, R13 ;  /* 0x00000015031dbc24 */ /* 0x000fe4000f8e020d */
[----:B------:R-:W-:Y:S02]  /*2a80*/  @!P1 IMAD R13, R14, UR20, RZ ;  /* 0x000000140e0d9c24 */ /* 0x000fe4000f8e02ff */
[----:B------:R-:W-:Y:S01]  /*2a90*/  @!P4 IMAD.X R17, RZ, RZ, R35, P0 ;  /* 0x000000ffff11c224 */ /* 0x000fe200000e0623 */
[----:B------:R-:W-:Y:S01]  /*2aa0*/  @!P3 IADD3 R16, P0, R2, 0x40, RZ ;  /* 0x000000400210b810 */ /* 0x000fe20007f1e0ff */
[----:B------:R-:W-:-:S04]  /*2ab0*/  @!P1 IMAD R28, R12, UR21, R13 ;  /* 0x000000150c1c9c24 */ /* 0x000fc8000f8e020d */
[----:B------:R-:W-:Y:S02]  /*2ac0*/  @!P3 IMAD.X R15, RZ, RZ, R35, P0 ;  /* 0x000000ffff0fb224 */ /* 0x000fe400000e0623 */
[--C-:B-1----:R-:W-:Y:S02]  /*2ad0*/  @!P1 IMAD.MOV.U32 R10, RZ, RZ, R4.reuse ;  /* 0x000000ffff0a9224 */ /* 0x102fe400078e0004 */
[--C-:B------:R-:W-:Y:S02]  /*2ae0*/  @!P1 IMAD.MOV.U32 R11, RZ, RZ, R5.reuse ;  /* 0x000000ffff0b9224 */ /* 0x100fe400078e0005 */
[----:B------:R-:W-:-:S04]  /*2af0*/  @!P3 IMAD.WIDE.U32 R4, R3, UR20, R4 ;  /* 0x000000140304bc25 */ /* 0x000fc8000f8e0004 */
[----:B------:R-:W-:Y:S02]  /*2b00*/  @!P5 IMAD R3, R35, UR20, RZ ;  /* 0x000000142303dc24 */ /* 0x000fe4000f8e02ff */
[----:B------:R-:W-:Y:S01]  /*2b10*/  @!P1 IMAD.WIDE.U32 R12, R12, UR20, R10 ;  /* 0x000000140c0c9c25 */ /* 0x000fe2000f8e000a */
[----:B--2---:R-:W-:-:S03]  /*2b20*/  @!P5 LEA R10, P0, R8, R26, 0x1 ;  /* 0x0000001a080ad211 */ /* 0x004fc600078008ff */
[----:B------:R-:W-:Y:S02]  /*2b30*/  @!P5 IMAD R14, R2, UR21, R3 ;  /* 0x00000015020edc24 */ /* 0x000fe4000f8e0203 */
[----:B------:R-:W-:Y:S02]  /*2b40*/  @!P4 IMAD R3, R17, UR12, RZ ;  /* 0x0000000c1103cc24 */ /* 0x000fe4000f8e02ff */
[----:B------:R-:W-:Y:S02]  /*2b50*/  @!P5 IMAD.IADD R11, R9, 0x1, R14 ;  /* 0x00000001090bd824 */ /* 0x000fe400078e020e */
[C---:B------:R-:W-:Y:S02]  /*2b60*/  @!P4 IMAD R34, R18.reuse, UR13, R3 ;  /* 0x0000000d1222cc24 */ /* 0x040fe4000f8e0203 */
[----:B------:R-:W-:Y:S01]  /*2b70*/  @!P4 IMAD.WIDE.U32 R18, R18, UR12, R22 ;  /* 0x0000000c1212cc25 */ /* 0x000fe2000f8e0016 */
[----:B------:R-:W-:Y:S01]  /*2b80*/  @!P5 LEA.HI.X R11, R8, R27, R11, 0x1, P0 ;  /* 0x0000001b080bd211 */ /* 0x000fe200000f0c0b */
[----:B------:R-:W1:Y:S01]  /*2b90*/  @!P5 LDC.64 R22, c[0x0][0x220] ;  /* 0x00008800ff16db82 */ /* 0x000e620000000a00 */
[----:B----4-:R-:W-:Y:S01]  /*2ba0*/  @!P3 LEA R14, P0, R4, R30, 0x1 ;  /* 0x0000001e040eb211 */ /* 0x010fe200078008ff */
[----:B------:R-:W-:-:S02]  /*2bb0*/  @!P3 IMAD.IADD R5, R5, 0x1, R29 ;  /* 0x000000010505b824 */ /* 0x000fc400078e021d */
[----:B------:R-:W-:Y:S01]  /*2bc0*/  @!P5 IMAD R3, R35, UR12, RZ ;  /* 0x0000000c2303dc24 */ /* 0x000fe2000f8e02ff */
[----:B------:R-:W-:Y:S01]  /*2bd0*/  @!PT LDS RZ, [RZ] ;  /* 0x00000000fffff984 */ /* 0x000fe20000000800 */
[----:B------:R-:W-:Y:S01]  /*2be0*/  @!PT LDS RZ, [RZ] ;  /* 0x00000000fffff984 */ /* 0x000fe20000000800 */
[----:B------:R-:W-:Y:S01]  /*2bf0*/  @!PT LDS RZ, [RZ] ;  /* 0x00000000fffff984 */ /* 0x000fe20000000800 */
[----:B------:R-:W-:Y:S01]  /*2c00*/  @!P5 LDGSTS.E.BYPASS.LTC128B.128 [R0+0xc000], desc[UR6][R10.64] ;  /* 0x0c0000000a00dfae */ /* 0x000fe2000b901d46 */
[----:B------:R-:W-:Y:S01]  /*2c10*/  @!P3 IMAD R9, R15, UR12, RZ ;  /* 0x0000000c0f09bc24 */ /* 0x000fe2000f8e02ff */
[----:B------:R-:W-:Y:S01]  /*2c20*/  @!P3 LEA.HI.X R15, R4, R31, R5, 0x1, P0 ;  /* 0x0000001f040fb211 */ /* 0x000fe200000f0c05 */
[----:B------:R-:W-:Y:S01]  /*2c30*/  @!P5 IMAD R4, R2, UR13, R3 ;  /* 0x0000000d0204dc24 */ /* 0x000fe2000f8e0203 */
[----:B-----5:R-:W-:Y:S01]  /*2c40*/  @!P1 LEA R8, P0, R12, R32, 0x1 ;  /* 0x000000200c089211 */ /* 0x020fe200078008ff */
[----:B------:R-:W-:Y:S01]  /*2c50*/  @!P1 IMAD.IADD R3, R13, 0x1, R28 ;  /* 0x000000010d039824 */ /* 0x000fe200078e021c */
[----:B------:R2:W-:Y:S01]  /*2c60*/  @!P5 LDGSTS.E.BYPASS.LTC128B.128 [R0+0x10000], desc[UR6][R10.64+0x80] ;  /* 0x100000800a00dfae */ /* 0x0005e2000b901d46 */
[C---:B------:R-:W-:Y:S02]  /*2c70*/  @!P3 IMAD R26, R16.reuse, UR13, R9 ;  /* 0x0000000d101abc24 */ /* 0x040fe4000f8e0209 */
[----:B------:R-:W-:Y:S01]  /*2c80*/  @!P3 IMAD.WIDE.U32 R16, R16, UR12, R24 ;  /* 0x0000000c1010bc25 */ /* 0x000fe2000f8e0018 */
[----:B------:R-:W-:Y:S01]  /*2c90*/  @P4 STS.128 [R0+0xd000], RZ ;  /* 0x00d000ff00004388 */ /* 0x000fe20000000c00 */
[----:B------:R-:W-:-:S02]  /*2ca0*/  @!P1 LEA.HI.X R9, R12, R33, R3, 0x1, P0 ;  /* 0x000000210c099211 */ /* 0x000fc400000f0c03 */
[----:B------:R-:W3:Y:S01]  /*2cb0*/  @!P4 LDC.64 R12, c[0x0][0x220] ;  /* 0x00008800ff0ccb82 */ /* 0x000ee20000000a00 */
[----:B------:R-:W-:Y:S01]  /*2cc0*/  @P4 STS.128 [R0+0x11000], RZ ;  /* 0x011000ff00004388 */ /* 0x000fe20000000c00 */
[----:B------:R-:W-:-:S03]  /*2cd0*/  @!P5 IMAD.IADD R3, R7, 0x1, R4 ;  /* 0x000000010703d824 */ /* 0x000fc600078e0204 */
[----:B------:R-:W-:Y:S01]  /*2ce0*/  @!PT LDS RZ, [RZ] ;  /* 0x00000000fffff984 */ /* 0x000fe20000000800 */
[----:B------:R-:W-:Y:S01]  /*2cf0*/  @!PT LDS RZ, [RZ] ;  /* 0x00000000fffff984 */ /* 0x000fe20000000800 */
[----:B------:R-:W-:Y:S01]  /*2d00*/  @!PT LDS RZ, [RZ] ;  /* 0x00000000fffff984 */ /* 0x000fe20000000800 */
[----:B------:R-:W-:Y:S01]  /*2d10*/  @!P4 LDGSTS.E.BYPASS.LTC128B.128 [R0+0xd000], desc[UR6][R20.64] ;  /* 0x0d0000001400cfae */ /* 0x000fe2000b901d46 */
[----:B-1----:R-:W-:-:S03]  /*2d20*/  @!P5 LEA R4, P0, R6, R22, 0x1 ;  /* 0x000000160604d211 */ /* 0x002fc600078008ff */
[----:B------:R1:W-:Y:S01]  /*2d30*/  @!P4 LDGSTS.E.BYPASS.LTC128B.128 [R0+0x11000], desc[UR6][R20.64+0x80] ;  /* 0x110000801400cfae */ /* 0x0003e2000b901d46 */
[----:B------:R-:W-:Y:S02]  /*2d40*/  @!P5 LEA.HI.X R5, R6, R23, R3, 0x1, P0 ;  /* 0x000000170605d211 */ /* 0x000fe400000f0c03 */
[----:B------:R-:W-:Y:S01]  /*2d50*/  @!P1 IADD3 R2, P0, R2, 0x60, RZ ;  /* 0x0000006002029810 */ /* 0x000fe20007f1e0ff */
[----:B------:R-:W-:Y:S04]  /*2d60*/  @P3 STS.128 [R0+0xe000], RZ ;  /* 0x00e000ff00003388 */ /* 0x000fe80000000c00 */
[----:B------:R-:W-:Y:S01]  /*2d70*/  @P3 STS.128 [R0+0x12000], RZ ;  /* 0x012000ff00003388 */ /* 0x000fe20000000c00 */
[----:B------:R-:W-:Y:S02]  /*2d80*/  @!P1 IMAD.X R3, RZ, RZ, R35, P0 ;  /* 0x000000ffff039224 */ /* 0x000fe400000e0623 */
[----:B--2---:R-:W-:Y:S01]  /*2d90*/  VIADD R10, R164, 0x28 ;  /* 0x00000028a40a7836 */ /* 0x004fe20000000000 */
[----:B------:R-:W-:Y:S01]  /*2da0*/  @!PT LDS RZ, [RZ] ;  /* 0x00000000fffff984 */ /* 0x000fe20000000800 */
[----:B------:R-:W-:Y:S01]  /*2db0*/  @!PT LDS RZ, [RZ] ;  /* 0x00000000fffff984 */ /* 0x000fe20000000800 */
[----:B------:R-:W-:Y:S01]  /*2dc0*/  @!PT LDS RZ, [RZ] ;  /* 0x00000000fffff984 */ /* 0x000fe20000000800 */
[----:B------:R-:W-:Y:S01]  /*2dd0*/  @!P3 LDGSTS.E.BYPASS.LTC128B.128 [R0+0xe000], desc[UR6][R14.64] ;  /* 0x0e0000000e00bfae */ /* 0x000fe2000b901d46 */
[----:B------:R-:W-:-:S03]  /*2de0*/  @!P1 IMAD R3, R3, UR12, RZ ;  /* 0x0000000c03039c24 */ /* 0x000fc6000f8e02ff */
[----:B------:R2:W-:Y:S01]  /*2df0*/  @!P3 LDGSTS.E.BYPASS.LTC128B.128 [R0+0x12000], desc[UR6][R14.64+0x80] ;  /* 0x120000800e00bfae */ /* 0x0005e2000b901d46 */
[C---:B------:R-:W-:Y:S02]  /*2e00*/  @!P1 IMAD R11, R2.reuse, UR13, R3 ;  /* 0x0000000d020b9c24 */ /* 0x040fe4000f8e0203 */
[----:B------:R-:W-:Y:S01]  /*2e10*/  @!P1 IMAD.WIDE.U32 R2, R2, UR12, R36 ;  /* 0x0000000c02029c25 */ /* 0x000fe2000f8e0024 */
[----:B------:R-:W-:Y:S01]  /*2e20*/  @P1 STS.128 [R0+0xf000], RZ ;  /* 0x00f000ff00001388 */ /* 0x000fe20000000c00 */
[----:B------:R-:W-:Y:S02]  /*2e30*/  UMOV UR12, UR26 ;  /* 0x0000001a000c7c82 */ /* 0x000fe40008000000 */
[----:B------:R-:W-:Y:S01]  /*2e40*/  @!P1 IMAD.IADD R3, R3, 0x1, R11 ;  /* 0x0000000103039824 */ /* 0x000fe200078e020b */
        /* <DEDUP_REMOVED lines=54> */
[----:B------:R-:W3:Y:S01]  /*31b0*/  @!P5 LDG.E R43, desc[UR6][R2.64] ;  /* 0x00000006022bd981 */ /* 0x000ee2000c1e1900 */
[----:B--2---:R-:W-:-:S03]  /*31c0*/  SHF.R.S32.HI R0, RZ, 0x1f, R10 ;  /* 0x0000001fff007819 */ /* 0x004fc6000001140a */
[----:B------:R-:W2:Y:S01]  /*31d0*/  @!P6 LDG.E R42, desc[UR6][R2.64+0x20] ;  /* 0x00002006022ae981 */ /* 0x000ea2000c1e1900 */
[----:B------:R-:W-:-:S03]  /*31e0*/  @!P0 LEA R4, P1, R10, UR12, 0x2 ;  /* 0x0000000c0a048c11 */ /* 0x000fc6000f8210ff */
[----:B------:R1:W4:Y:S01]  /*31f0*/  @!P4 LDG.E R41, desc[UR6][R2.64+0x80] ;  /* 0x000080060229c981 */ /* 0x000322000c1e1900 */
[----:B------:R-:W-:-:S05]  /*3200*/  @!P0 LEA.HI.X R5, R10, UR11, R0, 0x2, P1 ;  /* 0x0000000b0a058c11 */ /* 0x000fca00088f1400 */
[----:B------:R5:W4:Y:S01]  /*3210*/  @!P0 LDG.E R40, desc[UR6][R4.64] ;  /* 0x0000000604288981 */ /* 0x000b22000c1e1900 */
[----:B------:R-:W-:-:S04]  /*3220*/  LEA.HI R0, R39, R38, RZ, 0x4 ;  /* 0x0000002627007211 */ /* 0x000fc800078f20ff */
[----:B------:R-:W-:-:S05]  /*3230*/  LOP3.LUT R0, R0, 0xfffffff0, RZ, 0xc0, !PT ;  /* 0xfffffff000007812 */ /* 0x000fca00078ec0ff */
[----:B------:R-:W-:Y:S02]  /*3240*/  IMAD.IADD R0, R38, 0x1, -R0 ;  /* 0x0000000126007824 */ /* 0x000fe400078e0a00 */
[----:B-1----:R-:W-:-:S03]  /*3250*/  VIADD R3, R164, 0xffffffc0 ;  /* 0xffffffc0a4037836 */ /* 0x002fc60000000000 */
[----:B------:R-:W-:Y:S01]  /*3260*/  SHF.R.S32.HI R2, RZ, 0x1f, R0 ;  /* 0x0000001fff027819 */ /* 0x000fe20000011400 */
[----:B-----5:R-:W-:-:S03]  /*3270*/  IMAD.SHL.U32 R4, R164, 0x4, RZ ;  /* 0x00000004a4047824 */ /* 0x020fc600078e00ff */
[----:B------:R-:W-:Y:S01]  /*3280*/  LEA.HI R2, R2, R0, RZ, 0x3 ;  /* 0x0000000002027211 */ /* 0x000fe200078f18ff */
[----:B------:R-:W-:Y:S01]  /*3290*/  IMAD.SHL.U32 R3, R3, 0x4, RZ ;  /* 0x0000000403037824 */ /* 0x000fe200078e00ff */
[----:B------:R1:W-:Y:S02]  /*32a0*/  STL [R1+0x18], R4 ;  /* 0x0000180401007387 */ /* 0x0003e40000100800 */
[----:B------:R-:W-:-:S05]  /*32b0*/  LOP3.LUT R2, R2, 0xfffffff8, RZ, 0xc0, !PT ;  /* 0xfffffff802027812 */ /* 0x000fca00078ec0ff */
[----:B------:R-:W-:Y:S02]  /*32c0*/  IMAD.IADD R0, R0, 0x1, -R2 ;  /* 0x0000000100007824 */ /* 0x000fe400078e0a02 */
[----:B------:R-:W-:Y:S01]  /*32d0*/  VIADD R2, R220, 0x2000 ;  /* 0x00002000dc027836 */ /* 0x000fe20000000000 */
[----:B-1----:R-:W-:Y:S02]  /*32e0*/  SHF.L.U64.HI R4, R164, 0x2, R6 ;  /* 0x00000002a4047819 */ /* 0x002fe40000010206 */
[C---:B------:R-:W-:Y:S02]  /*32f0*/  LOP3.LUT P0, RZ, R0.reuse, 0x2, RZ, 0xc0, !PT ;  /* 0x0000000200ff7812 */ /* 0x040fe4000780c0ff */
[----:B------:R-:W-:Y:S01]  /*3300*/  LOP3.LUT P1, RZ, R0, 0x4, RZ, 0xc0, !PT ;  /* 0x0000000400ff7812 */ /* 0x000fe2000782c0ff */
[----:B------:R-:W-:Y:S01]  /*3310*/  VIADD R0, R219, 0x2000 ;  /* 0x00002000db007836 */ /* 0x000fe20000000000 */
[----:B------:R-:W-:Y:S01]  /*3320*/  UIADD3 UR5, UR30, 0x80, URZ ;  /* 0x000000801e057890 */ /* 0x000fe2000fffe03f */
[----:B------:R-:W-:-:S03]  /*3330*/  SEL R2, R2, R220, !P2 ;  /* 0x000000dc02027207 */ /* 0x000fc60005000000 */
[----:B------:R-:W-:Y:S02]  /*3340*/  SEL R0, R0, R219, !P2 ;  /* 0x000000db00007207 */ /* 0x000fe40005000000 */
[----:B------:R-:W-:Y:S02]  /*3350*/  CS2R R38, SRZ ;  /* 0x0000000000267805 */ /* 0x000fe4000001ff00 */
[----:B------:R-:W-:Y:S02]  /*3360*/  CS2R R36, SRZ ;  /* 0x0000000000247805 */ /* 0x000fe4000001ff00 */
[----:B------:R-:W-:Y:S02]  /*3370*/  LEA R212, R2, UR4, 0x1 ;  /* 0x0000000402d47c11 */ /* 0x000fe4000f8e08ff */
[----:B------:R-:W-:Y:S02]  /*3380*/  LEA R211, R0, UR4, 0x1 ;  /* 0x0000000400d37c11 */ /* 0x000fe4000f8e08ff */
[----:B------:R-:W-:-:S02]  /*3390*/  SEL R218, R218, 0xffffffe0, !P0 ;  /* 0xffffffe0dada7807 */ /* 0x000fc40004000000 */
[----:B------:R-:W-:Y:S01]  /*33a0*/  SEL R217, R217, 0xffffffc0, !P1 ;  /* 0xffffffc0d9d97807 */ /* 0x000fe20004800000 */
[----:B------:R-:W-:Y:S01]  /*33b0*/  UISETP.GE.AND UP0, UPT, UR5, UR8, UPT ;  /* 0x000000080500728c */ /* 0x000fe2000bf06270 */
[----:B------:R-:W-:Y:S02]  /*33c0*/  UMOV UR13, UR23 ;  /* 0x00000017000d7c82 */ /* 0x000fe40008000000 */
[----:B------:R-:W-:Y:S01]  /*33d0*/  ULDC UR5, c[0x0][0x39c] ;  /* 0x0000e70000057ab9 */ /* 0x000fe20000000800 */
[----:B---3--:R-:W-:Y:S04]  /*33e0*/  STL [R1+0x8], R43 ;  /* 0x0000082b01007387 */ /* 0x008fe80000100800 */
[----:B--2---:R1:W-:Y:S04]  /*33f0*/  STL [R1+0xc], R42 ;  /* 0x00000c2a01007387 */ /* 0x0043e80000100800 */
[----:B----4-:R-:W-:Y:S04]  /*3400*/  STL [R1], R41 ;  /* 0x0000002901007387 */ /* 0x010fe80000100800 */
[----:B------:R2:W-:Y:S04]  /*3410*/  STL [R1+0x4], R40 ;  /* 0x0000042801007387 */ /* 0x0005e80000100800 */
[----:B------:R3:W-:Y:S04]  /*3420*/  STL [R1+0x14], R4 ;  /* 0x0000140401007387 */ /* 0x0007e80000100800 */
[----:B------:R3:W-:Y:S01]  /*3430*/  STL [R1+0x10], R3 ;  /* 0x0000100301007387 */ /* 0x0007e20000100800 */
[----:B-1----:R-:W-:-:S02]  /*3440*/  CS2R R42, SRZ ;  /* 0x00000000002a7805 */ /* 0x002fc4000001ff00 */
[----:B--2---:R-:W-:-:S07]  /*3450*/  CS2R R40, SRZ ;  /* 0x0000000000287805 */ /* 0x004fce000001ff00 */
.L_x_1290:
[----:B------:R-:W0:Y:S01]  /*3460*/  LDGDEPBAR ;  /* 0x00000000000079af */ /* 0x000e220000000000 */
[C---:B------:R-:W-:Y:S01]  /*3470*/  IADD3 R0, R212.reuse, R218, RZ ;  /* 0x000000dad4007210 */ /* 0x040fe20007ffe0ff */
[----:B------:R-:W-:Y:S01]  /*3480*/  UISETP.GE.AND UP3, UPT, UR9, 0x1, UPT ;  /* 0x000000010900788c */ /* 0x000fe2000bf66270 */
[----:B---3--:R-:W-:Y:S02]  /*3490*/  IADD3 R3, R212, R217, RZ ;  /* 0x000000d9d4037210 */ /* 0x008fe40007ffe0ff */
[----:B------:R-:W2:Y:S01]  /*34a0*/  LDL R206, [R1+0x2c] ;  /* 0x00002c0001ce7983 */ /* 0x000ea20000100800 */
[----:B------:R-:W-:Y:S01]  /*34b0*/  PLOP3.LUT P2, PT, PT, PT, UP0, 0x80, 0x0 ;  /* 0x000000000000781c */ /* 0x000fe20003f4f008 */
[----:B------:R-:W-:Y:S01]  /*34c0*/  IMAD.IADD R2, R0, 0x1, R217 ;  /* 0x0000000100027824 */ /* 0x000fe200078e02d9 */
[----:B------:R-:W-:Y:S02]  /*34d0*/  PLOP3.LUT P0, PT, PT, PT, UP0, 0x80, 0x0 ;  /* 0x000000000000781c */ /* 0x000fe40003f0f008 */
[----:B------:R-:W3:Y:S01]  /*34e0*/  LDL R205, [R1+0x8] ;  /* 0x0000080001cd7983 */ /* 0x000ee20000100800 */
[----:B------:R-:W-:Y:S02]  /*34f0*/  PLOP3.LUT P5, PT, PT, PT, UP0, 0x80, 0x0 ;  /* 0x000000000000781c */ /* 0x000fe40003faf008 */
[----:B------:R-:W-:Y:S02]  /*3500*/  PLOP3.LUT P6, PT, PT, PT, UP0, 0x80, 0x0 ;  /* 0x000000000000781c */ /* 0x000fe40003fcf008 */
[----:B------:R-:W4:Y:S01]  /*3510*/  LDL R204, [R1+0xc] ;  /* 0x00000c0001cc7983 */ /* 0x000f220000100800 */
[----:B------:R-:W-:Y:S04]  /*3520*/  PLOP3.LUT P3, PT, PT, PT, UP0, 0x80, 0x0 ;  /* 0x000000000000781c */ /* 0x000fe80003f6f008 */
[----:B------:R-:W-:Y:S05]  /*3530*/  STL [R1+0x88], R52 ;  /* 0x0000883401007387 */ /* 0x000fea0000100800 */
        /* <DEDUP_REMOVED lines=15> */
[----:B------:R-:W-:Y:S01]  /*3630*/  STL [R1+0x48], R36 ;  /* 0x0000482401007387 */ /* 0x000fe20000100800 */
[----:B------:R-:W-:Y:S04]  /*3640*/  DEPBAR.LE SB0, 0x0 ;  /* 0x000080000000791a */ /* 0x000fe80000000000 */
[----:B------:R-:W-:Y:S06]  /*3650*/  BAR.SYNC.DEFER_BLOCKING 0x0 ;  /* 0x0000000000007b1d */ /* 0x000fec0000010000 */
[----:B------:R-:W-:Y:S05]  /*3660*/  LDSM.16.M88.4 R32, [R212] ;  /* 0x00000000d420783b */ /* 0x000fea0000000200 */
[----:B------:R-:W1:Y:S05]  /*3670*/  LDSM.16.M88.4 R16, [R214+UR4+0xc000] ;  /* 0x00c00004d610783b */ /* 0x000e6a0008000200 */
[----:B------:R-:W1:Y:S05]  /*3680*/  LDSM.16.M88.4 R28, [R212+0x1000] ;  /* 0x00100000d41c783b */ /* 0x000e6a0000000200 */
[----:B------:R-:W1:Y:S05]  /*3690*/  LDSM.16.M88.4 R164, [R214+UR4+0xc800] ;  /* 0x00c80004d6a4783b */ /* 0x000e6a0008000200 */
[----:B------:R-:W-:Y:S05]  /*36a0*/  LDSM.16.M88.4 R168, [R0] ;  /* 0x0000000000a8783b */ /* 0x000fea0000000200 */
[----:B------:R-:W1:Y:S05]  /*36b0*/  LDSM.16.M88.4 R172, [R213] ;  /* 0x00000000d5ac783b */ /* 0x000e6a0000000200 */
[----:B------:R-:W1:Y:S05]  /*36c0*/  LDSM.16.M88.4 R176, [R0+0x1000] ;  /* 0x0010000000b0783b */ /* 0x000e6a0000000200 */
[----:B------:R-:W1:Y:S05]  /*36d0*/  LDSM.16.M88.4 R180, [R213+0x800] ;  /* 0x00080000d5b4783b */ /* 0x000e6a0000000200 */
[----:B------:R-:W-:Y:S01]  /*36e0*/  LDSM.16.M88.4 R184, [R3] ;  /* 0x0000000003b8783b */ /* 0x000fe20000000200 */
[-C--:B-1----:R-:W-:Y:S04]  /*36f0*/  HMMA.16816.F32.BF16 R4, R32, R16.reuse, RZ ;  /* 0x000000102004723c */ /* 0x082fe800000418ff */
[----:B------:R-:W1:Y:S02]  /*3700*/  LDSM.16.M88.4 R188, [R216] ;  /* 0x00000000d8bc783b */ /* 0x000e640000000200 */
[C---:B------:R-:W-:Y:S03]  /*3710*/  HMMA.16816.F32.BF16 R8, R28.reuse, R16, RZ ;  /* 0x000000101c08723c */ /* 0x040fe600000418ff */
[----:B------:R-:W-:Y:S03]  /*3720*/  LDSM.16.M88.4 R192, [R216+0x800] ;  /* 0x00080000d8c0783b */ /* 0x000fe60000000200 */
[-C--:B------:R-:W-:Y:S02]  /*3730*/  HMMA.16816.F32.BF16 R12, R28, R18.reuse, RZ ;  /* 0x000000121c0c723c */ /* 0x080fe400000418ff */
[----:B------:R-:W-:Y:S04]  /*3740*/  LDSM.16.M88.4 R196, [R2] ;  /* 0x0000000002c4783b */ /* 0x000fe80000000200 */
[C---:B------:R-:W-:Y:S01]  /*3750*/  HMMA.16816.F32.BF16 R16, R32.reuse, R18, RZ ;  /* 0x000000122010723c */ /* 0x040fe200000418ff */
[----:B------:R-:W-:Y:S05]  /*3760*/  LDSM.16.M88.4 R200, [R215] ;  /* 0x00000000d7c8783b */ /* 0x000fea0000000200 */
[-C--:B------:R-:W-:Y:S06]  /*3770*/  HMMA.16816.F32.BF16 R20, R32, R164.reuse, RZ ;  /* 0x000000a42014723c */ /* 0x080fec00000418ff */
[C---:B------:R-:W-:Y:S06]  /*3780*/  HMMA.16816.F32.BF16 R24, R28.reuse, R164, RZ ;  /* 0x000000a41c18723c */ /* 0x040fec00000418ff */
[-C--:B------:R-:W-:Y:S06]  /*3790*/  HMMA.16816.F32.BF16 R28, R28, R166.reuse, RZ ;  /* 0x000000a61c1c723c */ /* 0x080fec00000418ff */
[----:B------:R-:W-:Y:S01]  /*37a0*/  HMMA.16816.F32.BF16 R32, R32, R166, RZ ;  /* 0x000000a62020723c */ /* 0x000fe200000418ff */
[----:B------:R-:W1:Y:S05]  /*37b0*/  LDSM.16.M88.4 R164, [R3+0x1000] ;  /* 0x0010000003a4783b */ /* 0x000e6a0000000200 */
[-C--:B------:R-:W-:Y:S06]  /*37c0*/  HMMA.16816.F32.BF16 R4, R168, R172.reuse, R4 ;  /* 0x000000aca804723c */ /* 0x080fec0000041804 */
[C---:B------:R-:W-:Y:S06]  /*37d0*/  HMMA.16816.F32.BF16 R8, R176.reuse, R172, R8 ;  /* 0x000000acb008723c */ /* 0x040fec0000041808 */
        /* <DEDUP_REMOVED lines=8> */
[----:B------:R-:W2:Y:S05]  /*3860*/  LDSM.16.M88.4 R168, [R2+0x1000] ;  /* 0x0010000002a8783b */ /* 0x000eaa0000000200 */
[-C--:B-1----:R-:W-:Y:S01]  /*3870*/  HMMA.16816.F32.BF16 R4, R184, R188.reuse, R4 ;  /* 0x000000bcb804723c */ /* 0x082fe20000041804 */
[----:B------:R-:W1:Y:S05]  /*3880*/  LDSM.16.M88.4 R180, [R214+UR4+0x10000] ;  /* 0x01000004d6b4783b */ /* 0x000e6a0008000200 */
[C---:B------:R-:W-:Y:S06]  /*3890*/  HMMA.16816.F32.BF16 R8, R164.reuse, R188, R8 ;  /* 0x000000bca408723c */ /* 0x040fec0000041808 */
[-C--:B------:R-:W-:Y:S06]  /*38a0*/  HMMA.16816.F32.BF16 R12, R164, R190.reuse, R12 ;  /* 0x000000bea40c723c */ /* 0x080fec000004180c */
[C---:B------:R-:W-:Y:S01]  /*38b0*/  HMMA.16816.F32.BF16 R16, R184.reuse, R190, R16 ;  /* 0x000000beb810723c */ /* 0x040fe20000041810 */
[----:B------:R-:W-:Y:S05]  /*38c0*/  LDSM.16.M88.4 R188, [R0+0x2000] ;  /* 0x0020000000bc783b */ /* 0x000fea0000000200 */
[-C--:B------:R-:W-:Y:S06]  /*38d0*/  HMMA.16816.F32.BF16 R20, R184, R192.reuse, R20 ;  /* 0x000000c0b814723c */ /* 0x080fec0000041814 */
[C---:B------:R-:W-:Y:S06]  /*38e0*/  HMMA.16816.F32.BF16 R24, R164.reuse, R192, R24 ;  /* 0x000000c0a418723c */ /* 0x040fec0000041818 */
[-C--:B------:R-:W-:Y:S01]  /*38f0*/  HMMA.16816.F32.BF16 R28, R164, R194.reuse, R28 ;  /* 0x000000c2a41c723c */ /* 0x080fe2000004181c */
[----:B------:R-:W4:Y:S05]  /*3900*/  LDSM.16.M88.4 R164, [R212+0x3000] ;  /* 0x00300000d4a4783b */ /* 0x000f2a0000000200 */
[----:B------:R-:W-:Y:S01]  /*3910*/  HMMA.16816.F32.BF16 R32, R184, R194, R32 ;  /* 0x000000c2b820723c */ /* 0x000fe20000041820 */
[----:B------:R-:W4:Y:S05]  /*3920*/  LDSM.16.M88.4 R184, [R214+UR4+0x10800] ;  /* 0x01080004d6b8783b */ /* 0x000f2a0008000200 */
[-C--:B------:R-:W-:Y:S01]  /*3930*/  HMMA.16816.F32.BF16 R4, R196, R200.reuse, R4 ;  /* 0x000000c8c404723c */ /* 0x080fe20000041804 */
[----:B------:R-:W4:Y:S05]  /*3940*/  LDSM.16.M88.4 R192, [R213+0x4000] ;  /* 0x00400000d5c0783b */ /* 0x000f2a0000000200 */
[C---:B--2---:R-:W-:Y:S04]  /*3950*/  HMMA.16816.F32.BF16 R8, R168.reuse, R200, R8 ;  /* 0x000000c8a808723c */ /* 0x044fe80000041808 */
[----:B---3--:R-:W-:Y:S02]  /*3960*/  FSETP.NEU.FTZ.AND P4, PT, R205, -INF , PT ;  /* 0xff800000cd00780b */ /* 0x008fe40003f9d000 */
[-C--:B------:R-:W-:Y:S06]  /*3970*/  HMMA.16816.F32.BF16 R12, R168, R202.reuse, R12 ;  /* 0x000000caa80c723c */ /* 0x080fec000004180c */
[C---:B------:R-:W-:Y:S01]  /*3980*/  HMMA.16816.F32.BF16 R16, R196.reuse, R202, R16 ;  /* 0x000000cac410723c */ /* 0x040fe20000041810 */
[----:B------:R-:W-:Y:S05]  /*3990*/  LDSM.16.M88.4 R200, [R216+0x4000] ;  /* 0x00400000d8c8783b */ /* 0x000fea0000000200 */
[-C--:B------:R-:W-:Y:S06]  /*39a0*/  HMMA.16816.F32.BF16 R20, R196, R172.reuse, R20 ;  /* 0x000000acc414723c */ /* 0x080fec0000041814 */
[C---:B------:R-:W-:Y:S06]  /*39b0*/  HMMA.16816.F32.BF16 R24, R168.reuse, R172, R24 ;  /* 0x000000aca818723c */ /* 0x040fec0000041818 */
[-C--:B------:R-:W-:Y:S01]  /*39c0*/  HMMA.16816.F32.BF16 R28, R168, R174.reuse, R28 ;  /* 0x000000aea81c723c */ /* 0x080fe2000004181c */
[----:B------:R-:W2:Y:S05]  /*39d0*/  LDSM.16.M88.4 R168, [R0+0x3000] ;  /* 0x0030000000a8783b */ /* 0x000eaa0000000200 */
        /* <DEDUP_REMOVED lines=11> */
[----:B------:R4:W1:Y:S05]  /*3a90*/  LDSM.16.M88.4 R164, [R3+0x3000] ;  /* 0x0030000003a4783b */ /* 0x00086a0000000200 */
[----:B------:R-:W-:Y:S01]  /*3aa0*/  HMMA.16816.F32.BF16 R32, R176, R186, R32 ;  /* 0x000000bab020723c */ /* 0x000fe20000041820 */
[----:B------:R-:W1:Y:S05]  /*3ab0*/  LDSM.16.M88.4 R176, [R216+0x4800] ;  /* 0x00480000d8b0783b */ /* 0x000e6a0000000200 */
[-C--:B------:R-:W-:Y:S01]  /*3ac0*/  HMMA.16816.F32.BF16 R4, R188, R192.reuse, R4 ;  /* 0x000000c0bc04723c */ /* 0x080fe20000041804 */
[----:B------:R-:W1:Y:S05]  /*3ad0*/  LDSM.16.M88.4 R184, [R215+0x4000] ;  /* 0x00400000d7b8783b */ /* 0x000e6a0000000200 */
[C---:B--2---:R-:W-:Y:S06]  /*3ae0*/  HMMA.16816.F32.BF16 R8, R168.reuse, R192, R8 ;  /* 0x000000c0a808723c */ /* 0x044fec0000041808 */
[-C--:B------:R-:W-:Y:S05]  /*3af0*/  HMMA.16816.F32.BF16 R12, R168, R194.reuse, R12 ;  /* 0x000000c2a80c723c */ /* 0x080fea000004180c */
[----:B----4-:R-:W-:Y:S01]  /*3b00*/  FMUL.FTZ R3, R204, 1.4426950216293334961 ;  /* 0x3fb8aa3bcc037820 */ /* 0x010fe20000410000 */
[C---:B------:R-:W-:Y:S06]  /*3b10*/  HMMA.16816.F32.BF16 R16, R188.reuse, R194, R16 ;  /* 0x000000c2bc10723c */ /* 0x040fec0000041810 */
[-C--:B---3--:R-:W-:Y:S06]  /*3b20*/  HMMA.16816.F32.BF16 R20, R188, R172.reuse, R20 ;  /* 0x000000acbc14723c */ /* 0x088fec0000041814 */
[C---:B------:R-:W-:Y:S06]  /*3b30*/  HMMA.16816.F32.BF16 R24, R168.reuse, R172, R24 ;  /* 0x000000aca818723c */ /* 0x040fec0000041818 */
[-C--:B------:R-:W-:Y:S01]  /*3b40*/  HMMA.16816.F32.BF16 R28, R168, R174.reuse, R28 ;  /* 0x000000aea81c723c */ /* 0x080fe2000004181c */
[----:B------:R-:W2:Y:S05]  /*3b50*/  LDSM.16.M88.4 R168, [R2+0x3000] ;  /* 0x0030000002a8783b */ /* 0x000eaa0000000200 */
[----:B------:R-:W-:Y:S06]  /*3b60*/  HMMA.16816.F32.BF16 R32, R188, R174, R32 ;  /* 0x000000aebc20723c */ /* 0x000fec0000041820 */
        /* <DEDUP_REMOVED lines=8> */
[-C--:B------:R-:W-:Y:S06]  /*3bf0*/  HMMA.16816.F32.BF16 R4, R180, R184.reuse, R4 ;  /* 0x000000b8b404723c */ /* 0x080fec0000041804 */
[C---:B--2---:R-:W-:Y:S06]  /*3c00*/  HMMA.16816.F32.BF16 R8, R168.reuse, R184, R8 ;  /* 0x000000b8a808723c */ /* 0x044fec0000041808 */
[-C--:B------:R-:W-:Y:S06]  /*3c10*/  HMMA.16816.F32.BF16 R12, R168, R186.reuse, R12 ;  /* 0x000000baa80c723c */ /* 0x080fec000004180c */
[C---:B------:R-:W-:Y:S06]  /*3c20*/  HMMA.16816.F32.BF16 R16, R180.reuse, R186, R16 ;  /* 0x000000bab410723c */ /* 0x040fec0000041810 */
[----:B------:R-:W-:Y:S01]  /*3c30*/  FMUL.FTZ R4, R4, UR5 ;  /* 0x0000000504047c20 */ /* 0x000fe20008410000 */
[----:B------:R-:W-:Y:S01]  /*3c40*/  FMUL.FTZ R5, R5, UR5 ;  /* 0x0000000505057c20 */ /* 0x000fe20008410000 */
[----:B------:R-:W-:Y:S02]  /*3c50*/  FMUL.FTZ R6, R6, UR5 ;  /* 0x0000000506067c20 */ /* 0x000fe40008410000 */
[----:B------:R-:W1:Y:S01]  /*3c60*/  MUFU.TANH R243, R4 ;  /* 0x0000000400f37308 */ /* 0x000e620000002400 */
[----:B------:R-:W-:Y:S01]  /*3c70*/  FMUL.FTZ R7, R7, UR5 ;  /* 0x0000000507077c20 */ /* 0x000fe20008410000 */
[----:B------:R-:W-:Y:S01]  /*3c80*/  FMUL.FTZ R10, R10, UR5 ;  /* 0x000000050a0a7c20 */ /* 0x000fe20008410000 */
[----:B------:R-:W-:Y:S01]  /*3c90*/  FMUL.FTZ R11, R11, UR5 ;  /* 0x000000050b0b7c20 */ /* 0x000fe20008410000 */
[----:B------:R-:W-:Y:S01]  /*3ca0*/  FMUL.FTZ R8, R8, UR5 ;  /* 0x0000000508087c20 */ /* 0x000fe20008410000 */
[----:B------:R-:W-:Y:S05]  /*3cb0*/  FMUL.FTZ R9, R9, UR5 ;  /* 0x0000000509097c20 */ /* 0x000fea0008410000 */
[----:B------:R-:W-:Y:S01]  /*3cc0*/  MUFU.TANH R198, R11 ;  /* 0x0000000b00c67308 */ /* 0x000fe20000002400 */
[----:B------:R-:W-:Y:S01]  /*3cd0*/  FMUL.FTZ R12, R12, UR5 ;  /* 0x000000050c0c7c20 */ /* 0x000fe20008410000 */
[----:B------:R-:W-:Y:S01]  /*3ce0*/  FMUL.FTZ R13, R13, UR5 ;  /* 0x000000050d0d7c20 */ /* 0x000fe20008410000 */
[----:B------:R-:W-:Y:S01]  /*3cf0*/  FMUL.FTZ R14, R14, UR5 ;  /* 0x000000050e0e7c20 */ /* 0x000fe20008410000 */
[----:B------:R-:W-:Y:S01]  /*3d00*/  FMUL.FTZ R15, R15, UR5 ;  /* 0x000000050f0f7c20 */ /* 0x000fe20008410000 */
[----:B------:R-:W-:Y:S01]  /*3d10*/  FMUL.FTZ R16, R16, UR5 ;  /* 0x0000000510107c20 */ /* 0x000fe20008410000 */
[----:B------:R-:W-:Y:S04]  /*3d20*/  FMUL.FTZ R17, R17, UR5 ;  /* 0x0000000511117c20 */ /* 0x000fe80008410000 */
[----:B------:R-:W2:Y:S01]  /*3d30*/  MUFU.TANH R248, R5 ;  /* 0x0000000500f87308 */ /* 0x000ea20000002400 */
[----:B------:R-:W-:Y:S01]  /*3d40*/  FMUL.FTZ R18, R18, UR5 ;  /* 0x0000000512127c20 */ /* 0x000fe20008410000 */
[----:B------:R-:W-:Y:S01]  /*3d50*/  FMUL.FTZ R19, R19, UR5 ;  /* 0x0000000513137c20 */ /* 0x000fe20008410000 */
[----:B-1----:R-:W-:Y:S07]  /*3d60*/  MOV R2, R243 ;  /* 0x000000f300027202 */ /* 0x002fee0000000f00 */
[----:B------:R-:W-:Y:S10]  /*3d70*/  MUFU.TANH R44, R6 ;  /* 0x00000006002c7308 */ /* 0x000ff40000002400 */
[----:B------:R1:W3:Y:S10]  /*3d80*/  MUFU.TANH R43, R7 ;  /* 0x00000007002b7308 */ /* 0x0002f40000002400 */
[----:B------:R4:W-:Y:S10]  /*3d90*/  MUFU.TANH R199, R10 ;  /* 0x0000000a00c77308 */ /* 0x0009f40000002400 */
[----:B------:R2:W-:Y:S01]  /*3da0*/  MUFU.TANH R193, R9 ;  /* 0x0000000900c17308 */ /* 0x0005e20000002400 */
[----:B-1----:R-:W1:Y:S09]  /*3db0*/  LDSM.16.M88.4 R4, [R215+0x4800] ;  /* 0x00480000d704783b */ /* 0x002e720000000200 */
[----:B------:R3:W-:Y:S01]  /*3dc0*/  MUFU.TANH R195, R8 ;  /* 0x0000000800c37308 */ /* 0x0007e20000002400 */
[----:B----4-:R-:W4:Y:S09]  /*3dd0*/  LDL R10, [R1] ;  /* 0x00000000010a7983 */ /* 0x010f320000100800 */
[----:B------:R-:W-:Y:S01]  /*3de0*/  MUFU.TANH R191, R12 ;  /* 0x0000000c00bf7308 */ /* 0x000fe20000002400 */
[----:B--2---:R-:W-:Y:S04]  /*3df0*/  MOV R9, UR24 ;  /* 0x0000001800097c02 */ /* 0x004fe80008000f00 */
[----:B------:R-:W-:Y:S02]  /*3e00*/  @P2 LEA R9, R9, R206, 0x7 ;  /* 0x000000ce09092211 */ /* 0x000fe400078e38ff */
[----:B------:R-:W-:Y:S03]  /*3e10*/  PLOP3.LUT P2, PT, PT, PT, UP0, 0x80, 0x0 ;  /* 0x000000000000781c */ /* 0x000fe60003f4f008 */
[----:B------:R-:W-:Y:S01]  /*3e20*/  MUFU.TANH R190, R13 ;  /* 0x0000000d00be7308 */ /* 0x000fe20000002400 */
[----:B---3--:R-:W-:Y:S01]  /*3e30*/  FMUL.FTZ R8, R205, 1.4426950216293334961 ;  /* 0x3fb8aa3bcd087820 */ /* 0x008fe20000410000 */
[C---:B------:R-:W-:Y:S01]  /*3e40*/  @P0 VIADD R0, R9.reuse, 0x1 ;  /* 0x0000000109000836 */ /* 0x040fe20000000000 */
[----:B------:R-:W-:Y:S02]  /*3e50*/  PLOP3.LUT P0, PT, PT, PT, UP0, 0x80, 0x0 ;  /* 0x000000000000781c */ /* 0x000fe40003f0f008 */
[----:B------:R-:W-:Y:S02]  /*3e60*/  @P5 ISETP.GE.AND P5, PT, R9, UR8, PT ;  /* 0x0000000809005c0c */ /* 0x000fe4000bfa6270 */
[----:B------:R-:W-:Y:S03]  /*3e70*/  FSEL R8, R8, RZ, P4 ;  /* 0x000000ff08087208 */ /* 0x000fe60002000000 */
[----:B------:R-:W-:Y:S01]  /*3e80*/  MUFU.TANH R197, R14 ;  /* 0x0000000e00c57308 */ /* 0x000fe20000002400 */
[----:B------:R-:W-:Y:S02]  /*3e90*/  @P6 ISETP.GE.AND P6, PT, R0, UR8, PT ;  /* 0x0000000800006c0c */ /* 0x000fe4000bfc6270 */
[----:B------:R-:W-:Y:S02]  /*3ea0*/  MOV R0, R248 ;  /* 0x000000f800007202 */ /* 0x000fe40000000f00 */
[----:B------:R-:W-:Y:S02]  /*3eb0*/  @P2 FSEL R2, R243, -INF , !P5 ;  /* 0xff800000f3022808 */ /* 0x000fe40006800000 */
[----:B------:R-:W-:Y:S03]  /*3ec0*/  FSETP.NEU.FTZ.AND P4, PT, R204, -INF , PT ;  /* 0xff800000cc00780b */ /* 0x000fe60003f9d000 */
[----:B------:R-:W2:Y:S01]  /*3ed0*/  MUFU.TANH R196, R15 ;  /* 0x0000000f00c47308 */ /* 0x000ea20000002400 */
[-C--:B-1----:R-:W-:Y:S01]  /*3ee0*/  HMMA.16816.F32.BF16 R20, R180, R4.reuse, R20 ;  /* 0x00000004b414723c */ /* 0x082fe20000041814 */
[----:B------:R-:W-:Y:S02]  /*3ef0*/  PLOP3.LUT P2, PT, PT, PT, UP0, 0x80, 0x0 ;  /* 0x000000000000781c */ /* 0x000fe40003f4f008 */
[--C-:B------:R-:W-:Y:S01]  /*3f00*/  FFMA.FTZ R2, R2, UR10, -R8.reuse ;  /* 0x0000000a02027c23 */ /* 0x100fe20008010808 */
[----:B------:R-:W-:Y:S02]  /*3f10*/  @P0 FSEL R0, R248, -INF , !P6 ;  /* 0xff800000f8000808 */ /* 0x000fe40007000000 */
[C---:B------:R-:W-:Y:S03]  /*3f20*/  HMMA.16816.F32.BF16 R24, R168.reuse, R4, R24 ;  /* 0x00000004a818723c */ /* 0x040fe60000041818 */
[----:B------:R1:W3:Y:S01]  /*3f30*/  MUFU.EX2 R11, R2 ;  /* 0x00000002000b7308 */ /* 0x0002e20000000800 */
[----:B------:R-:W4:Y:S01]  /*3f40*/  LDL R5, [R1+0x4] ;  /* 0x0000040001057983 */ /* 0x000f220000100800 */
[----:B------:R-:W-:Y:S01]  /*3f50*/  PLOP3.LUT P0, PT, PT, PT, UP0, 0x80, 0x0 ;  /* 0x000000000000781c */ /* 0x000fe20003f0f008 */
[----:B------:R-:W-:Y:S01]  /*3f60*/  FFMA.FTZ R0, R0, UR10, -R8 ;  /* 0x0000000a00007c23 */ /* 0x000fe20008010808 */
[-C--:B------:R-:W-:Y:S06]  /*3f70*/  HMMA.16816.F32.BF16 R28, R168, R6.reuse, R28 ;  /* 0x00000006a81c723c */ /* 0x080fec000004181c */
[----:B------:R-:W4:Y:S01]  /*3f80*/  MUFU.TANH R247, R16 ;  /* 0x0000001000f77308 */ /* 0x000f220000002400 */
[----:B------:R-:W-:Y:S01]  /*3f90*/  MOV R4, R43 ;  /* 0x0000002b00047202 */ /* 0x000fe20000000f00 */
[----:B------:R-:W-:Y:S08]  /*3fa0*/  HMMA.16816.F32.BF16 R32, R180, R6, R32 ;  /* 0x00000006b420723c */ /* 0x000ff00000041820 */
[----:B------:R3:W-:Y:S03]  /*3fb0*/  MUFU.EX2 R52, R0 ;  /* 0x0000000000347308 */ /* 0x0007e60000000800 */
[----:B-1----:R-:W-:Y:S01]  /*3fc0*/  IMAD.MOV.U32 R2, RZ, RZ, R44 ;  /* 0x000000ffff027224 */ /* 0x002fe200078e002c */
[----:B------:R-:W-:Y:S01]  /*3fd0*/  @P3 FSEL R2, R44, -INF , !P5 ;  /* 0xff8000002c023808 */ /* 0x000fe20006800000 */
[----:B------:R-:W-:Y:S01]  /*3fe0*/  FMUL.FTZ R20, R20, UR5 ;  /* 0x0000000514147c20 */ /* 0x000fe20008410000 */
[----:B------:R-:W-:Y:S02]  /*3ff0*/  PLOP3.LUT P3, PT, PT, PT, UP0, 0x80, 0x0 ;  /* 0x000000000000781c */ /* 0x000fe40003f6f008 */
[----:B------:R-:W-:Y:S01]  /*4000*/  FSEL R3, R3, RZ, P4 ;  /* 0x000000ff03037208 */ /* 0x000fe20002000000 */
[----:B------:R-:W-:Y:S01]  /*4010*/  FMUL.FTZ R21, R21, UR5 ;  /* 0x0000000515157c20 */ /* 0x000fe20008410000 */
[----:B------:R-:W-:Y:S01]  /*4020*/  MUFU.TANH R246, R17 ;  /* 0x0000001100f67308 */ /* 0x000fe20000002400 */
[----:B------:R-:W-:Y:S01]  /*4030*/  @P2 FSEL R4, R43, -INF , !P6 ;  /* 0xff8000002b042808 */ /* 0x000fe20007000000 */
[----:B------:R-:W-:Y:S01]  /*4040*/  FMUL.FTZ R22, R22, UR5 ;  /* 0x0000000516167c20 */ /* 0x000fe20008410000 */
[----:B------:R-:W-:Y:S01]  /*4050*/  PLOP3.LUT P2, PT, PT, PT, UP0, 0x80, 0x0 ;  /* 0x000000000000781c */ /* 0x000fe20003f4f008 */
[----:B------:R-:W-:Y:S01]  /*4060*/  FMUL.FTZ R23, R23, UR5 ;  /* 0x0000000517177c20 */ /* 0x000fe20008410000 */
[----:B--2---:R-:W-:Y:S01]  /*4070*/  MOV R6, R196 ;  /* 0x000000c400067202 */ /* 0x004fe20000000f00 */
[----:B------:R-:W-:Y:S01]  /*4080*/  FMUL.FTZ R28, R28, UR5 ;  /* 0x000000051c1c7c20 */ /* 0x000fe20008410000 */
[----:B------:R-:W-:Y:S03]  /*4090*/  MOV R180, 0x40 ;  /* 0x0000004000b47802 */ /* 0x000fe60000000f00 */
[----:B------:R-:W1:Y:S01]  /*40a0*/  MUFU.TANH R251, R18 ;  /* 0x0000001200fb7308 */ /* 0x000e620000002400 */
[----:B---3--:R-:W-:Y:S01]  /*40b0*/  FFMA.FTZ R0, R2, UR10, -R3 ;  /* 0x0000000a02007c23 */ /* 0x008fe20008010803 */
[----:B------:R-:W-:Y:S01]  /*40c0*/  FMUL.FTZ R24, R24, UR5 ;  /* 0x0000000518187c20 */ /* 0x000fe20008410000 */
[----:B------:R-:W-:Y:S01]  /*40d0*/  FMUL.FTZ R25, R25, UR5 ;  /* 0x0000000519197c20 */ /* 0x000fe20008410000 */
[----:B------:R-:W-:Y:S01]  /*40e0*/  FMUL.FTZ R26, R26, UR5 ;  /* 0x000000051a1a7c20 */ /* 0x000fe20008410000 */
[----:B------:R-:W-:Y:S01]  /*40f0*/  FMUL.FTZ R27, R27, UR5 ;  /* 0x000000051b1b7c20 */ /* 0x000fe20008410000 */
[----:B------:R-:W-:Y:S01]  /*4100*/  FMUL.FTZ R29, R29, UR5 ;  /* 0x000000051d1d7c20 */ /* 0x000fe20008410000 */
[----:B------:R-:W-:Y:S03]  /*4110*/  FMUL.FTZ R32, R32, UR5 ;  /* 0x0000000520207c20 */ /* 0x000fe60008410000 */
[----:B------:R2:W-:Y:S01]  /*4120*/  MUFU.EX2 R45, R0 ;  /* 0x00000000002d7308 */ /* 0x0005e20000000800 */
[----:B------:R-:W-:Y:S01]  /*4130*/  FMUL.FTZ R33, R33, UR5 ;  /* 0x0000000521217c20 */ /* 0x000fe20008410000 */
[----:B------:R-:W-:Y:S01]  /*4140*/  FMUL.FTZ R34, R34, UR5 ;  /* 0x0000000522227c20 */ /* 0x000fe20008410000 */
[----:B------:R-:W-:Y:S01]  /*4150*/  FMUL.FTZ R35, R35, UR5 ;  /* 0x0000000523237c20 */ /* 0x000fe20008410000 */
[----:B------:R-:W-:Y:S02]  /*4160*/  IMAD.MOV.U32 R182, RZ, RZ, R11 ;  /* 0x000000ffffb67224 */ /* 0x000fe400078e000b */
[----:B------:R-:W-:Y:S01]  /*4170*/  FMUL.FTZ R30, R30, UR5 ;  /* 0x000000051e1e7c20 */ /* 0x000fe20008410000 */
[----:B------:R-:W-:Y:S01]  /*4180*/  FMUL.FTZ R31, R31, UR5 ;  /* 0x000000051f1f7c20 */ /* 0x000fe20008410000 */
[----:B------:R-:W-:Y:S02]  /*4190*/  SEL R217, R180, 0xffffffc0, !P1 ;  /* 0xffffffc0b4d97807 */ /* 0x000fe40004800000 */
[----:B------:R-:W-:Y:S01]  /*41a0*/  MUFU.TANH R250, R19 ;  /* 0x0000001300fa7308 */ /* 0x000fe20000002400 */
[----:B------:R-:W3:Y:S09]  /*41b0*/  LDL R180, [R1+0x18] ;  /* 0x0000180001b47983 */ /* 0x000ef20000100800 */
[----:B------:R-:W1:Y:S01]  /*41c0*/  MUFU.TANH R244, R20 ;  /* 0x0000001400f47308 */ /* 0x000e620000002400 */
[----:B--2---:R-:W-:Y:S01]  /*41d0*/  FFMA.FTZ R0, R4, UR10, -R3 ;  /* 0x0000000a04007c23 */ /* 0x004fe20008010803 */
[----:B------:R-:W-:Y:S01]  /*41e0*/  IMAD.MOV.U32 R4, RZ, RZ, R193 ;  /* 0x000000ffff047224 */ /* 0x000fe200078e00c1 */
[----:B------:R-:W-:Y:S02]  /*41f0*/  @P0 FSEL R4, R193, -INF , !P6 ;  /* 0xff800000c1040808 */ /* 0x000fe40007000000 */
[----:B------:R-:W-:Y:S05]  /*4200*/  PLOP3.LUT P0, PT, PT, PT, UP0, 0x80, 0x0 ;  /* 0x000000000000781c */ /* 0x000fea0003f0f008 */
[----:B------:R2:W-:Y:S10]  /*4210*/  MUFU.EX2 R42, R0 ;  /* 0x00000000002a7308 */ /* 0x0005f40000000800 */
[----:B------:R-:W-:Y:S10]  /*4220*/  MUFU.TANH R245, R21 ;  /* 0x0000001500f57308 */ /* 0x000ff40000002400 */
[----:B------:R-:W1:Y:S01]  /*4230*/  MUFU.TANH R252, R22 ;  /* 0x0000001600fc7308 */ /* 0x000e620000002400 */
[----:B--2---:R-:W-:Y:S02]  /*4240*/  MOV R0, R195 ;  /* 0x000000c300007202 */ /* 0x004fe40000000f00 */
[----:B------:R-:W-:Y:S02]  /*4250*/  @P2 FSEL R0, R195, -INF , !P5 ;  /* 0xff800000c3002808 */ /* 0x000fe40006800000 */
[----:B------:R-:W-:Y:S05]  /*4260*/  PLOP3.LUT P2, PT, PT, PT, UP0, 0x80, 0x0 ;  /* 0x000000000000781c */ /* 0x000fea0003f4f008 */
[----:B------:R-:W-:Y:S10]  /*4270*/  MUFU.TANH R249, R23 ;  /* 0x0000001700f97308 */ /* 0x000ff40000002400 */
[----:B------:R-:W2:Y:S10]  /*4280*/  MUFU.TANH R187, R24 ;  /* 0x0000001800bb7308 */ /* 0x000eb40000002400 */
[----:B------:R-:W-:Y:S10]  /*4290*/  MUFU.TANH R186, R25 ;  /* 0x0000001900ba7308 */ /* 0x000ff40000002400 */
[----:B------:R-:W2:Y:S10]  /*42a0*/  MUFU.TANH R194, R26 ;  /* 0x0000001a00c27308 */ /* 0x000eb40000002400 */
[----:B------:R-:W-:Y:S10]  /*42b0*/  MUFU.TANH R192, R27 ;  /* 0x0000001b00c07308 */ /* 0x000ff40000002400 */
[----:B------:R-:W2:Y:S10]  /*42c0*/  MUFU.TANH R185, R28 ;  /* 0x0000001c00b97308 */ /* 0x000eb40000002400 */
[----:B------:R-:W-:Y:S10]  /*42d0*/  MUFU.TANH R184, R29 ;  /* 0x0000001d00b87308 */ /* 0x000ff40000002400 */
[----:B-----5:R-:W2:Y:S10]  /*42e0*/  MUFU.TANH R239, R32 ;  /* 0x0000002000ef7308 */ /* 0x020eb40000002400 */
[----:B------:R-:W-:Y:S10]  /*42f0*/  MUFU.TANH R240, R33 ;  /* 0x0000002100f07308 */ /* 0x000ff40000002400 */
[----:B------:R-:W-:Y:S10]  /*4300*/  MUFU.TANH R242, R34 ;  /* 0x0000002200f27308 */ /* 0x000ff40000002400 */
[----:B------:R-:W-:Y:S10]  /*4310*/  MUFU.TANH R241, R35 ;  /* 0x0000002300f17308 */ /* 0x000ff40000002400 */
[----:B------:R-:W2:Y:S10]  /*4320*/  MUFU.TANH R189, R30 ;  /* 0x0000001e00bd7308 */ /* 0x000eb40000002400 */
[----:B------:R-:W-:Y:S01]  /*4330*/  MUFU.TANH R188, R31 ;  /* 0x0000001f00bc7308 */ /* 0x000fe20000002400 */
[C---:B----4-:R-:W-:Y:S01]  /*4340*/  FMUL.FTZ R2, R10.reuse, 1.4426950216293334961 ;  /* 0x3fb8aa3b0a027820 */ /* 0x050fe20000410000 */
[----:B------:R-:W-:Y:S04]  /*4350*/  FSETP.NEU.FTZ.AND P4, PT, R10, -INF , PT ;  /* 0xff8000000a00780b */ /* 0x000fe80003f9d000 */
[----:B------:R-:W-:Y:S05]  /*4360*/  FSEL R2, R2, RZ, P4 ;  /* 0x000000ff02027208 */ /* 0x000fea0002000000 */
[--C-:B------:R-:W-:Y:S01]  /*4370*/  FFMA.FTZ R0, R0, UR10, -R2.reuse ;  /* 0x0000000a00007c23 */ /* 0x100fe20008010802 */
[----:B------:R-:W-:Y:S03]  /*4380*/  FFMA.FTZ R4, R4, UR10, -R2 ;  /* 0x0000000a04047c23 */ /* 0x000fe60008010802 */
[----:B------:R4:W-:Y:S10]  /*4390*/  MUFU.EX2 R225, R0 ;  /* 0x0000000000e17308 */ /* 0x0009f40000000800 */
[----:B------:R1:W-:Y:S01]  /*43a0*/  MUFU.EX2 R224, R4 ;  /* 0x0000000400e07308 */ /* 0x0003e20000000800 */
[C---:B------:R-:W-:Y:S01]  /*43b0*/  FMUL.FTZ R10, R5.reuse, 1.4426950216293334961 ;  /* 0x3fb8aa3b050a7820 */ /* 0x040fe20000410000 */
[----:B------:R-:W-:Y:S02]  /*43c0*/  FSETP.NEU.FTZ.AND P4, PT, R5, -INF , PT ;  /* 0xff8000000500780b */ /* 0x000fe40003f9d000 */
[----:B------:R-:W-:Y:S02]  /*43d0*/  MOV R5, R199 ;  /* 0x000000c700057202 */ /* 0x000fe40000000f00 */
[----:B----4-:R-:W-:Y:S02]  /*43e0*/  FSEL R0, R10, RZ, P4 ;  /* 0x000000ff0a007208 */ /* 0x010fe40002000000 */
[----:B------:R-:W-:Y:S02]  /*43f0*/  @P3 FSEL R5, R199, -INF , !P5 ;  /* 0xff800000c7053808 */ /* 0x000fe40006800000 */
[----:B------:R-:W-:Y:S02]  /*4400*/  MOV R10, R198 ;  /* 0x000000c6000a7202 */ /* 0x000fe40000000f00 */
[----:B------:R-:W-:Y:S01]  /*4410*/  @P2 FSEL R10, R198, -INF , !P6 ;  /* 0xff800000c60a2808 */ /* 0x000fe20007000000 */
[--C-:B-1----:R-:W-:Y:S01]  /*4420*/  FFMA.FTZ R4, R5, UR10, -R0.reuse ;  /* 0x0000000a05047c23 */ /* 0x102fe20008010800 */
[----:B------:R-:W-:Y:S02]  /*4430*/  PLOP3.LUT P3, PT, PT, PT, UP0, 0x80, 0x0 ;  /* 0x000000000000781c */ /* 0x000fe40003f6f008 */
[----:B------:R-:W-:Y:S01]  /*4440*/  PLOP3.LUT P5, PT, PT, PT, UP0, 0x80, 0x0 ;  /* 0x000000000000781c */ /* 0x000fe20003faf008 */
[----:B------:R1:W-:Y:S01]  /*4450*/  MUFU.EX2 R229, R4 ;  /* 0x0000000400e57308 */ /* 0x0003e20000000800 */
[----:B------:R-:W-:Y:S02]  /*4460*/  PLOP3.LUT P2, PT, PT, PT, UP0, 0x80, 0x0 ;  /* 0x000000000000781c */ /* 0x000fe40003f4f008 */
[----:B------:R-:W-:Y:S02]  /*4470*/  PLOP3.LUT P6, PT, PT, PT, UP0, 0x80, 0x0 ;  /* 0x000000000000781c */ /* 0x000fe40003fcf008 */
[----:B------:R-:W-:Y:S02]  /*4480*/  MOV R5, R191 ;  /* 0x000000bf00057202 */ /* 0x000fe40000000f00 */
[----:B------:R-:W-:Y:S01]  /*4490*/  PLOP3.LUT P4, PT, PT, PT, UP0, 0x80, 0x0 ;  /* 0x000000000000781c */ /* 0x000fe20003f8f008 */
[----:B-1----:R-:W-:Y:S04]  /*44a0*/  FFMA.FTZ R4, R10, UR10, -R0 ;  /* 0x0000000a0a047c23 */ /* 0x002fe80008010800 */
[----:B------:R1:W-:Y:S02]  /*44b0*/  MUFU.EX2 R228, R4 ;  /* 0x0000000400e47308 */ /* 0x0003e40000000800 */
[C---:B-1----:R-:W-:Y:S01]  /*44c0*/  @P3 VIADD R4, R9.reuse, 0x8 ;  /* 0x0000000809043836 */ /* 0x042fe20000000000 */
[----:B------:R-:W-:Y:S04]  /*44d0*/  PLOP3.LUT P3, PT, PT, PT, UP0, 0x80, 0x0 ;  /* 0x000000000000781c */ /* 0x000fe80003f6f008 */
[----:B------:R-:W-:Y:S02]  /*44e0*/  @P5 ISETP.GE.AND P5, PT, R4, UR8, PT ;  /* 0x0000000804005c0c */ /* 0x000fe4000bfa6270 */
[----:B------:R-:W-:Y:S02]  /*44f0*/  @P0 IADD3 R4, R9, 0x9, RZ ;  /* 0x0000000909040810 */ /* 0x000fe40007ffe0ff */
[----:B------:R-:W-:Y:S02]  /*4500*/  PLOP3.LUT P0, PT, PT, PT, UP0, 0x80, 0x0 ;  /* 0x000000000000781c */ /* 0x000fe40003f0f008 */
[----:B------:R-:W-:Y:S02]  /*4510*/  @P2 FSEL R5, R191, -INF , !P5 ;  /* 0xff800000bf052808 */ /* 0x000fe40006800000 */
[----:B------:R-:W-:Y:S02]  /*4520*/  @P6 ISETP.GE.AND P6, PT, R4, UR8, PT ;  /* 0x0000000804006c0c */ /* 0x000fe4000bfc6270 */
[----:B------:R-:W-:Y:S01]  /*4530*/  MOV R4, R190 ;  /* 0x000000be00047202 */ /* 0x000fe20000000f00 */
[--C-:B------:R-:W-:Y:S01]  /*4540*/  FFMA.FTZ R5, R5, UR10, -R2.reuse ;  /* 0x0000000a05057c23 */ /* 0x100fe20008010802 */
[----:B------:R-:W-:Y:S03]  /*4550*/  PLOP3.LUT P2, PT, PT, PT, UP0, 0x80, 0x0 ;  /* 0x000000000000781c */ /* 0x000fe60003f4f008 */
[----:B------:R1:W-:Y:S02]  /*4560*/  MUFU.EX2 R205, R5 ;  /* 0x0000000500cd7308 */ /* 0x0003e40000000800 */
[----:B------:R-:W-:Y:S02]  /*4570*/  @P0 FSEL R4, R190, -INF , !P6 ;  /* 0xff800000be040808 */ /* 0x000fe40007000000 */
[----:B------:R-:W-:Y:S03]  /*4580*/  PLOP3.LUT P0, PT, PT, PT, UP0, 0x80, 0x0 ;  /* 0x000000000000781c */ /* 0x000fe60003f0f008 */
[----:B------:R-:W-:Y:S03]  /*4590*/  FFMA.FTZ R4, R4, UR10, -R2 ;  /* 0x0000000a04047c23 */ /* 0x000fe60008010802 */
[----:B------:R-:W-:Y:S01]  /*45a0*/  @P2 FSEL R6, R196, -INF , !P6 ;  /* 0xff800000c4062808 */ /* 0x000fe20007000000 */
[----:B------:R4:W-:Y:S01]  /*45b0*/  MUFU.EX2 R204, R4 ;  /* 0x0000000400cc7308 */ /* 0x0009e20000000800 */
[----:B------:R-:W-:Y:S02]  /*45c0*/  PLOP3.LUT P2, PT, PT, PT, UP0, 0x80, 0x0 ;  /* 0x000000000000781c */ /* 0x000fe40003f4f008 */
[----:B-1----:R-:W-:Y:S02]  /*45d0*/  MOV R5, R197 ;  /* 0x000000c500057202 */ /* 0x002fe40000000f00 */
[----:B------:R-:W-:Y:S02]  /*45e0*/  @P3 FSEL R5, R197, -INF , !P5 ;  /* 0xff800000c5053808 */ /* 0x000fe40006800000 */
[----:B------:R-:W-:Y:S03]  /*45f0*/  PLOP3.LUT P3, PT, PT, PT, UP0, 0x80, 0x0 ;  /* 0x000000000000781c */ /* 0x000fe60003f6f008 */
[--C-:B----4-:R-:W-:Y:S01]  /*4600*/  FFMA.FTZ R4, R5, UR10, -R0.reuse ;  /* 0x0000000a05047c23 */ /* 0x110fe20008010800 */
[----:B------:R-:W-:Y:S01]  /*4610*/  IMAD.MOV.U32 R5, RZ, RZ, R247 ;  /* 0x000000ffff057224 */ /* 0x000fe200078e00f7 */
[----:B------:R-:W-:Y:S02]  /*4620*/  @P0 FSEL R5, R247, -INF , !P5 ;  /* 0xff800000f7050808 */ /* 0x000fe40006800000 */
[----:B------:R1:W-:Y:S01]  /*4630*/  MUFU.EX2 R227, R4 ;  /* 0x0000000400e37308 */ /* 0x0003e20000000800 */
[----:B------:R-:W-:Y:S01]  /*4640*/  PLOP3.LUT P0, PT, PT, PT, UP0, 0x80, 0x0 ;  /* 0x000000000000781c */ /* 0x000fe20003f0f008 */
[----:B-1----:R-:W-:Y:S01]  /*4650*/  FFMA.FTZ R4, R6, UR10, -R0 ;  /* 0x0000000a06047c23 */ /* 0x002fe20008010800 */
[--C-:B------:R-:W-:Y:S01]  /*4660*/  FFMA.FTZ R6, R5, UR10, -R8.reuse ;  /* 0x0000000a05067c23 */ /* 0x100fe20008010808 */
[----:B------:R-:W-:Y:S06]  /*4670*/  MOV R5, R251 ;  /* 0x000000fb00057202 */ /* 0x000fec0000000f00 */
[----:B------:R1:W-:Y:S01]  /*4680*/  MUFU.EX2 R226, R4 ;  /* 0x0000000400e27308 */ /* 0x0003e20000000800 */
[----:B------:R-:W-:Y:S02]  /*4690*/  @P4 FSEL R5, R251, -INF , !P5 ;  /* 0xff800000fb054808 */ /* 0x000fe40006800000 */
[----:B------:R-:W-:Y:S02]  /*46a0*/  PLOP3.LUT P5, PT, PT, PT, UP0, 0x80, 0x0 ;  /* 0x000000000000781c */ /* 0x000fe40003faf008 */
[----:B------:R-:W-:Y:S01]  /*46b0*/  PLOP3.LUT P4, PT, PT, PT, UP0, 0x80, 0x0 ;  /* 0x000000000000781c */ /* 0x000fe20003f8f008 */
[--C-:B------:R-:W-:Y:S04]  /*46c0*/  FFMA.FTZ R5, R5, UR10, -R3.reuse ;  /* 0x0000000a05057c23 */ /* 0x100fe80008010803 */
[----:B------:R4:W-:Y:S10]  /*46d0*/  MUFU.EX2 R51, R6 ;  /* 0x0000000600337308 */ /* 0x0009f40000000800 */
[----:B------:R2:W-:Y:S01]  /*46e0*/  MUFU.EX2 R41, R5 ;  /* 0x0000000500297308 */ /* 0x0005e20000000800 */
[----:B-1----:R-:W-:Y:S02]  /*46f0*/  MOV R4, R246 ;  /* 0x000000f600047202 */ /* 0x002fe40000000f00 */
[----:B------:R-:W-:Y:S02]  /*4700*/  @P2 FSEL R4, R246, -INF , !P6 ;  /* 0xff800000f6042808 */ /* 0x000fe40007000000 */
[----:B------:R-:W-:Y:S03]  /*4710*/  PLOP3.LUT P2, PT, PT, PT, UP0, 0x80, 0x0 ;  /* 0x000000000000781c */ /* 0x000fe60003f4f008 */
[----:B------:R-:W-:Y:S01]  /*4720*/  FFMA.FTZ R4, R4, UR10, -R8 ;  /* 0x0000000a04047c23 */ /* 0x000fe20008010808 */
[C---:B----4-:R-:W-:Y:S02]  /*4730*/  @P0 IADD3 R6, R9.reuse, 0x10, RZ ;  /* 0x0000001009060810 */ /* 0x050fe40007ffe0ff */
[----:B------:R-:W-:Y:S01]  /*4740*/  PLOP3.LUT P0, PT, PT, PT, UP0, 0x80, 0x0 ;  /* 0x000000000000781c */ /* 0x000fe20003f0f008 */
[----:B------:R1:W-:Y:S01]  /*4750*/  MUFU.EX2 R50, R4 ;  /* 0x0000000400327308 */ /* 0x0003e20000000800 */
[----:B------:R-:W-:Y:S02]  /*4760*/  @P3 ISETP.GE.AND P3, PT, R6, UR8, PT ;  /* 0x0000000806003c0c */ /* 0x000fe4000bf66270 */
[----:B------:R-:W-:Y:S02]  /*4770*/  @P5 IADD3 R6, R9, 0x11, RZ ;  /* 0x0000001109065810 */ /* 0x000fe40007ffe0ff */
[----:B--2---:R-:W-:Y:S02]  /*4780*/  MOV R5, R244 ;  /* 0x000000f400057202 */ /* 0x004fe40000000f00 */
[----:B------:R-:W-:Y:S02]  /*4790*/  @P4 ISETP.GE.AND P4, PT, R6, UR8, PT ;  /* 0x0000000806004c0c */ /* 0x000fe4000bf86270 */
[----:B------:R-:W-:Y:S03]  /*47a0*/  PLOP3.LUT P5, PT, PT, PT, UP0, 0x80, 0x0 ;  /* 0x000000000000781c */ /* 0x000fe60003faf008 */
[----:B------:R-:W-:Y:S02]  /*47b0*/  @P0 FSEL R5, R244, -INF , !P3 ;  /* 0xff800000f4050808 */ /* 0x000fe40005800000 */
[----:B------:R-:W-:Y:S01]  /*47c0*/  PLOP3.LUT P0, PT, PT, PT, UP0, 0x80, 0x0 ;  /* 0x000000000000781c */ /* 0x000fe20003f0f008 */
[----:B-1----:R-:W-:Y:S01]  /*47d0*/  IMAD.MOV.U32 R4, RZ, RZ, R250 ;  /* 0x000000ffff047224 */ /* 0x002fe200078e00fa */
[----:B------:R-:W-:Y:S01]  /*47e0*/  @P2 FSEL R4, R250, -INF , !P6 ;  /* 0xff800000fa042808 */ /* 0x000fe20007000000 */
[----:B------:R-:W-:Y:S01]  /*47f0*/  FFMA.FTZ R5, R5, UR10, -R8 ;  /* 0x0000000a05057c23 */ /* 0x000fe20008010808 */
[----:B------:R-:W-:Y:S02]  /*4800*/  PLOP3.LUT P2, PT, PT, PT, UP0, 0x80, 0x0 ;  /* 0x000000000000781c */ /* 0x000fe40003f4f008 */
[----:B------:R-:W-:Y:S01]  /*4810*/  PLOP3.LUT P6, PT, PT, PT, UP0, 0x80, 0x0 ;  /* 0x000000000000781c */ /* 0x000fe20003fcf008 */
[--C-:B------:R-:W-:Y:S01]  /*4820*/  FFMA.FTZ R4, R4, UR10, -R3.reuse ;  /* 0x0000000a04047c23 */ /* 0x100fe20008010803 */
[----:B------:R1:W-:Y:S10]  /*4830*/  MUFU.EX2 R49, R5 ;  /* 0x0000000500317308 */ /* 0x0003f40000000800 */
[----:B------:R2:W4:Y:S01]  /*4840*/  MUFU.EX2 R40, R4 ;  /* 0x0000000400287308 */ /* 0x0005220000000800 */
[----:B------:R-:W-:Y:S02]  /*4850*/  @P6 IADD3 R6, R9, 0x18, RZ ;  /* 0x0000001809066810 */ /* 0x000fe40007ffe0ff */
[----:B------:R-:W-:Y:S01]  /*4860*/  PLOP3.LUT P6, PT, PT, PT, UP0, 0x80, 0x0 ;  /* 0x000000000000781c */ /* 0x000fe20003fcf008 */
[----:B-1----:R-:W-:Y:S01]  /*4870*/  IMAD.MOV.U32 R5, RZ, RZ, R252 ;  /* 0x000000ffff057224 */ /* 0x002fe200078e00fc */
[----:B------:R-:W-:Y:S02]  /*4880*/  @P0 FSEL R5, R252, -INF , !P3 ;  /* 0xff800000fc050808 */ /* 0x000fe40005800000 */
[----:B------:R-:W-:Y:S03]  /*4890*/  PLOP3.LUT P0, PT, PT, PT, UP0, 0x80, 0x0 ;  /* 0x000000000000781c */ /* 0x000fe60003f0f008 */
[--C-:B------:R-:W-:Y:S01]  /*48a0*/  FFMA.FTZ R5, R5, UR10, -R3.reuse ;  /* 0x0000000a05057c23 */ /* 0x100fe20008010803 */
[----:B--2---:R-:W-:Y:S02]  /*48b0*/  MOV R4, R245 ;  /* 0x000000f500047202 */ /* 0x004fe40000000f00 */
[----:B------:R-:W-:Y:S01]  /*48c0*/  @P2 FSEL R4, R245, -INF , !P4 ;  /* 0xff800000f5042808 */ /* 0x000fe20006000000 */
[----:B------:R1:W-:Y:S01]  /*48d0*/  MUFU.EX2 R39, R5 ;  /* 0x0000000500277308 */ /* 0x0003e20000000800 */
[----:B------:R-:W-:Y:S03]  /*48e0*/  PLOP3.LUT P2, PT, PT, PT, UP0, 0x80, 0x0 ;  /* 0x000000000000781c */ /* 0x000fe60003f4f008 */
[----:B------:R-:W-:Y:S06]  /*48f0*/  FFMA.FTZ R4, R4, UR10, -R8 ;  /* 0x0000000a04047c23 */ /* 0x000fec0008010808 */
[----:B------:R2:W-:Y:S01]  /*4900*/  MUFU.EX2 R48, R4 ;  /* 0x0000000400307308 */ /* 0x0005e20000000800 */
[----:B-1----:R-:W-:Y:S02]  /*4910*/  MOV R5, R187 ;  /* 0x000000bb00057202 */ /* 0x002fe40000000f00 */
[----:B------:R-:W-:Y:S02]  /*4920*/  @P5 FSEL R5, R187, -INF , !P3 ;  /* 0xff800000bb055808 */ /* 0x000fe40005800000 */
[----:B------:R-:W-:Y:S03]  /*4930*/  PLOP3.LUT P5, PT, PT, PT, UP0, 0x80, 0x0 ;  /* 0x000000000000781c */ /* 0x000fe60003faf008 */
[----:B------:R-:W-:Y:S01]  /*4940*/  FFMA.FTZ R5, R5, UR10, -R2 ;  /* 0x0000000a05057c23 */ /* 0x000fe20008010802 */
[----:B--2---:R-:W-:Y:S02]  /*4950*/  MOV R4, R249 ;  /* 0x000000f900047202 */ /* 0x004fe40000000f00 */
[----:B------:R-:W-:Y:S01]  /*4960*/  @P2 FSEL R4, R249, -INF , !P4 ;  /* 0xff800000f9042808 */ /* 0x000fe20006000000 */
[----:B------:R1:W-:Y:S01]  /*4970*/  MUFU.EX2 R202, R5 ;  /* 0x0000000500ca7308 */ /* 0x0003e20000000800 */
[----:B------:R-:W-:Y:S03]  /*4980*/  PLOP3.LUT P2, PT, PT, PT, UP0, 0x80, 0x0 ;  /* 0x000000000000781c */ /* 0x000fe60003f4f008 */
[--C-:B------:R-:W-:Y:S02]  /*4990*/  FFMA.FTZ R4, R4, UR10, -R3.reuse ;  /* 0x0000000a04047c23 */ /* 0x100fe40008010803 */
[----:B------:R-:W-:Y:S04]  /*49a0*/  @P5 ISETP.GE.AND P5, PT, R6, UR8, PT ;  /* 0x0000000806005c0c */ /* 0x000fe8000bfa6270 */
[----:B------:R2:W-:Y:S01]  /*49b0*/  MUFU.EX2 R38, R4 ;  /* 0x0000000400267308 */ /* 0x0005e20000000800 */
[----:B-1----:R-:W-:Y:S03]  /*49c0*/  IMAD.MOV.U32 R5, RZ, RZ, R194 ;  /* 0x000000ffff057224 */ /* 0x002fe600078e00c2 */
[----:B------:R-:W-:Y:S02]  /*49d0*/  @P2 FSEL R5, R194, -INF , !P3 ;  /* 0xff800000c2052808 */ /* 0x000fe40005800000 */
[----:B------:R-:W-:Y:S02]  /*49e0*/  PLOP3.LUT P2, PT, PT, PT, UP0, 0x80, 0x0 ;  /* 0x000000000000781c */ /* 0x000fe40003f4f008 */
[----:B------:R-:W-:Y:S01]  /*49f0*/  PLOP3.LUT P3, PT, PT, PT, UP0, 0x80, 0x0 ;  /* 0x000000000000781c */ /* 0x000fe20003f6f008 */
[----:B------:R-:W-:Y:S01]  /*4a00*/  FFMA.FTZ R5, R5, UR10, -R0 ;  /* 0x0000000a05057c23 */ /* 0x000fe20008010800 */
[----:B--2---:R-:W-:Y:S02]  /*4a10*/  MOV R4, R186 ;  /* 0x000000ba00047202 */ /* 0x004fe40000000f00 */
[----:B------:R-:W-:Y:S01]  /*4a20*/  @P0 FSEL R4, R186, -INF , !P4 ;  /* 0xff800000ba040808 */ /* 0x000fe20006000000 */
[----:B------:R1:W-:Y:S01]  /*4a30*/  MUFU.EX2 R221, R5 ;  /* 0x0000000500dd7308 */ /* 0x0003e20000000800 */
[----:B------:R-:W-:Y:S03]  /*4a40*/  PLOP3.LUT P0, PT, PT, PT, UP0, 0x80, 0x0 ;  /* 0x000000000000781c */ /* 0x000fe60003f0f008 */
[--C-:B------:R-:W-:Y:S04]  /*4a50*/  FFMA.FTZ R4, R4, UR10, -R2.reuse ;  /* 0x0000000a04047c23 */ /* 0x100fe80008010802 */
[----:B------:R-:W-:Y:S02]  /*4a60*/  @P3 VIADD R9, R9, 0x19 ;  /* 0x0000001909093836 */ /* 0x000fe40000000000 */
[----:B------:R2:W-:Y:S01]  /*4a70*/  MUFU.EX2 R201, R4 ;  /* 0x0000000400c97308 */ /* 0x0005e20000000800 */
[----:B------:R-:W-:Y:S02]  /*4a80*/  PLOP3.LUT P3, PT, PT, PT, UP0, 0x80, 0x0 ;  /* 0x000000000000781c */ /* 0x000fe40003f6f008 */
[----:B------:R-:W-:Y:S02]  /*4a90*/  @P6 ISETP.GE.AND P6, PT, R9, UR8, PT ;  /* 0x0000000809006c0c */ /* 0x000fe4000bfc6270 */
        /* <DEDUP_REMOVED lines=12> */
[----:B------:R-:W-:Y:S02]  /*4b60*/  PLOP3.LUT P3, PT, PT, PT, UP0, 0x80, 0x0 ;  /* 0x000000000000781c */ /* 0x000fe40003f6f008 */
[----:B--2---:R-:W-:Y:S02]  /*4b70*/  MOV R4, R184 ;  /* 0x000000b800047202 */ /* 0x004fe40000000f00 */
[----:B------:R-:W-:Y:S02]  /*4b80*/  @P0 FSEL R4, R184, -INF , !P6 ;  /* 0xff800000b8040808 */ /* 0x000fe40007000000 */
[----:B------:R-:W-:Y:S03]  /*4b90*/  PLOP3.LUT P0, PT, PT, PT, UP0, 0x80, 0x0 ;  /* 0x000000000000781c */ /* 0x000fe60003f0f008 */
[----:B------:R-:W-:Y:S01]  /*4ba0*/  FFMA.FTZ R2, R4, UR10, -R2 ;  /* 0x0000000a04027c23 */ /* 0x000fe20008010802 */
[----:B------:R-:W-:Y:S01]  /*4bb0*/  FFMA.FTZ R4, R5, UR10, -R8 ;  /* 0x0000000a05047c23 */ /* 0x000fe20008010808 */
[----:B------:R-:W-:Y:S02]  /*4bc0*/  MOV R5, R189 ;  /* 0x000000bd00057202 */ /* 0x000fe40000000f00 */
[----:B------:R1:W-:Y:S01]  /*4bd0*/  MUFU.EX2 R183, R2 ;  /* 0x0000000200b77308 */ /* 0x0003e20000000800 */
[----:B------:R-:W-:Y:S05]  /*4be0*/  @P3 FSEL R5, R189, -INF , !P5 ;  /* 0xff800000bd053808 */ /* 0x000fea0006800000 */
[----:B------:R-:W-:Y:S04]  /*4bf0*/  FFMA.FTZ R5, R5, UR10, -R0 ;  /* 0x0000000a05057c23 */ /* 0x000fe80008010800 */
[----:B------:R2:W-:Y:S10]  /*4c00*/  MUFU.EX2 R47, R4 ;  /* 0x00000004002f7308 */ /* 0x0005f40000000800 */
[----:B------:R4:W-:Y:S01]  /*4c10*/  MUFU.EX2 R206, R5 ;  /* 0x0000000500ce7308 */ /* 0x0009e20000000800 */
[----:B-1----:R-:W-:Y:S02]  /*4c20*/  MOV R2, R240 ;  /* 0x000000f000027202 */ /* 0x002fe40000000f00 */
[----:B------:R-:W-:Y:S02]  /*4c30*/  @P0 FSEL R2, R240, -INF , !P6 ;  /* 0xff800000f0020808 */ /* 0x000fe40007000000 */
[----:B------:R-:W-:Y:S03]  /*4c40*/  PLOP3.LUT P0, PT, PT, PT, UP0, 0x80, 0x0 ;  /* 0x000000000000781c */ /* 0x000fe60003f0f008 */
[----:B------:R-:W-:Y:S01]  /*4c50*/  FFMA.FTZ R8, R2, UR10, -R8 ;  /* 0x0000000a02087c23 */ /* 0x000fe20008010808 */
[----:B--2---:R-:W-:Y:S01]  /*4c60*/  IMAD.MOV.U32 R4, RZ, RZ, R242 ;  /* 0x000000ffff047224 */ /* 0x004fe200078e00f2 */
[----:B------:R-:W-:Y:S02]  /*4c70*/  @P2 FSEL R4, R242, -INF , !P5 ;  /* 0xff800000f2042808 */ /* 0x000fe40006800000 */
[----:B------:R-:W-:Y:S01]  /*4c80*/  MOV R2, R241 ;  /* 0x000000f100027202 */ /* 0x000fe20000000f00 */
[----:B------:R-:W-:Y:S01]  /*4c90*/  MUFU.EX2 R46, R8 ;  /* 0x00000008002e7308 */ /* 0x000fe20000000800 */
[----:B------:R-:W-:Y:S01]  /*4ca0*/  PLOP3.LUT P2, PT, PT, PT, UP0, 0x80, 0x0 ;  /* 0x000000000000781c */ /* 0x000fe20003f4f008 */
[--C-:B------:R-:W-:Y:S01]  /*4cb0*/  FFMA.FTZ R4, R4, UR10, -R3.reuse ;  /* 0x0000000a04047c23 */ /* 0x100fe20008010803 */
[----:B----4-:R-:W-:Y:S02]  /*4cc0*/  F2FP.BF16.F32.PACK_AB R5, R40, R41 ;  /* 0x000000292805723e */ /* 0x010fe400000010ff */
[----:B------:R-:W-:Y:S05]  /*4cd0*/  @P0 FSEL R2, R241, -INF , !P6 ;  /* 0xff800000f1020808 */ /* 0x000fea0007000000 */
[----:B------:R1:W-:Y:S01]  /*4ce0*/  MUFU.EX2 R37, R4 ;  /* 0x0000000400257308 */ /* 0x0003e20000000800 */
[----:B---3--:R-:W-:Y:S01]  /*4cf0*/  IADD3 R180, P0, R180, UR14, RZ ;  /* 0x0000000eb4b47c10 */ /* 0x008fe2000ff1e0ff */
[----:B------:R-:W-:Y:S01]  /*4d00*/  FFMA.FTZ R3, R2, UR10, -R3 ;  /* 0x0000000a02037c23 */ /* 0x000fe20008010803 */
[----:B------:R-:W-:Y:S07]  /*4d10*/  F2FP.BF16.F32.PACK_AB R2, R52, R182 ;  /* 0x000000b63402723e */ /* 0x000fee00000010ff */
[----:B------:R2:W3:Y:S01]  /*4d20*/  MUFU.EX2 R36, R3 ;  /* 0x0000000300247308 */ /* 0x0004e20000000800 */
[----:B------:R4:W-:Y:S01]  /*4d30*/  STS [R237+0x20000], R2 ;  /* 0x02000002ed007388 */ /* 0x0009e20000000800 */
[----:B-1----:R-:W-:Y:S02]  /*4d40*/  MOV R4, R188 ;  /* 0x000000bc00047202 */ /* 0x002fe40000000f00 */
[----:B------:R-:W-:Y:S05]  /*4d50*/  @P2 FSEL R4, R188, -INF , !P6 ;  /* 0xff800000bc042808 */ /* 0x000fea0007000000 */
[----:B------:R-:W-:Y:S01]  /*4d60*/  FFMA.FTZ R0, R4, UR10, -R0 ;  /* 0x0000000a04007c23 */ /* 0x000fe20008010800 */
[----:B--2---:R-:W-:Y:S02]  /*4d70*/  F2FP.BF16.F32.PACK_AB R3, R42, R45 ;  /* 0x0000002d2a03723e */ /* 0x004fe400000010ff */
[----:B------:R-:W-:Y:S01]  /*4d80*/  F2FP.BF16.F32.PACK_AB R4, R224, R225 ;  /* 0x000000e1e004723e */ /* 0x000fe200000010ff */
[----:B------:R3:W1:Y:S02]  /*4d90*/  MUFU.EX2 R203, R0 ;  /* 0x0000000000cb7308 */ /* 0x0006640000000800 */
[----:B------:R2:W-:Y:S01]  /*4da0*/  STS [R237+0x20400], R3 ;  /* 0x02040003ed007388 */ /* 0x0005e20000000800 */
[----:B----4-:R-:W-:Y:S04]  /*4db0*/  F2FP.BF16.F32.PACK_AB R2, R50, R51 ;  /* 0x000000333202723e */ /* 0x010fe800000010ff */
[----:B------:R4:W-:Y:S05]  /*4dc0*/  STS [R238+0x20400], R5 ;  /* 0x02040005ee007388 */ /* 0x0009ea0000000800 */
[----:B------:R1:W-:Y:S05]  /*4dd0*/  STS [R238+0x20000], R2 ;  /* 0x02000002ee007388 */ /* 0x0003ea0000000800 */
[----:B------:R1:W-:Y:S01]  /*4de0*/  STS [R237+0x21000], R4 ;  /* 0x02100004ed007388 */ /* 0x0003e20000000800 */
[----:B---3--:R-:W-:Y:S02]  /*4df0*/  F2FP.BF16.F32.PACK_AB R0, R36, R37 ;  /* 0x000000252400723e */ /* 0x008fe400000010ff */
[----:B--2---:R-:W-:Y:S05]  /*4e00*/  F2FP.BF16.F32.PACK_AB R3, R228, R229 ;  /* 0x000000e5e403723e */ /* 0x004fea00000010ff */
[----:B------:R2:W-:Y:S01]  /*4e10*/  STS [R237+0x21400], R3 ;  /* 0x02140003ed007388 */ /* 0x0005e20000000800 */
[----:B----4-:R-:W-:Y:S02]  /*4e20*/  F2FP.BF16.F32.PACK_AB R5, R226, R227 ;  /* 0x000000e3e205723e */ /* 0x010fe400000010ff */
[----:B-1----:R-:W-:Y:S03]  /*4e30*/  F2FP.BF16.F32.PACK_AB R2, R204, R205 ;  /* 0x000000cdcc02723e */ /* 0x002fe600000010ff */
[----:B------:R1:W-:Y:S01]  /*4e40*/  STS [R238+0x21400], R5 ;  /* 0x02140005ee007388 */ /* 0x0003e20000000800 */
[----:B------:R-:W-:Y:S04]  /*4e50*/  F2FP.BF16.F32.PACK_AB R4, R48, R49 ;  /* 0x000000313004723e */ /* 0x000fe800000010ff */
[----:B------:R3:W-:Y:S05]  /*4e60*/  STS [R238+0x21000], R2 ;  /* 0x02100002ee007388 */ /* 0x0007ea0000000800 */
[----:B------:R4:W-:Y:S01]  /*4e70*/  STS [R235+0x20000], R4 ;  /* 0x02000004eb007388 */ /* 0x0009e20000000800 */
[----:B--2---:R-:W-:Y:S05]  /*4e80*/  F2FP.BF16.F32.PACK_AB R3, R38, R39 ;  /* 0x000000272603723e */ /* 0x004fea00000010ff */
[----:B------:R2:W-:Y:S01]  /*4e90*/  STS [R235+0x20400], R3 ;  /* 0x02040003eb007388 */ /* 0x0005e20000000800 */
[----:B-1----:R-:W-:Y:S04]  /*4ea0*/  F2FP.BF16.F32.PACK_AB R5, R201, R202 ;  /* 0x000000cac905723e */ /* 0x002fe800000010ff */
[----:B------:R1:W-:Y:S01]  /*4eb0*/  STS [R236+0x20400], R0 ;  /* 0x02040000ec007388 */ /* 0x0003e20000000800 */
[----:B---3--:R-:W-:Y:S02]  /*4ec0*/  F2FP.BF16.F32.PACK_AB R2, R46, R47 ;  /* 0x0000002f2e02723e */ /* 0x008fe400000010ff */
[----:B----4-:R-:W-:Y:S03]  /*4ed0*/  F2FP.BF16.F32.PACK_AB R4, R207, R221 ;  /* 0x000000ddcf04723e */ /* 0x010fe600000010ff */
[----:B------:R3:W-:Y:S05]  /*4ee0*/  STS [R236+0x20000], R2 ;  /* 0x02000002ec007388 */ /* 0x0007ea0000000800 */
[----:B------:R-:W-:Y:S05]  /*4ef0*/  STS [R235+0x21000], R5 ;  /* 0x02100005eb007388 */ /* 0x000fea0000000800 */
[----:B------:R-:W-:Y:S01]  /*4f00*/  STS [R235+0x21400], R4 ;  /* 0x02140004eb007388 */ /* 0x000fe20000000800 */
[----:B--2---:R-:W-:Y:S02]  /*4f10*/  F2FP.BF16.F32.PACK_AB R3, R183, R200 ;  /* 0x000000c8b703723e */ /* 0x004fe400000010ff */
[----:B-1----:R-:W-:Y:S03]  /*4f20*/  LEA R0, R220, UR4, 0x1 ;  /* 0x00000004dc007c11 */ /* 0x002fe6000f8e08ff */
[----:B------:R-:W-:Y:S01]  /*4f30*/  STS [R236+0x21000], R3 ;  /* 0x02100003ec007388 */ /* 0x000fe20000000800 */
[----:B------:R-:W-:Y:S02]  /*4f40*/  IADD3 R208, R217, R0, RZ ;  /* 0x00000000d9d07210 */ /* 0x000fe40007ffe0ff */
[----:B---3--:R-:W-:Y:S05]  /*4f50*/  F2FP.BF16.F32.PACK_AB R2, R203, R206 ;  /* 0x000000cecb02723e */ /* 0x008fea00000010ff */
[----:B------:R1:W-:Y:S05]  /*4f60*/  STS [R236+0x21400], R2 ;  /* 0x02140002ec007388 */ /* 0x0003ea0000000800 */
[----:B------:R-:W-:Y:S05]  /*4f70*/  LDSM.16.M88.4 R32, [R0+0x8000] ;  /* 0x008000000020783b */ /* 0x000fea0000000200 */
[----:B------:R-:W2:Y:S05]  /*4f80*/  LDSM.16.M88.4 R16, [R214+UR4+0x14000] ;  /* 0x01400004d610783b */ /* 0x000eaa0008000200 */
[----:B------:R-:W3:Y:S05]  /*4f90*/  LDSM.16.M88.4 R28, [R0+0x9000] ;  /* 0x00900000001c783b */ /* 0x000eea0000000200 */
[----:B------:R-:W4:Y:S05]  /*4fa0*/  LDSM.16.M88.4 R164, [R214+UR4+0x14800] ;  /* 0x01480004d6a4783b */ /* 0x000f2a0008000200 */
[----:B------:R-:W-:Y:S01]  /*4fb0*/  LDSM.16.M88.4 R172, [R213+0x8000] ;  /* 0x00800000d5ac783b */ /* 0x000fe20000000200 */
[----:B-1----:R-:W-:Y:S05]  /*4fc0*/  IMAD.IADD R2, R218, 0x1, R0 ;  /* 0x00000001da027824 */ /* 0x002fea00078e0200 */
[----:B------:R-:W1:Y:S01]  /*4fd0*/  LDSM.16.M88.4 R168, [R2+0x8000] ;  /* 0x0080000002a8783b */ /* 0x000e620000000200 */
[----:B------:R-:W-:Y:S04]  /*4fe0*/  IADD3 R3, R217, R2, RZ ;  /* 0x00000002d9037210 */ /* 0x000fe80007ffe0ff */
        /* <DEDUP_REMOVED lines=18> */
[----:B------:R-:W1:Y:S05]  /*5110*/  LDSM.16.M88.4 R176, [R216+0x8000] ;  /* 0x00800000d8b0783b */ /* 0x000e6a0000000200 */
[----:B------:R-:W-:Y:S01]  /*5120*/  HMMA.16816.F32.BF16 R32, R168, R166, R32 ;  /* 0x000000a6a820723c */ /* 0x000fe20000041820 */
[----:B------:R-:W2:Y:S05]  /*5130*/  LDSM.16.M88.4 R164, [R208+0x9000] ;  /* 0x00900000d0a4783b */ /* 0x000eaa0000000200 */
[----:B------:R-:W3:Y:S01]  /*5140*/  LDSM.16.M88.4 R168, [R216+0x8800] ;  /* 0x00880000d8a8783b */ /* 0x000ee20000000200 */
[-C--:B-1----:R-:W-:Y:S06]  /*5150*/  HMMA.16816.F32.BF16 R4, R172, R176.reuse, R4 ;  /* 0x000000b0ac04723c */ /* 0x082fec0000041804 */
[C---:B--2---:R-:W-:Y:S01]  /*5160*/  HMMA.16816.F32.BF16 R8, R164.reuse, R176, R8 ;  /* 0x000000b0a408723c */ /* 0x044fe20000041808 */
[----:B------:R-:W2:Y:S05]  /*5170*/  LDL R177, [R1+0x14] ;  /* 0x0000140001b17983 */ /* 0x000eaa0000100800 */
[-C--:B------:R-:W-:Y:S06]  /*5180*/  HMMA.16816.F32.BF16 R12, R164, R178.reuse, R12 ;  /* 0x000000b2a40c723c */ /* 0x080fec000004180c */
[C---:B------:R-:W-:Y:S06]  /*5190*/  HMMA.16816.F32.BF16 R16, R172.reuse, R178, R16 ;  /* 0x000000b2ac10723c */ /* 0x040fec0000041810 */
[-C--:B---3--:R-:W-:Y:S06]  /*51a0*/  HMMA.16816.F32.BF16 R20, R172, R168.reuse, R20 ;  /* 0x000000a8ac14723c */ /* 0x088fec0000041814 */
[C---:B------:R-:W-:Y:S06]  /*51b0*/  HMMA.16816.F32.BF16 R24, R164.reuse, R168, R24 ;  /* 0x000000a8a418723c */ /* 0x040fec0000041818 */
[-C--:B------:R-:W-:Y:S01]  /*51c0*/  HMMA.16816.F32.BF16 R28, R164, R170.reuse, R28 ;  /* 0x000000aaa41c723c */ /* 0x080fe2000004181c */
[----:B------:R-:W-:Y:S05]  /*51d0*/  LDSM.16.M88.4 R164, [R3+0x8000] ;  /* 0x0080000003a4783b */ /* 0x000fea0000000200 */
[----:B------:R-:W-:Y:S01]  /*51e0*/  HMMA.16816.F32.BF16 R32, R172, R170, R32 ;  /* 0x000000aaac20723c */ /* 0x000fe20000041820 */
[----:B------:R-:W1:Y:S05]  /*51f0*/  LDSM.16.M88.4 R168, [R215+0x8000] ;  /* 0x00800000d7a8783b */ /* 0x000e6a0000000200 */
        /* <DEDUP_REMOVED lines=11> */
[----:B------:R-:W1:Y:S05]  /*52b0*/  LDSM.16.M88.4 R164, [R214+UR4+0x18000] ;  /* 0x01800004d6a4783b */ /* 0x000e6a0008000200 */
[----:B------:R-:W3:Y:S01]  /*52c0*/  LDSM.16.M88.4 R168, [R0+0xb000] ;  /* 0x00b0000000a8783b */ /* 0x000ee20000000200 */
        /* <DEDUP_REMOVED lines=10> */
[----:B------:R-:W1:Y:S05]  /*5370*/  LDSM.16.M88.4 R164, [R213+0xc000] ;  /* 0x00c00000d5a4783b */ /* 0x000e6a0000000200 */
[----:B------:R-:W3:Y:S01]  /*5380*/  LDSM.16.M88.4 R172, [R2+0xb000] ;  /* 0x00b0000002ac783b */ /* 0x000ee20000000200 */
[----:B--2---:R-:W-:Y:S02]  /*5390*/  IADD3.X R181, R177, UR13, RZ, P0, !PT ;  /* 0x0000000db1b57c10 */ /* 0x004fe400087fe4ff */
[----:B------:R-:W-:Y:S03]  /*53a0*/  PLOP3.LUT P0, PT, PT, PT, UP3, 0x80, 0x0 ;  /* 0x000000000000781c */ /* 0x000fe60003f0f038 */
[----:B------:R-:W2:Y:S05]  /*53b0*/  LDG.E R178, desc[UR6][R180.64] ;  /* 0x00000006b4b27981 */ /* 0x000eaa000c1e1900 */
[----:B------:R-:W4:Y:S01]  /*53c0*/  LDG.E R177, desc[UR6][R180.64+0x20] ;  /* 0x00002006b4b17981 */ /* 0x000f22000c1e1900 */
        /* <DEDUP_REMOVED lines=29> */
[C---:B--2---:R-:W-:Y:S11]  /*55a0*/  FADD.FTZ R5, -R178.reuse, R5 ;  /* 0x00000005b2057221 */ /* 0x044ff60000010100 */
[----:B------:R-:W-:Y:S07]  /*55b0*/  @!UPT UIADD3 URZ, URZ, URZ, URZ ;  /* 0x0000003f3f3ff290 */ /* 0x000fee000fffe03f */
[C---:B------:R-:W-:Y:S01]  /*55c0*/  FADD.FTZ R16, -R178.reuse, R16 ;  /* 0x00000010b2107221 */ /* 0x040fe20000010100 */
[-C--:B-1----:R-:W-:Y:S03]  /*55d0*/  HMMA.16816.F32.BF16 R20, R168, R164.reuse, R20 ;  /* 0x000000a4a814723c */ /* 0x082fe60000041814 */
[C---:B----4-:R-:W-:Y:S01]  /*55e0*/  FADD.FTZ R6, -R177.reuse, R6 ;  /* 0x00000006b1067221 */ /* 0x050fe20000010100 */
[----:B------:R-:W-:Y:S01]  /*55f0*/  FADD.FTZ R18, -R177, R18 ;  /* 0x00000012b1127221 */ /* 0x000fe20000010100 */
[----:B------:R-:W-:Y:S01]  /*5600*/  FADD.FTZ R4, -R178, R4 ;  /* 0x00000004b2047221 */ /* 0x000fe20000010100 */
[C---:B------:R-:W-:Y:S05]  /*5610*/  HMMA.16816.F32.BF16 R24, R172.reuse, R164, R24 ;  /* 0x000000a4ac18723c */ /* 0x040fea0000041818 */
[----:B------:R-:W-:Y:S01]  /*5620*/  FMUL.FTZ R179, R182, R4 ;  /* 0x00000004b6b37220 */ /* 0x000fe20000410000 */
[-C--:B------:R-:W-:Y:S01]  /*5630*/  HMMA.16816.F32.BF16 R28, R172, R166.reuse, R28 ;  /* 0x000000a6ac1c723c */ /* 0x080fe2000004181c */
[----:B------:R-:W-:Y:S04]  /*5640*/  MOV R164, UR4 ;  /* 0x0000000400a47c02 */ /* 0x000fe80008000f00 */
[----:B------:R-:W-:Y:S01]  /*5650*/  FFMA.FTZ R4, -R243, R243, 1 ;  /* 0x3f800000f3047423 */ /* 0x000fe200000101f3 */
[----:B------:R-:W-:Y:S01]  /*5660*/  FFMA.FTZ R165, -R248, R248, 1 ;  /* 0x3f800000f8a57423 */ /* 0x000fe200000101f8 */
[----:B------:R-:W-:Y:S04]  /*5670*/  HMMA.16816.F32.BF16 R32, R168, R166, R32 ;  /* 0x000000a6a820723c */ /* 0x000fe80000041820 */
[----:B------:R-:W-:Y:S01]  /*5680*/  FMUL.FTZ R182, R52, R5 ;  /* 0x0000000534b67220 */ /* 0x000fe20000410000 */
[----:B------:R-:W-:Y:S01]  /*5690*/  FMUL.FTZ R4, R4, UR5 ;  /* 0x0000000504047c20 */ /* 0x000fe20008410000 */
[----:B------:R1:W5:Y:S01]  /*56a0*/  LDL.LU R52, [R1+0x88] ;  /* 0x0000880001347983 */ /* 0x0003620000300800 */
[----:B------:R-:W-:Y:S01]  /*56b0*/  FMUL.FTZ R165, R165, UR5 ;  /* 0x00000005a5a57c20 */ /* 0x000fe20008410000 */
[----:B------:R-:W-:Y:S03]  /*56c0*/  IMAD.SHL.U32 R172, R219, 0x2, RZ ;  /* 0x00000002dbac7824 */ /* 0x000fe600078e00ff */
[----:B------:R1:W5:Y:S01]  /*56d0*/  LDG.E R5, desc[UR6][R180.64+0x80] ;  /* 0x00008006b4057981 */ /* 0x000362000c1e1900 */
[----:B------:R-:W-:Y:S01]  /*56e0*/  FMUL.FTZ R179, R179, R4 ;  /* 0x00000004b3b37220 */ /* 0x000fe20000410000 */
[----:B------:R-:W-:Y:S01]  /*56f0*/  FMUL.FTZ R165, R182, R165 ;  /* 0x000000a5b6a57220 */ /* 0x000fe20000410000 */
[C---:B------:R-:W-:Y:S02]  /*5700*/  FADD.FTZ R166, -R178.reuse, R17 ;  /* 0x00000011b2a67221 */ /* 0x040fe40000010100 */
[----:B------:R1:W5:Y:S01]  /*5710*/  LDG.E R4, desc[UR6][R180.64+0xa0] ;  /* 0x0000a006b4047981 */ /* 0x000362000c1e1900 */
[----:B------:R-:W-:Y:S01]  /*5720*/  FADD.FTZ R20, -R178, R20 ;  /* 0x00000014b2147221 */ /* 0x000fe20000010100 */
[----:B------:R-:W-:Y:S01]  /*5730*/  IADD3 R164, R172, 0x8000, R164 ;  /* 0x00008000aca47810 */ /* 0x000fe20007ffe0a4 */
[----:B------:R-:W-:Y:S01]  /*5740*/  FMUL.FTZ R166, R50, R166 ;  /* 0x000000a632a67220 */ /* 0x000fe20000410000 */
[----:B------:R-:W-:Y:S01]  /*5750*/  F2FP.BF16.F32.PACK_AB R17, R165, R179 ;  /* 0x000000b3a511723e */ /* 0x000fe200000010ff */
[----:B------:R-:W-:Y:S01]  /*5760*/  FMUL.FTZ R165, R51, R16 ;  /* 0x0000001033a57220 */ /* 0x000fe20000410000 */
[----:B------:R-:W-:Y:S01]  /*5770*/  FMUL.FTZ R167, R49, R20 ;  /* 0x0000001431a77220 */ /* 0x000fe20000410000 */
[----:B------:R1:W5:Y:S01]  /*5780*/  LDL.LU R51, [R1+0x84] ;  /* 0x0000840001337983 */ /* 0x0003620000300800 */
[----:B------:R-:W-:Y:S01]  /*5790*/  FADD.FTZ R21, -R178, R21 ;  /* 0x00000015b2157221 */ /* 0x000fe20000010100 */
[C---:B------:R-:W-:Y:S01]  /*57a0*/  FADD.FTZ R22, -R177.reuse, R22 ;  /* 0x00000016b1167221 */ /* 0x040fe20000010100 */
[C---:B------:R-:W-:Y:S02]  /*57b0*/  FADD.FTZ R23, -R177.reuse, R23 ;  /* 0x00000017b1177221 */ /* 0x040fe40000010100 */
[----:B------:R1:W5:Y:S01]  /*57c0*/  LDL.LU R50, [R1+0x80] ;  /* 0x0000800001327983 */ /* 0x0003620000300800 */
[----:B------:R-:W-:Y:S01]  /*57d0*/  FMUL.FTZ R168, R48, R21 ;  /* 0x0000001530a87220 */ /* 0x000fe20000410000 */
[C---:B------:R-:W-:Y:S01]  /*57e0*/  FADD.FTZ R34, -R177.reuse, R34 ;  /* 0x00000022b1227221 */ /* 0x040fe20000010100 */
[----:B------:R-:W-:Y:S02]  /*57f0*/  FADD.FTZ R35, -R177, R35 ;  /* 0x00000023b1237221 */ /* 0x000fe40000010100 */
[----:B------:R1:W5:Y:S01]  /*5800*/  LDL.LU R49, [R1+0x7c] ;  /* 0x00007c0001317983 */ /* 0x0003620000300800 */
[----:B------:R-:W-:Y:S01]  /*5810*/  FFMA.FTZ R16, -R247, R247, 1 ;  /* 0x3f800000f7107423 */ /* 0x000fe200000101f7 */
[----:B------:R-:W-:Y:S01]  /*5820*/  FFMA.FTZ R20, -R246, R246, 1 ;  /* 0x3f800000f6147423 */ /* 0x000fe200000101f6 */
[----:B------:R-:W-:Y:S02]  /*5830*/  IADD3 R176, R164, 0x40, RZ ;  /* 0x00000040a4b07810 */ /* 0x000fe40007ffe0ff */
[----:B------:R1:W5:Y:S01]  /*5840*/  LDL.LU R48, [R1+0x78] ;  /* 0x0000780001307983 */ /* 0x0003620000300800 */
[----:B------:R-:W-:Y:S01]  /*5850*/  FMUL.FTZ R16, R16, UR5 ;  /* 0x0000000510107c20 */ /* 0x000fe20008410000 */
[----:B------:R-:W-:Y:S01]  /*5860*/  @P1 IADD3 R176, R164, -0x40, RZ ;  /* 0xffffffc0a4b01810 */ /* 0x000fe20007ffe0ff */
[----:B------:R-:W-:Y:S01]  /*5870*/  FFMA.FTZ R164, -R244, R244, 1 ;  /* 0x3f800000f4a47423 */ /* 0x000fe200000101f4 */
[----:B------:R-:W-:Y:S01]  /*5880*/  FMUL.FTZ R20, R20, UR5 ;  /* 0x0000000514147c20 */ /* 0x000fe20008410000 */
[----:B------:R-:W-:Y:S01]  /*5890*/  FMUL.FTZ R16, R165, R16 ;  /* 0x00000010a5107220 */ /* 0x000fe20000410000 */
[----:B------:R-:W-:Y:S01]  /*58a0*/  FFMA.FTZ R165, -R245, R245, 1 ;  /* 0x3f800000f5a57423 */ /* 0x000fe200000101f5 */
[----:B------:R-:W-:Y:S01]  /*58b0*/  FMUL.FTZ R164, R164, UR5 ;  /* 0x00000005a4a47c20 */ /* 0x000fe20008410000 */
[----:B------:R-:W-:Y:S01]  /*58c0*/  FMUL.FTZ R20, R166, R20 ;  /* 0x00000014a6147220 */ /* 0x000fe20000410000 */
[C---:B------:R-:W-:Y:S01]  /*58d0*/  FADD.FTZ R166, -R178.reuse, R32 ;  /* 0x00000020b2a67221 */ /* 0x040fe20000010100 */
[----:B------:R-:W-:Y:S01]  /*58e0*/  FMUL.FTZ R32, R165, UR5 ;  /* 0x00000005a5207c20 */ /* 0x000fe20008410000 */
[----:B------:R-:W-:Y:S01]  /*58f0*/  FMUL.FTZ R164, R167, R164 ;  /* 0x000000a4a7a47220 */ /* 0x000fe20000410000 */
[----:B------:R-:W-:Y:S01]  /*5900*/  FADD.FTZ R167, -R178, R33 ;  /* 0x00000021b2a77221 */ /* 0x000fe20000010100 */
[----:B------:R-:W-:Y:S01]  /*5910*/  FMUL.FTZ R165, R47, R166 ;  /* 0x000000a62fa57220 */ /* 0x000fe20000410000 */
[----:B------:R-:W-:Y:S01]  /*5920*/  FFMA.FTZ R21, -R239, R239, 1 ;  /* 0x3f800000ef157423 */ /* 0x000fe200000101ef */
[----:B------:R1:W5:Y:S01]  /*5930*/  LDL.LU R47, [R1+0x74] ;  /* 0x00007400012f7983 */ /* 0x0003620000300800 */
[----:B------:R-:W-:Y:S01]  /*5940*/  FMUL.FTZ R167, R46, R167 ;  /* 0x000000a72ea77220 */ /* 0x000fe20000410000 */
[----:B------:R-:W-:Y:S01]  /*5950*/  FMUL.FTZ R166, R45, R6 ;  /* 0x000000062da67220 */ /* 0x000fe20000410000 */
[----:B------:R-:W-:Y:S02]  /*5960*/  FMUL.FTZ R33, R21, UR5 ;  /* 0x0000000515217c20 */ /* 0x000fe40008410000 */
[----:B------:R1:W5:Y:S01]  /*5970*/  LDL.LU R46, [R1+0x70] ;  /* 0x00007000012e7983 */ /* 0x0003620000300800 */
[----:B------:R-:W-:Y:S01]  /*5980*/  FFMA.FTZ R6, -R44, R44, 1 ;  /* 0x3f8000002c067423 */ /* 0x000fe2000001012c */
[----:B------:R-:W-:Y:S01]  /*5990*/  F2FP.BF16.F32.PACK_AB R20, R20, R16 ;  /* 0x000000101414723e */ /* 0x000fe200000010ff */
[----:B------:R-:W-:Y:S02]  /*59a0*/  FMUL.FTZ R33, R165, R33 ;  /* 0x00000021a5217220 */ /* 0x000fe40000410000 */
[----:B------:R1:W5:Y:S01]  /*59b0*/  LDL.LU R45, [R1+0x6c] ;  /* 0x00006c00012d7983 */ /* 0x0003620000300800 */
[----:B------:R-:W-:Y:S01]  /*59c0*/  FADD.FTZ R165, -R177, R7 ;  /* 0x00000007b1a57221 */ /* 0x000fe20000010100 */
[----:B------:R-:W-:Y:S01]  /*59d0*/  FFMA.FTZ R7, -R43, R43, 1 ;  /* 0x3f8000002b077423 */ /* 0x000fe2000001012b */
[----:B------:R-:W-:Y:S02]  /*59e0*/  FMUL.FTZ R6, R6, UR5 ;  /* 0x0000000506067c20 */ /* 0x000fe40008410000 */
[----:B------:R1:W5:Y:S01]  /*59f0*/  LDL.LU R44, [R1+0x68] ;  /* 0x00006800012c7983 */ /* 0x0003620000300800 */
[----:B------:R-:W-:Y:S01]  /*5a00*/  FMUL.FTZ R165, R42, R165 ;  /* 0x000000a52aa57220 */ /* 0x000fe20000410000 */
[----:B------:R-:W-:Y:S01]  /*5a10*/  FMUL.FTZ R7, R7, UR5 ;  /* 0x0000000507077c20 */ /* 0x000fe20008410000 */
[----:B------:R-:W-:Y:S02]  /*5a20*/  FMUL.FTZ R6, R166, R6 ;  /* 0x00000006a6067220 */ /* 0x000fe40000410000 */
[----:B------:R1:W5:Y:S01]  /*5a30*/  LDL.LU R43, [R1+0x64] ;  /* 0x00006400012b7983 */ /* 0x0003620000300800 */
[----:B------:R-:W-:Y:S01]  /*5a40*/  FMUL.FTZ R32, R168, R32 ;  /* 0x00000020a8207220 */ /* 0x000fe20000410000 */
[----:B------:R-:W-:Y:S01]  /*5a50*/  FMUL.FTZ R16, R165, R7 ;  /* 0x00000007a5107220 */ /* 0x000fe20000410000 */
[----:B------:R-:W-:Y:S02]  /*5a60*/  FMUL.FTZ R165, R38, R23 ;  /* 0x0000001726a57220 */ /* 0x000fe40000410000 */
[----:B------:R1:W5:Y:S01]  /*5a70*/  LDL.LU R42, [R1+0x60] ;  /* 0x00006000012a7983 */ /* 0x0003620000300800 */
[----:B------:R-:W-:Y:S01]  /*5a80*/  FADD.FTZ R7, -R177, R19 ;  /* 0x00000013b1077221 */ /* 0x000fe20000010100 */
[----:B------:R-:W-:Y:S01]  /*5a90*/  F2FP.BF16.F32.PACK_AB R32, R32, R164 ;  /* 0x000000a42020723e */ /* 0x000fe200000010ff */
[----:B------:R-:W-:Y:S01]  /*5aa0*/  FMUL.FTZ R164, R39, R22 ;  /* 0x0000001627a47220 */ /* 0x000fe20000410000 */
[----:B------:R-:W-:Y:S01]  /*5ab0*/  F2FP.BF16.F32.PACK_AB R16, R16, R6 ;  /* 0x000000061010723e */ /* 0x000fe200000010ff */
[----:B------:R-:W-:Y:S01]  /*5ac0*/  FMUL.FTZ R6, R41, R18 ;  /* 0x0000001229067220 */ /* 0x000fe20000410000 */
[----:B------:R-:W-:Y:S01]  /*5ad0*/  FMUL.FTZ R7, R40, R7 ;  /* 0x0000000728077220 */ /* 0x000fe20000410000 */
[----:B------:R1:W5:Y:S01]  /*5ae0*/  LDL.LU R41, [R1+0x5c] ;  /* 0x00005c0001297983 */ /* 0x0003620000300800 */
[----:B------:R-:W-:Y:S01]  /*5af0*/  FFMA.FTZ R19, -R251, R251, 1 ;  /* 0x3f800000fb137423 */ /* 0x000fe200000101fb */
[----:B------:R-:W-:Y:S01]  /*5b00*/  FFMA.FTZ R18, -R250, R250, 1 ;  /* 0x3f800000fa127423 */ /* 0x000fe200000101fa */
[----:B------:R-:W-:Y:S02]  /*5b10*/  FFMA.FTZ R21, -R240, R240, 1 ;  /* 0x3f800000f0157423 */ /* 0x000fe400000101f0 */
[----:B------:R1:W5:Y:S01]  /*5b20*/  LDL.LU R40, [R1+0x58] ;  /* 0x0000580001287983 */ /* 0x0003620000300800 */
[----:B------:R-:W-:Y:S01]  /*5b30*/  FMUL.FTZ R19, R19, UR5 ;  /* 0x0000000513137c20 */ /* 0x000fe20008410000 */
[----:B------:R-:W-:Y:S01]  /*5b40*/  FMUL.FTZ R18, R18, UR5 ;  /* 0x0000000512127c20 */ /* 0x000fe20008410000 */
[----:B------:R-:W-:Y:S02]  /*5b50*/  FMUL.FTZ R21, R21, UR5 ;  /* 0x0000000515157c20 */ /* 0x000fe40008410000 */
[----:B------:R1:W5:Y:S01]  /*5b60*/  LDL.LU R39, [R1+0x54] ;  /* 0x0000540001277983 */ /* 0x0003620000300800 */
[----:B------:R-:W-:Y:S01]  /*5b70*/  FMUL.FTZ R19, R6, R19 ;  /* 0x0000001306137220 */ /* 0x000fe20000410000 */
[----:B------:R-:W-:Y:S01]  /*5b80*/  FMUL.FTZ R6, R37, R34 ;  /* 0x0000002225067220 */ /* 0x000fe20000410000 */
[----:B------:R-:W-:Y:S02]  /*5b90*/  FMUL.FTZ R18, R7, R18 ;  /* 0x0000001207127220 */ /* 0x000fe40000410000 */
[----:B------:R1:W5:Y:S01]  /*5ba0*/  LDL.LU R38, [R1+0x50] ;  /* 0x0000500001267983 */ /* 0x0003620000300800 */
[----:B------:R-:W-:Y:S01]  /*5bb0*/  FMUL.FTZ R7, R36, R35 ;  /* 0x0000002324077220 */ /* 0x000fe20000410000 */
[----:B------:R-:W-:Y:S01]  /*5bc0*/  FMUL.FTZ R21, R167, R21 ;  /* 0x00000015a7157220 */ /* 0x000fe20000410000 */
[----:B------:R-:W-:Y:S02]  /*5bd0*/  FFMA.FTZ R23, -R252, R252, 1 ;  /* 0x3f800000fc177423 */ /* 0x000fe400000101fc */
[----:B------:R1:W5:Y:S01]  /*5be0*/  LDL.LU R37, [R1+0x4c] ;  /* 0x00004c0001257983 */ /* 0x0003620000300800 */
[----:B------:R-:W-:Y:S01]  /*5bf0*/  FFMA.FTZ R22, -R249, R249, 1 ;  /* 0x3f800000f9167423 */ /* 0x000fe200000101f9 */
[----:B------:R-:W-:Y:S01]  /*5c00*/  FFMA.FTZ R34, -R242, R242, 1 ;  /* 0x3f800000f2227423 */ /* 0x000fe200000101f2 */
[----:B------:R-:W-:Y:S02]  /*5c10*/  F2FP.BF16.F32.PACK_AB R21, R21, R33 ;  /* 0x000000211515723e */ /* 0x000fe400000010ff */
[----:B------:R1:W5:Y:S01]  /*5c20*/  LDL.LU R36, [R1+0x48] ;  /* 0x0000480001247983 */ /* 0x0003620000300800 */
[----:B------:R-:W-:Y:S01]  /*5c30*/  FFMA.FTZ R33, -R241, R241, 1 ;  /* 0x3f800000f1217423 */ /* 0x000fe200000101f1 */
        /* <DEDUP_REMOVED lines=9> */
[----:B------:R-:W2:Y:S01]  /*5cd0*/  LDC R35, c[0x0][0x240] ;  /* 0x00009000ff237b82 */ /* 0x000ea20000000800 */
[----:B------:R-:W-:Y:S04]  /*5ce0*/  ULOP3.LUT UR15, UR9, 0x1, URZ, 0xc0, !UPT ;  /* 0x00000001090f7892 */ /* 0x000fe8000f8ec03f */
[----:B------:R-:W-:Y:S03]  /*5cf0*/  UISETP.NE.U32.AND UP1, UPT, UR15, 0x1, UPT ;  /* 0x000000010f00788c */ /* 0x000fe6000bf25070 */
[----:B------:R-:W3:Y:S01]  /*5d00*/  LDC R164, c[0x0][0x244] ;  /* 0x00009100ffa47b82 */ /* 0x000ee20000000800 */
[----:B------:R-:W-:Y:S06]  /*5d10*/  USEL UR15, UR60, 0x4000, !UP1 ;  /* 0x000040003c0f7887 */ /* 0x000fec000c800000 */
[----:B------:R-:W-:Y:S01]  /*5d20*/  VIADD R234, R234, UR15 ;  /* 0x0000000feaea7c36 */ /* 0x000fe20008000000 */
[----:B------:R-:W-:Y:S01]  /*5d30*/  IADD3 R212, R212, UR15, RZ ;  /* 0x0000000fd4d47c10 */ /* 0x000fe2000fffe0ff */
[C---:B--2---:R-:W-:Y:S05]  /*5d40*/  IMAD.U32 R6, R35.reuse, -0x40, RZ ;  /* 0xffffffc023067824 */ /* 0x044fea00078e00ff */
        /* <DEDUP_REMOVED lines=9> */
[----:B---3--:R-:W-:Y:S03]  /*5de0*/  LEA.HI.X R7, R35, R231, R164, 0x6, P2 ;  /* 0x000000e723077211 */ /* 0x008fe600010f34a4 */
[----:B------:R2:W-:Y:S04]  /*5df0*/  LDGSTS.E.BYPASS.LTC128B.128 [R234+0x2000], desc[UR6][R230.64+0x80] ;  /* 0x02000080e6ea7fae */ /* 0x0005e8000b901d46 */
[----:B------:R2:W-:Y:S04]  /*5e00*/  LDGSTS.E.BYPASS.LTC128B.128 [R234+0x1000], desc[UR6][R6.64] ;  /* 0x0100000006ea7fae */ /* 0x0005e8000b901d46 */
[----:B------:R2:W-:Y:S04]  /*5e10*/  LDGSTS.E.BYPASS.LTC128B.128 [R234+0x3000], desc[UR6][R6.64+0x80] ;  /* 0x0300008006ea7fae */ /* 0x0005e8000b901d46 */
[----:B------:R-:W0:Y:S02]  /*5e20*/  LDGDEPBAR ;  /* 0x00000000000079af */ /* 0x000e240000000000 */
.L_x_1288:
[----:B------:R-:W-:Y:S01]  /*5e30*/  STS [R237+0x1c000], R17 ;  /* 0x01c00011ed007388 */ /* 0x000fe20000000800 */
[----:B--2---:R-:W-:Y:S01]  /*5e40*/  F2FP.BF16.F32.PACK_AB R6, R18, R19 ;  /* 0x000000131206723e */ /* 0x004fe200000010ff */
[C---:B-----5:R-:W-:Y:S01]  /*5e50*/  FADD.FTZ R12, -R5.reuse, R12 ;  /* 0x0000000c050c7221 */ /* 0x060fe20000010100 */
[C---:B------:R-:W-:Y:S01]  /*5e60*/  FADD.FTZ R9, -R5.reuse, R9 ;  /* 0x0000000905097221 */ /* 0x040fe20000010100 */
[----:B------:R2:W-:Y:S01]  /*5e70*/  STS [R237+0x1c400], R16 ;  /* 0x01c40010ed007388 */ /* 0x0005e20000000800 */
[C---:B------:R-:W-:Y:S01]  /*5e80*/  FADD.FTZ R8, -R5.reuse, R8 ;  /* 0x0000000805087221 */ /* 0x040fe20000010100 */
[----:B------:R-:W-:Y:S01]  /*5e90*/  FADD.FTZ R13, -R5, R13 ;  /* 0x0000000d050d7221 */ /* 0x000fe20000010100 */
[----:B------:R-:W-:Y:S01]  /*5ea0*/  FFMA.FTZ R7, -R190, R190, 1 ;  /* 0x3f800000be077423 */ /* 0x000fe200000101be */
[----:B------:R3:W-:Y:S01]  /*5eb0*/  STS [R238+0x1c000], R20 ;  /* 0x01c00014ee007388 */ /* 0x0007e20000000800 */
[----:B------:R-:W-:Y:S01]  /*5ec0*/  FMUL.FTZ R19, R224, R9 ;  /* 0x00000009e0137220 */ /* 0x000fe20000410000 */
[----:B------:R-:W-:Y:S01]  /*5ed0*/  FFMA.FTZ R9, -R193, R193, 1 ;  /* 0x3f800000c1097423 */ /* 0x000fe200000101c1 */
[----:B------:R-:W-:Y:S01]  /*5ee0*/  FMUL.FTZ R13, R204, R13 ;  /* 0x0000000dcc0d7220 */ /* 0x000fe20000410000 */
[----:B------:R4:W-:Y:S01]  /*5ef0*/  STS [R238+0x1c400], R6 ;  /* 0x01c40006ee007388 */ /* 0x0009e20000000800 */
[----:B------:R-:W-:Y:S01]  /*5f00*/  FMUL.FTZ R7, R7, UR5 ;  /* 0x0000000507077c20 */ /* 0x000fe20008410000 */
[----:B------:R-:W-:Y:S01]  /*5f10*/  FMUL.FTZ R9, R9, UR5 ;  /* 0x0000000509097c20 */ /* 0x000fe20008410000 */
[C---:B------:R-:W-:Y:S01]  /*5f20*/  FADD.FTZ R28, -R5.reuse, R28 ;  /* 0x0000001c051c7221 */ /* 0x040fe20000010100 */
[C---:B------:R-:W-:Y:S01]  /*5f30*/  FADD.FTZ R24, -R5.reuse, R24 ;  /* 0x0000001805187221 */ /* 0x040fe20000010100 */
[----:B------:R-:W-:Y:S01]  /*5f40*/  FADD.FTZ R25, -R5, R25 ;  /* 0x0000001905197221 */ /* 0x000fe20000010100 */
[----:B------:R-:W-:Y:S01]  /*5f50*/  FMUL.FTZ R19, R19, R9 ;  /* 0x0000000913137220 */ /* 0x000fe20000410000 */
[----:B------:R-:W-:Y:S01]  /*5f60*/  FFMA.FTZ R9, -R187, R187, 1 ;  /* 0x3f800000bb097423 */ /* 0x000fe200000101bb */
[----:B------:R-:W-:Y:S01]  /*5f70*/  FADD.FTZ R29, -R5, R29 ;  /* 0x0000001d051d7221 */ /* 0x000fe20000010100 */
[----:B------:R-:W-:Y:S01]  /*5f80*/  FMUL.FTZ R28, R200, R28 ;  /* 0x0000001cc81c7220 */ /* 0x000fe20000410000 */
[----:B------:R-:W-:Y:S01]  /*5f90*/  FFMA.FTZ R5, -R184, R184, 1 ;  /* 0x3f800000b8057423 */ /* 0x000fe200000101b8 */
[----:B------:R-:W-:Y:S01]  /*5fa0*/  FMUL.FTZ R24, R202, R24 ;  /* 0x00000018ca187220 */ /* 0x000fe20000410000 */
[----:B------:R-:W-:Y:S01]  /*5fb0*/  FMUL.FTZ R9, R9, UR5 ;  /* 0x0000000509097c20 */ /* 0x000fe20008410000 */
[----:B------:R-:W-:Y:S01]  /*5fc0*/  FMUL.FTZ R25, R201, R25 ;  /* 0x00000019c9197220 */ /* 0x000fe20000410000 */
[----:B------:R-:W-:Y:S01]  /*5fd0*/  FMUL.FTZ R29, R183, R29 ;  /* 0x0000001db71d7220 */ /* 0x000fe20000410000 */
[----:B------:R-:W-:Y:S01]  /*5fe0*/  FMUL.FTZ R5, R5, UR5 ;  /* 0x0000000505057c20 */ /* 0x000fe20008410000 */
[C---:B------:R-:W-:Y:S01]  /*5ff0*/  FADD.FTZ R10, -R4.reuse, R10 ;  /* 0x0000000a040a7221 */ /* 0x040fe20000010100 */
[----:B--2---:R-:W-:Y:S01]  /*6000*/  FMUL.FTZ R16, R205, R12 ;  /* 0x0000000ccd107220 */ /* 0x004fe20000410000 */
[----:B------:R-:W-:Y:S01]  /*6010*/  FFMA.FTZ R12, -R195, R195, 1 ;  /* 0x3f800000c30c7423 */ /* 0x000fe200000101c3 */
[C---:B------:R-:W-:Y:S01]  /*6020*/  FADD.FTZ R11, -R4.reuse, R11 ;  /* 0x0000000b040b7221 */ /* 0x040fe20000010100 */
[----:B------:R-:W-:Y:S01]  /*6030*/  FADD.FTZ R14, -R4, R14 ;  /* 0x0000000e040e7221 */ /* 0x000fe20000010100 */
[----:B---3--:R-:W-:Y:S01]  /*6040*/  FMUL.FTZ R20, R225, R8 ;  /* 0x00000008e1147220 */ /* 0x008fe20000410000 */
[----:B------:R-:W-:Y:S01]  /*6050*/  FMUL.FTZ R12, R12, UR5 ;  /* 0x000000050c0c7c20 */ /* 0x000fe20008410000 */
[----:B------:R-:W-:Y:S01]  /*6060*/  FFMA.FTZ R8, -R191, R191, 1 ;  /* 0x3f800000bf087423 */ /* 0x000fe200000101bf */
[----:B------:R-:W-:Y:S01]  /*6070*/  FMUL.FTZ R24, R24, R9 ;  /* 0x0000000918187220 */ /* 0x000fe20000410000 */
[----:B------:R-:W-:Y:S01]  /*6080*/  FMUL.FTZ R14, R227, R14 ;  /* 0x0000000ee30e7220 */ /* 0x000fe20000410000 */
[----:B------:R-:W-:Y:S01]  /*6090*/  FMUL.FTZ R20, R20, R12 ;  /* 0x0000000c14147220 */ /* 0x000fe20000410000 */
[----:B------:R-:W-:Y:S01]  /*60a0*/  FMUL.FTZ R8, R8, UR5 ;  /* 0x0000000508087c20 */ /* 0x000fe20008410000 */
[----:B------:R-:W-:Y:S01]  /*60b0*/  FMUL.FTZ R12, R13, R7 ;  /* 0x000000070d0c7220 */ /* 0x000fe20000410000 */
[----:B------:R-:W-:Y:S01]  /*60c0*/  FFMA.FTZ R7, -R185, R185, 1 ;  /* 0x3f800000b9077423 */ /* 0x000fe200000101b9 */
[----:B------:R-:W-:Y:S01]  /*60d0*/  FMUL.FTZ R13, R228, R11 ;  /* 0x0000000be40d7220 */ /* 0x000fe20000410000 */
[----:B------:R-:W-:Y:S01]  /*60e0*/  FMUL.FTZ R16, R16, R8 ;  /* 0x0000000810107220 */ /* 0x000fe20000410000 */
[----:B------:R-:W-:Y:S01]  /*60f0*/  FFMA.FTZ R8, -R186, R186, 1 ;  /* 0x3f800000ba087423 */ /* 0x000fe200000101ba */
[----:B------:R-:W-:Y:S01]  /*6100*/  FMUL.FTZ R7, R7, UR5 ;  /* 0x0000000507077c20 */ /* 0x000fe20008410000 */
[----:B------:R-:W-:Y:S01]  /*6110*/  FADD.FTZ R15, -R4, R15 ;  /* 0x0000000f040f7221 */ /* 0x000fe20000010100 */
[----:B----4-:R-:W-:Y:S01]  /*6120*/  FFMA.FTZ R6, -R196, R196, 1 ;  /* 0x3f800000c4067423 */ /* 0x010fe200000101c4 */
[----:B------:R-:W-:Y:S01]  /*6130*/  FMUL.FTZ R8, R8, UR5 ;  /* 0x0000000508087c20 */ /* 0x000fe20008410000 */
[----:B------:R-:W-:Y:S01]  /*6140*/  FMUL.FTZ R28, R28, R7 ;  /* 0x000000071c1c7220 */ /* 0x000fe20000410000 */
[----:B------:R-:W-:Y:S01]  /*6150*/  FFMA.FTZ R7, -R197, R197, 1 ;  /* 0x3f800000c5077423 */ /* 0x000fe200000101c5 */
[----:B------:R-:W-:Y:S01]  /*6160*/  F2FP.BF16.F32.PACK_AB R12, R12, R16 ;  /* 0x000000100c0c723e */ /* 0x000fe200000010ff */
[----:B------:R-:W-:Y:S01]  /*6170*/  FMUL.FTZ R9, R25, R8 ;  /* 0x0000000819097220 */ /* 0x000fe20000410000 */
[----:B------:R-:W-:Y:S01]  /*6180*/  FMUL.FTZ R8, R29, R5 ;  /* 0x000000051d087220 */ /* 0x000fe20000410000 */
[----:B------:R-:W-:Y:S01]  /*6190*/  F2FP.BF16.F32.PACK_AB R5, R19, R20 ;  /* 0x000000141305723e */ /* 0x000fe200000010ff */
[----:B------:R-:W-:Y:S01]  /*61a0*/  FMUL.FTZ R16, R229, R10 ;  /* 0x0000000ae5107220 */ /* 0x000fe20000410000 */
[----:B------:R-:W-:Y:S01]  /*61b0*/  FMUL.FTZ R7, R7, UR5 ;  /* 0x0000000507077c20 */ /* 0x000fe20008410000 */
[----:B------:R-:W-:Y:S01]  /*61c0*/  FFMA.FTZ R11, -R199, R199, 1 ;  /* 0x3f800000c70b7423 */ /* 0x000fe200000101c7 */
[----:B------:R-:W-:Y:S01]  /*61d0*/  FFMA.FTZ R10, -R198, R198, 1 ;  /* 0x3f800000c60a7423 */ /* 0x000fe200000101c6 */
[----:B------:R-:W-:Y:S01]  /*61e0*/  FMUL.FTZ R15, R226, R15 ;  /* 0x0000000fe20f7220 */ /* 0x000fe20000410000 */
[----:B------:R-:W-:Y:S01]  /*61f0*/  FMUL.FTZ R14, R14, R7 ;  /* 0x000000070e0e7220 */ /* 0x000fe20000410000 */
[----:B------:R-:W-:Y:S01]  /*6200*/  FMUL.FTZ R6, R6, UR5 ;  /* 0x0000000506067c20 */ /* 0x000fe20008410000 */
[----:B------:R2:W-:Y:S01]  /*6210*/  STS [R237+0x1d000], R5 ;  /* 0x01d00005ed007388 */ /* 0x0005e20000000800 */
[----:B------:R-:W-:Y:S01]  /*6220*/  FMUL.FTZ R11, R11, UR5 ;  /* 0x000000050b0b7c20 */ /* 0x000fe20008410000 */
[----:B------:R-:W-:Y:S01]  /*6230*/  FMUL.FTZ R10, R10, UR5 ;  /* 0x000000050a0a7c20 */ /* 0x000fe20008410000 */
[----:B------:R-:W-:Y:S01]  /*6240*/  FADD.FTZ R27, -R4, R27 ;  /* 0x0000001b041b7221 */ /* 0x000fe20000010100 */
[----:B------:R-:W-:Y:S01]  /*6250*/  FFMA.FTZ R7, -R192, R192, 1 ;  /* 0x3f800000c0077423 */ /* 0x000fe200000101c0 */
[----:B------:R-:W-:Y:S01]  /*6260*/  FMUL.FTZ R15, R15, R6 ;  /* 0x000000060f0f7220 */ /* 0x000fe20000410000 */
[----:B------:R-:W-:Y:S01]  /*6270*/  FMUL.FTZ R11, R16, R11 ;  /* 0x0000000b100b7220 */ /* 0x000fe20000410000 */
[----:B------:R-:W-:Y:S01]  /*6280*/  FMUL.FTZ R13, R13, R10 ;  /* 0x0000000a0d0d7220 */ /* 0x000fe20000410000 */
[----:B------:R-:W-:Y:S01]  /*6290*/  FMUL.FTZ R27, R207, R27 ;  /* 0x0000001bcf1b7220 */ /* 0x000fe20000410000 */
[----:B------:R-:W-:Y:S01]  /*62a0*/  FMUL.FTZ R7, R7, UR5 ;  /* 0x0000000507077c20 */ /* 0x000fe20008410000 */
[----:B------:R-:W-:Y:S01]  /*62b0*/  FADD.FTZ R30, -R4, R30 ;  /* 0x0000001e041e7221 */ /* 0x000fe20000010100 */
[----:B------:R-:W-:Y:S01]  /*62c0*/  FFMA.FTZ R6, -R189, R189, 1 ;  /* 0x3f800000bd067423 */ /* 0x000fe200000101bd */
[----:B------:R-:W-:Y:S01]  /*62d0*/  FFMA.FTZ R10, -R194, R194, 1 ;  /* 0x3f800000c20a7423 */ /* 0x000fe200000101c2 */
[----:B------:R-:W-:Y:S01]  /*62e0*/  FMUL.FTZ R27, R27, R7 ;  /* 0x000000071b1b7220 */ /* 0x000fe20000410000 */
[----:B------:R-:W-:Y:S01]  /*62f0*/  FMUL.FTZ R30, R206, R30 ;  /* 0x0000001ece1e7220 */ /* 0x000fe20000410000 */
[----:B------:R-:W-:Y:S01]  /*6300*/  FMUL.FTZ R6, R6, UR5 ;  /* 0x0000000506067c20 */ /* 0x000fe20008410000 */
[----:B------:R-:W-:Y:S01]  /*6310*/  F2FP.BF16.F32.PACK_AB R7, R13, R11 ;  /* 0x0000000b0d07723e */ /* 0x000fe200000010ff */
[C---:B------:R-:W-:Y:S01]  /*6320*/  FADD.FTZ R26, -R4.reuse, R26 ;  /* 0x0000001a041a7221 */ /* 0x040fe20000010100 */
[----:B------:R-:W-:Y:S01]  /*6330*/  FADD.FTZ R31, -R4, R31 ;  /* 0x0000001f041f7221 */ /* 0x000fe20000010100 */
[----:B------:R-:W-:Y:S01]  /*6340*/  FMUL.FTZ R30, R30, R6 ;  /* 0x000000061e1e7220 */ /* 0x000fe20000410000 */
[----:B------:R-:W-:Y:S01]  /*6350*/  F2FP.BF16.F32.PACK_AB R6, R15, R14 ;  /* 0x0000000e0f06723e */ /* 0x000fe200000010ff */
[----:B------:R-:W-:Y:S01]  /*6360*/  STS [R237+0x1d400], R7 ;  /* 0x01d40007ed007388 */ /* 0x000fe20000000800 */
[----:B------:R-:W-:Y:S01]  /*6370*/  FMUL.FTZ R10, R10, UR5 ;  /* 0x000000050a0a7c20 */ /* 0x000fe20008410000 */
[----:B------:R-:W-:Y:S01]  /*6380*/  FMUL.FTZ R26, R221, R26 ;  /* 0x0000001add1a7220 */ /* 0x000fe20000410000 */
[----:B------:R-:W-:Y:S01]  /*6390*/  FFMA.FTZ R4, -R188, R188, 1 ;  /* 0x3f800000bc047423 */ /* 0x000fe200000101bc */
[----:B------:R-:W-:Y:S01]  /*63a0*/  F2FP.BF16.F32.PACK_AB R18, R22, R23 ;  /* 0x000000171612723e */ /* 0x000fe200000010ff */
[----:B------:R-:W-:Y:S01]  /*63b0*/  STS [R238+0x1d000], R12 ;  /* 0x01d0000cee007388 */ /* 0x000fe20000000800 */
[----:B------:R-:W-:Y:S01]  /*63c0*/  FMUL.FTZ R31, R203, R31 ;  /* 0x0000001fcb1f7220 */ /* 0x000fe20000410000 */
[----:B------:R-:W-:Y:S01]  /*63d0*/  FMUL.FTZ R26, R26, R10 ;  /* 0x0000000a1a1a7220 */ /* 0x000fe20000410000 */
[----:B------:R-:W-:Y:S01]  /*63e0*/  FMUL.FTZ R4, R4, UR5 ;  /* 0x0000000504047c20 */ /* 0x000fe20008410000 */
[----:B------:R-:W-:Y:S01]  /*63f0*/  STS [R238+0x1d400], R6 ;  /* 0x01d40006ee007388 */ /* 0x000fe20000000800 */
[----:B------:R-:W-:Y:S02]  /*6400*/  F2FP.BF16.F32.PACK_AB R17, R33, R34 ;  /* 0x000000222111723e */ /* 0x000fe400000010ff */
[----:B------:R-:W-:Y:S01]  /*6410*/  FMUL.FTZ R4, R31, R4 ;  /* 0x000000041f047220 */ /* 0x000fe20000410000 */
[----:B------:R-:W-:Y:S01]  /*6420*/  STS [R235+0x1c000], R32 ;  /* 0x01c00020eb007388 */ /* 0x000fe20000000800 */
[----:B------:R-:W-:Y:S02]  /*6430*/  F2FP.BF16.F32.PACK_AB R9, R9, R24 ;  /* 0x000000180909723e */ /* 0x000fe400000010ff */
[----:B--2---:R-:W-:Y:S01]  /*6440*/  F2FP.BF16.F32.PACK_AB R5, R27, R26 ;  /* 0x0000001a1b05723e */ /* 0x004fe200000010ff */
        /* <DEDUP_REMOVED lines=11> */
[----:B------:R-:W2:Y:S04]  /*6500*/  LDSM.16.MT88.4 R8, [R172+UR4+0x8000] ;  /* 0x00800004ac08783b */ /* 0x000ea80008004200 */
[----:B------:R-:W3:Y:S04]  /*6510*/  LDSM.16.MT88.4 R12, [R210+0x22000] ;  /* 0x02200000d20c783b */ /* 0x000ee80000004200 */
[----:B------:R-:W4:Y:S04]  /*6520*/  LDSM.16.MT88.4 R16, [R176] ;  /* 0x00000000b010783b */ /* 0x000f280000004200 */
[----:B------:R-:W1:Y:S04]  /*6530*/  LDSM.16.MT88.4 R20, [R172+UR4+0xa000] ;  /* 0x00a00004ac14783b */ /* 0x000e680008004200 */
[----:B------:R-:W1:Y:S04]  /*6540*/  LDSM.16.MT88.4 R24, [R176+0x2000] ;  /* 0x00200000b018783b */ /* 0x000e680000004200 */
[----:B------:R-:W-:Y:S04]  /*6550*/  LDSM.16.MT88.4 R28, [R210+0x20800] ;  /* 0x02080000d21c783b */ /* 0x000fe80000004200 */
[----:B------:R-:W1:Y:S04]  /*6560*/  LDSM.16.MT88.4 R32, [R172+UR4+0x8800] ;  /* 0x00880004ac20783b */ /* 0x000e680008004200 */
[----:B------:R-:W1:Y:S04]  /*6570*/  LDSM.16.MT88.4 R164, [R210+0x22800] ;  /* 0x02280000d2a4783b */ /* 0x000e680000004200 */
[----:B------:R-:W-:Y:S04]  /*6580*/  LDSM.16.MT88.4 R168, [R176+0x3000] ;  /* 0x00300000b0a8783b */ /* 0x000fe80000004200 */
[----:B------:R1:W5:Y:S01]  /*6590*/  LDL R239, [R1+0x1c] ;  /* 0x00001c0001ef7983 */ /* 0x0003620000100800 */
[-C--:B--2---:R-:W-:Y:S06]  /*65a0*/  HMMA.16816.F32.BF16 R36, R4, R8.reuse, R36 ;  /* 0x000000080424723c */ /* 0x084fec0000041824 */
[C---:B---3--:R-:W-:Y:S06]  /*65b0*/  HMMA.16816.F32.BF16 R40, R12.reuse, R8, R40 ;  /* 0x000000080c28723c */ /* 0x048fec0000041828 */
[-C--:B------:R-:W-:Y:S06]  /*65c0*/  HMMA.16816.F32.BF16 R44, R12, R10.reuse, R44 ;  /* 0x0000000a0c2c723c */ /* 0x080fec000004182c */
[C---:B------:R-:W-:Y:S01]  /*65d0*/  HMMA.16816.F32.BF16 R48, R4.reuse, R10, R48 ;  /* 0x0000000a0430723c */ /* 0x040fe20000041830 */
[----:B------:R-:W2:Y:S05]  /*65e0*/  LDSM.16.MT88.4 R8, [R176+0x800] ;  /* 0x00080000b008783b */ /* 0x000eaa0000004200 */
[-C--:B----4-:R-:W-:Y:S06]  /*65f0*/  HMMA.16816.F32.BF16 R52, R4, R16.reuse, R52 ;  /* 0x000000100434723c */ /* 0x090fec0000041834 */
[C---:B------:R-:W-:Y:S06]  /*6600*/  HMMA.16816.F32.BF16 R56, R12.reuse, R16, R56 ;  /* 0x000000100c38723c */ /* 0x040fec0000041838 */
[-C--:B------:R-:W-:Y:S06]  /*6610*/  HMMA.16816.F32.BF16 R60, R12, R18.reuse, R60 ;  /* 0x000000120c3c723c */ /* 0x080fec000004183c */
[C---:B------:R-:W-:Y:S01]  /*6620*/  HMMA.16816.F32.BF16 R64, R4.reuse, R18, R64 ;  /* 0x000000120440723c */ /* 0x040fe20000041840 */
[----:B------:R-:W3:Y:S05]  /*6630*/  LDSM.16.MT88.4 R16, [R172+UR4+0xa800] ;  /* 0x00a80004ac10783b */ /* 0x000eea0008004200 */
[-C--:B-1----:R-:W-:Y:S06]  /*6640*/  HMMA.16816.F32.BF16 R68, R4, R20.reuse, R68 ;  /* 0x000000140444723c */ /* 0x082fec0000041844 */
[C---:B------:R-:W-:Y:S06]  /*6650*/  HMMA.16816.F32.BF16 R72, R12.reuse, R20, R72 ;  /* 0x000000140c48723c */ /* 0x040fec0000041848 */
[-C--:B------:R-:W-:Y:S06]  /*6660*/  HMMA.16816.F32.BF16 R76, R12, R22.reuse, R76 ;  /* 0x000000160c4c723c */ /* 0x080fec000004184c */
[C---:B------:R-:W-:Y:S01]  /*6670*/  HMMA.16816.F32.BF16 R80, R4.reuse, R22, R80 ;  /* 0x000000160450723c */ /* 0x040fe20000041850 */
[----:B------:R-:W1:Y:S05]  /*6680*/  LDSM.16.MT88.4 R20, [R176+0x2800] ;  /* 0x00280000b014783b */ /* 0x000e6a0000004200 */
        /* <DEDUP_REMOVED lines=12> */
[-C--:B--2---:R-:W-:Y:S06]  /*6750*/  HMMA.16816.F32.BF16 R52, R28, R8.reuse, R52 ;  /* 0x000000081c34723c */ /* 0x084fec0000041834 */
[C---:B------:R-:W-:Y:S06]  /*6760*/  HMMA.16816.F32.BF16 R56, R164.reuse, R8, R56 ;  /* 0x00000008a438723c */ /* 0x040fec0000041838 */
[-C--:B------:R-:W-:Y:S06]  /*6770*/  HMMA.16816.F32.BF16 R60, R164, R10.reuse, R60 ;  /* 0x0000000aa43c723c */ /* 0x080fec000004183c */
[C---:B------:R-:W-:Y:S01]  /*6780*/  HMMA.16816.F32.BF16 R64, R28.reuse, R10, R64 ;  /* 0x0000000a1c40723c */ /* 0x040fe20000041840 */
[----:B------:R-:W2:Y:S05]  /*6790*/  LDSM.16.MT88.4 R8, [R176+0x1000] ;  /* 0x00100000b008783b */ /* 0x000eaa0000004200 */
[-C--:B---3--:R-:W-:Y:S06]  /*67a0*/  HMMA.16816.F32.BF16 R68, R28, R16.reuse, R68 ;  /* 0x000000101c44723c */ /* 0x088fec0000041844 */
[C---:B------:R-:W-:Y:S06]  /*67b0*/  HMMA.16816.F32.BF16 R72, R164.reuse, R16, R72 ;  /* 0x00000010a448723c */ /* 0x040fec0000041848 */
[-C--:B------:R-:W-:Y:S06]  /*67c0*/  HMMA.16816.F32.BF16 R76, R164, R18.reuse, R76 ;  /* 0x00000012a44c723c */ /* 0x080fec000004184c */
[C---:B------:R-:W-:Y:S01]  /*67d0*/  HMMA.16816.F32.BF16 R80, R28.reuse, R18, R80 ;  /* 0x000000121c50723c */ /* 0x040fe20000041850 */
[----:B------:R-:W-:Y:S05]  /*67e0*/  LDSM.16.MT88.4 R16, [R210+0x21800] ;  /* 0x02180000d210783b */ /* 0x000fea0000004200 */
[-C--:B-1----:R-:W-:Y:S06]  /*67f0*/  HMMA.16816.F32.BF16 R84, R28, R20.reuse, R84 ;  /* 0x000000141c54723c */ /* 0x082fec0000041854 */
[C---:B------:R-:W-:Y:S06]  /*6800*/  HMMA.16816.F32.BF16 R88, R164.reuse, R20, R88 ;  /* 0x00000014a458723c */ /* 0x040fec0000041858 */
[-C--:B------:R-:W-:Y:S01]  /*6810*/  HMMA.16816.F32.BF16 R92, R164, R22.reuse, R92 ;  /* 0x00000016a45c723c */ /* 0x080fe2000004185c */
[----:B------:R-:W-:Y:S04]  /*6820*/  LDSM.16.MT88.4 R164, [R176+0x1800] ;  /* 0x00180000b0a4783b */ /* 0x000fe80000004200 */
[----:B------:R-:W-:Y:S01]  /*6830*/  LDSM.16.MT88.4 R176, [R176+0x3800] ;  /* 0x00380000b0b0783b */ /* 0x000fe20000004200 */
[----:B------:R-:W-:Y:S03]  /*6840*/  HMMA.16816.F32.BF16 R96, R28, R22, R96 ;  /* 0x000000161c60723c */ /* 0x000fe60000041860 */
[----:B------:R-:W1:Y:S03]  /*6850*/  LDSM.16.MT88.4 R20, [R172+UR4+0x9800] ;  /* 0x00980004ac14783b */ /* 0x000e660008004200 */
[-C--:B----4-:R-:W-:Y:S01]  /*6860*/  HMMA.16816.F32.BF16 R36, R4, R12.reuse, R36 ;  /* 0x0000000c0424723c */ /* 0x090fe20000041824 */
[----:B------:R-:W3:Y:S04]  /*6870*/  LDSM.16.MT88.4 R28, [R210+0x23800] ;  /* 0x02380000d21c783b */ /* 0x000ee80000004200 */
[----:B------:R-:W4:Y:S01]  /*6880*/  LDSM.16.MT88.4 R172, [R172+UR4+0xb800] ;  /* 0x00b80004acac783b */ /* 0x000f220008004200 */
[C---:B------:R-:W-:Y:S01]  /*6890*/  HMMA.16816.F32.BF16 R40, R24.reuse, R12, R40 ;  /* 0x0000000c1828723c */ /* 0x040fe20000041828 */
[----:B------:R-:W-:Y:S05]  /*68a0*/  BAR.SYNC.DEFER_BLOCKING 0x0 ;  /* 0x0000000000007b1d */ /* 0x000fea0000010000 */
[-C--:B------:R-:W-:Y:S06]  /*68b0*/  HMMA.16816.F32.BF16 R44, R24, R14.reuse, R44 ;  /* 0x0000000e182c723c */ /* 0x080fec000004182c */
[C---:B------:R-:W-:Y:S06]  /*68c0*/  HMMA.16816.F32.BF16 R48, R4.reuse, R14, R48 ;  /* 0x0000000e0430723c */ /* 0x040fec0000041830 */
[-C--:B--2---:R-:W-:Y:S06]  /*68d0*/  HMMA.16816.F32.BF16 R52, R4, R8.reuse, R52 ;  /* 0x000000080434723c */ /* 0x084fec0000041834 */
        /* <DEDUP_REMOVED lines=11> */
[-C--:B-1----:R-:W-:Y:S06]  /*6990*/  HMMA.16816.F32.BF16 R36, R16, R20.reuse, R36 ;  /* 0x000000141024723c */ /* 0x082fec0000041824 */
        /* <DEDUP_REMOVED lines=25> */
[----:B-----5:R-:W-:Y:S02]  /*6b30*/  LEA R4, R239, UR4, 0x1 ;  /* 0x00000004ef047c11 */ /* 0x020fe4000f8e08ff */
        /* <DEDUP_REMOVED lines=10> */
.L_x_1289:
[----:B------:R-:W-:Y:S01]  /*6be0*/  LDSM.16.M88.4 R32, [R0+0x1c000] ;  /* 0x01c000000020783b */ /* 0x000fe20000000200 */
[----:B------:R-:W-:Y:S03]  /*6bf0*/  ULOP3.LUT UR15, UR9, 0x1, URZ, 0xc0, !UPT ;  /* 0x00000001090f7892 */ /* 0x000fe6000f8ec03f */
[----:B------:R-:W1:Y:S01]  /*6c00*/  LDSM.16.MT88.4 R16, [R209] ;  /* 0x00000000d110783b */ /* 0x000e620000004200 */
[----:B------:R-:W-:Y:S02]  /*6c10*/  UISETP.NE.U32.AND UP1, UPT, UR15, 0x1, UPT ;  /* 0x000000010f00788c */ /* 0x000fe4000bf25070 */
[----:B------:R-:W-:Y:S01]  /*6c20*/  UIADD3 UR15, UR9, -0x1, URZ ;  /* 0xffffffff090f7890 */ /* 0x000fe2000fffe03f */
[----:B------:R-:W2:Y:S04]  /*6c30*/  LDSM.16.M88.4 R28, [R0+0x1d000] ;  /* 0x01d00000001c783b */ /* 0x000ea80000000200 */
[----:B------:R-:W3:Y:S04]  /*6c40*/  LDSM.16.MT88.4 R164, [R209+0x4000] ;  /* 0x00400000d1a4783b */ /* 0x000ee80000004200 */
[----:B------:R-:W4:Y:S04]  /*6c50*/  LDL R228, [R1+0x10] ;  /* 0x0000100001e47983 */ /* 0x000f280000100800 */
[----:B------:R-:W-:Y:S04]  /*6c60*/  LDSM.16.M88.4 R168, [R2+0x1c000] ;  /* 0x01c0000002a8783b */ /* 0x000fe80000000200 */
[----:B------:R-:W4:Y:S04]  /*6c70*/  LDL R227, [R1+0x28] ;  /* 0x0000280001e37983 */ /* 0x000f280000100800 */
[----:B------:R-:W3:Y:S04]  /*6c80*/  LDSM.16.MT88.4 R172, [R209+0x800] ;  /* 0x00080000d1ac783b */ /* 0x000ee80000004200 */
[----:B------:R3:W4:Y:S04]  /*6c90*/  LDL R221, [R1+0x4] ;  /* 0x0000040001dd7983 */ /* 0x0007280000100800 */
[----:B------:R-:W3:Y:S04]  /*6ca0*/  LDSM.16.M88.4 R176, [R2+0x1d000] ;  /* 0x01d0000002b0783b */ /* 0x000ee80000000200 */
[----:B------:R3:W4:Y:S01]  /*6cb0*/  LDL R224, [R1] ;  /* 0x0000000001e07983 */ /* 0x0007220000100800 */
[-C--:B-1----:R-:W-:Y:S03]  /*6cc0*/  HMMA.16816.F32.BF16 R4, R32, R16.reuse, RZ ;  /* 0x000000102004723c */ /* 0x082fe600000418ff */
[----:B------:R-:W1:Y:S04]  /*6cd0*/  LDSM.16.MT88.4 R180, [R209+0x4800] ;  /* 0x00480000d1b4783b */ /* 0x000e680000004200 */
[----:B------:R1:W4:Y:S01]  /*6ce0*/  LDL R225, [R1+0xc] ;  /* 0x00000c0001e17983 */ /* 0x0003220000100800 */
[C---:B--2---:R-:W-:Y:S03]  /*6cf0*/  HMMA.16816.F32.BF16 R8, R28.reuse, R16, RZ ;  /* 0x000000101c08723c */ /* 0x044fe600000418ff */
[----:B------:R-:W-:Y:S03]  /*6d00*/  LDSM.16.M88.4 R184, [R208+0x1c000] ;  /* 0x01c00000d0b8783b */ /* 0x000fe60000000200 */
[-C--:B------:R-:W-:Y:S01]  /*6d10*/  HMMA.16816.F32.BF16 R12, R28, R18.reuse, RZ ;  /* 0x000000121c0c723c */ /* 0x080fe200000418ff */
[----:B------:R2:W2:Y:S04]  /*6d20*/  LDL R226, [R1+0x8] ;  /* 0x0000080001e27983 */ /* 0x0004a80000100800 */
[----:B------:R-:W1:Y:S01]  /*6d30*/  LDSM.16.MT88.4 R188, [R209+0x1000] ;  /* 0x00100000d1bc783b */ /* 0x000e620000004200 */
[C---:B------:R-:W-:Y:S03]  /*6d40*/  HMMA.16816.F32.BF16 R16, R32.reuse, R18, RZ ;  /* 0x000000122010723c */ /* 0x040fe600000418ff */
[----:B------:R-:W1:Y:S03]  /*6d50*/  LDSM.16.M88.4 R192, [R208+0x1d000] ;  /* 0x01d00000d0c0783b */ /* 0x000e660000000200 */
[-C--:B---3--:R-:W-:Y:S01]  /*6d60*/  HMMA.16816.F32.BF16 R20, R32, R164.reuse, RZ ;  /* 0x000000a42014723c */ /* 0x088fe200000418ff */
[----:B------:R-:W3:Y:S04]  /*6d70*/  LDSM.16.MT88.4 R196, [R209+0x5000] ;  /* 0x00500000d1c4783b */ /* 0x000ee80000004200 */
[----:B------:R-:W-:Y:S01]  /*6d80*/  LDSM.16.M88.4 R200, [R3+0x1d000] ;  /* 0x01d0000003c8783b */ /* 0x000fe20000000200 */
[C---:B------:R-:W-:Y:S03]  /*6d90*/  HMMA.16816.F32.BF16 R24, R28.reuse, R164, RZ ;  /* 0x000000a41c18723c */ /* 0x040fe600000418ff */
[----:B------:R-:W-:Y:S03]  /*6da0*/  LDSM.16.MT88.4 R204, [R209+0x5800] ;  /* 0x00580000d1cc783b */ /* 0x000fe60000004200 */
[-C--:B------:R-:W-:Y:S06]  /*6db0*/  HMMA.16816.F32.BF16 R28, R28, R166.reuse, RZ ;  /* 0x000000a61c1c723c */ /* 0x080fec00000418ff */
[----:B------:R-:W-:Y:S01]  /*6dc0*/  HMMA.16816.F32.BF16 R32, R32, R166, RZ ;  /* 0x000000a62020723c */ /* 0x000fe200000418ff */
[----:B------:R-:W-:Y:S05]  /*6dd0*/  LDSM.16.M88.4 R164, [R3+0x1c000] ;  /* 0x01c0000003a4783b */ /* 0x000fea0000000200 */
[-C--:B------:R-:W-:Y:S06]  /*6de0*/  HMMA.16816.F32.BF16 R4, R168, R172.reuse, R4 ;  /* 0x000000aca804723c */ /* 0x080fec0000041804 */
[C---:B------:R-:W-:Y:S06]  /*6df0*/  HMMA.16816.F32.BF16 R8, R176.reuse, R172, R8 ;  /* 0x000000acb008723c */ /* 0x040fec0000041808 */
[-C--:B------:R-:W-:Y:S06]  /*6e00*/  HMMA.16816.F32.BF16 R12, R176, R174.reuse, R12 ;  /* 0x000000aeb00c723c */ /* 0x080fec000004180c */
[C---:B------:R-:W-:Y:S01]  /*6e10*/  HMMA.16816.F32.BF16 R16, R168.reuse, R174, R16 ;  /* 0x000000aea810723c */ /* 0x040fe20000041810 */
[----:B------:R-:W3:Y:S05]  /*6e20*/  LDSM.16.MT88.4 R172, [R209+0x1800] ;  /* 0x00180000d1ac783b */ /* 0x000eea0000004200 */
[-C--:B-1----:R-:W-:Y:S06]  /*6e30*/  HMMA.16816.F32.BF16 R20, R168, R180.reuse, R20 ;  /* 0x000000b4a814723c */ /* 0x082fec0000041814 */
[C---:B------:R-:W-:Y:S06]  /*6e40*/  HMMA.16816.F32.BF16 R24, R176.reuse, R180, R24 ;  /* 0x000000b4b018723c */ /* 0x040fec0000041818 */
[-C--:B------:R-:W-:Y:S01]  /*6e50*/  HMMA.16816.F32.BF16 R28, R176, R182.reuse, R28 ;  /* 0x000000b6b01c723c */ /* 0x080fe2000004181c */
[----:B------:R-:W-:Y:S05]  /*6e60*/  LDSM.16.MT88.4 R176, [R209+0x2000] ;  /* 0x00200000d1b0783b */ /* 0x000fea0000004200 */
[----:B------:R-:W-:Y:S01]  /*6e70*/  HMMA.16816.F32.BF16 R32, R168, R182, R32 ;  /* 0x000000b6a820723c */ /* 0x000fe20000041820 */
[----:B------:R-:W1:Y:S04]  /*6e80*/  LDSM.16.M88.4 R168, [R0+0x1e000] ;  /* 0x01e0000000a8783b */ /* 0x000e680000000200 */
[----:B------:R-:W1:Y:S01]  /*6e90*/  LDSM.16.M88.4 R180, [R0+0x1f000] ;  /* 0x01f0000000b4783b */ /* 0x000e620000000200 */
[-C--:B------:R-:W-:Y:S06]  /*6ea0*/  HMMA.16816.F32.BF16 R4, R184, R188.reuse, R4 ;  /* 0x000000bcb804723c */ /* 0x080fec0000041804 */
[C---:B------:R-:W-:Y:S06]  /*6eb0*/  HMMA.16816.F32.BF16 R8, R192.reuse, R188, R8 ;  /* 0x000000bcc008723c */ /* 0x040fec0000041808 */
[-C--:B------:R-:W-:Y:S06]  /*6ec0*/  HMMA.16816.F32.BF16 R12, R192, R190.reuse, R12 ;  /* 0x000000bec00c723c */ /* 0x080fec000004180c */
[C---:B------:R-:W-:Y:S01]  /*6ed0*/  HMMA.16816.F32.BF16 R16, R184.reuse, R190, R16 ;  /* 0x000000beb810723c */ /* 0x040fe20000041810 */
[----:B------:R-:W1:Y:S05]  /*6ee0*/  LDSM.16.MT88.4 R188, [R209+0x6000] ;  /* 0x00600000d1bc783b */ /* 0x000e6a0000004200 */
[-C--:B---3--:R-:W-:Y:S06]  /*6ef0*/  HMMA.16816.F32.BF16 R20, R184, R196.reuse, R20 ;  /* 0x000000c4b814723c */ /* 0x088fec0000041814 */
[C---:B------:R-:W-:Y:S06]  /*6f00*/  HMMA.16816.F32.BF16 R24, R192.reuse, R196, R24 ;  /* 0x000000c4c018723c */ /* 0x040fec0000041818 */
[-C--:B------:R-:W-:Y:S01]  /*6f10*/  HMMA.16816.F32.BF16 R28, R192, R198.reuse, R28 ;  /* 0x000000c6c01c723c */ /* 0x080fe2000004181c */
[----:B------:R-:W-:Y:S05]  /*6f20*/  LDSM.16.M88.4 R192, [R2+0x1f000] ;  /* 0x01f0000002c0783b */ /* 0x000fea0000000200 */
[----:B------:R-:W-:Y:S01]  /*6f30*/  HMMA.16816.F32.BF16 R32, R184, R198, R32 ;  /* 0x000000c6b820723c */ /* 0x000fe20000041820 */
[----:B------:R-:W-:Y:S04]  /*6f40*/  LDSM.16.MT88.4 R184, [R209+0x2800] ;  /* 0x00280000d1b8783b */ /* 0x000fe80000004200 */
[----:B------:R-:W-:Y:S01]  /*6f50*/  LDSM.16.MT88.4 R196, [R209+0x6800] ;  /* 0x00680000d1c4783b */ /* 0x000fe20000004200 */
[-C--:B------:R-:W-:Y:S06]  /*6f60*/  HMMA.16816.F32.BF16 R4, R164, R172.reuse, R4 ;  /* 0x000000aca404723c */ /* 0x080fec0000041804 */
        /* <DEDUP_REMOVED lines=19> */
[----:B------:R-:W-:Y:S05]  /*70a0*/  LDSM.16.MT88.4 R180, [R209+0x3800] ;  /* 0x00380000d1b4783b */ /* 0x000fea0000004200 */
[----:B------:R-:W-:Y:S01]  /*70b0*/  HMMA.16816.F32.BF16 R32, R168, R190, R32 ;  /* 0x000000bea820723c */ /* 0x000fe20000041820 */
[----:B------:R-:W4:Y:S04]  /*70c0*/  LDSM.16.M88.4 R168, [R3+0x1e000] ;  /* 0x01e0000003a8783b */ /* 0x000f280000000200 */
[----:B------:R-:W-:Y:S01]  /*70d0*/  LDSM.16.MT88.4 R188, [R209+0x7800] ;  /* 0x00780000d1bc783b */ /* 0x000fe20000004200 */
[-C--:B---3--:R-:W-:Y:S06]  /*70e0*/  HMMA.16816.F32.BF16 R4, R172, R184.reuse, R4 ;  /* 0x000000b8ac04723c */ /* 0x088fec0000041804 */
[C---:B------:R-:W-:Y:S06]  /*70f0*/  HMMA.16816.F32.BF16 R8, R192.reuse, R184, R8 ;  /* 0x000000b8c008723c */ /* 0x040fec0000041808 */
[-C--:B------:R-:W-:Y:S06]  /*7100*/  HMMA.16816.F32.BF16 R12, R192, R186.reuse, R12 ;  /* 0x000000bac00c723c */ /* 0x080fec000004180c */
[C---:B------:R-:W-:Y:S01]  /*7110*/  HMMA.16816.F32.BF16 R16, R172.reuse, R186, R16 ;  /* 0x000000baac10723c */ /* 0x040fe20000041810 */
[----:B------:R-:W3:Y:S05]  /*7120*/  LDSM.16.M88.4 R184, [R3+0x1f000] ;  /* 0x01f0000003b8783b */ /* 0x000eea0000000200 */
[-C--:B------:R-:W-:Y:S06]  /*7130*/  HMMA.16816.F32.BF16 R20, R172, R196.reuse, R20 ;  /* 0x000000c4ac14723c */ /* 0x080fec0000041814 */
[C---:B------:R-:W-:Y:S06]  /*7140*/  HMMA.16816.F32.BF16 R24, R192.reuse, R196, R24 ;  /* 0x000000c4c018723c */ /* 0x040fec0000041818 */
[-C--:B------:R-:W-:Y:S06]  /*7150*/  HMMA.16816.F32.BF16 R28, R192, R198.reuse, R28 ;  /* 0x000000c6c01c723c */ /* 0x080fec000004181c */
[----:B------:R-:W-:Y:S01]  /*7160*/  HMMA.16816.F32.BF16 R32, R172, R198, R32 ;  /* 0x000000c6ac20723c */ /* 0x000fe20000041820 */
[----:B------:R-:W3:Y:S05]  /*7170*/  LDC R173, c[0x0][0x270] ;  /* 0x00009c00ffad7b82 */ /* 0x000eea0000000800 */
[-C--:B-1----:R-:W-:Y:S06]  /*7180*/  HMMA.16816.F32.BF16 R4, R164, R176.reuse, R4 ;  /* 0x000000b0a404723c */ /* 0x082fec0000041804 */
[C---:B------:R-:W-:Y:S06]  /*7190*/  HMMA.16816.F32.BF16 R8, R200.reuse, R176, R8 ;  /* 0x000000b0c808723c */ /* 0x040fec0000041808 */
[-C--:B------:R-:W-:Y:S05]  /*71a0*/  HMMA.16816.F32.BF16 R12, R200, R178.reuse, R12 ;  /* 0x000000b2c80c723c */ /* 0x080fea000004180c */
[----:B------:R-:W-:Y:S01]  /*71b0*/  IMAD.IADD R176, R217, 0x1, R211 ;  /* 0x00000001d9b07824 */ /* 0x000fe200078e02d3 */
[C---:B------:R-:W-:Y:S05]  /*71c0*/  HMMA.16816.F32.BF16 R16, R164.reuse, R178, R16 ;  /* 0x000000b2a410723c */ /* 0x040fea0000041810 */
[----:B---3--:R-:W-:Y:S01]  /*71d0*/  IMAD R173, R173, UR17, RZ ;  /* 0x00000011adad7c24 */ /* 0x008fe2000f8e02ff */
[-C--:B------:R-:W-:Y:S05]  /*71e0*/  HMMA.16816.F32.BF16 R20, R164, R204.reuse, R20 ;  /* 0x000000cca414723c */ /* 0x080fea0000041814 */
[C---:B------:R-:W-:Y:S01]  /*71f0*/  IMAD.U32 R0, R173.reuse, -0x40, RZ ;  /* 0xffffffc0ad007824 */ /* 0x040fe200078e00ff */
[C---:B------:R-:W-:Y:S05]  /*7200*/  HMMA.16816.F32.BF16 R24, R200.reuse, R204, R24 ;  /* 0x000000ccc818723c */ /* 0x040fea0000041818 */
[----:B------:R-:W-:Y:S01]  /*7210*/  IMAD.SHL.U32 R172, R173, 0x10, RZ ;  /* 0x00000010adac7824 */ /* 0x000fe200078e00ff */
[-C--:B------:R-:W-:Y:S06]  /*7220*/  HMMA.16816.F32.BF16 R28, R200, R206.reuse, R28 ;  /* 0x000000cec81c723c */ /* 0x080fec000004181c */
[----:B------:R-:W-:Y:S06]  /*7230*/  HMMA.16816.F32.BF16 R32, R164, R206, R32 ;  /* 0x000000cea420723c */ /* 0x000fec0000041820 */
[-C--:B----4-:R-:W-:Y:S05]  /*7240*/  HMMA.16816.F32.BF16 R4, R168, R180.reuse, R4 ;  /* 0x000000b4a804723c */ /* 0x090fea0000041804 */
[----:B------:R-:W-:Y:S01]  /*7250*/  @P0 IADD3 R166, P2, R228, UR12, RZ ;  /* 0x0000000ce4a60c10 */ /* 0x000fe2000ff5e0ff */
[C---:B------:R-:W-:Y:S01]  /*7260*/  HMMA.16816.F32.BF16 R8, R184.reuse, R180, R8 ;  /* 0x000000b4b808723c */ /* 0x040fe20000041808 */
[----:B------:R-:W-:Y:S04]  /*7270*/  @UP3 UIADD3 UR12, UP2, UR12, -0x100, URZ ;  /* 0xffffff000c0c3890 */ /* 0x000fe8000ff5e03f */
[----:B------:R-:W-:Y:S01]  /*7280*/  @P0 IADD3.X R167, R227, UR11, RZ, P2, !PT ;  /* 0x0000000be3a70c10 */ /* 0x000fe200097fe4ff */
[-C--:B------:R-:W-:Y:S01]  /*7290*/  HMMA.16816.F32.BF16 R12, R184, R182.reuse, R12 ;  /* 0x000000b6b80c723c */ /* 0x080fe2000004180c */
[----:B------:R-:W-:Y:S03]  /*72a0*/  @UP3 UIADD3.X UR11, UR11, -0x1, URZ, UP2, !UPT ;  /* 0xffffffff0b0b3890 */ /* 0x000fe600097fe43f */
[----:B------:R-:W3:Y:S01]  /*72b0*/  @P0 LDG.E R221, desc[UR6][R166.64+0xa0] ;  /* 0x0000a006a6dd0981 */ /* 0x000ee2000c1e1900 */
[C---:B------:R-:W-:Y:S01]  /*72c0*/  LEA R222, P2, R0.reuse, R222, 0x2 ;  /* 0x000000de00de7211 */ /* 0x040fe200078410ff */
[C---:B------:R-:W-:Y:S02]  /*72d0*/  HMMA.16816.F32.BF16 R16, R168.reuse, R182, R16 ;  /* 0x000000b6a810723c */ /* 0x040fe40000041810 */
[----:B------:R-:W4:Y:S03]  /*72e0*/  @P0 LDG.E R224, desc[UR6][R166.64+0x80] ;  /* 0x00008006a6e00981 */ /* 0x000f26000c1e1900 */
[----:B------:R-:W-:Y:S01]  /*72f0*/  LEA.HI.X.SX32 R223, R0, R223, 0x2, P2 ;  /* 0x000000df00df7211 */ /* 0x000fe200010f16ff */
[-C--:B------:R-:W-:Y:S01]  /*7300*/  HMMA.16816.F32.BF16 R20, R168, R188.reuse, R20 ;  /* 0x000000bca814723c */ /* 0x080fe20000041814 */
[----:B------:R-:W4:Y:S04]  /*7310*/  @P0 LDG.E R225, desc[UR6][R166.64+0x20] ;  /* 0x00002006a6e10981 */ /* 0x000f28000c1e1900 */
[----:B--2---:R-:W2:Y:S01]  /*7320*/  @P0 LDG.E R226, desc[UR6][R166.64] ;  /* 0x00000006a6e20981 */ /* 0x004ea2000c1e1900 */
        /* <DEDUP_REMOVED lines=10> */
[C---:B------:R-:W-:Y:S02]  /*73d0*/  IMAD.SHL.U32 R169, R173.reuse, 0x20, RZ ;  /* 0x00000020ada97824 */ /* 0x040fe400078e00ff */
[C---:B------:R-:W-:Y:S02]  /*73e0*/  IMAD R171, R173.reuse, 0x30, RZ ;  /* 0x00000030adab7824 */ /* 0x040fe400078e02ff */
[----:B------:R1:W-:Y:S02]  /*73f0*/  REDG.E.ADD.F32.FTZ.RN.STRONG.GPU desc[UR6][R164.64], R5 ;  /* 0x00000005a40079a6 */ /* 0x0003e4000c10f386 */
[CC--:B-1----:R-:W-:Y:S04]  /*7400*/  LEA R4, P2, R170.reuse, R2.reuse, 0x2 ;  /* 0x00000002aa047211 */ /* 0x0c2fe800078410ff */
[-C--:B------:R-:W-:Y:S01]  /*7410*/  LEA.HI.X.SX32 R5, R170, R3.reuse, 0x2, P2 ;  /* 0x00000003aa057211 */ /* 0x080fe200010f16ff */
[----:B------:R-:W-:Y:S01]  /*7420*/  IMAD R170, R173, 0x38, RZ ;  /* 0x00000038adaa7824 */ /* 0x000fe200078e02ff */
[----:B---3--:R-:W-:Y:S04]  /*7430*/  @P0 STL [R1+0x4], R221 ;  /* 0x000004dd01000387 */ /* 0x008fe80000100800 */
[----:B----4-:R-:W-:Y:S04]  /*7440*/  @P0 STL [R1], R224 ;  /* 0x000000e001000387 */ /* 0x010fe80000100800 */
[----:B------:R-:W-:Y:S04]  /*7450*/  @P0 STL [R1+0xc], R225 ;  /* 0x00000ce101000387 */ /* 0x000fe80000100800 */
[----:B--2---:R-:W-:Y:S01]  /*7460*/  @P0 STL [R1+0x8], R226 ;  /* 0x000008e201000387 */ /* 0x004fe20000100800 */
[CC--:B------:R-:W-:Y:S04]  /*7470*/  LEA R166, P0, R172.reuse, R2.reuse, 0x2 ;  /* 0x00000002aca67211 */ /* 0x0c0fe800078010ff */
[-C--:B------:R-:W-:Y:S02]  /*7480*/  LEA.HI.X.SX32 R167, R172, R3.reuse, 0x2, P0 ;  /* 0x00000003aca77211 */ /* 0x080fe400000f16ff */
[CC--:B------:R-:W-:Y:S03]  /*7490*/  LEA R168, P0, R169.reuse, R2.reuse, 0x2 ;  /* 0x00000002a9a87211 */ /* 0x0c0fe600078010ff */
[----:B------:R1:W-:Y:S01]  /*74a0*/  REDG.E.ADD.F32.FTZ.RN.STRONG.GPU desc[UR6][R166.64], R6 ;  /* 0x00000006a60079a6 */ /* 0x0003e2000c10f386 */
[-C--:B------:R-:W-:Y:S03]  /*74b0*/  LEA.HI.X.SX32 R169, R169, R3.reuse, 0x2, P0 ;  /* 0x00000003a9a97211 */ /* 0x080fe600000f16ff */
[----:B------:R2:W-:Y:S04]  /*74c0*/  REDG.E.ADD.F32.FTZ.RN.STRONG.GPU desc[UR6][R4.64], R7 ;  /* 0x00000007040079a6 */ /* 0x0005e8000c10f386 */
[----:B------:R3:W-:Y:S01]  /*74d0*/  REDG.E.ADD.F32.FTZ.RN.STRONG.GPU desc[UR6][R168.64], R8 ;  /* 0x00000008a80079a6 */ /* 0x0007e2000c10f386 */
[----:B-1----:R-:W-:Y:S01]  /*74e0*/  IMAD R167, R173, 0x28, RZ ;  /* 0x00000028ada77824 */ /* 0x002fe200078e02ff */
[-C--:B------:R-:W-:Y:S02]  /*74f0*/  LEA R6, P2, R171, R2.reuse, 0x2 ;  /* 0x00000002ab067211 */ /* 0x080fe400078410ff */
[-C--:B--2---:R-:W-:Y:S02]  /*7500*/  LEA R4, P0, R170, R2.reuse, 0x2 ;  /* 0x00000002aa047211 */ /* 0x084fe400078010ff */
[-C--:B------:R-:W-:Y:S02]  /*7510*/  LEA R166, P3, R167, R2.reuse, 0x2 ;  /* 0x00000002a7a67211 */ /* 0x080fe400078610ff */
[-C--:B------:R-:W-:Y:S01]  /*7520*/  LEA.HI.X.SX32 R7, R171, R3.reuse, 0x2, P2 ;  /* 0x00000003ab077211 */ /* 0x080fe200010f16ff */
[----:B---3--:R-:W-:Y:S01]  /*7530*/  VIADD R168, R172, 0x20 ;  /* 0x00000020aca87836 */ /* 0x008fe20000000000 */
[-C--:B------:R-:W-:Y:S02]  /*7540*/  LEA.HI.X.SX32 R167, R167, R3.reuse, 0x2, P3 ;  /* 0x00000003a7a77211 */ /* 0x080fe400018f16ff */
[-C--:B------:R-:W-:Y:S01]  /*7550*/  LEA.HI.X.SX32 R5, R170, R3.reuse, 0x2, P0 ;  /* 0x00000003aa057211 */ /* 0x080fe200000f16ff */
[----:B------:R-:W-:Y:S02]  /*7560*/  IMAD.IADD R8, R0, 0x1, R168 ;  /* 0x0000000100087824 */ /* 0x000fe400078e02a8 */
[----:B------:R-:W-:Y:S04]  /*7570*/  REDG.E.ADD.F32.FTZ.RN.STRONG.GPU desc[UR6][R166.64], R9 ;  /* 0x00000009a60079a6 */ /* 0x000fe8000c10f386 */
[----:B------:R1:W-:Y:S04]  /*7580*/  REDG.E.ADD.F32.FTZ.RN.STRONG.GPU desc[UR6][R6.64], R10 ;  /* 0x0000000a060079a6 */ /* 0x0003e8000c10f386 */
        /* <DEDUP_REMOVED lines=179> */
[----:B------:R-:W4:Y:S04]  /*80c0*/  LDL R185, [R1+0x40] ;  /* 0x0000400001b97983 */ /* 0x000f280000100800 */
[----:B------:R-:W4:Y:S04]  /*80d0*/  LDL R181, [R1+0x24] ;  /* 0x0000240001b57983 */ /* 0x000f280000100800 */
        /* <DEDUP_REMOVED lines=140> */
[----:B------:R-:W-:Y:S04]  /*89a0*/  STS [R183+0x400], R31 ;  /* 0x0004001fb7007388 */ /* 0x000fe80000000800 */
[----:B---3--:R-:W-:Y:S04]  /*89b0*/  STS [R182], R28 ;  /* 0x0000001cb6007388 */ /* 0x008fe80000000800 */
[----:B----4-:R-:W-:Y:S04]  /*89c0*/  STS [R185], R27 ;  /* 0x0000001bb9007388 */ /* 0x010fe80000000800 */
        /* <DEDUP_REMOVED lines=61> */
[----:B-1----:R-:W-:-:S04]  /*8da0*/  SHF.R.S32.HI R2, RZ, 0x1f, R0 ;  /* 0x0000001fff027819 */ /* 0x002fc80000011400 */
[----:B------:R-:W-:Y:S01]  /*8db0*/  LEA.HI R2, R2, R0, RZ, 0x3 ;  /* 0x0000000002027211 */ /* 0x000fe200078f18ff */
[----:B------:R-:W-:Y:S06]  /*8dc0*/  @P0 BRA `(.L_x_1291) ;  /* 0x0000000000340947 */ /* 0x000fec0003800000 */
        /* <DEDUP_REMOVED lines=13> */
.L_x_1291:
[----:B------:R-:W-:Y:S01]  /*8ea0*/  @UP0 UIADD3 UR9, UR16, UR25, URZ ;  /* 0x0000001910090290 */ /* 0x000fe2000fffe03f */
[----:B------:R-:W-:Y:S01]  /*8eb0*/  LOP3.LUT R3, R2, 0xfffffff8, RZ, 0xc0, !PT ;  /* 0xfffffff802037812 */ /* 0x000fe200078ec0ff */
[----:B------:R-:W-:Y:S01]  /*8ec0*/  @UP0 ULDC.64 UR12, c[0x0][0x458] ;  /* 0x00011600000c0ab9 */ /* 0x000fe20000000a00 */
[----:B------:R-:W-:Y:S02]  /*8ed0*/  USHF.L.U32 UR5, UR24, 0x7, URZ ;  /* 0x0000000718057899 */ /* 0x000fe4000800063f */
[----:B------:R-:W-:Y:S01]  /*8ee0*/  @UP0 UIMAD.WIDE.U32 UR14, UR9, UR12, URZ ;  /* 0x0000000c090e02a5 */ /* 0x000fe2000f8e003f */
[----:B------:R-:W-:Y:S01]  /*8ef0*/  IMAD.IADD R3, R0, 0x1, -R3 ;  /* 0x0000000100037824 */ /* 0x000fe200078e0a03 */
[----:B------:R-:W-:Y:S01]  /*8f00*/  @UP0 UIMAD UR9, UR9, UR13, URZ ;  /* 0x0000000d090902a4 */ /* 0x000fe2000f8e023f */
[----:B-----5:R-:W-:-:S03]  /*8f10*/  LEA R0, R239, UR4, 0x1 ;  /* 0x00000004ef007c11 */ /* 0x020fc6000f8e08ff */
        /* <DEDUP_REMOVED lines=16> */
.L_x_1292:
        /* <DEDUP_REMOVED lines=38> */
[----:B------:R-:W5:Y:S01]  /*9280*/  LDS.128 R12, [R0+0xc000] ;  /* 0x00c00000000c7984 */ /* 0x000f620000000c00 */
        /* <DEDUP_REMOVED lines=10> */
[----:B-----5:R1:W-:Y:S04]  /*9330*/  STG.E.128 desc[UR6][R8.64], R12 ;  /* 0x0000000c08007986 */ /* 0x0203e8000c101d06 */
[----:B---3--:R3:W-:Y:S02]  /*9340*/  STG.E.128 desc[UR6][R8.64+0x80], R16 ;  /* 0x0000801008007986 */ /* 0x0087e4000c101d06 */
.L_x_1294:
[----:B------:R-:W-:Y:S05]  /*9350*/  BSYNC B0 ;  /* 0x0000000000007941 */ /* 0x000fea0003800000 */
.L_x_1293:
[----:B------:R-:W-:Y:S04]  /*9360*/  BSSY B0, `(.L_x_1295) ;  /* 0x000000f000007945 */ /* 0x000fe80003800000 */
[----:B------:R-:W-:Y:S05]  /*9370*/  @P3 BRA `(.L_x_1296) ;  /* 0x0000000000343947 */ /* 0x000fea0003800000 */
[----:B------:R-:W-:Y:S01]  /*9380*/  IADD3 R3, P0, R2, 0x20, RZ ;  /* 0x0000002002037810 */ /* 0x000fe20007f1e0ff */
[----:B------:R-:W-:Y:S01]  /*9390*/  ULDC.64 UR14, c[0x0][0x3f0] ;  /* 0x0000fc00000e7ab9 */ /* 0x000fe20000000a00 */
[----:B------:R-:W-:-:S03]  /*93a0*/  MOV R7, R20 ;  /* 0x0000001400077202 */ /* 0x000fc60000000f00 */
[----:B------:R-:W-:-:S04]  /*93b0*/  IMAD.X R6, RZ, RZ, R21, P0 ;  /* 0x000000ffff067224 */ /* 0x000fc800000e0615 */
[----:B-1-3--:R-:W-:Y:S02]  /*93c0*/  IMAD R8, R6, UR10, RZ ;  /* 0x0000000a06087c24 */ /* 0x00afe4000f8e02ff */
        /* <DEDUP_REMOVED lines=8> */
.L_x_1296:
[----:B------:R-:W-:Y:S05]  /*9450*/  BSYNC B0 ;  /* 0x0000000000007941 */ /* 0x000fea0003800000 */
.L_x_1295:
[----:B---3--:R3:W2:Y:S01]  /*9460*/  LDS.128 R16, [R0+0xe000] ;  /* 0x00e0000000107984 */ /* 0x0086a20000000c00 */
[----:B------:R-:W-:Y:S03]  /*9470*/  BSSY B0, `(.L_x_1297) ;  /* 0x0000010000007945 */ /* 0x000fe60003800000 */
[----:B-1----:R3:W1:Y:S01]  /*9480*/  LDS.128 R12, [R0+0x12000] ;  /* 0x01200000000c7984 */ /* 0x0026620000000c00 */
        /* <DEDUP_REMOVED lines=12> */
[----:B--2---:R2:W-:Y:S04]  /*9550*/  STG.E.128 desc[UR6][R8.64], R16 ;  /* 0x0000001008007986 */ /* 0x0045e8000c101d06 */
[----:B-1----:R2:W-:Y:S02]  /*9560*/  STG.E.128 desc[UR6][R8.64+0x80], R12 ;  /* 0x0000800c08007986 */ /* 0x0025e4000c101d06 */
.L_x_1298:
[----:B------:R-:W-:Y:S05]  /*9570*/  BSYNC B0 ;  /* 0x0000000000007941 */ /* 0x000fea0003800000 */
.L_x_1297:
[----:B--2---:R2:W2:Y:S01]  /*9580*/  LDS.128 R16, [R0+0xf000] ;  /* 0x00f0000000107984 */ /* 0x0044a20000000c00 */
[----:B------:R-:W-:Y:S03]  /*9590*/  BSSY B0, `(.L_x_1299) ;  /* 0x0000010000007945 */ /* 0x000fe60003800000 */
[----:B-1----:R1:W1:Y:S01]  /*95a0*/  LDS.128 R12, [R0+0x13000] ;  /* 0x01300000000c7984 */ /* 0x0022620000000c00 */
        /* <DEDUP_REMOVED lines=14> */
.L_x_1300:
[----:B------:R-:W-:Y:S05]  /*9690*/  BSYNC B0 ;  /* 0x0000000000007941 */ /* 0x000fea0003800000 */
.L_x_1299:
[----:B------:R-:W-:Y:S01]  /*96a0*/  IMAD.U32 R3, RZ, RZ, UR12 ;  /* 0x0000000cff037e24 */ /* 0x000fe2000f8e00ff */
[----:B------:R-:W-:Y:S01]  /*96b0*/  UIMAD UR9, UR9, UR12, URZ ;  /* 0x0000000c090972a4 */ /* 0x000fe2000f8e023f */
[----:B--2---:R-:W2:Y:S01]  /*96c0*/  LDS.128 R16, [R0+0x14000] ;  /* 0x0140000000107984 */ /* 0x004ea20000000c00 */
[----:B------:R-:W-:Y:S01]  /*96d0*/  USHF.R.S32.HI UR10, URZ, 0x1f, UR57 ;  /* 0x0000001f3f0a7899 */ /* 0x000fe20008011439 */
[----:B------:R-:W-:Y:S01]  /*96e0*/  IMAD.WIDE.U32 R4, R3, UR5, R10 ;  /* 0x0000000503047c25 */ /* 0x000fe2000f8e000a */
[----:B------:R-:W-:Y:S01]  /*96f0*/  UIMAD UR5, UR5, UR13, UR9 ;  /* 0x0000000d050572a4 */ /* 0x000fe2000f8e0209 */
[----:B-1----:R3:W1:Y:S01]  /*9700*/  LDS.128 R12, [R0+0x18000] ;  /* 0x01800000000c7984 */ /* 0x0026620000000c00 */
[----:B------:R-:W-:Y:S01]  /*9710*/  BSSY B0, `(.L_x_1301) ;  /* 0x0000016000007945 */ /* 0x000fe20003800000 */
[----:B------:R-:W-:Y:S01]  /*9720*/  ULDC.64 UR8, c[0x0][0x470] ;  /* 0x00011c0000087ab9 */ /* 0x000fe20000000a00 */
[----:B------:R-:W-:Y:S02]  /*9730*/  IADD3 R4, P0, R4, UR17, RZ ;  /* 0x0000001104047c10 */ /* 0x000fe4000ff1e0ff */
[----:B------:R-:W-:Y:S01]  /*9740*/  IMAD.U32 R3, RZ, RZ, UR5 ;  /* 0x00000005ff037e24 */ /* 0x000fe2000f8e00ff */
[----:B------:R-:W-:-:S04]  /*9750*/  UIMAD UR5, UR10, UR8, URZ ;  /* 0x000000080a0572a4 */ /* 0x000fc8000f8e023f */
[----:B------:R-:W-:Y:S01]  /*9760*/  IADD3.X R5, R5, UR18, R3, P0, !PT ;  /* 0x0000001205057c10 */ /* 0x000fe200087fe403 */
[----:B------:R-:W-:Y:S01]  /*9770*/  UIMAD UR9, UR57, UR9, UR5 ;  /* 0x00000009390972a4 */ /* 0x000fe2000f8e0205 */
        /* <DEDUP_REMOVED lines=13> */
[----:B--2---:R3:W-:Y:S04]  /*9850*/  STG.E.128 desc[UR6][R8.64], R16 ;  /* 0x0000001008007986 */ /* 0x0047e8000c101d06 */
[----:B-1----:R3:W-:Y:S02]  /*9860*/  STG.E.128 desc[UR6][R8.64+0x80], R12 ;  /* 0x0000800c08007986 */ /* 0x0027e4000c101d06 */
.L_x_1302:
[----:B------:R-:W-:Y:S05]  /*9870*/  BSYNC B0 ;  /* 0x0000000000007941 */ /* 0x000fea0003800000 */
.L_x_1301:
        /* <DEDUP_REMOVED lines=15> */
.L_x_1304:
[----:B------:R-:W-:Y:S05]  /*9970*/  BSYNC B0 ;  /* 0x0000000000007941 */ /* 0x000fea0003800000 */
.L_x_1303:
        /* <DEDUP_REMOVED lines=15> */
.L_x_1306:
[----:B------:R-:W-:Y:S05]  /*9a70*/  BSYNC B0 ;  /* 0x0000000000007941 */ /* 0x000fea0003800000 */
.L_x_1305:
        /* <DEDUP_REMOVED lines=14> */
.L_x_1287:
        /* <DEDUP_REMOVED lines=25> */
.L_x_1308:
        /* <DEDUP_REMOVED lines=23> */
.L_x_1309:
        /* <DEDUP_REMOVED lines=9> */
[----:B------:R-:W-:Y:S01]  /*9ef0*/  ULDC.64 UR14, c[0x0][0x468] ;  /* 0x00011a00000e7ab9 */ /* 0x000fe20000000a00 */
[----:B------:R-:W-:Y:S01]  /*9f00*/  MOV R6, UR5 ;  /* 0x0000000500067c02 */ /* 0x000fe20008000f00 */
[----:B------:R-:W-:Y:S01]  /*9f10*/  UIMAD UR5, UR16, UR14, URZ ;  /* 0x0000000e100572a4 */ /* 0x000fe2000f8e023f */
[----:B------:R-:W-:Y:S01]  /*9f20*/  IADD3 R2, P0, R2, UR9, RZ ;  /* 0x0000000902027c10 */ /* 0x000fe2000ff1e0ff */
[C---:B------:R-:W-:Y:S01]  /*9f30*/  VIADD R7, R0.reuse, 0x40 ;  /* 0x0000004000077836 */ /* 0x040fe20000000000 */
[C---:B------:R-:W-:Y:S01]  /*9f40*/  ISETP.GE.AND P4, PT, R0.reuse, UR8, PT ;  /* 0x0000000800007c0c */ /* 0x040fe2000bf86270 */
[----:B------:R-:W-:Y:S01]  /*9f50*/  UIMAD UR15, UR57, UR15, UR5 ;  /* 0x0000000f390f72a4 */ /* 0x000fe2000f8e0205 */
[----:B------:R-:W-:Y:S01]  /*9f60*/  IADD3.X R3, R3, UR20, R6, P0, !PT ;  /* 0x0000001403037c10 */ /* 0x000fe200087fe406 */
[----:B------:R-:W-:Y:S01]  /*9f70*/  IMAD.U32 R6, RZ, RZ, UR14 ;  /* 0x0000000eff067e24 */ /* 0x000fe2000f8e00ff */
        /* <DEDUP_REMOVED lines=18> */
.L_x_1311:
[----:B------:R-:W-:Y:S05]  /*a0a0*/  BSYNC B0 ;  /* 0x0000000000007941 */ /* 0x000fea0003800000 */
.L_x_1310:
        /* <DEDUP_REMOVED lines=15> */
.L_x_1313:
[----:B------:R-:W-:Y:S05]  /*a1a0*/  BSYNC B0 ;  /* 0x0000000000007941 */ /* 0x000fea0003800000 */
.L_x_1312:
        /* <DEDUP_REMOVED lines=15> */
.L_x_1315:
[----:B------:R-:W-:Y:S05]  /*a2a0*/  BSYNC B0 ;  /* 0x0000000000007941 */ /* 0x000fea0003800000 */
.L_x_1314:
        /* <DEDUP_REMOVED lines=15> */
.L_x_1317:
[----:B------:R-:W-:Y:S05]  /*a3a0*/  BSYNC B0 ;  /* 0x0000000000007941 */ /* 0x000fea0003800000 */
.L_x_1316:
        /* <DEDUP_REMOVED lines=27> */
.L_x_1319:
[----:B------:R-:W-:Y:S05]  /*a560*/  BSYNC B0 ;  /* 0x0000000000007941 */ /* 0x000fea0003800000 */
.L_x_1318:
        /* <DEDUP_REMOVED lines=15> */
.L_x_1321:
[----:B------:R-:W-:Y:S05]  /*a660*/  BSYNC B0 ;  /* 0x0000000000007941 */ /* 0x000fea0003800000 */
.L_x_1320:
        /* <DEDUP_REMOVED lines=15> */
.L_x_1323:
[----:B------:R-:W-:Y:S05]  /*a760*/  BSYNC B0 ;  /* 0x0000000000007941 */ /* 0x000fea0003800000 */
.L_x_1322:
        /* <DEDUP_REMOVED lines=14> */
.L_x_1307:
[----:B------:R-:W-:Y:S05]  /*a850*/  BSYNC B1 ;  /* 0x0000000000017941 */ /* 0x000fea0003800000 */
.L_x_1282:
        /* <DEDUP_REMOVED lines=8> */
.L_x_1324:
[----:B------:R-:W-:Y:S05]  /*a8e0*/  EXIT ;  /* 0x000000000000794d */ /* 0x000fea0003800000 */
.L_x_1326:
        /* <DEDUP_REMOVED lines=9> */
.L_x_2083:


//--------------------- .text._ZN5flash44flash_bwd_dq_dk_dv_loop_seqk_parallel_kernelI23Flash_bwd_kernel_traitsILi128ELi64ELi128ELi8ELi2ELi4ELi2ELb0ELb0EN7cutlass10bfloat16_tE19Flash_kernel_traitsILi128ELi64ELi128ELi8ES3_EELb1ELb0ELb0ELb0ELb0ELb0ELb0EEEvNS_16Flash_bwd_paramsE --------------------------
	.section	.text._ZN5flash44flash_bwd_dq_dk_dv_loop_seqk_parallel_kernelI23Flash_bwd_kernel_traitsILi128ELi64ELi128ELi8ELi2ELi4ELi2ELb0ELb0EN7cutlass10bfloat16_tE19Flash_kernel_traitsILi128ELi64ELi128ELi8ES3_EELb1ELb0ELb0ELb0ELb0ELb0ELb0EEEvNS_16Flash_bwd_paramsE,"ax",@progbits
	.align	128
        .global         _ZN5flash44flash_bwd_dq_dk_dv_loop_seqk_parallel_kernelI23Flash_bwd_kernel_traitsILi128ELi64ELi128ELi8ELi2ELi4ELi2ELb0ELb0EN7cutlass10bfloat16_tE19Flash_kernel_traitsILi128ELi64ELi128ELi8ES3_EELb1ELb0ELb0ELb0ELb0ELb0ELb0EEEvNS_16Flash_bwd_paramsE
        .type           _ZN5flash44flash_bwd_dq_dk_dv_loop_seqk_parallel_kernelI23Flash_bwd_kernel_traitsILi128ELi64ELi128ELi8ELi2ELi4ELi2ELb0ELb0EN7cutlass10bfloat16_tE19Flash_kernel_traitsILi128ELi64ELi128ELi8ES3_EELb1ELb0ELb0ELb0ELb0ELb0ELb0EEEvNS_16Flash_bwd_paramsE,@function
        .size           _ZN5flash44flash_bwd_dq_dk_dv_loop_seqk_parallel_kernelI23Flash_bwd_kernel_traitsILi128ELi64ELi128ELi8ELi2ELi4ELi2ELb0ELb0EN7cutlass10bfloat16_tE19Flash_kernel_traitsILi128ELi64ELi128ELi8ES3_EELb1ELb0ELb0ELb0ELb0ELb0ELb0EEEvNS_16Flash_bwd_paramsE,(.L_x_2084 - _ZN5flash44flash_bwd_dq_dk_dv_loop_seqk_parallel_kernelI23Flash_bwd_kernel_traitsILi128ELi64ELi128ELi8ELi2ELi4ELi2ELb0ELb0EN7cutlass10bfloat16_tE19Flash_kernel_traitsILi128ELi64ELi128ELi8ES3_EELb1ELb0ELb0ELb0ELb0ELb0ELb0EEEvNS_16Flash_bwd_paramsE)
        .other          _ZN5flash44flash_bwd_dq_dk_dv_loop_seqk_parallel_kernelI23Flash_bwd_kernel_traitsILi128ELi64ELi128ELi8ELi2ELi4ELi2ELb0ELb0EN7cutlass10bfloat16_tE19Flash_kernel_traitsILi128ELi64ELi128ELi8ES3_EELb1ELb0ELb0ELb0ELb0ELb0ELb0EEEvNS_16Flash_bwd_paramsE,@"STO_CUDA_ENTRY STV_DEFAULT"
_ZN5flash44flash_bwd_dq_dk_dv_loop_seqk_parallel_kernelI23Flash_bwd_kernel_traitsILi128ELi64ELi128ELi8ELi2ELi4ELi2ELb0ELb0EN7cutlass10bfloat16_tE19Flash_kernel_traitsILi128ELi64ELi128ELi8ES3_EELb1ELb0ELb0ELb0ELb0ELb0ELb0EEEvNS_16Flash_bwd_paramsE:
.text._ZN5flash44flash_bwd_dq_dk_dv_loop_seqk_parallel_kernelI23Flash_bwd_kernel_traitsILi128ELi64ELi128ELi8ELi2ELi4ELi2ELb0ELb0EN7cutlass10bfloat16_tE19Flash_kernel_traitsILi128ELi64ELi128ELi8ES3_EELb1ELb0ELb0ELb0ELb0ELb0ELb0EEEvNS_16Flash_bwd_paramsE:
        /* <DEDUP_REMOVED lines=38> */
[----:B------:R-:W-:-:S02]  /*0260*/  SHF.R.S32.HI R5, RZ, 0x1f, R0 ;  /* 0x0000001fff057819 */ /* 0x000fc40000011400 */
[----:B------:R-:W-:Y:S02]  /*0270*/  SHF.R.S32.HI R2, RZ, 0x1f, R2 ;  /* 0x0000001fff027819 */ /* 0x000fe40000011402 */
[-C--:B------:R-:W-:Y:S02]  /*0280*/  LEA.HI R6, R0, R3.reuse, RZ, 0x1 ;  /* 0x0000000300067211 */ /* 0x080fe400078f08ff */
[----:B------:R-:W-:Y:S02]  /*0290*/  LEA.HI R0, R5, R3, RZ, 0x2 ;  /* 0x0000000305007211 */ /* 0x000fe400078f10ff */
[----:B------:R-:W-:Y:S02]  /*02a0*/  SHF.R.S32.HI R7, RZ, 0x4, R4 ;  /* 0x00000004ff077819 */ /* 0x000fe40000011404 */
[----:B------:R-:W-:Y:S02]  /*02b0*/  LEA.HI R5, R2, R9, RZ, 0x3 ;  /* 0x0000000902057211 */ /* 0x000fe400078f18ff */
[----:B------:R-:W-:-:S02]  /*02c0*/  LOP3.LUT R2, R0, 0xfffffffc, RZ, 0xc0, !PT ;  /* 0xfffffffc00027812 */ /* 0x000fc400078ec0ff */
[----:B------:R-:W-:Y:S02]  /*02d0*/  LOP3.LUT R6, R6, 0xfffffffe, RZ, 0xc0, !PT ;  /* 0xfffffffe06067812 */ /* 0x000fe400078ec0ff */
[----:B------:R-:W-:Y:S02]  /*02e0*/  LEA.HI R0, R4, R7, RZ, 0x1 ;  /* 0x0000000704007211 */ /* 0x000fe400078f08ff */
[----:B------:R-:W-:Y:S01]  /*02f0*/  LOP3.LUT R4, R5, 0xfffffff8, RZ, 0xc0, !PT ;  /* 0xfffffff805047812 */ /* 0x000fe200078ec0ff */
[C---:B------:R-:W-:Y:S01]  /*0300*/  IMAD.IADD R248, R3.reuse, 0x1, -R6 ;  /* 0x0000000103f87824 */ /* 0x040fe200078e0a06 */
[----:B------:R-:W-:Y:S01]  /*0310*/  LOP3.LUT R0, R0, 0xfffffffe, RZ, 0xc0, !PT ;  /* 0xfffffffe00007812 */ /* 0x000fe200078ec0ff */
[----:B------:R-:W-:Y:S01]  /*0320*/  IMAD.IADD R6, R3, 0x1, -R2 ;  /* 0x0000000103067824 */ /* 0x000fe200078e0a02 */
[----:B------:R-:W-:Y:S01]  /*0330*/  SHF.R.S32.HI R3, RZ, 0x1f, R8 ;  /* 0x0000001fff037819 */ /* 0x000fe20000011408 */
[----:B------:R-:W-:Y:S01]  /*0340*/  IMAD.IADD R4, R9, 0x1, -R4 ;  /* 0x0000000109047824 */ /* 0x000fe200078e0a04 */
[----:B------:R-:W-:Y:S01]  /*0350*/  SHF.R.S32.HI R2, RZ, 0x1f, R10 ;  /* 0x0000001fff027819 */ /* 0x000fe2000001140a */
[----:B------:R-:W-:Y:S01]  /*0360*/  IMAD.IADD R7, R7, 0x1, -R0 ;  /* 0x0000000107077824 */ /* 0x000fe200078e0a00 */
[----:B------:R-:W-:Y:S01]  /*0370*/  LEA.HI R12, R3, R8, RZ, 0x3 ;  /* 0x00000008030c7211 */ /* 0x000fe200078f18ff */
[----:B------:R-:W-:Y:S01]  /*0380*/  IMAD.SHL.U32 R0, R224, 0x40, RZ ;  /* 0x00000040e0007824 */ /* 0x000fe200078e00ff */
[----:B------:R-:W-:Y:S01]  /*0390*/  LEA.HI R241, R2, R10, RZ, 0x2 ;  /* 0x0000000a02f17211 */ /* 0x000fe200078f10ff */
[----:B------:R-:W-:Y:S01]  /*03a0*/  IMAD.SHL.U32 R2, R6, 0x10, RZ ;  /* 0x0000001006027824 */ /* 0x000fe200078e00ff */
[----:B------:R-:W-:-:S02]  /*03b0*/  LOP3.LUT R3, R12, 0xfffffff8, RZ, 0xc0, !PT ;  /* 0xfffffff80c037812 */ /* 0x000fc400078ec0ff */
[----:B------:R-:W-:Y:S02]  /*03c0*/  LOP3.LUT R0, R0, 0x1c0, RZ, 0xc0, !PT ;  /* 0x000001c000007812 */ /* 0x000fe400078ec0ff */
[----:B------:R-:W-:Y:S01]  /*03d0*/  SHF.R.S32.HI R244, RZ, 0x6, R244 ;  /* 0x00000006fff47819 */ /* 0x000fe200000114f4 */
[----:B------:R-:W-:Y:S01]  /*03e0*/  IMAD.IADD R10, R8, 0x1, -R3 ;  /* 0x00000001080a7824 */ /* 0x000fe200078e0a03 */
[C---:B------:R-:W-:Y:S01]  /*03f0*/  LOP3.LUT R213, R0.reuse, 0x8, R11, 0xf8, !PT ;  /* 0x0000000800d57812 */ /* 0x040fe200078ef80b */
[C---:B------:R-:W-:Y:S01]  /*0400*/  IMAD.SHL.U32 R8, R7.reuse, 0x200, RZ ;  /* 0x0000020007087824 */ /* 0x040fe200078e00ff */
[----:B------:R-:W-:Y:S01]  /*0410*/  LOP3.LUT R5, R0, 0x30, R2, 0xf8, !PT ;  /* 0x0000003000057812 */ /* 0x000fe200078ef802 */
[----:B------:R-:W-:Y:S01]  /*0420*/  IMAD.SHL.U32 R209, R244, 0x8, RZ ;  /* 0x00000008f4d17824 */ /* 0x000fe200078e00ff */
[----:B------:R-:W-:Y:S01]  /*0430*/  SHF.R.U32.HI R210, RZ, 0x3, R0 ;  /* 0x00000003ffd27819 */ /* 0x000fe20000011600 */
[----:B------:R-:W-:Y:S01]  /*0440*/  IMAD.SHL.U32 R0, R7, 0x20, RZ ;  /* 0x0000002007007824 */ /* 0x000fe200078e00ff */
[----:B------:R-:W-:Y:S01]  /*0450*/  LOP3.LUT R3, R4, 0x1, RZ, 0xc0, !PT ;  /* 0x0000000104037812 */ /* 0x000fe200078ec0ff */
[----:B------:R-:W-:Y:S01]  /*0460*/  IMAD R2, R244, 0x800, R8 ;  /* 0x00000800f4027824 */ /* 0x000fe200078e0208 */
[----:B------:R-:W-:-:S02]  /*0470*/  LOP3.LUT R213, R213, R210, RZ, 0x3c, !PT ;  /* 0x000000d2d5d57212 */ /* 0x000fc400078e3cff */
[----:B------:R-:W-:Y:S02]  /*0480*/  LOP3.LUT R0, R0, 0x20, RZ, 0xc0, !PT ;  /* 0x0000002000007812 */ /* 0x000fe400078ec0ff */
[----:B------:R-:W-:Y:S01]  /*0490*/  ISETP.NE.U32.AND P0, PT, R3, 0x1, PT ;  /* 0x000000010300780c */ /* 0x000fe20003f05070 */
[----:B------:R-:W-:Y:S01]  /*04a0*/  IMAD.IADD R213, R2, 0x1, R213 ;  /* 0x0000000102d57824 */ /* 0x000fe200078e02d5 */
[----:B------:R-:W-:Y:S01]  /*04b0*/  LOP3.LUT R209, R0, 0x18, R209, 0xf8, !PT ;  /* 0x0000001800d17812 */ /* 0x000fe200078ef8d1 */
[----:B------:R-:W-:Y:S01]  /*04c0*/  IMAD.SHL.U32 R2, R13, 0x2, RZ ;  /* 0x000000020d027824 */ /* 0x000fe200078e00ff */
[----:B------:R-:W-:Y:S01]  /*04d0*/  SHF.R.S32.HI R0, RZ, 0x7, R14 ;  /* 0x00000007ff007819 */ /* 0x000fe2000001140e */
[----:B------:R-:W-:Y:S01]  /*04e0*/  IMAD.SHL.U32 R3, R4, 0x40, RZ ;  /* 0x0000004004037824 */ /* 0x000fe200078e00ff */
[----:B------:R-:W-:Y:S01]  /*04f0*/  LOP3.LUT R11, R5, 0x8, R11, 0xf8, !PT ;  /* 0x00000008050b7812 */ /* 0x000fe200078ef80b */
[--C-:B------:R-:W-:Y:S01]  /*0500*/  IMAD R246, R6, 0x400, R2.reuse ;  /* 0x0000040006f67824 */ /* 0x100fe200078e0202 */
[----:B------:R-:W-:Y:S01]  /*0510*/  R2P PR, R4, 0x6 ;  /* 0x0000000604007804 */ /* 0x000fe20000000000 */
[----:B------:R-:W-:Y:S01]  /*0520*/  IMAD R6, R0, 0x1000, R2 ;  /* 0x0000100000067824 */ /* 0x000fe200078e0202 */
[----:B------:R-:W-:Y:S01]  /*0530*/  LOP3.LUT P4, RZ, R224, 0x2, RZ, 0xc0, !PT ;  /* 0x00000002e0ff7812 */ /* 0x000fe2000788c0ff */
[----:B------:R-:W-:Y:S01]  /*0540*/  IMAD.SHL.U32 R2, R0, 0x8, RZ ;  /* 0x0000000800027824 */ /* 0x000fe200078e00ff */
[----:B------:R-:W-:Y:S01]  /*0550*/  LOP3.LUT R0, R3, 0x1c0, RZ, 0xc0, !PT ;  /* 0x000001c003007812 */ /* 0x000fe200078ec0ff */
[----:B------:R-:W-:Y:S01]  /*0560*/  IMAD.SHL.U32 R5, R244, 0x20, RZ ;  /* 0x00000020f4057824 */ /* 0x000fe200078e00ff */
[----:B------:R-:W-:Y:S01]  /*0570*/  SEL R214, R249, 0xffffffe0, !P4 ;  /* 0xffffffe0f9d67807 */ /* 0x000fe20006000000 */
[----:B------:R-:W-:Y:S01]  /*0580*/  IMAD.SHL.U32 R4, R7, 0x10, RZ ;  /* 0x0000001007047824 */ /* 0x000fe200078e00ff */
[----:B------:R-:W-:Y:S01]  /*0590*/  LOP3.LUT R2, R2, 0x8, RZ, 0xc0, !PT ;  /* 0x0000000802027812 */ /* 0x000fe200078ec0ff */
[----:B------:R-:W-:Y:S01]  /*05a0*/  IMAD R6, R248, 0x400, R6 ;  /* 0x00000400f8067824 */ /* 0x000fe200078e0206 */
[----:B------:R-:W-:-:S02]  /*05b0*/  LOP3.LUT R5, R0, 0x20, R5, 0xf8, !PT ;  /* 0x0000002000057812 */ /* 0x000fc400078ef805 */
[----:B------:R-:W-:Y:S02]  /*05c0*/  SHF.R.U32.HI R3, RZ, 0x3, R0 ;  /* 0x00000003ff037819 */ /* 0x000fe40000011600 */
[----:B------:R-:W-:Y:S02]  /*05d0*/  LOP3.LUT R9, R2, 0x10, R4, 0xf8, !PT ;  /* 0x0000001002097812 */ /* 0x000fe400078ef804 */
[----:B------:R-:W-:Y:S01]  /*05e0*/  LOP3.LUT R4, R5, R3, RZ, 0x3c, !PT ;  /* 0x0000000305047212 */ /* 0x000fe200078e3cff */
[----:B------:R-:W-:Y:S01]  /*05f0*/  IMAD.SHL.U32 R5, R10, 0x40, RZ ;  /* 0x000000400a057824 */ /* 0x000fe200078e00ff */
[----:B------:R-:W-:Y:S01]  /*0600*/  LOP3.LUT R3, R3, R0, R2, 0x1e, !PT ;  /* 0x0000000003037212 */ /* 0x000fe200078e1e02 */
[----:B------:R-:W-:Y:S01]  /*0610*/  IMAD.SHL.U32 R0, R12, 0x40, RZ ;  /* 0x000000400c007824 */ /* 0x000fe200078e00ff */
[----:B------:R-:W-:Y:S01]  /*0620*/  LOP3.LUT P3, RZ, R224, 0x4, RZ, 0xc0, !PT ;  /* 0x00000004e0ff7812 */ /* 0x000fe2000786c0ff */
[----:B------:R-:W-:Y:S01]  /*0630*/  IMAD.IADD R226, R4, 0x1, R6 ;  /* 0x0000000104e27824 */ /* 0x000fe200078e0206 */
[----:B------:R-:W-:Y:S01]  /*0640*/  LOP3.LUT R5, R5, 0x1c0, RZ, 0xc0, !PT ;  /* 0x000001c005057812 */ /* 0x000fe200078ec0ff */
[----:B------:R-:W-:Y:S01]  /*0650*/  IMAD.SHL.U32 R2, R7, 0x8, RZ ;  /* 0x0000000807027824 */ /* 0x000fe200078e00ff */
[----:B------:R-:W-:Y:S01]  /*0660*/  LOP3.LUT R0, R0, 0xfffffe00, RZ, 0xc0, !PT ;  /* 0xfffffe0000007812 */ /* 0x000fe200078ec0ff */
[----:B------:R-:W-:Y:S01]  /*0670*/  IMAD.IADD R246, R246, 0x1, R3 ;  /* 0x00000001f6f67824 */ /* 0x000fe200078e0203 */
[--C-:B------:R-:W-:Y:S01]  /*0680*/  SHF.R.U32.HI R6, RZ, 0x3, R5.reuse ;  /* 0x00000003ff067819 */ /* 0x100fe20000011605 */
[----:B------:R-:W-:Y:S01]  /*0690*/  IMAD.SHL.U32 R224, R224, 0x8, RZ ;  /* 0x00000008e0e07824 */ /* 0x000fe200078e00ff */
[----:B------:R-:W-:Y:S01]  /*06a0*/  LOP3.LUT R2, R5, 0x8, R2, 0xf8, !PT ;  /* 0x0000000805027812 */ /* 0x000fe200078ef802 */
[----:B------:R-:W-:Y:S01]  /*06b0*/  IMAD R3, R248, 0x400, R0 ;  /* 0x00000400f8037824 */ /* 0x000fe200078e0200 */
[----:B------:R-:W-:-:S02]  /*06c0*/  LOP3.LUT R4, R6, R9, R5, 0x1e, !PT ;  /* 0x0000000906047212 */ /* 0x000fc400078e1e05 */
[----:B------:R-:W-:Y:S02]  /*06d0*/  LOP3.LUT R209, R6, R209, R5, 0x1e, !PT ;  /* 0x000000d106d17212 */ /* 0x000fe400078e1e05 */
[-C--:B------:R-:W-:Y:S02]  /*06e0*/  LOP3.LUT R220, R4, R0.reuse, RZ, 0xfc, !PT ;  /* 0x0000000004dc7212 */ /* 0x080fe400078efcff */
[----:B------:R-:W-:Y:S01]  /*06f0*/  LOP3.LUT R209, R209, R0, RZ, 0xfc, !PT ;  /* 0x00000000d1d17212 */ /* 0x000fe200078efcff */
[----:B------:R-:W-:Y:S01]  /*0700*/  IMAD.U32 R0, RZ, RZ, UR5 ;  /* 0x00000005ff007e24 */ /* 0x000fe2000f8e00ff */
[----:B------:R-:W-:Y:S01]  /*0710*/  LOP3.LUT R2, R2, R6, RZ, 0x3c, !PT ;  /* 0x0000000602027212 */ /* 0x000fe200078e3cff */
[----:B------:R-:W-:Y:S01]  /*0720*/  USHF.R.S32.HI UR5, URZ, 0x1f, UR48 ;  /* 0x0000001f3f057899 */ /* 0x000fe20008011430 */
[----:B------:R-:W-:Y:S02]  /*0730*/  SEL R249, R249, 0xffffffe0, !P1 ;  /* 0xffffffe0f9f97807 */ /* 0x000fe40004800000 */
[----:B------:R-:W-:Y:S01]  /*0740*/  LEA R226, R226, UR4, 0x1 ;  /* 0x00000004e2e27c11 */ /* 0x000fe2000f8e08ff */
[----:B------:R-:W-:Y:S01]  /*0750*/  IMAD.IADD R218, R3, 0x1, R2 ;  /* 0x0000000103da7824 */ /* 0x000fe200078e0202 */
[----:B------:R-:W-:Y:S01]  /*0760*/  LEA R213, R213, UR4, 0x1 ;  /* 0x00000004d5d57c11 */ /* 0x000fe2000f8e08ff */
[----:B------:R-:W-:Y:S01]  /*0770*/  IMAD.U32 R2, RZ, RZ, UR6 ;  /* 0x00000006ff027e24 */ /* 0x000fe2000f8e00ff */
[----:B------:R-:W-:Y:S01]  /*0780*/  SEL R228, R228, 0x10, !P0 ;  /* 0x00000010e4e47807 */ /* 0x000fe20004000000 */
[----:B------:R-:W-:Y:S01]  /*0790*/  IMAD.U32 R0, RZ, RZ, UR5 ;  /* 0x00000005ff007e24 */ /* 0x000fe2000f8e00ff */
[----:B------:R-:W-:Y:S01]  /*07a0*/  SHF.R.S32.HI R241, RZ, 0x2, R241 ;  /* 0x00000002fff17819 */ /* 0x000fe200000114f1 */
[----:B------:R-:W-:Y:S01]  /*07b0*/  IMAD.U32 R2, RZ, RZ, UR5 ;  /* 0x00000005ff027e24 */ /* 0x000fe2000f8e00ff */
[----:B------:R-:W-:Y:S01]  /*07c0*/  UIADD3 UR5, UR4, 0xc000, URZ ;  /* 0x0000c00004057890 */ /* 0x000fe2000fffe03f */
[----:B------:R-:W-:Y:S01]  /*07d0*/  IMAD.MOV.U32 R0, RZ, RZ, 0x40 ;  /* 0x00000040ff007424 */ /* 0x000fe200078e00ff */
[----:B------:R-:W-:Y:S01]  /*07e0*/  LOP3.LUT R210, R8, R11, R210, 0xf6, !PT ;  /* 0x0000000b08d27212 */ /* 0x000fe200078ef6d2 */
[----:B------:R-:W-:-:S02]  /*07f0*/  IMAD.IADD R227, R226, 0x1, R249 ;  /* 0x00000001e2e37824 */ /* 0x000fc400078e02f9 */
[----:B------:R-:W-:Y:S01]  /*0800*/  IMAD.IADD R214, R214, 0x1, R213 ;  /* 0x00000001d6d67824 */ /* 0x000fe200078e02d5 */
[----:B------:R-:W-:Y:S01]  /*0810*/  LEA R246, R246, UR5, 0x1 ;  /* 0x00000005f6f67c11 */ /* 0x000fe2000f8e08ff */
[----:B------:R-:W-:Y:S01]  /*0820*/  IMAD.IADD R229, R226, 0x1, R228 ;  /* 0x00000001e2e57824 */ /* 0x000fe200078e02e4 */
[----:B------:R-:W-:Y:S01]  /*0830*/  SEL R215, R0, 0xffffffc0, !P3 ;  /* 0xffffffc000d77807 */ /* 0x000fe20005800000 */
[----:B------:R-:W-:Y:S01]  /*0840*/  IMAD R241, R248, 0x10, R241 ;  /* 0x00000010f8f17824 */ /* 0x000fe200078e02f1 */
[----:B------:R-:W-:Y:S01]  /*0850*/  SEL R0, R0, 0xffffffc0, !P2 ;  /* 0xffffffc000007807 */ /* 0x000fe20005000000 */
[----:B------:R-:W-:Y:S01]  /*0860*/  VIADD R252, R246, 0x420 ;  /* 0x00000420f6fc7836 */ /* 0x000fe20000000000 */
[----:B------:R-:W-:Y:S01]  /*0870*/  LEA R210, R210, UR4, 0x1 ;  /* 0x00000004d2d27c11 */ /* 0x000fe2000f8e08ff */
[----:B------:R-:W-:Y:S01]  /*0880*/  IMAD.IADD R249, R249, 0x1, R246 ;  /* 0x00000001f9f97824 */ /* 0x000fe200078e02f6 */
[----:B------:R-:W-:Y:S01]  /*0890*/  LEA R209, R209, UR5, 0x1 ;  /* 0x00000005d1d17c11 */ /* 0x000fe2000f8e08ff */
[----:B------:R-:W-:-:S02]  /*08a0*/  @P1 VIADD R252, R246, 0x3e0 ;  /* 0x000003e0f6fc1836 */ /* 0x000fc40000000000 */
[C---:B------:R-:W-:Y:S02]  /*08b0*/  IMAD.IADD R216, R215.reuse, 0x1, R213 ;  /* 0x00000001d7d87824 */ /* 0x040fe400078e02d5 */
[----:B------:R-:W-:Y:S02]  /*08c0*/  IMAD.IADD R215, R215, 0x1, R214 ;  /* 0x00000001d7d77824 */ /* 0x000fe400078e02d6 */
[--C-:B------:R-:W-:Y:S02]  /*08d0*/  IMAD.IADD R247, R246, 0x1, R0.reuse ;  /* 0x00000001f6f77824 */ /* 0x100fe400078e0200 */
[----:B------:R-:W-:Y:S02]  /*08e0*/  IMAD.IADD R228, R228, 0x1, R227 ;  /* 0x00000001e4e47824 */ /* 0x000fe400078e02e3 */
[----:B------:R-:W-:Y:S02]  /*08f0*/  IMAD.IADD R250, R249, 0x1, R0 ;  /* 0x00000001f9fa7824 */ /* 0x000fe400078e0200 */
[----:B------:R-:W-:-:S02]  /*0900*/  IMAD.IADD R251, R0, 0x1, R252 ;  /* 0x0000000100fb7824 */ /* 0x000fc400078e02fc */
[----:B------:R-:W-:Y:S01]  /*0910*/  IMAD.U32 R2, RZ, RZ, UR6 ;  /* 0x00000006ff027e24 */ /* 0x000fe2000f8e00ff */
[----:B------:R-:W-:-:S06]  /*0920*/  ULDC.64 UR6, c[0x0][0x208] ;  /* 0x0000820000067ab9 */ /* 0x000fcc0000000a00 */
.L_x_1397:
        /* <DEDUP_REMOVED lines=67> */
.L_x_1327:
        /* <DEDUP_REMOVED lines=15> */
[----:B------:R-:W-:Y:S01]  /*0e50*/  ULDC.U8 UR39, c[0x0][0x480] ;  /* 0x0001200000277ab9 */ /* 0x000fe20000000000 */
[----:B------:R-:W-:-:S02]  /*0e60*/  UIMAD UR19, UR48, UR11, UR10 ;  /* 0x0000000b301372a4 */ /* 0x000fc4000f8e020a */
[----:B------:R-:W-:Y:S01]  /*0e70*/  USHF.R.S32.HI UR37, URZ, 0x1f, UR58 ;  /* 0x0000001f3f257899 */ /* 0x000fe2000801143a */
[----:B------:R-:W-:Y:S01]  /*0e80*/  @!UP1 ULDC.64 UR10, c[0x0][0x418] ;  /* 0x00010600000a9ab9 */ /* 0x000fe20000000a00 */
[----:B------:R-:W-:Y:S02]  /*0e90*/  UISETP.NE.AND UP4, UPT, UR39, URZ, UPT ;  /* 0x0000003f2700728c */ /* 0x000fe4000bf85270 */
[----:B------:R-:W-:Y:S01]  /*0ea0*/  USHF.L.U32 UR16, UR48, 0x7, URZ ;  /* 0x0000000730107899 */ /* 0x000fe2000800063f */
[----:B------:R-:W-:Y:S01]  /*0eb0*/  ULDC.64 UR22, c[0x0][0x240] ;  /* 0x0000900000167ab9 */ /* 0x000fe20000000a00 */
[----:B------:R-:W-:Y:S01]  /*0ec0*/  ULDC UR61, c[0x0][0x2dc] ;  /* 0x0000b700003d7ab9 */ /* 0x000fe20000000800 */
[----:B------:R-:W-:Y:S01]  /*0ed0*/  ULDC UR60, c[0x0][0x270] ;  /* 0x00009c00003c7ab9 */ /* 0x000fe20000000800 */
[----:B------:R-:W-:Y:S01]  /*0ee0*/  @!UP1 UIMAD.WIDE.U32 UR32, UR48, UR10, URZ ;  /* 0x0000000a302092a5 */ /* 0x000fe2000f8e003f */
[----:B-1----:R-:W-:Y:S01]  /*0ef0*/  IABS R5, R6 ;  /* 0x0000000600057213 */ /* 0x002fe20000000000 */
[----:B------:R-:W-:Y:S01]  /*0f00*/  USEL UR34, UR16, URZ, UP2 ;  /* 0x0000003f10227287 */ /* 0x000fe20009000000 */
[----:B------:R-:W-:Y:S01]  /*0f10*/  ISETP.NE.AND P3, PT, R6, RZ, PT ;  /* 0x000000ff0600720c */ /* 0x000fe20003f65270 */
[----:B------:R-:W-:Y:S01]  /*0f20*/  UIMAD.WIDE.U32 UR24, UR8, UR22, URZ ;  /* 0x00000016081872a5 */ /* 0x000fe2000f8e003f */
[----:B------:R-:W1:Y:S01]  /*0f30*/  I2F.RP R2, R5 ;  /* 0x0000000500027306 */ /* 0x000e620000209400 */
[----:B------:R-:W-:-:S02]  /*0f40*/  UIMAD.WIDE.U32 UR16, UR48, UR58, URZ ;  /* 0x0000003a301072a5 */ /* 0x000fc4000f8e003f */
[----:B------:R-:W-:Y:S02]  /*0f50*/  USEL UR54, UR14, UR24, !UP1 ;  /* 0x000000180e367287 */ /* 0x000fe4000c800000 */
[----:B--2---:R-:W-:Y:S02]  /*0f60*/  UIMAD.WIDE.U32 UR28, UR9, UR12, URZ ;  /* 0x0000000c091c72a5 */ /* 0x004fe4000f8e003f */
[----:B------:R-:W-:Y:S02]  /*0f70*/  UIADD3 UR45, UR15, UR19, URZ ;  /* 0x000000130f2d7290 */ /* 0x000fe4000fffe03f */
[----:B------:R-:W-:Y:S02]  /*0f80*/  UIMAD UR49, UR9, UR13, UR29 ;  /* 0x0000000d093172a4 */ /* 0x000fe4000f8e021d */
[----:B------:R-:W-:Y:S01]  /*0f90*/  @!UP1 UIMAD UR9, UR56, UR10, URZ ;  /* 0x0000000a380992a4 */ /* 0x000fe2000f8e023f */
[----:B------:R-:W-:Y:S01]  /*0fa0*/  @UP1 ULDC.64 UR12, c[0x0][0x420] ;  /* 0x00010800000c1ab9 */ /* 0x000fe20000000a00 */
[----:B------:R-:W-:Y:S01]  /*0fb0*/  ULDC UR40, c[0x0][0x2c4] ;  /* 0x0000b10000287ab9 */ /* 0x000fe20000000800 */
[----:B-1----:R-:W1:Y:S01]  /*0fc0*/  MUFU.RCP R2, R2 ;  /* 0x0000000200027308 */ /* 0x002e620000001000 */
[----:B------:R-:W-:-:S02]  /*0fd0*/  @!UP1 UIMAD UR31, UR48, UR11, UR9 ;  /* 0x0000000b301f92a4 */ /* 0x000fc4000f8e0209 */
[----:B------:R-:W-:Y:S02]  /*0fe0*/  UIADD3 UR9, UR38, 0x3f, URZ ;  /* 0x0000003f26097890 */ /* 0x000fe4000fffe03f */
[----:B------:R-:W-:Y:S02]  /*0ff0*/  @UP1 UIMAD.WIDE.U32 UR42, UR8, UR12, URZ ;  /* 0x0000000c082a12a5 */ /* 0x000fe4000f8e003f */
[----:B------:R-:W-:Y:S02]  /*1000*/  USHF.R.S32.HI UR18, URZ, 0x1f, UR9 ;  /* 0x0000001f3f127899 */ /* 0x000fe40008011409 */
[----:B------:R-:W-:Y:S02]  /*1010*/  @UP1 UIMAD UR46, UR8, UR13, UR43 ;  /* 0x0000000d082e12a4 */ /* 0x000fe4000f8e022b */
[----:B------:R-:W-:Y:S02]  /*1020*/  ULEA.HI UR39, UR18, UR9, URZ, 0x6 ;  /* 0x0000000912277291 */ /* 0x000fe4000f8f303f */
[----:B------:R-:W-:Y:S01]  /*1030*/  UIMAD UR9, UR37, UR48, URZ ;  /* 0x00000030250972a4 */ /* 0x000fe2000f8e023f */
[----:B------:R-:W-:Y:S01]  /*1040*/  ULDC.U8 UR13, c[0x0][0x3d8] ;  /* 0x0000f600000d7ab9 */ /* 0x000fe20000000000 */
[----:B------:R-:W-:Y:S01]  /*1050*/  UIMAD.WIDE UR10, UR61, UR60, URZ ;  /* 0x0000003c3d0a72a5 */ /* 0x000fe2000f8e023f */
[----:B-1----:R-:W-:Y:S01]  /*1060*/  VIADD R2, R2, 0xffffffe ;  /* 0x0ffffffe02027836 */ /* 0x002fe20000000000 */
[----:B------:R-:W-:-:S02]  /*1070*/  UIMAD UR9, UR56, UR58, UR9 ;  /* 0x0000003a380972a4 */ /* 0x000fc4000f8e0209 */
[----:B------:R-:W-:Y:S01]  /*1080*/  UISETP.NE.AND UP3, UPT, UR13, URZ, UPT ;  /* 0x0000003f0d00728c */ /* 0x000fe2000bf65270 */
        /* <DEDUP_REMOVED lines=13> */
[----:B------:R-:W-:Y:S02]  /*1160*/  UIMAD UR26, UR8, UR23, URZ ;  /* 0x00000017081a72a4 */ /* 0x000fe4000f8e023f */
[----:B------:R-:W-:Y:S01]  /*1170*/  ULOP3.LUT UR16, UR39, 0xffffffc0, URZ, 0xc0, !UPT ;  /* 0xffffffc027107892 */ /* 0x000fe2000f8ec03f */
[----:B------:R-:W-:Y:S01]  /*1180*/  IMAD.HI.U32 R0, R3, R0, R2 ;  /* 0x0000000003007227 */ /* 0x000fe200078e0002 */
[----:B------:R-:W-:Y:S01]  /*1190*/  MOV R2, R4 ;  /* 0x0000000400027202 */ /* 0x000fe20000000f00 */
[----:B------:R-:W-:-:S02]  /*11a0*/  UISETP.NE.AND UP0, UPT, UR30, -0x1, UPT ;  /* 0xffffffff1e00788c */ /* 0x000fc4000bf05270 */
[----:B------:R-:W-:Y:S02]  /*11b0*/  @UP1 UIADD3 UR47, UR17, UR24, URZ ;  /* 0x00000018112f1290 */ /* 0x000fe4000fffe03f */
[----:B------:R-:W-:Y:S01]  /*11c0*/  IMAD.HI.U32 R0, R0, R2, RZ ;  /* 0x0000000200007227 */ /* 0x000fe200078e00ff */
[----:B------:R-:W-:Y:S02]  /*11d0*/  USHF.L.U64.HI UR12, UR48, 0x7, UR56 ;  /* 0x00000007300c7899 */ /* 0x000fe40008010238 */
[----:B------:R-:W-:Y:S01]  /*11e0*/  @UP3 USEL UR24, UR9, UR8, !UP1 ;  /* 0x0000000809183287 */ /* 0x000fe2000c800000 */
[----:B------:R-:W-:Y:S01]  /*11f0*/  IMAD.MOV R3, RZ, RZ, -R0 ;  /* 0x000000ffff037224 */ /* 0x000fe200078e0a00 */
[----:B------:R-:W-:Y:S02]  /*1200*/  @UP1 UIADD3 UR45, UR25, UR26, URZ ;  /* 0x0000001a192d1290 */ /* 0x000fe4000fffe03f */
[----:B------:R-:W-:Y:S01]  /*1210*/  UIADD3 UR9, UR16, -0x40, URZ ;  /* 0xffffffc010097890 */ /* 0x000fe2000fffe03f */
[----:B------:R-:W-:Y:S01]  /*1220*/  IMAD R2, R5, R3, R2 ;  /* 0x0000000305027224 */ /* 0x000fe200078e0202 */
[----:B------:R-:W-:Y:S01]  /*1230*/  @UP3 ULDC UR25, c[0x0][0x2e4] ;  /* 0x0000b90000193ab9 */ /* 0x000fe20000000800 */
[----:B------:R-:W-:-:S02]  /*1240*/  USEL UR36, UR12, URZ, UP2 ;  /* 0x0000003f0c247287 */ /* 0x000fc40009000000 */
[----:B------:R-:W-:Y:S01]  /*1250*/  @!UP3 UIMAD UR17, UR48, UR60, UR57 ;  /* 0x0000003c3011b2a4 */ /* 0x000fe2000f8e0239 */
[----:B------:R-:W-:Y:S01]  /*1260*/  ISETP.GT.U32.AND P1, PT, R5, R2, PT ;  /* 0x000000020500720c */ /* 0x000fe20003f24070 */
[----:B------:R-:W-:Y:S02]  /*1270*/  @UP3 UIMAD UR25, UR57, UR25, UR24 ;  /* 0x00000019391932a4 */ /* 0x000fe4000f8e0218 */
[----:B------:R-:W-:Y:S02]  /*1280*/  USHF.R.S32.HI UR24, URZ, 0x1f, UR9 ;  /* 0x0000001f3f187899 */ /* 0x000fe40008011409 */
[----:B------:R-:W-:Y:S02]  /*1290*/  UIADD3 UR16, UP2, UR9, UR34, URZ ;  /* 0x0000002209107290 */ /* 0x000fe4000ff5e03f */
[----:B------:R-:W-:Y:S02]  /*12a0*/  @!UP3 UIMAD UR25, UR17, UR40, URZ ;  /* 0x000000281119b2a4 */ /* 0x000fe4000f8e023f */
        /* <DEDUP_REMOVED lines=8> */
[----:B------:R-:W-:Y:S01]  /*1330*/  @UP0 ULDC.64 UR12, c[0x0][0x248] ;  /* 0x00009200000c0ab9 */ /* 0x000fe20000000a00 */
[----:B------:R-:W-:Y:S01]  /*1340*/  LOP3.LUT R2, R6, UR57, RZ, 0x3c, !PT ;  /* 0x0000003906027c12 */ /* 0x000fe2000f8e3cff */
[----:B------:R-:W-:Y:S01]  /*1350*/  @UP0 ULDC.64 UR14, c[0x0][0x250] ;  /* 0x00009400000e0ab9 */ /* 0x000fe20000000a00 */
[----:B------:R-:W-:-:S02]  /*1360*/  UIMAD.WIDE.U32 UR40, UR10, UR16, URZ ;  /* 0x000000100a2872a5 */ /* 0x000fc4000f8e003f */
[----:B------:R-:W-:Y:S01]  /*1370*/  ISETP.GE.AND P2, PT, R2, RZ, PT ;  /* 0x000000ff0200720c */ /* 0x000fe20003f46270 */
[----:B------:R-:W-:Y:S02]  /*1380*/  UIMAD UR16, UR10, UR17, UR11 ;  /* 0x000000110a1072a4 */ /* 0x000fe4000f8e020b */
[----:B------:R-:W-:Y:S02]  /*1390*/  @UP0 UIMAD.WIDE.U32 UR18, UR27, UR12, URZ ;  /* 0x0000000c1b1202a5 */ /* 0x000fe4000f8e003f */
[----:B------:R-:W-:Y:S02]  /*13a0*/  @UP0 UIMAD.WIDE.U32 UR10, UR29, UR14, URZ ;  /* 0x0000000e1d0a02a5 */ /* 0x000fe4000f8e003f */
[----:B------:R-:W-:Y:S01]  /*13b0*/  @P0 VIADD R0, R0, 0x1 ;  /* 0x0000000100000836 */ /* 0x000fe20000000000 */
[----:B------:R-:W-:Y:S01]  /*13c0*/  UIMAD UR50, UR57, UR61, URZ ;  /* 0x0000003d393272a4 */ /* 0x000fe2000f8e023f */
        /* <DEDUP_REMOVED lines=29> */
.L_x_1329:
        /* <DEDUP_REMOVED lines=13> */
.L_x_1330:
        /* <DEDUP_REMOVED lines=11> */
.L_x_1331:
[----:B------:R-:W-:-:S04]  /*1720*/  UIMAD UR8, UR48, UR60, UR57 ;  /* 0x0000003c300872a4 */ /* 0x000fc8000f8e0239 */
[----:B------:R-:W-:-:S12]  /*1730*/  UIMAD UR8, UR8, UR58, URZ ;  /* 0x0000003a080872a4 */ /* 0x000fd8000f8e023f */
.L_x_1332:
[----:B------:R-:W1:Y:S01]  /*1740*/  S2R R24, SR_TID.X ;  /* 0x0000000000187919 */ /* 0x000e620000002100 */
[----:B------:R-:W2:Y:S01]  /*1750*/  LDC.64 R4, c[0x0][0x420] ;  /* 0x00010800ff047b82 */ /* 0x000ea20000000a00 */
[----:B------:R-:W-:Y:S01]  /*1760*/  SHF.R.S32.HI R225, RZ, 0x1f, R224 ;  /* 0x0000001fffe17819 */ /* 0x000fe200000114e0 */
[----:B------:R-:W-:Y:S01]  /*1770*/  UIADD3 UR37, UR9, UR8, URZ ;  /* 0x0000000809257290 */ /* 0x000fe2000fffe03f */
[----:B------:R-:W-:Y:S01]  /*1780*/  IADD3 R6, P0, R224, UR10, RZ ;  /* 0x0000000ae0067c10 */ /* 0x000fe2000ff1e0ff */
[----:B------:R-:W-:Y:S01]  /*1790*/  UIADD3 UR29, UR9, UR25, URZ ;  /* 0x00000019091d7290 */ /* 0x000fe2000fffe03f */
[----:B------:R-:W-:Y:S01]  /*17a0*/  BSSY B1, `(.L_x_1328) ;  /* 0x0000a89000017945 */ /* 0x000fe20003800000 */
[----:B------:R-:W-:Y:S01]  /*17b0*/  USHF.R.S32.HI UR28, URZ, 0x1f, UR57 ;  /* 0x0000001f3f1c7899 */ /* 0x000fe20008011439 */
[----:B------:R-:W-:Y:S01]  /*17c0*/  IADD3.X R7, R225, UR46, RZ, P0, !PT ;  /* 0x0000002ee1077c10 */ /* 0x000fe200087fe4ff */
[----:B------:R-:W-:Y:S01]  /*17d0*/  UIMAD UR16, UR61, UR60, URZ ;  /* 0x0000003c3d1072a4 */ /* 0x000fe2000f8e023f */
[----:B------:R-:W-:Y:S01]  /*17e0*/  ULDC.64 UR18, c[0x0][0x258] ;  /* 0x0000960000127ab9 */ /* 0x000fe20000000a00 */
[----:B------:R-:W-:Y:S01]  /*17f0*/  UISETP.GE.AND UP2, UPT, UR38, 0x1, UPT ;  /* 0x000000012600788c */ /* 0x000fe2000bf46270 */
[----:B------:R-:W-:Y:S01]  /*1800*/  ULDC.64 UR32, c[0x0][0x400] ;  /* 0x0001000000207ab9 */ /* 0x000fe20000000a00 */
[----:B------:R-:W-:Y:S01]  /*1810*/  ULDC.64 UR42, c[0x0][0x2b0] ;  /* 0x0000ac00002a7ab9 */ /* 0x000fe20000000a00 */
[----:B------:R-:W-:Y:S01]  /*1820*/  ULDC.64 UR10, c[0x0][0x210] ;  /* 0x00008400000a7ab9 */ /* 0x000fe20000000a00 */
[----:B------:R-:W-:Y:S01]  /*1830*/  ULEA.HI.SX32 UR39, UR39, 0xffffffff, 0x1a ;  /* 0xffffffff27277891 */ /* 0x000fe2000f8fd23f */
[----:B--2---:R-:W-:Y:S01]  /*1840*/  IMAD.WIDE.U32 R6, R4, UR9, R6 ;  /* 0x0000000904067c25 */ /* 0x004fe2000f8e0006 */
[----:B-1----:R-:W-:-:S04]  /*1850*/  SHF.R.S32.HI R25, RZ, 0x1f, R24 ;  /* 0x0000001fff197819 */ /* 0x002fc80000011418 */
[----:B------:R-:W-:-:S04]  /*1860*/  LEA.HI R2, R25, R24, RZ, 0x3 ;  /* 0x0000001819027211 */ /* 0x000fc800078f18ff */
[----:B------:R-:W-:-:S04]  /*1870*/  SHF.R.S32.HI R2, RZ, 0x3, R2 ;  /* 0x00000003ff027819 */ /* 0x000fc80000011402 */
[----:B------:R-:W-:Y:S02]  /*1880*/  SHF.R.S32.HI R23, RZ, 0x1f, R2 ;  /* 0x0000001fff177819 */ /* 0x000fe40000011402 */
[----:B------:R-:W-:-:S03]  /*1890*/  IADD3 R0, P1, R2, UR9, RZ ;  /* 0x0000000902007c10 */ /* 0x000fc6000ff3e0ff */
[C---:B------:R-:W-:Y:S01]  /*18a0*/  IMAD R14, R23.reuse, R4, RZ ;  /* 0x00000004170e7224 */ /* 0x040fe200078e02ff */
[----:B------:R-:W-:-:S03]  /*18b0*/  IADD3.X R3, R23, UR24, RZ, P1, !PT ;  /* 0x0000001817037c10 */ /* 0x000fc60008ffe4ff */
[----:B------:R-:W-:Y:S02]  /*18c0*/  IMAD R14, R2, R5, R14 ;  /* 0x00000005020e7224 */ /* 0x000fe400078e020e */
[----:B------:R-:W-:Y:S02]  /*18d0*/  IMAD R8, R3, UR22, RZ ;  /* 0x0000001603087c24 */ /* 0x000fe4000f8e02ff */
[----:B------:R-:W-:Y:S01]  /*18e0*/  IMAD R3, R4, UR24, RZ ;  /* 0x0000001804037c24 */ /* 0x000fe2000f8e02ff */
[----:B------:R-:W-:Y:S01]  /*18f0*/  ULDC.64 UR24, c[0x0][0x3e0] ;  /* 0x0000f80000187ab9 */ /* 0x000fe20000000a00 */
[C---:B------:R-:W-:Y:S02]  /*1900*/  IMAD R10, R0.reuse, UR23, R8 ;  /* 0x00000017000a7c24 */ /* 0x040fe4000f8e0208 */
[----:B------:R-:W-:-:S04]  /*1910*/  IMAD.WIDE.U32 R8, R0, UR22, R224 ;  /* 0x0000001600087c25 */ /* 0x000fc8000f8e00e0 */
[----:B------:R-:W-:Y:S01]  /*1920*/  IMAD R3, R5, UR9, R3 ;  /* 0x0000000905037c24 */ /* 0x000fe2000f8e0203 */
[----:B------:R-:W-:Y:S01]  /*1930*/  IADD3 R8, P0, R8, UR54, RZ ;  /* 0x0000003608087c10 */ /* 0x000fe2000ff1e0ff */
[----:B------:R-:W-:Y:S02]  /*1940*/  ULDC.64 UR8, c[0x0][0x428] ;  /* 0x00010a0000087ab9 */ /* 0x000fe40000000a00 */
[----:B------:R-:W-:Y:S01]  /*1950*/  IMAD.IADD R7, R7, 0x1, R3 ;  /* 0x0000000107077824 */ /* 0x000fe200078e0203 */
[----:B------:R-:W-:Y:S01]  /*1960*/  IADD3.X R9, R9, UR45, R10, P0, !PT ;  /* 0x0000002d09097c10 */ /* 0x000fe200087fe40a */
[----:B------:R-:W-:Y:S01]  /*1970*/  IMAD.U32 R0, RZ, RZ, UR8 ;  /* 0x00000008ff007e24 */ /* 0x000fe2000f8e00ff */
[----:B------:R-:W-:Y:S01]  /*1980*/  LEA.HI R10, R25, R24, RZ, 0x5 ;  /* 0x00000018190a7211 */ /* 0x000fe200078f28ff */
[----:B------:R-:W-:Y:S01]  /*1990*/  UIMAD UR17, UR28, UR8, URZ ;  /* 0x000000081c1172a4 */ /* 0x000fe2000f8e023f */
[----:B------:R-:W-:Y:S01]  /*19a0*/  IMAD.U32 R3, RZ, RZ, UR18 ;  /* 0x00000012ff037e24 */ /* 0x000fe2000f8e00ff */
[----:B------:R-:W-:Y:S01]  /*19b0*/  USHF.L.U32 UR8, UR16, 0x6, URZ ;  /* 0x0000000610087899 */ /* 0x000fe2000800063f */
[----:B------:R-:W-:Y:S01]  /*19c0*/  IMAD.WIDE.U32 R6, R0, UR57, R6 ;  /* 0x0000003900067c25 */ /* 0x000fe2000f8e0006 */
[----:B------:R-:W-:Y:S01]  /*19d0*/  LOP3.LUT R0, R10, 0xffffffe0, RZ, 0xc0, !PT ;  /* 0xffffffe00a007812 */ /* 0x000fe200078ec0ff */
[----:B------:R-:W-:Y:S01]  /*19e0*/  UIMAD UR17, UR57, UR9, UR17 ;  /* 0x00000009391172a4 */ /* 0x000fe2000f8e0211 */
[----:B------:R-:W-:Y:S01]  /*19f0*/  PLOP3.LUT P0, PT, PT, PT, UP2, 0x80, 0x0 ;  /* 0x000000000000781c */ /* 0x000fe20003f0f028 */
[----:B------:R-:W-:Y:S01]  /*1a00*/  USHF.R.S32.HI UR9, URZ, 0x1f, UR8 ;  /* 0x0000001f3f097899 */ /* 0x000fe20008011408 */
[----:B------:R-:W-:Y:S01]  /*1a10*/  IMAD.WIDE.U32 R8, R3, UR57, R8 ;  /* 0x0000003903087c25 */ /* 0x000fe2000f8e0008 */
[----:B------:R-:W-:Y:S01]  /*1a20*/  UIADD3 UR8, UP1, UP0, UR40, UR8, UR50 ;  /* 0x0000000828087290 */ /* 0x000fe2000f83e032 */
[----:B------:R-:W-:Y:S01]  /*1a30*/  SHF.R.S32.HI R3, RZ, 0x5, R10 ;  /* 0x00000005ff037819 */ /* 0x000fe2000001140a */
[----:B------:R-:W-:Y:S01]  /*1a40*/  UIMAD UR28, UR28, UR18, URZ ;  /* 0x000000121c1c72a4 */ /* 0x000fe2000f8e023f */
[----:B------:R-:W-:Y:S01]  /*1a50*/  IMAD.IADD R20, R24, 0x1, -R0 ;  /* 0x0000000118147824 */ /* 0x000fe200078e0a00 */
[----:B------:R-:W-:Y:S01]  /*1a60*/  UIADD3.X UR9, UR49, UR9, UR53, UP1, UP0 ;  /* 0x0000000931097290 */ /* 0x000fe20008fe0435 */
[----:B------:R-:W-:Y:S01]  /*1a70*/  VIADD R7, R7, UR17 ;  /* 0x0000001107077c36 */ /* 0x000fe20008000000 */
[----:B------:R-:W-:Y:S01]  /*1a80*/  UIADD3 UR17, UP1, UP0, UR51, UR8, UR55 ;  /* 0x0000000833117290 */ /* 0x000fe2000f83e037 */
[----:B------:R-:W-:Y:S01]  /*1a90*/  IMAD R3, R3, UR16, R20 ;  /* 0x0000001003037c24 */ /* 0x000fe2000f8e0214 */
[----:B------:R-:W-:Y:S01]  /*1aa0*/  UIMAD UR34, UR57, UR19, UR28 ;  /* 0x00000013392272a4 */ /* 0x000fe2000f8e021c */
[----:B------:R-:W-:Y:S01]  /*1ab0*/  IMAD.WIDE.U32 R6, R2, R4, R6 ;  /* 0x0000000402067225 */ /* 0x000fe200078e0006 */
[----:B------:R-:W-:Y:S01]  /*1ac0*/  UIADD3.X UR8, UR52, UR9, UR47, UP1, UP0 ;  /* 0x0000000934087290 */ /* 0x000fe20008fe042f */
[----:B------:R-:W-:Y:S01]  /*1ad0*/  LEA R12, P4, R8, UR10, 0x1 ;  /* 0x0000000a080c7c11 */ /* 0x000fe2000f8808ff */
[----:B------:R-:W-:Y:S01]  /*1ae0*/  UIMAD.WIDE UR18, UR29, 0x4, UR42 ;  /* 0x000000041d1278a5 */ /* 0x000fe2000f8e022a */
[----:B------:R-:W-:Y:S01]  /*1af0*/  IADD3 R0, P2, R3, UR17, RZ ;  /* 0x0000001103007c10 */ /* 0x000fe2000ff5e0ff */
[----:B------:R-:W-:Y:S01]  /*1b00*/  IMAD.IADD R14, R7, 0x1, R14 ;  /* 0x00000001070e7824 */ /* 0x000fe200078e020e */
[----:B------:R-:W-:Y:S01]  /*1b10*/  ULDC.64 UR42, c[0x0][0x478] ;  /* 0x00011e00002a7ab9 */ /* 0x000fe20000000a00 */
[----:B------:R-:W-:Y:S01]  /*1b20*/  VIADD R16, R9, UR34 ;  /* 0x0000002209107c36 */ /* 0x000fe20008000000 */
[----:B------:R-:W-:Y:S01]  /*1b30*/  LEA R19, P1, R0, UR32, 0x2 ;  /* 0x0000002000137c11 */ /* 0x000fe2000f8210ff */
[----:B------:R-:W-:Y:S01]  /*1b40*/  UIMAD.WIDE UR28, UR37, 0x4, UR42 ;  /* 0x00000004251c78a5 */ /* 0x000fe2000f8e022a */
[----:B------:R-:W-:-:S02]  /*1b50*/  LEA.HI.X.SX32 R3, R3, UR8, 0x1, P2 ;  /* 0x0000000803037c11 */ /* 0x000fc400090f0eff */
[----:B------:R-:W-:Y:S02]  /*1b60*/  LEA R10, P3, R6, UR24, 0x1 ;  /* 0x00000018060a7c11 */ /* 0x000fe4000f8608ff */
[----:B------:R-:W-:Y:S02]  /*1b70*/  LEA.HI.X R18, R0, UR33, R3, 0x2, P1 ;  /* 0x0000002100127c11 */ /* 0x000fe400088f1403 */
[----:B------:R-:W-:Y:S02]  /*1b80*/  LEA.HI.X R11, R6, UR25, R14, 0x1, P3 ;  /* 0x00000019060b7c11 */ /* 0x000fe400098f0c0e */
[----:B------:R-:W-:Y:S01]  /*1b90*/  LEA.HI.X R13, R8, UR11, R16, 0x1, P4 ;  /* 0x0000000b080d7c11 */ /* 0x000fe2000a0f0c10 */
[----:B------:R-:W-:Y:S06]  /*1ba0*/  @!P0 BRA `(.L_x_1333) ;  /* 0x0000009400808947 */ /* 0x000fec0003800000 */
[----:B------:R-:W-:Y:S01]  /*1bb0*/  PLOP3.LUT P0, PT, PT, PT, UP4, 0x80, 0x0 ;  /* 0x000000000000781c */ /* 0x000fe20003f0f048 */
[C---:B------:R-:W-:Y:S01]  /*1bc0*/  IMAD.SHL.U32 R0, R2.reuse, 0x40, RZ ;  /* 0x0000004002007824 */ /* 0x040fe200078e00ff */
[----:B------:R-:W-:Y:S01]  /*1bd0*/  UMOV UR8, UR39 ;  /* 0x0000002700087c82 */ /* 0x000fe20008000000 */
[----:B------:R-:W-:Y:S01]  /*1be0*/  UMOV UR16, UR18 ;  /* 0x0000001200107c82 */ /* 0x000fe20008000000 */
[----:B------:R-:W-:Y:S01]  /*1bf0*/  UIMAD UR9, UR8, -0x40, UR38 ;  /* 0xffffffc0080978a4 */ /* 0x000fe2000f8e0226 */
[----:B------:R-:W-:Y:S01]  /*1c00*/  VIADD R22, R2, 0x20 ;  /* 0x0000002002167836 */ /* 0x000fe20000000000 */
[----:B------:R-:W-:Y:S01]  /*1c10*/  LOP3.LUT R0, R0, 0x1c0, RZ, 0xc0, !PT ;  /* 0x000001c000007812 */ /* 0x000fe200078ec0ff */
[----:B------:R-:W-:Y:S01]  /*1c20*/  ULEA.HI UR18, UR8, UR8, URZ, 0x1 ;  /* 0x0000000808127291 */ /* 0x000fe2000f8f083f */
[----:B------:R-:W-:Y:S01]  /*1c30*/  BSSY B0, `(.L_x_1334) ;  /* 0x0000023000007945 */ /* 0x000fe20003800000 */
[----:B------:R-:W-:Y:S01]  /*1c40*/  UMOV UR17, UR19 ;  /* 0x0000001300117c82 */ /* 0x000fe20008000000 */
[----:B------:R-:W-:Y:S01]  /*1c50*/  LOP3.LUT R15, R0, 0x38, R224, 0xf8, !PT ;  /* 0x00000038000f7812 */ /* 0x000fe200078ef8e0 */
[----:B------:R-:W-:Y:S01]  /*1c60*/  UMOV UR19, UR28 ;  /* 0x0000001c00137c82 */ /* 0x000fe20008000000 */
[----:B------:R-:W-:Y:S01]  /*1c70*/  SHF.R.U32.HI R3, RZ, 0x3, R0 ;  /* 0x00000003ff037819 */ /* 0x000fe20000011600 */
[----:B------:R-:W-:Y:S01]  /*1c80*/  @P0 BAR.SYNC.DEFER_BLOCKING 0x0 ;  /* 0x0000000000000b1d */ /* 0x000fe20000010000 */
[----:B------:R-:W-:Y:S01]  /*1c90*/  ISETP.GE.AND P4, PT, R2, UR9, PT ;  /* 0x0000000902007c0c */ /* 0x000fe2000bf86270 */
[----:B------:R-:W-:Y:S01]  /*1ca0*/  ULOP3.LUT UR28, UR18, 0xfffffffe, URZ, 0xc0, !UPT ;  /* 0xfffffffe121c7892 */ /* 0x000fe2000f8ec03f */
[----:B------:R-:W-:Y:S01]  /*1cb0*/  LOP3.LUT R3, R15, R3, RZ, 0x3c, !PT ;  /* 0x000000030f037212 */ /* 0x000fe200078e3cff */
[----:B------:R-:W-:Y:S01]  /*1cc0*/  IMAD.MOV.U32 R236, RZ, RZ, R10 ;  /* 0x000000ffffec7224 */ /* 0x000fe200078e000a */
[----:B------:R-:W-:Y:S01]  /*1cd0*/  ISETP.GE.AND P3, PT, R22, UR9, PT ;  /* 0x0000000916007c0c */ /* 0x000fe2000bf66270 */
[----:B------:R-:W-:Y:S01]  /*1ce0*/  UIADD3 UR28, UR8, -UR28, URZ ;  /* 0x8000001c081c7290 */ /* 0x000fe2000fffe03f */
[----:B------:R-:W-:Y:S01]  /*1cf0*/  IMAD.MOV.U32 R237, RZ, RZ, R11 ;  /* 0x000000ffffed7224 */ /* 0x000fe200078e000b */
[----:B------:R-:W-:Y:S01]  /*1d00*/  UMOV UR18, UR29 ;  /* 0x0000001d00127c82 */ /* 0x000fe20008000000 */
[----:B------:R-:W-:Y:S01]  /*1d10*/  IMAD R3, R244, 0x200, R3 ;  /* 0x00000200f4037824 */ /* 0x000fe200078e0203 */
[----:B------:R-:W-:Y:S01]  /*1d20*/  UISETP.NE.AND UP0, UPT, UR28, 0x1, UPT ;  /* 0x000000011c00788c */ /* 0x000fe2000bf05270 */
[----:B------:R-:W-:-:S03]  /*1d30*/  VIADD R15, R224, 0x40 ;  /* 0x00000040e00f7836 */ /* 0x000fc60000000000 */
[----:B------:R-:W-:-:S05]  /*1d40*/  LEA R0, R3, UR4, 0x1 ;  /* 0x0000000403007c11 */ /* 0x000fca000f8e08ff */
        /* <DEDUP_REMOVED lines=17> */
.L_x_1335:
[----:B------:R-:W-:Y:S05]  /*1e60*/  BSYNC B0 ;  /* 0x0000000000007941 */ /* 0x000fea0003800000 */
.L_x_1334:
        /* <DEDUP_REMOVED lines=29> */
.L_x_1337:
[----:B------:R-:W-:Y:S05]  /*2040*/  BSYNC B0 ;  /* 0x0000000000007941 */ /* 0x000fea0003800000 */
.L_x_1336:
[----:B------:R-:W-:Y:S01]  /*2050*/  BSSY B0, `(.L_x_1338) ;  /* 0x0000022000007945 */ /* 0x000fe20003800000 */
[----:B------:R-:W-:Y:S01]  /*2060*/  IMAD.MOV.U32 R232, RZ, RZ, R19 ;  /* 0x000000ffffe87224 */ /* 0x000fe200078e0013 */
[----:B------:R-:W-:Y:S02]  /*2070*/  MOV R231, R18 ;  /* 0x0000001200e77202 */ /* 0x000fe40000000f00 */
        /* <DEDUP_REMOVED lines=11> */
.L_x_1339:
        /* <DEDUP_REMOVED lines=20> */
.L_x_1340:
[----:B------:R-:W-:Y:S05]  /*2270*/  BSYNC B0 ;  /* 0x0000000000007941 */ /* 0x000fea0003800000 */
.L_x_1338:
        /* <DEDUP_REMOVED lines=13> */
.L_x_1342:
        /* <DEDUP_REMOVED lines=29> */
.L_x_1343:
[----:B------:R-:W-:Y:S05]  /*2520*/  BSYNC B0 ;  /* 0x0000000000007941 */ /* 0x000fea0003800000 */
.L_x_1341:
[----:B------:R-:W-:Y:S01]  /*2530*/  UIMAD UR10, UR44, UR12, URZ ;  /* 0x0000000c2c0a72a4 */ /* 0x000fe2000f8e023f */
[----:B-1----:R-:W-:Y:S01]  /*2540*/  IMAD.U32 R4, RZ, RZ, UR12 ;  /* 0x0000000cff047e24 */ /* 0x002fe2000f8e00ff */
[----:B------:R-:W-:Y:S01]  /*2550*/  ULDC.64 UR22, c[0x0][0x260] ;  /* 0x0000980000167ab9 */ /* 0x000fe20000000a00 */
[C---:B------:R-:W-:Y:S01]  /*2560*/  VIADD R8, R241.reuse, 0x8 ;  /* 0x00000008f1087836 */ /* 0x040fe20000000000 */
[----:B------:R-:W-:Y:S01]  /*2570*/  UIMAD UR11, UR35, UR13, UR10 ;  /* 0x0000000d230b72a4 */ /* 0x000fe2000f8e020a */
[----:B------:R-:W-:Y:S01]  /*2580*/  IMAD.WIDE.U32 R4, R4, UR35, R224 ;  /* 0x0000002304047c25 */ /* 0x000fe2000f8e00e0 */
[----:B------:R-:W-:Y:S01]  /*2590*/  UIMAD UR10, UR20, -0x80, UR5 ;  /* 0xffffff80140a78a4 */ /* 0x000fe2000f8e0205 */
[----:B------:R-:W-:Y:S01]  /*25a0*/  BSSY B0, `(.L_x_1344) ;  /* 0x0000030000007945 */ /* 0x000fe20003800000 */
[----:B------:R-:W-:Y:S01]  /*25b0*/  ISETP.GE.AND P2, PT, R8, UR9, PT ;  /* 0x0000000908007c0c */ /* 0x000fe2000bf46270 */
[C---:B------:R-:W-:Y:S01]  /*25c0*/  VIADD R11, R241.reuse, 0x28 ;  /* 0x00000028f10b7836 */ /* 0x040fe20000000000 */
        /* <DEDUP_REMOVED lines=45> */
.L_x_1345:
[----:B------:R-:W-:Y:S05]  /*28a0*/  BSYNC B0 ;  /* 0x0000000000007941 */ /* 0x000fea0003800000 */
.L_x_1344:
        /* <DEDUP_REMOVED lines=33> */
.L_x_1347:
[----:B------:R-:W-:Y:S05]  /*2ac0*/  BSYNC B0 ;  /* 0x0000000000007941 */ /* 0x000fea0003800000 */
.L_x_1346:
        /* <DEDUP_REMOVED lines=34> */
.L_x_1349:
[----:B------:R-:W-:Y:S05]  /*2cf0*/  BSYNC B0 ;  /* 0x0000000000007941 */ /* 0x000fea0003800000 */
.L_x_1348:
        /* <DEDUP_REMOVED lines=33> */
.L_x_1351:
[----:B------:R-:W-:Y:S05]  /*2f10*/  BSYNC B0 ;  /* 0x0000000000007941 */ /* 0x000fea0003800000 */
.L_x_1350:
        /* <DEDUP_REMOVED lines=42> */
.L_x_1353:
[----:B------:R-:W-:Y:S05]  /*31c0*/  BSYNC B0 ;  /* 0x0000000000007941 */ /* 0x000fea0003800000 */
.L_x_1352:
        /* <DEDUP_REMOVED lines=32> */
.L_x_1355:
[----:B------:R-:W-:Y:S05]  /*33d0*/  BSYNC B0 ;  /* 0x0000000000007941 */ /* 0x000fea0003800000 */
.L_x_1354:
        /* <DEDUP_REMOVED lines=32> */
.L_x_1357:
[----:B------:R-:W-:Y:S05]  /*35e0*/  BSYNC B0 ;  /* 0x0000000000007941 */ /* 0x000fea0003800000 */
.L_x_1356:
[----:B------:R1:W-:Y:S01]  /*35f0*/  @P2 STS.128 [R0+0x17000], RZ ;  /* 0x017000ff00002388 */ /* 0x0003e20000000c00 */
[----:B------:R-:W-:Y:S03]  /*3600*/  BSSY B0, `(.L_x_1358) ;  /* 0x000001e000007945 */ /* 0x000fe60003800000 */
[----:B------:R1:W-:Y:S01]  /*3610*/  @P2 STS.128 [R0+0x1b000], RZ ;  /* 0x01b000ff00002388 */ /* 0x0003e20000000c00 */
[----:B------:R-:W-:Y:S05]  /*3620*/  @P2 BRA `(.L_x_1359) ;  /* 0x00000000006c2947 */ /* 0x000fea0003800000 */
[----:B------:R-:W-:Y:S01]  /*3630*/  ULDC UR9, c[0x0][0x2d0] ;  /* 0x0000b40000097ab9 */ /* 0x000fe20000000800 */
[----:B------:R-:W-:Y:S01]  /*3640*/  IADD3 R2, P0, R2, 0x60, RZ ;  /* 0x0000006002027810 */ /* 0x000fe20007f1e0ff */
[----:B------:R-:W-:Y:S01]  /*3650*/  IMAD.MOV.U32 R4, RZ, RZ, R6 ;  /* 0x000000ffff047224 */ /* 0x000fe200078e0006 */
[----:B------:R-:W-:Y:S01]  /*3660*/  ISETP.GE.AND P3, PT, R224, UR9, PT ;  /* 0x00000009e0007c0c */ /* 0x000fe2000bf66270 */
[----:B------:R-:W-:Y:S01]  /*3670*/  IMAD.MOV.U32 R5, RZ, RZ, R10 ;  /* 0x000000ffff057224 */ /* 0x000fe200078e000a */
[----:B------:R-:W-:Y:S01]  /*3680*/  ISETP.GE.AND P2, PT, R15, UR9, PT ;  /* 0x000000090f007c0c */ /* 0x000fe2000bf46270 */
[----:B------:R-:W-:Y:S02]  /*3690*/  IMAD.X R3, RZ, RZ, R23, P0 ;  /* 0x000000ffff037224 */ /* 0x000fe400000e0617 */
[----:B------:R-:W-:-:S04]  /*36a0*/  IMAD.WIDE.U32 R4, R2, UR14, R4 ;  /* 0x0000000e02047c25 */ /* 0x000fc8000f8e0004 */
[----:B------:R-:W-:-:S04]  /*36b0*/  IMAD R3, R3, UR14, RZ ;  /* 0x0000000e03037c24 */ /* 0x000fc8000f8e02ff */
[----:B-1----:R-:W1:Y:S01]  /*36c0*/  @!P3 LDC.64 R8, c[0x0][0x220] ;  /* 0x00008800ff08bb82 */ /* 0x002e620000000a00 */
[----:B------:R-:W-:Y:S01]  /*36d0*/  IMAD R2, R2, UR15, R3 ;  /* 0x0000000f02027c24 */ /* 0x000fe2000f8e0203 */
[----:B------:R1:W-:Y:S03]  /*36e0*/  @P3 STS.128 [R0+0x17000], RZ ;  /* 0x017000ff00003388 */ /* 0x0003e60000000c00 */
[----:B------:R-:W-:Y:S01]  /*36f0*/  IMAD.IADD R3, R5, 0x1, R2 ;  /* 0x0000000105037824 */ /* 0x000fe200078e0202 */
[----:B-1----:R-:W-:-:S04]  /*3700*/  @!P3 LEA R6, P0, R4, R8, 0x1 ;  /* 0x000000080406b211 */ /* 0x002fc800078008ff */
[C---:B------:R-:W-:Y:S02]  /*3710*/  @!P3 LEA.HI.X R7, R4.reuse, R9, R3, 0x1, P0 ;  /* 0x000000090407b211 */ /* 0x040fe400000f0c03 */
[----:B------:R-:W1:Y:S03]  /*3720*/  @!P2 LDC.64 R8, c[0x0][0x220] ;  /* 0x00008800ff08ab82 */ /* 0x000e660000000a00 */
[----:B------:R-:W-:Y:S01]  /*3730*/  @!PT LDS RZ, [RZ] ;  /* 0x00000000fffff984 */ /* 0x000fe20000000800 */
[----:B------:R-:W-:Y:S01]  /*3740*/  @!PT LDS RZ, [RZ] ;  /* 0x00000000fffff984 */ /* 0x000fe20000000800 */
[----:B------:R-:W-:Y:S01]  /*3750*/  @!PT LDS RZ, [RZ] ;  /* 0x00000000fffff984 */ /* 0x000fe20000000800 */
[----:B------:R1:W-:Y:S04]  /*3760*/  @!P3 LDGSTS.E.BYPASS.LTC128B.128 [R0+0x17000], desc[UR6][R6.64] ;  /* 0x170000000600bfae */ /* 0x0003e8000b901d46 */
[----:B------:R1:W-:Y:S02]  /*3770*/  @P2 STS.128 [R0+0x1b000], RZ ;  /* 0x01b000ff00002388 */ /* 0x0003e40000000c00 */
[----:B-1----:R-:W-:-:S04]  /*3780*/  @!P2 LEA R2, P0, R4, R8, 0x1 ;  /* 0x000000080402a211 */ /* 0x002fc800078008ff */
[----:B------:R-:W-:-:S05]  /*3790*/  @!P2 LEA.HI.X R3, R4, R9, R3, 0x1, P0 ;  /* 0x000000090403a211 */ /* 0x000fca00000f0c03 */
[----:B------:R-:W-:Y:S01]  /*37a0*/  @!PT LDS RZ, [RZ] ;  /* 0x00000000fffff984 */ /* 0x000fe20000000800 */
[----:B------:R-:W-:Y:S01]  /*37b0*/  @!PT LDS RZ, [RZ] ;  /* 0x00000000fffff984 */ /* 0x000fe20000000800 */
[----:B------:R-:W-:Y:S01]  /*37c0*/  @!PT LDS RZ, [RZ] ;  /* 0x00000000fffff984 */ /* 0x000fe20000000800 */
[----:B------:R1:W-:Y:S04]  /*37d0*/  @!P2 LDGSTS.E.BYPASS.LTC128B.128 [R0+0x1b000], desc[UR6][R2.64+0x80] ;  /* 0x1b0000800200afae */ /* 0x0003e8000b901d46 */
.L_x_1359:
[----:B------:R-:W-:Y:S05]  /*37e0*/  BSYNC B0 ;  /* 0x0000000000007941 */ /* 0x000fea0003800000 */
.L_x_1358:
[----:B-1----:R-:W1:Y:S01]  /*37f0*/  LDC.64 R8, c[0x0][0x3b8] ;  /* 0x0000ee00ff087b82 */ /* 0x002e620000000a00 */
[----:B------:R-:W-:Y:S01]  /*3800*/  ISETP.NE.AND P4, PT, R16, RZ, PT ;  /* 0x000000ff1000720c */ /* 0x000fe20003f85270 */
[----:B------:R-:W0:Y:S01]  /*3810*/  LDGDEPBAR ;  /* 0x00000000000079af */ /* 0x000e220000000000 */
[----:B------:R-:W-:Y:S02]  /*3820*/  ISETP.NE.AND P3, PT, R19, RZ, PT ;  /* 0x000000ff1300720c */ /* 0x000fe40003f65270 */
[----:B------:R-:W-:Y:S02]  /*3830*/  ISETP.NE.AND P2, PT, R18, RZ, PT ;  /* 0x000000ff1200720c */ /* 0x000fe40003f45270 */
[----:B--234-:R-:W-:Y:S01]  /*3840*/  LEA.HI R0, R25, R24, RZ, 0x4 ;  /* 0x0000001819007211 */ /* 0x01cfe200078f20ff */
[----:B------:R-:W-:Y:S01]  /*3850*/  IMAD.MOV.U32 R2, RZ, RZ, 0x4 ;  /* 0x00000004ff027424 */ /* 0x000fe200078e00ff */
[----:B------:R-:W-:Y:S01]  /*3860*/  ISETP.NE.AND P0, PT, R14, RZ, PT ;  /* 0x000000ff0e00720c */ /* 0x000fe20003f05270 */
[----:B------:R-:W-:-:S02]  /*3870*/  IMAD.MOV.U32 R239, RZ, RZ, 0x7f800000 ;  /* 0x7f800000ffef7424 */ /* 0x000fc400078e00ff */
[----:B------:R-:W-:Y:S02]  /*3880*/  IMAD.MOV.U32 R240, RZ, RZ, 0x7f800000 ;  /* 0x7f800000fff07424 */ /* 0x000fe400078e00ff */
[----:B------:R-:W-:Y:S01]  /*3890*/  IMAD.MOV.U32 R233, RZ, RZ, 0x7f800000 ;  /* 0x7f800000ffe97424 */ /* 0x000fe200078e00ff */
[----:B------:R-:W-:Y:S01]  /*38a0*/  UIMAD UR9, UR48, UR60, UR57 ;  /* 0x0000003c300972a4 */ /* 0x000fe2000f8e0239 */
[----:B------:R-:W-:Y:S01]  /*38b0*/  IMAD.MOV.U32 R6, RZ, RZ, 0x4 ;  /* 0x00000004ff067424 */ /* 0x000fe200078e00ff */
[----:B------:R-:W-:Y:S01]  /*38c0*/  ULDC UR22, c[0x0][0x2d0] ;  /* 0x0000b40000167ab9 */ /* 0x000fe20000000800 */
[----:B------:R-:W-:Y:S01]  /*38d0*/  IMAD.MOV.U32 R238, RZ, RZ, 0x7f800000 ;  /* 0x7f800000ffee7424 */ /* 0x000fe200078e00ff */
[----:B------:R-:W-:Y:S01]  /*38e0*/  ULDC UR23, c[0x0][0x2dc] ;  /* 0x0000b70000177ab9 */ /* 0x000fe20000000800 */
[----:B------:R-:W-:Y:S02]  /*38f0*/  IMAD.MOV.U32 R219, RZ, RZ, 0x20 ;  /* 0x00000020ffdb7424 */ /* 0x000fe400078e00ff */
[----:B------:R-:W-:Y:S01]  /*3900*/  IMAD.MOV.U32 R217, RZ, RZ, 0x40 ;  /* 0x00000040ffd97424 */ /* 0x000fe200078e00ff */
[----:B------:R-:W-:Y:S01]  /*3910*/  UIADD3 UR11, UR35, 0x80, URZ ;  /* 0x00000080230b7890 */ /* 0x000fe2000fffe03f */
[----:B-1----:R-:W2:Y:S01]  /*3920*/  LDG.E.64 R4, desc[UR6][R8.64+0x8] ;  /* 0x0000080608047981 */ /* 0x002ea2000c1e1b00 */
        /* <DEDUP_REMOVED lines=24> */
[----:B------:R-:W3:Y:S01]  /*3ab0*/  LDG.E.64 R8, desc[UR6][R8.64] ;  /* 0x0000000608087981 */ /* 0x000ee2000c1e1b00 */
[----:B------:R-:W-:Y:S01]  /*3ac0*/  LOP3.LUT R0, R0, 0xfffffff0, RZ, 0xc0, !PT ;  /* 0xfffffff000007812 */ /* 0x000fe200078ec0ff */
[----:B------:R-:W-:Y:S01]  /*3ad0*/  IMAD.WIDE R2, R241, R2, UR16 ;  /* 0x00000010f1027e25 */ /* 0x000fe2000f8e0202 */
[----:B------:R-:W-:-:S02]  /*3ae0*/  CS2R R116, SRZ ;  /* 0x0000000000747805 */ /* 0x000fc4000001ff00 */
[----:B------:R-:W-:Y:S02]  /*3af0*/  CS2R R110, SRZ ;  /* 0x00000000006e7805 */ /* 0x000fe4000001ff00 */
[----:B------:R-:W-:Y:S01]  /*3b00*/  CS2R R108, SRZ ;  /* 0x00000000006c7805 */ /* 0x000fe2000001ff00 */
[----:B------:R-:W-:Y:S01]  /*3b10*/  IMAD.IADD R0, R24, 0x1, -R0 ;  /* 0x0000000118007824 */ /* 0x000fe200078e0a00 */
[----:B------:R-:W5:Y:S01]  /*3b20*/  @!P4 LDG.E R239, desc[UR6][R2.64] ;  /* 0x0000000602efc981 */ /* 0x000f62000c1e1900 */
[----:B------:R-:W-:Y:S01]  /*3b30*/  USHF.L.U32 UR9, UR9, 0x5, URZ ;  /* 0x0000000509097899 */ /* 0x000fe2000800063f */
[----:B------:R-:W-:Y:S01]  /*3b40*/  @!P0 IMAD.WIDE R6, R11, R6, UR16 ;  /* 0x000000100b068e25 */ /* 0x000fe2000f8e0206 */
[----:B------:R-:W-:Y:S01]  /*3b50*/  CS2R R114, SRZ ;  /* 0x0000000000727805 */ /* 0x000fe2000001ff00 */
[----:B------:R-:W5:Y:S01]  /*3b60*/  @!P3 LDG.E R240, desc[UR6][R2.64+0x20] ;  /* 0x0000200602f0b981 */ /* 0x000f62000c1e1900 */
[----:B------:R-:W-:Y:S02]  /*3b70*/  CS2R R112, SRZ ;  /* 0x0000000000707805 */ /* 0x000fe4000001ff00 */
[----:B------:R-:W-:-:S02]  /*3b80*/  CS2R R106, SRZ ;  /* 0x00000000006a7805 */ /* 0x000fc4000001ff00 */
[----:B------:R-:W-:Y:S01]  /*3b90*/  CS2R R104, SRZ ;  /* 0x0000000000687805 */ /* 0x000fe2000001ff00 */
[----:B------:R1:W5:Y:S01]  /*3ba0*/  @!P2 LDG.E R233, desc[UR6][R2.64+0x80] ;  /* 0x0000800602e9a981 */ /* 0x000362000c1e1900 */
[----:B------:R-:W-:Y:S01]  /*3bb0*/  USHF.R.S32.HI UR10, URZ, 0x1f, UR9 ;  /* 0x0000001f3f0a7899 */ /* 0x000fe20008011409 */
[----:B------:R-:W-:Y:S02]  /*3bc0*/  CS2R R102, SRZ ;  /* 0x0000000000667805 */ /* 0x000fe4000001ff00 */
[----:B------:R-:W-:Y:S01]  /*3bd0*/  CS2R R100, SRZ ;  /* 0x0000000000647805 */ /* 0x000fe2000001ff00 */
[----:B------:R4:W5:Y:S01]  /*3be0*/  @!P0 LDG.E R238, desc[UR6][R6.64] ;  /* 0x0000000606ee8981 */ /* 0x000962000c1e1900 */
        /* <DEDUP_REMOVED lines=20> */
[----:B-1----:R-:W-:-:S02]  /*3d30*/  SHF.R.S32.HI R2, RZ, 0x1f, R0 ;  /* 0x0000001fff027819 */ /* 0x002fc40000011400 */
[----:B------:R-:W-:Y:S02]  /*3d40*/  CS2R R58, SRZ ;  /* 0x00000000003a7805 */ /* 0x000fe4000001ff00 */
[----:B------:R-:W-:Y:S02]  /*3d50*/  CS2R R56, SRZ ;  /* 0x0000000000387805 */ /* 0x000fe4000001ff00 */
[----:B------:R-:W-:Y:S02]  /*3d60*/  CS2R R54, SRZ ;  /* 0x0000000000367805 */ /* 0x000fe4000001ff00 */
[----:B------:R-:W-:Y:S02]  /*3d70*/  LEA.HI R2, R2, R0, RZ, 0x3 ;  /* 0x0000000002027211 */ /* 0x000fe400078f18ff */
[----:B------:R-:W-:Y:S02]  /*3d80*/  CS2R R52, SRZ ;  /* 0x0000000000347805 */ /* 0x000fe4000001ff00 */
[----:B------:R-:W-:-:S02]  /*3d90*/  CS2R R46, SRZ ;  /* 0x00000000002e7805 */ /* 0x000fc4000001ff00 */
[----:B------:R-:W-:Y:S02]  /*3da0*/  CS2R R44, SRZ ;  /* 0x00000000002c7805 */ /* 0x000fe4000001ff00 */
[----:B------:R-:W-:Y:S02]  /*3db0*/  LOP3.LUT R2, R2, 0xfffffff8, RZ, 0xc0, !PT ;  /* 0xfffffff802027812 */ /* 0x000fe400078ec0ff */
[----:B------:R-:W-:Y:S02]  /*3dc0*/  CS2R R50, SRZ ;  /* 0x0000000000327805 */ /* 0x000fe4000001ff00 */
[----:B------:R-:W-:Y:S02]  /*3dd0*/  CS2R R48, SRZ ;  /* 0x0000000000307805 */ /* 0x000fe4000001ff00 */
[----:B------:R-:W-:Y:S02]  /*3de0*/  CS2R R42, SRZ ;  /* 0x00000000002a7805 */ /* 0x000fe4000001ff00 */
[----:B------:R-:W-:Y:S01]  /*3df0*/  CS2R R40, SRZ ;  /* 0x0000000000287805 */ /* 0x000fe2000001ff00 */
[----:B------:R-:W-:Y:S01]  /*3e00*/  IMAD.IADD R0, R0, 0x1, -R2 ;  /* 0x0000000100007824 */ /* 0x000fe200078e0a02 */
[----:B------:R-:W-:-:S02]  /*3e10*/  SHF.R.S32.HI R2, RZ, 0x1f, R20 ;  /* 0x0000001fff027819 */ /* 0x000fc40000011414 */
[----:B------:R-:W-:Y:S02]  /*3e20*/  CS2R R38, SRZ ;  /* 0x0000000000267805 */ /* 0x000fe4000001ff00 */
[----:B------:R-:W-:Y:S01]  /*3e30*/  CS2R R36, SRZ ;  /* 0x0000000000247805 */ /* 0x000fe2000001ff00 */
[----:B------:R-:W-:Y:S01]  /*3e40*/  ULDC.U8 UR14, c[0x0][0x388] ;  /* 0x0000e200000e7ab9 */ /* 0x000fe20000000000 */
[C---:B------:R-:W-:Y:S01]  /*3e50*/  LOP3.LUT P0, RZ, R0.reuse, 0x2, RZ, 0xc0, !PT ;  /* 0x0000000200ff7812 */ /* 0x040fe2000780c0ff */
[----:B------:R-:W-:Y:S01]  /*3e60*/  ULDC UR13, c[0x0][0x2ec] ;  /* 0x0000bb00000d7ab9 */ /* 0x000fe20000000800 */
[----:B------:R-:W-:Y:S01]  /*3e70*/  LOP3.LUT P2, RZ, R0, 0x4, RZ, 0xc0, !PT ;  /* 0x0000000400ff7812 */ /* 0x000fe2000784c0ff */
[----:B------:R-:W-:Y:S01]  /*3e80*/  VIADD R0, R218, 0x2000 ;  /* 0x00002000da007836 */ /* 0x000fe20000000000 */
[----:B------:R-:W-:-:S04]  /*3e90*/  SEL R219, R219, 0xffffffe0, !P0 ;  /* 0xffffffe0dbdb7807 */ /* 0x000fc80004000000 */
[----:B------:R-:W-:Y:S01]  /*3ea0*/  SEL R0, R0, R218, !P1 ;  /* 0x000000da00007207 */ /* 0x000fe20004800000 */
[----:B------:R-:W-:Y:S01]  /*3eb0*/  IMAD.SHL.U32 R3, R244, 0x20, RZ ;  /* 0x00000020f4037824 */ /* 0x000fe200078e00ff */
[----:B------:R-:W-:Y:S02]  /*3ec0*/  SEL R217, R217, 0xffffffc0, !P2 ;  /* 0xffffffc0d9d97807 */ /* 0x000fe40005000000 */
[----:B------:R-:W-:Y:S01]  /*3ed0*/  LEA R212, R0, UR4, 0x1 ;  /* 0x0000000400d47c11 */ /* 0x000fe2000f8e08ff */
[----:B------:R-:W-:Y:S01]  /*3ee0*/  UISETP.GE.AND UP0, UPT, UR11, UR5, UPT ;  /* 0x000000050b00728c */ /* 0x000fe2000bf06270 */
[----:B--2---:R-:W-:-:S04]  /*3ef0*/  IADD3 R242, P4, P3, R4, UR9, R20 ;  /* 0x0000000904f27c10 */ /* 0x004fc8000fb9e014 */
[----:B------:R-:W-:Y:S01]  /*3f00*/  IADD3.X R245, R5, UR10, R2, P4, P3 ;  /* 0x0000000a05f57c10 */ /* 0x000fe2000a7e6402 */
[----:B------:R-:W-:-:S05]  /*3f10*/  VIADD R2, R220, 0x2000 ;  /* 0x00002000dc027836 */ /* 0x000fca0000000000 */
[----:B------:R-:W-:Y:S01]  /*3f20*/  SEL R2, R2, R220, !P1 ;  /* 0x000000dc02027207 */ /* 0x000fe20004800000 */
[----:B------:R-:W-:-:S03]  /*3f30*/  IMAD.WIDE.U32 R242, R242, -0x2daee0ad, RZ ;  /* 0xd2511f53f2f27825 */ /* 0x000fc600078e00ff */
[----:B------:R-:W-:Y:S02]  /*3f40*/  LEA R211, R2, UR4, 0x1 ;  /* 0x0000000402d37c11 */ /* 0x000fe4000f8e08ff */
[----:B---3--:R-:W-:Y:S02]  /*3f50*/  R2UR UR9, R9 ;  /* 0x00000000090972ca */ /* 0x008fe400000e0000 */
[----:B----4-:R-:W-:-:S15]  /*3f60*/  R2UR UR10, R8 ;  /* 0x00000000080a72ca */ /* 0x010fde00000e0000 */
.L_x_1362:
        /* <DEDUP_REMOVED lines=242> */
[----:B------:R-:W-:Y:S01]  /*4e90*/  FSETP.NEU.FTZ.AND P1, PT, R238, -INF , PT ;  /* 0xff800000ee00780b */ /* 0x000fe20003f3d000 */
[----:B------:R-:W-:Y:S01]  /*4ea0*/  MUFU.EX2 R183, R16 ;  /* 0x0000001000b77308 */ /* 0x000fe20000000800 */
[----:B------:R-:W-:Y:S01]  /*4eb0*/  @P0 FSEL R20, R20, -INF , !P5 ;  /* 0xff80000014140808 */ /* 0x000fe20006800000 */
[----:B------:R-:W-:Y:S01]  /*4ec0*/  FFMA.FTZ R8, R8, UR13, -R2 ;  /* 0x0000000d08087c23 */ /* 0x000fe20008010802 */
[----:B------:R-:W-:Y:S01]  /*4ed0*/  FSEL R0, R0, RZ, P1 ;  /* 0x000000ff00007208 */ /* 0x000fe20000800000 */
[----:B------:R-:W-:Y:S01]  /*4ee0*/  IMAD.WIDE.U32 R184, R184, -0x2daee0ad, RZ ;  /* 0xd2511f53b8b87825 */ /* 0x000fe200078e00ff */
[----:B------:R-:W-:Y:S02]  /*4ef0*/  PLOP3.LUT P1, PT, PT, PT, UP0, 0x80, 0x0 ;  /* 0x000000000000781c */ /* 0x000fe40003f2f008 */
[----:B------:R-:W-:Y:S03]  /*4f00*/  PLOP3.LUT P0, PT, PT, PT, UP0, 0x80, 0x0 ;  /* 0x000000000000781c */ /* 0x000fe60003f0f008 */
[----:B------:R4:W1:Y:S01]  /*4f10*/  MUFU.EX2 R207, R8 ;  /* 0x0000000800cf7308 */ /* 0x0008620000000800 */
[----:B------:R-:W-:Y:S01]  /*4f20*/  LOP3.LUT R171, R171, UR11, R176, 0x96, !PT ;  /* 0x0000000babab7c12 */ /* 0x000fe2000f8e96b0 */
[----:B------:R-:W-:Y:S01]  /*4f30*/  IMAD.WIDE.U32 R176, R177, -0x2daee0ad, RZ ;  /* 0xd2511f53b1b07825 */ /* 0x000fe200078e00ff */
[----:B------:R-:W-:Y:S01]  /*4f40*/  LOP3.LUT R172, R181, UR11, R174, 0x96, !PT ;  /* 0x0000000bb5ac7c12 */ /* 0x000fe2000f8e96ae */
[----:B------:R-:W-:Y:S01]  /*4f50*/  UIADD3 UR11, UR10, 0x1715609d, URZ ;  /* 0x1715609d0a0b7890 */ /* 0x000fe2000fffe03f */
[----:B------:R-:W-:Y:S01]  /*4f60*/  LOP3.LUT R186, R185, UR15, R170, 0x96, !PT ;  /* 0x0000000fb9ba7c12 */ /* 0x000fe2000f8e96aa */
[----:B------:R-:W-:Y:S01]  /*4f70*/  IMAD.WIDE.U32 R170, R171, -0x326172a9, RZ ;  /* 0xcd9e8d57abaa7825 */ /* 0x000fe200078e00ff */
[----:B------:R-:W-:Y:S03]  /*4f80*/  LOP3.LUT R174, R177, UR15, R180, 0x96, !PT ;  /* 0x0000000fb1ae7c12 */ /* 0x000fe6000f8e96b4 */
[----:B------:R-:W-:Y:S01]  /*4f90*/  FFMA.FTZ R10, R10, UR13, -R0 ;  /* 0x0000000d0a0a7c23 */ /* 0x000fe20008010800 */
[----:B------:R-:W-:Y:S01]  /*4fa0*/  @P1 FSEL R22, R22, -INF , !P5 ;  /* 0xff80000016161808 */ /* 0x000fe20006800000 */
[----:B------:R-:W-:Y:S01]  /*4fb0*/  IMAD.WIDE.U32 R172, R172, -0x326172a9, RZ ;  /* 0xcd9e8d57acac7825 */ /* 0x000fe200078e00ff */
[----:B------:R-:W-:Y:S01]  /*4fc0*/  PLOP3.LUT P1, PT, PT, PT, UP0, 0x80, 0x0 ;  /* 0x000000000000781c */ /* 0x000fe20003f2f008 */
[----:B------:R-:W-:Y:S01]  /*4fd0*/  MUFU.EX2 R223, R10 ;  /* 0x0000000a00df7308 */ /* 0x000fe20000000800 */
[----:B------:R-:W-:Y:S01]  /*4fe0*/  @P0 FSEL R24, R24, -INF , !P5 ;  /* 0xff80000018180808 */ /* 0x000fe20006800000 */
[----:B------:R-:W-:Y:S01]  /*4ff0*/  IMAD.WIDE.U32 R174, R174, -0x326172a9, RZ ;  /* 0xcd9e8d57aeae7825 */ /* 0x000fe200078e00ff */
[----:B------:R-:W-:Y:S03]  /*5000*/  PLOP3.LUT P0, PT, PT, PT, UP0, 0x80, 0x0 ;  /* 0x000000000000781c */ /* 0x000fe60003f0f008 */
[----:B----4-:R-:W-:Y:S01]  /*5010*/  FFMA.FTZ R8, R9, UR13, -R2 ;  /* 0x0000000d09087c23 */ /* 0x010fe20008010802 */
[----:B------:R-:W-:Y:S01]  /*5020*/  IMAD.WIDE.U32 R186, R186, -0x326172a9, RZ ;  /* 0xcd9e8d57baba7825 */ /* 0x000fe200078e00ff */
[----:B------:R-:W-:Y:S02]  /*5030*/  LOP3.LUT R171, R171, UR12, R182, 0x96, !PT ;  /* 0x0000000cabab7c12 */ /* 0x000fe4000f8e96b6 */
[----:B------:R4:W-:Y:S01]  /*5040*/  MUFU.EX2 R206, R8 ;  /* 0x0000000800ce7308 */ /* 0x0009e20000000800 */
[----:B------:R-:W-:Y:S01]  /*5050*/  LOP3.LUT R178, R173, UR12, R178, 0x96, !PT ;  /* 0x0000000cadb27c12 */ /* 0x000fe2000f8e96b2 */
[----:B------:R-:W-:Y:S01]  /*5060*/  UIADD3 UR12, UR9, -0x56f99767, URZ ;  /* 0xa9066899090c7890 */ /* 0x000fe2000fffe03f */
[----:B------:R-:W-:Y:S01]  /*5070*/  @P1 FSEL R26, R26, -INF , !P5 ;  /* 0xff8000001a1a1808 */ /* 0x000fe20006800000 */
[----:B------:R-:W-:Y:S01]  /*5080*/  FFMA.FTZ R11, R11, UR13, -R0 ;  /* 0x0000000d0b0b7c23 */ /* 0x000fe20008010800 */
[----:B------:R-:W-:Y:S01]  /*5090*/  PLOP3.LUT P1, PT, PT, PT, UP0, 0x80, 0x0 ;  /* 0x000000000000781c */ /* 0x000fe20003f2f008 */
[----:B------:R-:W-:Y:S01]  /*50a0*/  IMAD.WIDE.U32 R164, R178, -0x2daee0ad, RZ ;  /* 0xd2511f53b2a47825 */ /* 0x000fe200078e00ff */
[----:B------:R-:W-:Y:S03]  /*50b0*/  @P0 FSEL R21, R21, -INF , !P3 ;  /* 0xff80000015150808 */ /* 0x000fe60005800000 */
[----:B------:R2:W1:Y:S01]  /*50c0*/  MUFU.EX2 R222, R11 ;  /* 0x0000000b00de7308 */ /* 0x0004620000000800 */
[----:B------:R-:W-:Y:S01]  /*50d0*/  PLOP3.LUT P5, PT, PT, PT, UP0, 0x80, 0x0 ;  /* 0x000000000000781c */ /* 0x000fe20003faf008 */
[--C-:B------:R-:W-:Y:S01]  /*50e0*/  FFMA.FTZ R12, R12, UR13, -R2.reuse ;  /* 0x0000000d0c0c7c23 */ /* 0x100fe20008010802 */
[----:B------:R-:W-:Y:S01]  /*50f0*/  PLOP3.LUT P0, PT, PT, PT, UP0, 0x80, 0x0 ;  /* 0x000000000000781c */ /* 0x000fe20003f0f008 */
[----:B------:R-:W-:Y:S01]  /*5100*/  FFMA.FTZ R13, R13, UR13, -R2 ;  /* 0x0000000d0d0d7c23 */ /* 0x000fe20008010802 */
[----:B------:R-:W-:Y:S01]  /*5110*/  LOP3.LUT R6, R175, UR11, R172, 0x96, !PT ;  /* 0x0000000baf067c12 */ /* 0x000fe2000f8e96ac */
[----:B------:R-:W-:Y:S01]  /*5120*/  FFMA.FTZ R14, R14, UR13, -R0 ;  /* 0x0000000d0e0e7c23 */ /* 0x000fe20008010800 */
[----:B------:R-:W-:Y:S01]  /*5130*/  LOP3.LUT R4, R187, UR11, R170, 0x96, !PT ;  /* 0x0000000bbb047c12 */ /* 0x000fe2000f8e96aa */
[----:B------:R-:W-:Y:S01]  /*5140*/  IMAD.WIDE.U32 R170, R171, -0x2daee0ad, RZ ;  /* 0xd2511f53abaa7825 */ /* 0x000fe200078e00ff */
[----:B------:R-:W-:Y:S01]  /*5150*/  UIADD3 UR11, UR9, 0x646e171e, URZ ;  /* 0x646e171e090b7890 */ /* 0x000fe2000fffe03f */
[----:B------:R-:W1:Y:S01]  /*5160*/  MUFU.EX2 R203, R12 ;  /* 0x0000000c00cb7308 */ /* 0x000e620000000800 */
[----:B------:R-:W-:Y:S01]  /*5170*/  @P1 FSEL R23, R23, -INF , !P3 ;  /* 0xff80000017171808 */ /* 0x000fe20005800000 */
[----:B------:R-:W-:Y:S01]  /*5180*/  IMAD.WIDE.U32 R4, R4, -0x2daee0ad, RZ ;  /* 0xd2511f5304047825 */ /* 0x000fe200078e00ff */
[----:B------:R-:W-:Y:S02]  /*5190*/  PLOP3.LUT P1, PT, PT, PT, UP0, 0x80, 0x0 ;  /* 0x000000000000781c */ /* 0x000fe40003f2f008 */
[----:B------:R-:W-:Y:S01]  /*51a0*/  @P5 FSEL R25, R25, -INF , !P3 ;  /* 0xff80000019195808 */ /* 0x000fe20005800000 */
[----:B------:R-:W-:Y:S01]  /*51b0*/  IMAD.WIDE.U32 R6, R6, -0x2daee0ad, RZ ;  /* 0xd2511f5306067825 */ /* 0x000fe200078e00ff */
[----:B------:R-:W-:Y:S03]  /*51c0*/  @P0 FSEL R27, R27, -INF , !P3 ;  /* 0xff8000001b1b0808 */ /* 0x000fe60005800000 */
[----:B------:R3:W-:Y:S01]  /*51d0*/  MUFU.EX2 R199, R13 ;  /* 0x0000000d00c77308 */ /* 0x0007e20000000800 */
[----:B------:R-:W-:Y:S01]  /*51e0*/  PLOP3.LUT P3, PT, PT, PT, UP0, 0x80, 0x0 ;  /* 0x000000000000781c */ /* 0x000fe20003f6f008 */
[----:B------:R-:W-:Y:S01]  /*51f0*/  FFMA.FTZ R15, R15, UR13, -R0 ;  /* 0x0000000d0f0f7c23 */ /* 0x000fe20008010800 */
[----:B------:R-:W-:Y:S01]  /*5200*/  PLOP3.LUT P0, PT, PT, PT, UP0, 0x80, 0x0 ;  /* 0x000000000000781c */ /* 0x000fe20003f0f008 */
[----:B------:R-:W-:Y:S01]  /*5210*/  FFMA.FTZ R20, R20, UR13, -R168 ;  /* 0x0000000d14147c23 */ /* 0x000fe200080108a8 */
[----:B------:R-:W-:Y:S01]  /*5220*/  LOP3.LUT R184, R171, UR12, R184, 0x96, !PT ;  /* 0x0000000cabb87c12 */ /* 0x000fe2000f8e96b8 */
[--C-:B------:R-:W-:Y:S01]  /*5230*/  FFMA.FTZ R19, R19, UR13, -R3.reuse ;  /* 0x0000000d13137c23 */ /* 0x100fe20008010803 */
[----:B------:R-:W-:Y:S03]  /*5240*/  LOP3.LUT R176, R165, UR12, R176, 0x96, !PT ;  /* 0x0000000ca5b07c12 */ /* 0x000fe6000f8e96b0 */
[----:B------:R-:W1:Y:S01]  /*5250*/  MUFU.EX2 R205, R14 ;  /* 0x0000000e00cd7308 */ /* 0x000e620000000800 */
[----:B------:R-:W-:Y:S01]  /*5260*/  @P1 FSEL R28, R28, -INF , !P4 ;  /* 0xff8000001c1c1808 */ /* 0x000fe20006000000 */
[----:B------:R-:W-:Y:S01]  /*5270*/  FFMA.FTZ R21, R21, UR13, -R168 ;  /* 0x0000000d15157c23 */ /* 0x000fe200080108a8 */
[----:B------:R-:W-:Y:S01]  /*5280*/  LOP3.LUT R9, R5, UR11, R170, 0x96, !PT ;  /* 0x0000000b05097c12 */ /* 0x000fe2000f8e96aa */
        /* <DEDUP_REMOVED lines=35> */
[----:B------:R-:W-:Y:S01]  /*54c0*/  MUFU.EX2 R186, R21 ;  /* 0x0000001500ba7308 */ /* 0x000fe20000000800 */
        /* <DEDUP_REMOVED lines=57> */
[----:B------:R-:W1:Y:S01]  /*5860*/  MUFU.EX2 R191, R22 ;  /* 0x0000001600bf7308 */ /* 0x000e620000000800 */
[----:B------:R-:W-:Y:S02]  /*5870*/  LOP3.LUT R5, R5, 0xffff, RZ, 0xc0, !PT ;  /* 0x0000ffff05057812 */ /* 0x000fe400078ec0ff */
[----:B------:R-:W-:Y:S02]  /*5880*/  SHF.R.U32.HI R4, RZ, 0x8, R13 ;  /* 0x00000008ff047819 */ /* 0x000fe4000001160d */
[----:B------:R-:W-:Y:S01]  /*5890*/  ISETP.LE.U32.AND P6, PT, R5, UR14, PT ;  /* 0x0000000e05007c0c */ /* 0x000fe2000bfc3070 */
[----:B------:R-:W-:Y:S01]  /*58a0*/  @!P1 FADD.FTZ R205, -R205, -RZ ;  /* 0x800000ffcdcd9221 */ /* 0x000fe20000010100 */
[----:B------:R-:W-:Y:S01]  /*58b0*/  LOP3.LUT R5, R12, 0xff, RZ, 0xc0, !PT ;  /* 0x000000ff0c057812 */ /* 0x000fe200078ec0ff */
[----:B----4-:R-:W-:Y:S01]  /*58c0*/  @!P0 FADD.FTZ R204, -R204, -RZ ;  /* 0x800000ffcccc8221 */ /* 0x010fe20000010100 */
[----:B------:R-:W-:Y:S01]  /*58d0*/  LOP3.LUT R4, R4, 0xffff, RZ, 0xc0, !PT ;  /* 0x0000ffff04047812 */ /* 0x000fe200078ec0ff */
[----:B------:R-:W2:Y:S01]  /*58e0*/  MUFU.EX2 R192, R25 ;  /* 0x0000001900c07308 */ /* 0x000ea20000000800 */
[----:B------:R-:W-:Y:S01]  /*58f0*/  ISETP.LE.U32.AND P0, PT, R5, UR14, PT ;  /* 0x0000000e05007c0c */ /* 0x000fe2000bf03070 */
[----:B------:R-:W-:Y:S01]  /*5900*/  @!P3 FADD.FTZ R183, -R183, -RZ ;  /* 0x800000ffb7b7b221 */ /* 0x000fe20000010100 */
[----:B------:R-:W-:Y:S02]  /*5910*/  ISETP.LE.U32.AND P1, PT, R4, UR14, PT ;  /* 0x0000000e04007c0c */ /* 0x000fe4000bf23070 */
[C---:B------:R-:W-:Y:S02]  /*5920*/  LOP3.LUT R7, R9.reuse, 0xff, RZ, 0xc0, !PT ;  /* 0x000000ff09077812 */ /* 0x040fe400078ec0ff */
[----:B------:R-:W-:Y:S01]  /*5930*/  LOP3.LUT R5, R9, 0xffff, RZ, 0xc0, !PT ;  /* 0x0000ffff09057812 */ /* 0x000fe200078ec0ff */
[----:B------:R-:W-:Y:S01]  /*5940*/  @!P6 FADD.FTZ R199, -R199, -RZ ;  /* 0x800000ffc7c7e221 */ /* 0x000fe20000010100 */
[----:B------:R-:W-:Y:S01]  /*5950*/  ISETP.LE.U32.AND P3, PT, R7, UR14, PT ;  /* 0x0000000e07007c0c */ /* 0x000fe2000bf63070 */
[----:B------:R-:W-:Y:S01]  /*5960*/  MUFU.EX2 R198, R26 ;  /* 0x0000001a00c67308 */ /* 0x000fe20000000800 */
[----:B------:R-:W-:Y:S02]  /*5970*/  SHF.R.U32.HI R4, RZ, 0x10, R9 ;  /* 0x00000010ff047819 */ /* 0x000fe40000011609 */
[----:B------:R-:W-:Y:S01]  /*5980*/  SHF.R.U32.HI R6, RZ, 0x8, R5 ;  /* 0x00000008ff067819 */ /* 0x000fe20000011605 */
[----:B------:R-:W-:Y:S01]  /*5990*/  @!P0 FADD.FTZ R195, -R195, -RZ ;  /* 0x800000ffc3c38221 */ /* 0x000fe20000010100 */
[----:B------:R-:W-:Y:S01]  /*59a0*/  ISETP.LE.U32.AND P6, PT, R167, UR14, PT ;  /* 0x0000000ea7007c0c */ /* 0x000fe2000bfc3070 */
[----:B------:R-:W-:Y:S01]  /*59b0*/  @!P1 FADD.FTZ R182, -R182, -RZ ;  /* 0x800000ffb6b69221 */ /* 0x000fe20000010100 */
[----:B------:R-:W-:Y:S03]  /*59c0*/  LOP3.LUT R5, R4, 0xff, RZ, 0xc0, !PT ;  /* 0x000000ff04057812 */ /* 0x000fe600078ec0ff */
[----:B------:R-:W3:Y:S01]  /*59d0*/  MUFU.EX2 R197, R27 ;  /* 0x0000001b00c57308 */ /* 0x000ee20000000800 */
[----:B------:R-:W-:Y:S02]  /*59e0*/  LOP3.LUT R4, R6, 0xffff, RZ, 0xc0, !PT ;  /* 0x0000ffff06047812 */ /* 0x000fe400078ec0ff */
[----:B------:R-:W-:Y:S01]  /*59f0*/  ISETP.LE.U32.AND P1, PT, R5, UR14, PT ;  /* 0x0000000e05007c0c */ /* 0x000fe2000bf23070 */
[----:B------:R-:W-:Y:S01]  /*5a00*/  @!P3 FADD.FTZ R187, -R187, -RZ ;  /* 0x800000ffbbbbb221 */ /* 0x000fe20000010100 */
[----:B------:R-:W-:Y:S02]  /*5a10*/  ISETP.LE.U32.AND P0, PT, R4, UR14, PT ;  /* 0x0000000e04007c0c */ /* 0x000fe4000bf03070 */
[C---:B------:R-:W-:Y:S03]  /*5a20*/  LOP3.LUT R5, R8.reuse, 0xff, RZ, 0xc0, !PT ;  /* 0x000000ff08057812 */ /* 0x040fe600078ec0ff */
[----:B------:R-:W-:Y:S01]  /*5a30*/  MUFU.EX2 R185, R28 ;  /* 0x0000001c00b97308 */ /* 0x000fe20000000800 */
[----:B------:R-:W-:Y:S01]  /*5a40*/  LOP3.LUT R4, R8, 0xffff, RZ, 0xc0, !PT ;  /* 0x0000ffff08047812 */ /* 0x000fe200078ec0ff */
[----:B------:R-:W-:Y:S01]  /*5a50*/  @!P6 FADD.FTZ R194, -R194, -RZ ;  /* 0x800000ffc2c2e221 */ /* 0x000fe20000010100 */
[----:B------:R-:W-:Y:S02]  /*5a60*/  PLOP3.LUT P5, PT, PT, PT, UP0, 0x80, 0x0 ;  /* 0x000000000000781c */ /* 0x000fe40003faf008 */
[----:B------:R-:W-:Y:S02]  /*5a70*/  ISETP.LE.U32.AND P3, PT, R5, UR14, PT ;  /* 0x0000000e05007c0c */ /* 0x000fe4000bf63070 */
[----:B------:R-:W-:Y:S01]  /*5a80*/  SHF.R.U32.HI R9, RZ, 0x18, R9 ;  /* 0x00000018ff097819 */ /* 0x000fe20000011609 */
[----:B-1----:R-:W-:Y:S01]  /*5a90*/  @!P1 FADD.FTZ R191, -R191, -RZ ;  /* 0x800000ffbfbf9221 */ /* 0x002fe20000010100 */
[----:B------:R-:W-:Y:S01]  /*5aa0*/  SHF.R.U32.HI R4, RZ, 0x8, R4 ;  /* 0x00000008ff047819 */ /* 0x000fe20000011604 */
[----:B------:R-:W-:Y:S01]  /*5ab0*/  @!P0 FADD.FTZ R186, -R186, -RZ ;  /* 0x800000ffbaba8221 */ /* 0x000fe20000010100 */
[----:B------:R-:W-:Y:S02]  /*5ac0*/  ISETP.LE.U32.AND P6, PT, R9, UR14, PT ;  /* 0x0000000e09007c0c */ /* 0x000fe4000bfc3070 */
        /* <DEDUP_REMOVED lines=15> */
[----:B--2---:R-:W-:Y:S01]  /*5bc0*/  @!P0 FADD.FTZ R192, -R192, -RZ ;  /* 0x800000ffc0c08221 */ /* 0x004fe20000010100 */
[----:B------:R-:W-:Y:S02]  /*5bd0*/  SHF.R.U32.HI R4, RZ, 0x18, R8 ;  /* 0x00000018ff047819 */ /* 0x000fe40000011608 */
[----:B------:R-:W-:Y:S01]  /*5be0*/  LOP3.LUT R3, R3, 0xff, RZ, 0xc0, !PT ;  /* 0x000000ff03037812 */ /* 0x000fe200078ec0ff */
[----:B------:R-:W-:Y:S01]  /*5bf0*/  @!P5 FADD.FTZ R179, -R179, -RZ ;  /* 0x800000ffb3b3d221 */ /* 0x000fe20000010100 */
[----:B------:R-:W-:Y:S01]  /*5c00*/  ISETP.LE.U32.AND P5, PT, R4, UR14, PT ;  /* 0x0000000e04007c0c */ /* 0x000fe2000bfa3070 */
[----:B------:R-:W-:Y:S01]  /*5c10*/  @!P3 FADD.FTZ R181, -R181, -RZ ;  /* 0x800000ffb5b5b221 */ /* 0x000fe20000010100 */
[----:B------:R-:W-:Y:S01]  /*5c20*/  LOP3.LUT R4, R171, 0xff, RZ, 0xc0, !PT ;  /* 0x000000ffab047812 */ /* 0x000fe200078ec0ff */
[----:B------:R2:W4:Y:S01]  /*5c30*/  MUFU.EX2 R188, R0 ;  /* 0x0000000000bc7308 */ /* 0x0005220000000800 */
[----:B------:R-:W-:Y:S02]  /*5c40*/  ISETP.LE.U32.AND P3, PT, R3, UR14, PT ;  /* 0x0000000e03007c0c */ /* 0x000fe4000bf63070 */
[----:B------:R-:W-:Y:S01]  /*5c50*/  F2FP.RELU.BF16.F32.PACK_AB R3, R193, R201 ;  /* 0x000000c9c103723e */ /* 0x000fe200000018ff */
[----:B------:R-:W-:Y:S01]  /*5c60*/  @!P6 FADD.FTZ R178, -R178, -RZ ;  /* 0x800000ffb2b2e221 */ /* 0x000fe20000010100 */
[----:B------:R-:W-:Y:S02]  /*5c70*/  ISETP.LE.U32.AND P6, PT, R4, UR14, PT ;  /* 0x0000000e04007c0c */ /* 0x000fe4000bfc3070 */
[----:B------:R-:W-:Y:S01]  /*5c80*/  F2FP.RELU.BF16.F32.PACK_AB R4, R200, R202 ;  /* 0x000000cac804723e */ /* 0x000fe200000018ff */
[----:B------:R4:W-:Y:S01]  /*5c90*/  STS [R226+0x20400], R3 ;  /* 0x02040003e2007388 */ /* 0x0009e20000000800 */
[----:B------:R-:W-:Y:S01]  /*5ca0*/  ISETP.LE.U32.AND P4, PT, R165, UR14, PT ;  /* 0x0000000ea5007c0c */ /* 0x000fe2000bf83070 */
[----:B---3--:R-:W-:Y:S01]  /*5cb0*/  @!P5 FADD.FTZ R197, -R197, -RZ ;  /* 0x800000ffc5c5d221 */ /* 0x008fe20000010100 */
        /* <DEDUP_REMOVED lines=15> */
[----:B----4-:R-:W-:Y:S01]  /*5db0*/  F2FP.RELU.BF16.F32.PACK_AB R3, R182, R183 ;  /* 0x000000b7b603723e */ /* 0x010fe200000018ff */
[----:B------:R-:W-:Y:S01]  /*5dc0*/  @!P0 FADD.FTZ R188, -R188, -RZ ;  /* 0x800000ffbcbc8221 */ /* 0x000fe20000010100 */
[----:B------:R-:W-:Y:S01]  /*5dd0*/  FSETP.GE.FTZ.AND P1, PT, R201, RZ, PT ;  /* 0x000000ffc900720b */ /* 0x000fe20003f36000 */
[----:B------:R-:W-:Y:S01]  /*5de0*/  @!P4 FADD.FTZ R184, -R184, -RZ ;  /* 0x800000ffb8b8c221 */ /* 0x000fe20000010100 */
[----:B---3--:R-:W-:Y:S01]  /*5df0*/  F2FP.RELU.BF16.F32.PACK_AB R4, R222, R223 ;  /* 0x000000dfde04723e */ /* 0x008fe200000018ff */
        /* <DEDUP_REMOVED lines=148> */
[----:B------:R-:W-:Y:S01]  /*6740*/  FADD.FTZ R0, -R174, R17 ;  /* 0x00000011ae007221 */ /* 0x000fe20000010100 */
[----:B------:R-:W-:Y:S03]  /*6750*/  F2FP.BF16.F32.PACK_AB R17, R200, R202 ;  /* 0x000000cac811723e */ /* 0x000fe600000010ff */
        /* <DEDUP_REMOVED lines=12> */
[----:B------:R-:W-:Y:S02]  /*6820*/  VIADD R4, R172, 0x8000 ;  /* 0x00008000ac047836 */ /* 0x000fe40000000000 */
[C---:B------:R-:W-:Y:S01]  /*6830*/  FADD.FTZ R21, -R174.reuse, R21 ;  /* 0x00000015ae157221 */ /* 0x040fe20000010100 */
[----:B------:R-:W-:Y:S03]  /*6840*/  FADD.FTZ R20, -R174, R20 ;  /* 0x00000014ae147221 */ /* 0x000fe60000010100 */
[----:B-1----:R-:W-:Y:S01]  /*6850*/  VIADD R176, R172, 0x8040 ;  /* 0x00008040acb07836 */ /* 0x002fe20000000000 */
[-C--:B------:R-:W-:Y:S01]  /*6860*/  FSEL R21, R21, R174.reuse, P1 ;  /* 0x000000ae15157208 */ /* 0x080fe20000800000 */
[----:B------:R-:W-:Y:S01]  /*6870*/  @P2 VIADD R176, R4, 0xffffffc0 ;  /* 0xffffffc004b02836 */ /* 0x000fe20000000000 */
[----:B------:R-:W-:Y:S02]  /*6880*/  PLOP3.LUT P1, PT, PT, PT, UP3, 0x80, 0x0 ;  /* 0x000000000000781c */ /* 0x000fe40003f2f038 */
[----:B------:R-:W-:Y:S01]  /*6890*/  FSEL R20, R20, R174, P3 ;  /* 0x000000ae14147208 */ /* 0x000fe20001800000 */
[----:B------:R-:W-:Y:S01]  /*68a0*/  FMUL.FTZ R21, R186, R21 ;  /* 0x00000015ba157220 */ /* 0x000fe20000410000 */
[----:B------:R-:W-:Y:S03]  /*68b0*/  FSETP.GE.FTZ.AND P3, PT, R179, RZ, PT ;  /* 0x000000ffb300720b */ /* 0x000fe60003f76000 */
[----:B------:R-:W-:Y:S03]  /*68c0*/  FMUL.FTZ R20, R187, R20 ;  /* 0x00000014bb147220 */ /* 0x000fe60000410000 */
[----:B------:R-:W-:Y:S05]  /*68d0*/  FADD.FTZ R32, -R174, R32 ;  /* 0x00000020ae207221 */ /* 0x000fea0000010100 */
[----:B------:R-:W-:Y:S01]  /*68e0*/  FSEL R4, R32, R174, P3 ;  /* 0x000000ae20047208 */ /* 0x000fe20001800000 */
[----:B------:R-:W-:Y:S01]  /*68f0*/  @P0 FADD.FTZ R174, -R174, R33 ;  /* 0x00000021aeae0221 */ /* 0x000fe20000010100 */
[----:B------:R-:W-:Y:S02]  /*6900*/  F2FP.BF16.F32.PACK_AB R32, R182, R183 ;  /* 0x000000b7b620723e */ /* 0x000fe400000010ff */
[----:B------:R-:W-:Y:S01]  /*6910*/  F2FP.BF16.F32.PACK_AB R33, R21, R20 ;  /* 0x000000141521723e */ /* 0x000fe200000010ff */
        /* <DEDUP_REMOVED lines=59> */
.L_x_1360:
[C---:B---3--:R-:W-:Y:S01]  /*6cd0*/  FADD.FTZ R5, -R173.reuse, R19 ;  /* 0x00000013ad057221 */ /* 0x048fe20000010100 */
[----:B------:R-:W-:Y:S01]  /*6ce0*/  FSETP.GE.FTZ.AND P5, PT, R194, RZ, PT ;  /* 0x000000ffc200720b */ /* 0x000fe20003fb6000 */
[----:B------:R1:W-:Y:S01]  /*6cf0*/  STS [R226+0x1c000], R17 ;  /* 0x01c00011e2007388 */ /* 0x0003e20000000800 */
[----:B------:R-:W-:Y:S01]  /*6d00*/  FADD.FTZ R4, -R173, R18 ;  /* 0x00000012ad047221 */ /* 0x000fe20000010100 */
        /* <DEDUP_REMOVED lines=15> */
[----:B------:R-:W-:Y:S01]  /*6e00*/  FMUL.FTZ R6, R191, R4 ;  /* 0x00000004bf067220 */ /* 0x000fe20000410000 */
[----:B------:R-:W-:Y:S01]  /*6e10*/  F2FP.BF16.F32.PACK_AB R4, R7, R18 ;  /* 0x000000120704723e */ /* 0x000fe200000010ff */
[C---:B------:R-:W-:Y:S01]  /*6e20*/  FADD.FTZ R7, -R16.reuse, R8 ;  /* 0x0000000810077221 */ /* 0x040fe20000010100 */
[----:B------:R-:W-:Y:S01]  /*6e30*/  FSEL R23, R23, R173, P3 ;  /* 0x000000ad17177208 */ /* 0x000fe20001800000 */
[----:B------:R-:W-:Y:S01]  /*6e40*/  FADD.FTZ R28, -R16, R28 ;  /* 0x0000001c101c7221 */ /* 0x000fe20000010100 */
[----:B------:R-:W-:Y:S01]  /*6e50*/  FSETP.GE.FTZ.AND P3, PT, R181, RZ, PT ;  /* 0x000000ffb500720b */ /* 0x000fe20003f76000 */
[----:B------:R3:W-:Y:S01]  /*6e60*/  STS [R229+0x1c400], R4 ;  /* 0x01c40004e5007388 */ /* 0x0007e20000000800 */
[----:B------:R-:W-:Y:S01]  /*6e70*/  FSETP.GE.FTZ.AND P4, PT, R207, RZ, PT ;  /* 0x000000ffcf00720b */ /* 0x000fe20003f96000 */
[----:B-1----:R-:W-:Y:S01]  /*6e80*/  FMUL.FTZ R17, R190, R23 ;  /* 0x00000017be117220 */ /* 0x002fe20000410000 */
[----:B------:R-:W-:Y:S01]  /*6e90*/  FSEL R34, R34, R173, P3 ;  /* 0x000000ad22227208 */ /* 0x000fe20001800000 */
[----:B------:R-:W-:Y:S01]  /*6ea0*/  FADD.FTZ R24, -R16, R24 ;  /* 0x0000001810187221 */ /* 0x000fe20000010100 */
[----:B------:R-:W-:Y:S01]  /*6eb0*/  FSETP.GE.FTZ.AND P3, PT, R206, RZ, PT ;  /* 0x000000ffce00720b */ /* 0x000fe20003f76000 */
[----:B------:R-:W-:Y:S01]  /*6ec0*/  @P0 FADD.FTZ R173, -R173, R35 ;  /* 0x00000023adad0221 */ /* 0x000fe20000010100 */
[----:B------:R-:W-:Y:S01]  /*6ed0*/  F2FP.BF16.F32.PACK_AB R17, R17, R6 ;  /* 0x000000061111723e */ /* 0x000fe200000010ff */
[C---:B------:R-:W-:Y:S01]  /*6ee0*/  FADD.FTZ R6, -R16.reuse, R9 ;  /* 0x0000000910067221 */ /* 0x040fe20000010100 */
[----:B------:R-:W-:Y:S01]  /*6ef0*/  FSETP.GE.FTZ.AND P0, PT, R203, RZ, PT ;  /* 0x000000ffcb00720b */ /* 0x000fe20003f16000 */
[----:B------:R-:W-:Y:S01]  /*6f00*/  FADD.FTZ R25, -R16, R25 ;  /* 0x0000001910197221 */ /* 0x000fe20000010100 */
[-C--:B------:R-:W-:Y:S01]  /*6f10*/  FSEL R7, R7, R16.reuse, P4 ;  /* 0x0000001007077208 */ /* 0x080fe20002000000 */
[----:B------:R-:W-:Y:S01]  /*6f20*/  FADD.FTZ R10, -R0, R10 ;  /* 0x0000000a000a7221 */ /* 0x000fe20000010100 */
[-C--:B------:R-:W-:Y:S01]  /*6f30*/  FSEL R6, R6, R16.reuse, P3 ;  /* 0x0000001006067208 */ /* 0x080fe20001800000 */
[----:B------:R-:W-:Y:S01]  /*6f40*/  FADD.FTZ R11, -R0, R11 ;  /* 0x0000000b000b7221 */ /* 0x000fe20000010100 */
[----:B------:R-:W-:Y:S01]  /*6f50*/  FSETP.GE.FTZ.AND P3, PT, R199, RZ, PT ;  /* 0x000000ffc700720b */ /* 0x000fe20003f76000 */
[----:B------:R-:W-:Y:S01]  /*6f60*/  FMUL.FTZ R7, R207, R7 ;  /* 0x00000007cf077220 */ /* 0x000fe20000410000 */
[----:B--2---:R-:W-:Y:S01]  /*6f70*/  FADD.FTZ R5, -R16, R12 ;  /* 0x0000000c10057221 */ /* 0x004fe20000010100 */
[----:B------:R-:W-:Y:S01]  /*6f80*/  FSETP.GE.FTZ.AND P4, PT, R192, RZ, PT ;  /* 0x000000ffc000720b */ /* 0x000fe20003f96000 */
[----:B------:R-:W-:Y:S01]  /*6f90*/  STS [R229+0x1c000], R32 ;  /* 0x01c00020e5007388 */ /* 0x000fe20000000800 */
        /* <DEDUP_REMOVED lines=9> */
[----:B---3--:R-:W-:Y:S01]  /*7030*/  FMUL.FTZ R4, R206, R6 ;  /* 0x00000006ce047220 */ /* 0x008fe20000410000 */
[-C--:B------:R-:W-:Y:S01]  /*7040*/  FSEL R28, R28, R16.reuse, P3 ;  /* 0x000000101c1c7208 */ /* 0x080fe20001800000 */
[----:B------:R-:W-:Y:S01]  /*7050*/  FADD.FTZ R6, -R0, R27 ;  /* 0x0000001b00067221 */ /* 0x000fe20000010100 */
[----:B------:R-:W-:Y:S01]  /*7060*/  FSEL R25, R25, R16, P4 ;  /* 0x0000001019197208 */ /* 0x000fe20002000000 */
        /* <DEDUP_REMOVED lines=27> */
[-C--:B------:R-:W-:Y:S01]  /*7220*/  FSEL R6, R6, R0.reuse, P4 ;  /* 0x0000000006067208 */ /* 0x080fe20002000000 */
[----:B------:R-:W-:Y:S01]  /*7230*/  IMAD.MOV.U32 R223, RZ, RZ, R231 ;  /* 0x000000ffffdf7224 */ /* 0x000fe200078e00e7 */
        /* <DEDUP_REMOVED lines=122> */
[----:B------:R-:W1:Y:S01]  /*79e0*/  S2R R4, SR_TID.X ;  /* 0x0000000000047919 */ /* 0x000e620000002100 */
[C---:B------:R-:W-:Y:S01]  /*79f0*/  ISETP.GE.AND P4, PT, R224.reuse, UR22, PT ;  /* 0x00000016e0007c0c */ /* 0x040fe2000bf86270 */
[----:B------:R-:W-:Y:S01]  /*7a00*/  VIADD R0, R224, 0x40 ;  /* 0x00000040e0007836 */ /* 0x000fe20000000000 */
[----:B------:R-:W2:Y:S04]  /*7a10*/  LDC R12, c[0x0][0x420] ;  /* 0x00010800ff0c7b82 */ /* 0x000ea80000000800 */
[----:B------:R-:W-:Y:S07]  /*7a20*/  ISETP.GE.AND P3, PT, R0, UR22, PT ;  /* 0x0000001600007c0c */ /* 0x000fee000bf66270 */
[----:B------:R-:W3:Y:S08]  /*7a30*/  @!P4 LDC R11, c[0x0][0x424] ;  /* 0x00010900ff0bcb82 */ /* 0x000ef00000000800 */
[----:B------:R-:W4:Y:S01]  /*7a40*/  @!P3 LDC R9, c[0x0][0x424] ;  /* 0x00010900ff09bb82 */ /* 0x000f220000000800 */
[----:B--2---:R-:W-:Y:S01]  /*7a50*/  IMAD.U32 R5, R12, -0x40, RZ ;  /* 0xffffffc00c057824 */ /* 0x004fe200078e00ff */
[----:B-1----:R-:W-:Y:S04]  /*7a60*/  SHF.R.S32.HI R0, RZ, 0x1f, R4 ;  /* 0x0000001fff007819 */ /* 0x002fe80000011404 */
[----:B------:R-:W-:Y:S02]  /*7a70*/  SHF.R.S32.HI R8, RZ, 0x1f, R5 ;  /* 0x0000001fff087819 */ /* 0x000fe40000011405 */
[----:B------:R-:W-:Y:S02]  /*7a80*/  LEA.HI R0, R0, R4, RZ, 0x3 ;  /* 0x0000000400007211 */ /* 0x000fe400078f18ff */
[----:B------:R-:W-:Y:S02]  /*7a90*/  LEA R4, P0, R5, R236, 0x1 ;  /* 0x000000ec05047211 */ /* 0x000fe400078008ff */
[----:B------:R-:W-:Y:S05]  /*7aa0*/  SHF.R.S32.HI R0, RZ, 0x3, R0 ;  /* 0x00000003ff007819 */ /* 0x000fea0000011400 */
[----:B------:R-:W-:Y:S05]  /*7ab0*/  IMAD.SHL.U32 R0, R0, 0x40, RZ ;  /* 0x0000004000007824 */ /* 0x000fea00078e00ff */
[----:B------:R-:W-:Y:S04]  /*7ac0*/  LOP3.LUT R0, R0, 0x1c0, RZ, 0xc0, !PT ;  /* 0x000001c000007812 */ /* 0x000fe800078ec0ff */
[----:B------:R-:W-:Y:S02]  /*7ad0*/  SHF.R.U32.HI R6, RZ, 0x3, R0 ;  /* 0x00000003ff067819 */ /* 0x000fe40000011600 */
[----:B------:R-:W-:Y:S02]  /*7ae0*/  LOP3.LUT R7, R0, 0x38, R224, 0xf8, !PT ;  /* 0x0000003800077812 */ /* 0x000fe400078ef8e0 */
[----:B------:R-:W-:Y:S02]  /*7af0*/  @!P3 LEA R0, P5, R12, R5, 0x5 ;  /* 0x000000050c00b211 */ /* 0x000fe400078a28ff */
[----:B------:R-:W-:Y:S02]  /*7b00*/  LOP3.LUT R7, R7, R6, RZ, 0x3c, !PT ;  /* 0x0000000607077212 */ /* 0x000fe400078e3cff */
[-C--:B------:R-:W-:Y:S02]  /*7b10*/  LEA.HI.X.SX32 R5, R5, R237.reuse, 0x1, P0 ;  /* 0x000000ed05057211 */ /* 0x080fe400000f0eff */
[----:B------:R-:W-:Y:S01]  /*7b20*/  @!P3 LEA R6, P0, R0, R236, 0x1 ;  /* 0x000000ec0006b211 */ /* 0x000fe200078008ff */
[----:B------:R-:W-:Y:S01]  /*7b30*/  IMAD R10, R244, 0x200, R7 ;  /* 0x00000200f40a7824 */ /* 0x000fe200078e0207 */
[C---:B----4-:R-:W-:Y:S01]  /*7b40*/  @!P3 LEA.HI.X R9, R12.reuse, R8, R9, 0x5, P5 ;  /* 0x000000080c09b211 */ /* 0x050fe200028f2c09 */
[----:B------:R-:W-:Y:S01]  /*7b50*/  IMAD.MOV.U32 R236, RZ, RZ, R4 ;  /* 0x000000ffffec7224 */ /* 0x000fe200078e0004 */
[----:B------:R-:W-:Y:S02]  /*7b60*/  @!P4 LEA R8, P5, R12, R4, 0x6 ;  /* 0x000000040c08c211 */ /* 0x000fe400078a30ff */
[----:B------:R-:W-:Y:S01]  /*7b70*/  @!P3 LEA.HI.X R7, R0, R237, R9, 0x1, P0 ;  /* 0x000000ed0007b211 */ /* 0x000fe200000f0c09 */
[----:B------:R-:W-:Y:S01]  /*7b80*/  IMAD.MOV.U32 R237, RZ, RZ, R5 ;  /* 0x000000ffffed7224 */ /* 0x000fe200078e0005 */
[----:B------:R-:W-:Y:S02]  /*7b90*/  LEA R0, R10, UR4, 0x1 ;  /* 0x000000040a007c11 */ /* 0x000fe4000f8e08ff */
[----:B---3--:R-:W-:Y:S03]  /*7ba0*/  @!P4 LEA.HI.X R9, R12, R5, R11, 0x6, P5 ;  /* 0x000000050c09c211 */ /* 0x008fe600028f340b */
        /* <DEDUP_REMOVED lines=21> */
.L_x_1361:
        /* <DEDUP_REMOVED lines=379> */
[----:B------:R-:W1:Y:S01]  /*94b0*/  S2R R63, SR_TID.X ;  /* 0x00000000003f7919 */ /* 0x000e620000002100 */
        /* <DEDUP_REMOVED lines=172> */
[----:B------:R-:W-:Y:S01]  /*9f80*/  @UP0 UIADD3 UR12, UR21, UR30, URZ ;  /* 0x0000001e150c0290 */ /* 0x000fe2000fffe03f */
[----:B------:R-:W-:Y:S01]  /*9f90*/  F2FP.BF16.F32.PACK_AB R7, R7, R86 ;  /* 0x000000560707723e */ /* 0x000fe200000010ff */
[----:B------:R-:W-:Y:S01]  /*9fa0*/  STS [R246+0xa400], R29 ;  /* 0x00a4001df6007388 */ /* 0x000fe20000000800 */
[----:B------:R-:W-:Y:S01]  /*9fb0*/  F2FP.BF16.F32.PACK_AB R4, R4, R96 ;  /* 0x000000600404723e */ /* 0x000fe200000010ff */
[----:B------:R-:W-:Y:S01]  /*9fc0*/  @UP0 ULDC.64 UR10, c[0x0][0x450] ;  /* 0x00011400000a0ab9 */ /* 0x000fe20000000a00 */
[----:B-1----:R-:W-:Y:S01]  /*9fd0*/  SHF.R.S32.HI R61, RZ, 0x1f, R63 ;  /* 0x0000001fff3d7819 */ /* 0x002fe2000001143f */
[----:B------:R-:W-:Y:S01]  /*9fe0*/  STS [R249+0xa000], R26 ;  /* 0x00a0001af9007388 */ /* 0x000fe20000000800 */
        /* <DEDUP_REMOVED lines=8> */
[----:B------:R-:W-:Y:S01]  /*a070*/  LEA.HI R61, R61, R63, RZ, 0x3 ;  /* 0x0000003f3d3d7211 */ /* 0x000fe200078f18ff */
[----:B------:R-:W-:Y:S01]  /*a080*/  @UP0 UIADD3 UR22, UR9, UR12, URZ ;  /* 0x0000000c09160290 */ /* 0x000fe2000fffe03f */
[----:B------:R-:W-:Y:S01]  /*a090*/  F2FP.BF16.F32.PACK_AB R2, R2, R92 ;  /* 0x0000005c0202723e */ /* 0x000fe200000010ff */
[----:B------:R-:W-:Y:S01]  /*a0a0*/  STS [R247+0x8400], R23 ;  /* 0x00840017f7007388 */ /* 0x000fe20000000800 */
[----:B------:R-:W-:Y:S01]  /*a0b0*/  PLOP3.LUT P0, PT, PT, PT, UP0, 0x80, 0x0 ;  /* 0x000000000000781c */ /* 0x000fe20003f0f008 */
[----:B------:R-:W-:-:S02]  /*a0c0*/  @UP0 UMOV UR19, UR8 ;  /* 0x0000000800130c82 */ /* 0x000fc40008000000 */
        /* <DEDUP_REMOVED lines=22> */
[----:B-1----:R-:W-:-:S04]  /*a230*/  SHF.R.S32.HI R0, RZ, 0x3, R61 ;  /* 0x00000003ff007819 */ /* 0x002fc8000001143d */
[----:B--2---:R-:W-:-:S04]  /*a240*/  SHF.L.U32 R2, R0, 0x6, RZ ;  /* 0x0000000600027819 */ /* 0x004fc800000006ff */
[----:B------:R-:W-:-:S04]  /*a250*/  LOP3.LUT R2, R2, 0x1c0, RZ, 0xc0, !PT ;  /* 0x000001c002027812 */ /* 0x000fc800078ec0ff */
[----:B------:R-:W-:Y:S02]  /*a260*/  LOP3.LUT R3, R2, 0x38, R224, 0xf8, !PT ;  /* 0x0000003802037812 */ /* 0x000fe400078ef8e0 */
        /* <DEDUP_REMOVED lines=15> */
.L_x_1363:
        /* <DEDUP_REMOVED lines=24> */
.L_x_1364:
[----:B------:R-:W-:Y:S01]  /*a4e0*/  BAR.SYNC.DEFER_BLOCKING 0x0 ;  /* 0x0000000000007b1d */ /* 0x000fe20000010000 */
[----:B------:R-:W-:Y:S01]  /*a4f0*/  USHF.R.S32.HI UR13, URZ, 0x1f, UR12 ;  /* 0x0000001f3f0d7899 */ /* 0x000fe2000801140c */
[--C-:B------:R-:W-:Y:S01]  /*a500*/  SHF.R.S32.HI R11, RZ, 0x1f, R224.reuse ;  /* 0x0000001fff0b7819 */ /* 0x100fe200000114e0 */
[----:B------:R-:W-:Y:S01]  /*a510*/  IMAD.U32 R3, RZ, RZ, UR10 ;  /* 0x0000000aff037e24 */ /* 0x000fe2000f8e00ff */
[----:B------:R-:W-:Y:S01]  /*a520*/  UIMAD UR5, UR20, -0x80, UR5 ;  /* 0xffffff80140578a4 */ /* 0x000fe2000f8e0205 */
[----:B------:R-:W-:Y:S01]  /*a530*/  IMAD.MOV.U32 R10, RZ, RZ, R224 ;  /* 0x000000ffff0a7224 */ /* 0x000fe200078e00e0 */
[----:B------:R-:W-:Y:S01]  /*a540*/  UIMAD UR14, UR13, UR10, URZ ;  /* 0x0000000a0d0e72a4 */ /* 0x000fe2000f8e023f */
[C---:B------:R-:W-:Y:S01]  /*a550*/  VIADD R6, R0.reuse, 0x20 ;  /* 0x0000002000067836 */ /* 0x040fe20000000000 */
[----:B------:R-:W-:Y:S01]  /*a560*/  USHF.R.S32.HI UR16, URZ, 0x1f, UR57 ;  /* 0x0000001f3f107899 */ /* 0x000fe20008011439 */
[----:B------:R-:W-:Y:S01]  /*a570*/  IMAD.WIDE.U32 R4, R3, UR12, R10 ;  /* 0x0000000c03047c25 */ /* 0x000fe2000f8e000a */
[----:B------:R-:W-:Y:S01]  /*a580*/  UIMAD UR14, UR12, UR11, UR14 ;  /* 0x0000000b0c0e72a4 */ /* 0x000fe2000f8e020e */
[----:B------:R-:W-:Y:S01]  /*a590*/  ISETP.GE.AND P5, PT, R0, UR5, PT ;  /* 0x0000000500007c0c */ /* 0x000fe2000bfa6270 */
[----:B------:R-:W-:Y:S01]  /*a5a0*/  BSSY B0, `(.L_x_1365) ;  /* 0x000002a000007945 */ /* 0x000fe20003800000 */
[----:B------:R-:W-:Y:S01]  /*a5b0*/  ISETP.GE.AND P4, PT, R6, UR5, PT ;  /* 0x0000000506007c0c */ /* 0x000fe2000bf86270 */
[----:B------:R-:W-:Y:S01]  /*a5c0*/  VIADD R6, R0, 0x60 ;  /* 0x0000006000067836 */ /* 0x000fe20000000000 */
[----:B------:R-:W-:Y:S01]  /*a5d0*/  IADD3 R4, P0, R4, UR19, RZ ;  /* 0x0000001304047c10 */ /* 0x000fe2000ff1e0ff */
[----:B------:R-:W-:Y:S01]  /*a5e0*/  IMAD.U32 R3, RZ, RZ, UR14 ;  /* 0x0000000eff037e24 */ /* 0x000fe2000f8e00ff */
[----:B------:R-:W-:Y:S01]  /*a5f0*/  ULDC.64 UR14, c[0x0][0x468] ;  /* 0x00011a00000e7ab9 */ /* 0x000fe20000000a00 */
[----:B------:R-:W-:Y:S01]  /*a600*/  IADD3 R7, R0, 0x40, RZ ;  /* 0x0000004000077810 */ /* 0x000fe20007ffe0ff */
[----:B------:R-:W-:Y:S01]  /*a610*/  UIMAD UR16, UR16, UR14, URZ ;  /* 0x0000000e101072a4 */ /* 0x000fe2000f8e023f */
[----:B------:R-:W-:Y:S01]  /*a620*/  ISETP.GE.AND P2, PT, R6, UR5, PT ;  /* 0x0000000506007c0c */ /* 0x000fe2000bf46270 */
[----:B------:R-:W-:Y:S01]  /*a630*/  VIADD R22, R224, 0x40 ;  /* 0x00000040e0167836 */ /* 0x000fe20000000000 */
[----:B------:R-:W-:Y:S01]  /*a640*/  IADD3.X R5, R5, UR22, R3, P0, !PT ;  /* 0x0000001605057c10 */ /* 0x000fe200087fe403 */
[----:B------:R-:W-:Y:S01]  /*a650*/  UIMAD UR15, UR57, UR15, UR16 ;  /* 0x0000000f390f72a4 */ /* 0x000fe2000f8e0210 */
[----:B------:R1:W2:Y:S01]  /*a660*/  LDS.128 R28, [R2+0xd000] ;  /* 0x00d00000021c7984 */ /* 0x0002a20000000c00 */
[----:B------:R-:W-:-:S02]  /*a670*/  MOV R3, UR14 ;  /* 0x0000000e00037c02 */ /* 0x000fc40008000f00 */
[----:B------:R-:W-:Y:S01]  /*a680*/  ISETP.GE.AND P3, PT, R7, UR5, PT ;  /* 0x0000000507007c0c */ /* 0x000fe2000bf66270 */
[----:B------:R1:W3:Y:S01]  /*a690*/  LDS.128 R24, [R2+0x11000] ;  /* 0x0110000002187984 */ /* 0x0002e20000000c00 */
[----:B------:R-:W-:Y:S01]  /*a6a0*/  SHF.R.S32.HI R23, RZ, 0x1f, R0 ;  /* 0x0000001fff177819 */ /* 0x000fe20000011400 */
[----:B------:R-:W-:Y:S02]  /*a6b0*/  IMAD.WIDE.U32 R4, R3, UR57, R4 ;  /* 0x0000003903047c25 */ /* 0x000fe4000f8e0004 */
[----:B------:R1:W4:Y:S03]  /*a6c0*/  LDS.128 R36, [R2+0x15000] ;  /* 0x0150000002247984 */ /* 0x0003260000000c00 */
[----:B------:R-:W-:Y:S01]  /*a6d0*/  IADD3 R20, R5, UR15, RZ ;  /* 0x0000000f05147c10 */ /* 0x000fe2000fffe0ff */
        /* <DEDUP_REMOVED lines=22> */
.L_x_1366:
[----:B------:R-:W-:Y:S05]  /*a840*/  BSYNC B0 ;  /* 0x0000000000007941 */ /* 0x000fea0003800000 */
.L_x_1365:
        /* <DEDUP_REMOVED lines=18> */
.L_x_1368:
[----:B------:R-:W-:Y:S05]  /*a970*/  BSYNC B0 ;  /* 0x0000000000007941 */ /* 0x000fea0003800000 */
.L_x_1367:
        /* <DEDUP_REMOVED lines=20> */
.L_x_1370:
[----:B------:R-:W-:Y:S05]  /*aac0*/  BSYNC B0 ;  /* 0x0000000000007941 */ /* 0x000fea0003800000 */
.L_x_1369:
        /* <DEDUP_REMOVED lines=20> */
.L_x_1372:
[----:B------:R-:W-:Y:S05]  /*ac10*/  BSYNC B0 ;  /* 0x0000000000007941 */ /* 0x000fea0003800000 */
.L_x_1371:
        /* <DEDUP_REMOVED lines=32> */
.L_x_1374:
[----:B------:R-:W-:Y:S05]  /*ae20*/  BSYNC B0 ;  /* 0x0000000000007941 */ /* 0x000fea0003800000 */
.L_x_1373:
        /* <DEDUP_REMOVED lines=18> */
.L_x_1376:
[----:B------:R-:W-:Y:S05]  /*af50*/  BSYNC B0 ;  /* 0x0000000000007941 */ /* 0x000fea0003800000 */
.L_x_1375:
        /* <DEDUP_REMOVED lines=18> */
.L_x_1378:
[----:B------:R-:W-:Y:S05]  /*b080*/  BSYNC B0 ;  /* 0x0000000000007941 */ /* 0x000fea0003800000 */
.L_x_1377:
        /* <DEDUP_REMOVED lines=18> */
.L_x_1333:
        /* <DEDUP_REMOVED lines=25> */
.L_x_1380:
        /* <DEDUP_REMOVED lines=23> */
.L_x_1381:
        /* <DEDUP_REMOVED lines=40> */
.L_x_1383:
[----:B------:R-:W-:Y:S05]  /*b730*/  BSYNC B0 ;  /* 0x0000000000007941 */ /* 0x000fea0003800000 */
.L_x_1382:
        /* <DEDUP_REMOVED lines=18> */
.L_x_1385:
[----:B------:R-:W-:Y:S05]  /*b860*/  BSYNC B0 ;  /* 0x0000000000007941 */ /* 0x000fea0003800000 */
.L_x_1384:
        /* <DEDUP_REMOVED lines=18> */
.L_x_1387:
[----:B------:R-:W-:Y:S05]  /*b990*/  BSYNC B0 ;  /* 0x0000000000007941 */ /* 0x000fea0003800000 */
.L_x_1386:
        /* <DEDUP_REMOVED lines=18> */
.L_x_1389:
[----:B------:R-:W-:Y:S05]  /*bac0*/  BSYNC B0 ;  /* 0x0000000000007941 */ /* 0x000fea0003800000 */
.L_x_1388:
        /* <DEDUP_REMOVED lines=30> */
.L_x_1391:
[----:B------:R-:W-:Y:S05]  /*bcb0*/  BSYNC B0 ;  /* 0x0000000000007941 */ /* 0x000fea0003800000 */
.L_x_1390:
        /* <DEDUP_REMOVED lines=18> */
.L_x_1393:
[----:B------:R-:W-:Y:S05]  /*bde0*/  BSYNC B0 ;  /* 0x0000000000007941 */ /* 0x000fea0003800000 */
.L_x_1392:
        /* <DEDUP_REMOVED lines=18> */
.L_x_1395:
[----:B------:R-:W-:Y:S05]  /*bf10*/  BSYNC B0 ;  /* 0x0000000000007941 */ /* 0x000fea0003800000 */
.L_x_1394:
        /* <DEDUP_REMOVED lines=17> */
.L_x_1379:
[----:B------:R-:W-:Y:S05]  /*c030*/  BSYNC B1 ;  /* 0x0000000000017941 */ /* 0x000fea0003800000 */
.L_x_1328:
        /* <DEDUP_REMOVED lines=11> */
.L_x_1396:
[----:B------:R-:W-:Y:S05]  /*c0f0*/  EXIT ;  /* 0x000000000000794d */ /* 0x000fea0003800000 */
.L_x_1398:
        /* <DEDUP_REMOVED lines=16> */
.L_x_2084:


//--------------------- .text._ZN5flash44flash_bwd_dq_dk_dv_loop_seqk_parallel_kernelI23Flash_bwd_kernel_traitsILi128ELi64ELi128ELi8ELi2ELi4ELi2ELb0ELb0EN7cutlass10bfloat16_tE19Flash_kernel_traitsILi128ELi64ELi128ELi8ES3_EELb0ELb0ELb0ELb0ELb0ELb0ELb1EEEvNS_16Flash_bwd_paramsE --------------------------
	.section	.text._ZN5flash44flash_bwd_dq_dk_dv_loop_seqk_parallel_kernelI23Flash_bwd_kernel_traitsILi128ELi64ELi128ELi8ELi2ELi4ELi2ELb0ELb0EN7cutlass10bfloat16_tE19Flash_kernel_traitsILi128ELi64ELi128ELi8ES3_EELb0ELb0ELb0ELb0ELb0ELb0ELb1EEEvNS_16Flash_bwd_paramsE,"ax",@progbits
	.align	128
        .global         _ZN5flash44flash_bwd_dq_dk_dv_loop_seqk_parallel_kernelI23Flash_bwd_kernel_traitsILi128ELi64ELi128ELi8ELi2ELi4ELi2ELb0ELb0EN7cutlass10bfloat16_tE19Flash_kernel_traitsILi128ELi64ELi128ELi8ES3_EELb0ELb0ELb0ELb0ELb0ELb0ELb1EEEvNS_16Flash_bwd_paramsE
        .type           _ZN5flash44flash_bwd_dq_dk_dv_loop_seqk_parallel_kernelI23Flash_bwd_kernel_traitsILi128ELi64ELi128ELi8ELi2ELi4ELi2ELb0ELb0EN7cutlass10bfloat16_tE19Flash_kernel_traitsILi128ELi64ELi128ELi8ES3_EELb0ELb0ELb0ELb0ELb0ELb0ELb1EEEvNS_16Flash_bwd_paramsE,@function
        .size           _ZN5flash44flash_bwd_dq_dk_dv_loop_seqk_parallel_kernelI23Flash_bwd_kernel_traitsILi128ELi64ELi128ELi8ELi2ELi4ELi2ELb0ELb0EN7cutlass10bfloat16_tE19Flash_kernel_traitsILi128ELi64ELi128ELi8ES3_EELb0ELb0ELb0ELb0ELb0ELb0ELb1EEEvNS_16Flash_bwd_paramsE,(.L_x_2085 - _ZN5flash44flash_bwd_dq_dk_dv_loop_seqk_parallel_kernelI23Flash_bwd_kernel_traitsILi128ELi64ELi128ELi8ELi2ELi4ELi2ELb0ELb0EN7cutlass10bfloat16_tE19Flash_kernel_traitsILi128ELi64ELi128ELi8ES3_EELb0ELb0ELb0ELb0ELb0ELb0ELb1EEEvNS_16Flash_bwd_paramsE)
        .other          _ZN5flash44flash_bwd_dq_dk_dv_loop_seqk_parallel_kernelI23Flash_bwd_kernel_traitsILi128ELi64ELi128ELi8ELi2ELi4ELi2ELb0ELb0EN7cutlass10bfloat16_tE19Flash_kernel_traitsILi128ELi64ELi128ELi8ES3_EELb0ELb0ELb0ELb0ELb0ELb0ELb1EEEvNS_16Flash_bwd_paramsE,@"STO_CUDA_ENTRY STV_DEFAULT"
_ZN5flash44flash_bwd_dq_dk_dv_loop_seqk_parallel_kernelI23Flash_bwd_kernel_traitsILi128ELi64ELi128ELi8ELi2ELi4ELi2ELb0ELb0EN7cutlass10bfloat16_tE19Flash_kernel_traitsILi128ELi64ELi128ELi8ES3_EELb0ELb0ELb0ELb0ELb0ELb0ELb1EEEvNS_16Flash_bwd_paramsE:
.text._ZN5flash44flash_bwd_dq_dk_dv_loop_seqk_parallel_kernelI23Flash_bwd_kernel_traitsILi128ELi64ELi128ELi8ELi2ELi4ELi2ELb0ELb0EN7cutlass10bfloat16_tE19Flash_kernel_traitsILi128ELi64ELi128ELi8ES3_EELb0ELb0ELb0ELb0ELb0ELb0ELb1EEEvNS_16Flash_bwd_paramsE:
        /* <DEDUP_REMOVED lines=15> */
[----:B------:R-:W-:-:S05]  /*00f0*/  UMOV UR59, 0xffffc000 ;  /* 0xffffc000003b7882 */ /* 0x000fca0000000000 */
[----:B------:R-:W3:Y:S08]  /*0100*/  S2UR UR46, SR_CTAID.Y ;  /* 0x00000000002e79c3 */ /* 0x000ef00000002600 */
[----:B------:R-:W4:Y:S01]  /*0110*/  S2UR UR57, SR_CTAID.Z ;  /* 0x00000000003979c3 */ /* 0x000f220000002700 */
[----:B--2---:R-:W-:Y:S01]  /*0120*/  ULEA UR4, UR4, UR5, 0x18 ;  /* 0x0000000504047291 */ /* 0x004fe2000f8ec03f */
[----:B-1----:R-:W-:Y:S01]  /*0130*/  SHF.R.S32.HI R17, RZ, 0x1f, R16 ;  /* 0x0000001fff117819 */ /* 0x002fe20000011410 */
[----:B---3--:R-:W-:-:S03]  /*0140*/  USHF.L.U32 UR5, UR46, 0x7, URZ ;  /* 0x000000072e057899 */ /* 0x008fc6000800063f */
        /* <DEDUP_REMOVED lines=32> */
[----:B------:R-:W-:Y:S01]  /*0350*/  LOP3.LUT P4, RZ, R0, 0x2, RZ, 0xc0, !PT ;  /* 0x0000000200ff7812 */ /* 0x000fe2000788c0ff */
        /* <DEDUP_REMOVED lines=23> */
[----:B------:R-:W-:Y:S01]  /*04d0*/  LOP3.LUT R3, R19, 0x7ffffffc, RZ, 0xc0, !PT ;  /* 0x7ffffffc13037812 */ /* 0x000fe200078ec0ff */
[----:B------:R1:W-:Y:S01]  /*04e0*/  STL [R1+0x20], R5 ;  /* 0x0000200501007387 */ /* 0x0003e20000100800 */
[----:B------:R-:W-:Y:S01]  /*04f0*/  ISETP.NE.U32.AND P0, PT, R0, 0x1, PT ;  /* 0x000000010000780c */ /* 0x000fe20003f05070 */
[----:B------:R-:W-:Y:S01]  /*0500*/  IMAD.IADD R214, R2, 0x1, R214 ;  /* 0x0000000102d67824 */ /* 0x000fe200078e02d6 */
[----:B------:R-:W-:Y:S01]  /*0510*/  LEA.HI R0, R17, R16, RZ, 0x7 ;  /* 0x0000001011007211 */ /* 0x000fe200078f38ff */
[----:B------:R-:W-:Y:S01]  /*0520*/  IMAD.IADD R2, R16, 0x1, -R3 ;  /* 0x0000000110027824 */ /* 0x000fe200078e0a03 */
[----:B------:R-:W-:Y:S01]  /*0530*/  LOP3.LUT R14, R6, 0x8, R14, 0xf8, !PT ;  /* 0x00000008060e7812 */ /* 0x000fe200078ef80e */
[----:B------:R-:W-:Y:S01]  /*0540*/  IMAD.SHL.U32 R16, R16, 0x2, RZ ;  /* 0x0000000210107824 */ /* 0x000fe200078e00ff */
[----:B------:R-:W-:Y:S01]  /*0550*/  SHF.R.S32.HI R0, RZ, 0x7, R0 ;  /* 0x00000007ff007819 */ /* 0x000fe20000011400 */
[----:B------:R-:W-:Y:S01]  /*0560*/  IMAD.SHL.U32 R2, R2, 0x2, RZ ;  /* 0x0000000202027824 */ /* 0x000fe200078e00ff */
[----:B------:R-:W-:Y:S01]  /*0570*/  R2P PR, R8, 0x6 ;  /* 0x0000000608007804 */ /* 0x000fe20000000000 */
[----:B------:R-:W-:Y:S01]  /*0580*/  IMAD.SHL.U32 R6, R9, 0x10, RZ ;  /* 0x0000001009067824 */ /* 0x000fe200078e00ff */
[----:B------:R-:W-:Y:S01]  /*0590*/  SEL R232, R232, 0x10, !P0 ;  /* 0x00000010e8e87807 */ /* 0x000fe20004000000 */
[----:B------:R-:W-:Y:S01]  /*05a0*/  IMAD R12, R12, 0x400, R2 ;  /* 0x000004000c0c7824 */ /* 0x000fe200078e0202 */
[----:B------:R-:W-:Y:S01]  /*05b0*/  LOP3.LUT R210, R10, R14, R210, 0xf6, !PT ;  /* 0x0000000e0ad27212 */ /* 0x000fe200078ef6d2 */
[----:B------:R-:W-:-:S02]  /*05c0*/  IMAD R7, R0, 0x1000, R2 ;  /* 0x0000100000077824 */ /* 0x000fc400078e0202 */
[----:B------:R-:W-:Y:S01]  /*05d0*/  IMAD.SHL.U32 R2, R4, 0x20, RZ ;  /* 0x0000002004027824 */ /* 0x000fe200078e00ff */
[----:B------:R-:W-:Y:S01]  /*05e0*/  LEA R210, R210, UR4, 0x1 ;  /* 0x00000004d2d27c11 */ /* 0x000fe2000f8e08ff */
[----:B------:R-:W-:Y:S02]  /*05f0*/  IMAD.SHL.U32 R3, R0, 0x8, RZ ;  /* 0x0000000800037824 */ /* 0x000fe400078e00ff */
[----:B------:R-:W-:Y:S02]  /*0600*/  IMAD.SHL.U32 R0, R8, 0x40, RZ ;  /* 0x0000004008007824 */ /* 0x000fe400078e00ff */
[----:B------:R-:W-:Y:S01]  /*0610*/  IMAD R7, R15, 0x400, R7 ;  /* 0x000004000f077824 */ /* 0x000fe200078e0207 */
[----:B------:R-:W-:Y:S01]  /*0620*/  LOP3.LUT R3, R3, 0x8, RZ, 0xc0, !PT ;  /* 0x0000000803037812 */ /* 0x000fe200078ec0ff */
[----:B------:R-:W-:Y:S01]  /*0630*/  IMAD.SHL.U32 R8, R4, 0x8, RZ ;  /* 0x0000000804087824 */ /* 0x000fe200078e00ff */
[----:B-1----:R-:W-:Y:S01]  /*0640*/  LOP3.LUT R5, R2, 0x6, R16, 0xf8, !PT ;  /* 0x0000000602057812 */ /* 0x002fe200078ef810 */
[----:B------:R-:W-:Y:S01]  /*0650*/  IMAD.SHL.U32 R4, R9, 0x20, RZ ;  /* 0x0000002009047824 */ /* 0x000fe200078e00ff */
[----:B------:R-:W-:Y:S01]  /*0660*/  LOP3.LUT R0, R0, 0x1c0, RZ, 0xc0, !PT ;  /* 0x000001c000007812 */ /* 0x000fe200078ec0ff */
[----:B------:R-:W-:Y:S01]  /*0670*/  IMAD.SHL.U32 R214, R214, 0x2, RZ ;  /* 0x00000002d6d67824 */ /* 0x000fe200078e00ff */
[----:B------:R-:W-:Y:S01]  /*0680*/  LOP3.LUT R13, R3, 0x10, R6, 0xf8, !PT ;  /* 0x00000010030d7812 */ /* 0x000fe200078ef806 */
[----:B------:R1:W-:Y:S01]  /*0690*/  STL [R1+0x3c], R5 ;  /* 0x00003c0501007387 */ /* 0x0003e20000100800 */
[----:B------:R-:W-:-:S04]  /*06a0*/  LOP3.LUT R4, R4, 0x20, RZ, 0xc0, !PT ;  /* 0x0000002004047812 */ /* 0x000fc800078ec0ff */
[----:B------:R-:W-:Y:S02]  /*06b0*/  LOP3.LUT R8, R4, 0x18, R8, 0xf8, !PT ;  /* 0x0000001804087812 */ /* 0x000fe400078ef808 */
[----:B-1----:R-:W-:Y:S02]  /*06c0*/  LOP3.LUT R5, R0, 0x20, R2, 0xf8, !PT ;  /* 0x0000002000057812 */ /* 0x002fe400078ef802 */
[----:B------:R-:W-:-:S04]  /*06d0*/  SHF.R.U32.HI R2, RZ, 0x3, R0 ;  /* 0x00000003ff027819 */ /* 0x000fc80000011600 */
[----:B------:R-:W-:Y:S02]  /*06e0*/  LOP3.LUT R5, R5, R2, RZ, 0x3c, !PT ;  /* 0x0000000205057212 */ /* 0x000fe400078e3cff */
[----:B------:R-:W-:Y:S01]  /*06f0*/  LOP3.LUT R0, R2, R0, R3, 0x1e, !PT ;  /* 0x0000000002007212 */ /* 0x000fe200078e1e03 */
[----:B------:R-:W-:Y:S01]  /*0700*/  IMAD.SHL.U32 R3, R9, 0x8, RZ ;  /* 0x0000000809037824 */ /* 0x000fe200078e00ff */
[----:B------:R-:W-:Y:S01]  /*0710*/  SHF.R.S32.HI R2, RZ, 0x2, R20 ;  /* 0x00000002ff027819 */ /* 0x000fe20000011414 */
[----:B------:R-:W-:Y:S02]  /*0720*/  IMAD.IADD R7, R5, 0x1, R7 ;  /* 0x0000000105077824 */ /* 0x000fe400078e0207 */
[----:B------:R-:W-:Y:S02]  /*0730*/  IMAD.SHL.U32 R5, R18, 0x40, RZ ;  /* 0x0000004012057824 */ /* 0x000fe400078e00ff */
[----:B------:R-:W-:Y:S01]  /*0740*/  IMAD.IADD R12, R12, 0x1, R0 ;  /* 0x000000010c0c7824 */ /* 0x000fe200078e0200 */
[----:B------:R-:W-:Y:S01]  /*0750*/  LEA R233, R7, UR4, 0x1 ;  /* 0x0000000407e97c11 */ /* 0x000fe2000f8e08ff */
[----:B------:R-:W-:Y:S01]  /*0760*/  IMAD.SHL.U32 R0, R11, 0x40, RZ ;  /* 0x000000400b007824 */ /* 0x000fe200078e00ff */
[----:B------:R-:W-:Y:S01]  /*0770*/  LOP3.LUT R5, R5, 0x1c0, RZ, 0xc0, !PT ;  /* 0x000001c005057812 */ /* 0x000fe200078ec0ff */
[----:B------:R-:W-:-:S02]  /*0780*/  IMAD R2, R15, 0x10, R2 ;  /* 0x000000100f027824 */ /* 0x000fc400078e0202 */
[----:B------:R-:W-:Y:S01]  /*0790*/  IMAD.IADD R234, R233, 0x1, R232 ;  /* 0x00000001e9ea7824 */ /* 0x000fe200078e02e8 */
        /* <DEDUP_REMOVED lines=48> */
.L_x_1469:
        /* <DEDUP_REMOVED lines=67> */
.L_x_1399:
        /* <DEDUP_REMOVED lines=25> */
[----:B------:R-:W-:Y:S01]  /*1060*/  ULDC.64 UR22, c[0x0][0x240] ;  /* 0x0000900000167ab9 */ /* 0x000fe20000000a00 */
[----:B------:R-:W-:Y:S01]  /*1070*/  ULDC.U8 UR18, c[0x0][0x3d8] ;  /* 0x0000f60000127ab9 */ /* 0x000fe20000000000 */
[----:B------:R-:W-:Y:S01]  /*1080*/  UIMAD.WIDE.U32 UR24, UR5, UR22, URZ ;  /* 0x00000016051872a5 */ /* 0x000fe2000f8e003f */
[----:B------:R-:W1:Y:S01]  /*1090*/  I2F.RP R2, R5 ;  /* 0x0000000500027306 */ /* 0x000e620000209400 */
[----:B------:R-:W-:Y:S01]  /*10a0*/  UISETP.NE.AND UP3, UPT, UR18, URZ, UPT ;  /* 0x0000003f1200728c */ /* 0x000fe2000bf65270 */
[----:B------:R-:W-:Y:S01]  /*10b0*/  ISETP.NE.AND P3, PT, R6, RZ, PT ;  /* 0x000000ff0600720c */ /* 0x000fe20003f65270 */
[----:B------:R-:W-:-:S02]  /*10c0*/  USEL UR35, UR17, URZ, UP2 ;  /* 0x0000003f11237287 */ /* 0x000fc40009000000 */
        /* <DEDUP_REMOVED lines=10> */
[----:B------:R-:W-:Y:S02]  /*1170*/  USHF.R.S32.HI UR20, URZ, 0x1f, UR9 ;  /* 0x0000001f3f147899 */ /* 0x000fe40008011409 */
[----:B------:R-:W-:Y:S02]  /*1180*/  @UP1 UIMAD UR47, UR5, UR13, UR43 ;  /* 0x0000000d052f12a4 */ /* 0x000fe4000f8e022b */
[----:B------:R-:W-:Y:S02]  /*1190*/  ULEA.HI UR37, UR20, UR9, URZ, 0x6 ;  /* 0x0000000914257291 */ /* 0x000fe4000f8f303f */
[----:B------:R-:W-:-:S02]  /*11a0*/  UIMAD UR9, UR38, UR46, URZ ;  /* 0x0000002e260972a4 */ /* 0x000fc4000f8e023f */
[----:B------:R-:W-:Y:S01]  /*11b0*/  UIMAD.WIDE UR10, UR61, UR60, URZ ;  /* 0x0000003c3d0a72a5 */ /* 0x000fe2000f8e023f */
[----:B-1----:R-:W-:Y:S01]  /*11c0*/  VIADD R2, R2, 0xffffffe ;  /* 0x0ffffffe02027836 */ /* 0x002fe20000000000 */
[----:B------:R-:W-:Y:S02]  /*11d0*/  UIMAD.WIDE.U32 UR12, UR46, UR58, URZ ;  /* 0x0000003a2e0c72a5 */ /* 0x000fe4000f8e003f */
[----:B------:R-:W-:Y:S01]  /*11e0*/  UIMAD UR9, UR56, UR58, UR9 ;  /* 0x0000003a380972a4 */ /* 0x000fe2000f8e0209 */
[----:B------:R-:W1:Y:S01]  /*11f0*/  F2I.FTZ.U32.TRUNC.NTZ R3, R2 ;  /* 0x0000000200037305 */ /* 0x000e62000021f000 */
[----:B------:R-:W-:Y:S02]  /*1200*/  UIMAD UR17, UR11, UR12, URZ ;  /* 0x0000000c0b1172a4 */ /* 0x000fe4000f8e023f */
[----:B------:R-:W-:Y:S02]  /*1210*/  UIADD3 UR9, UR13, UR9, URZ ;  /* 0x000000090d097290 */ /* 0x000fe4000fffe03f */
[----:B------:R-:W-:-:S02]  /*1220*/  UIMAD.WIDE.U32 UR14, UR10, UR12, URZ ;  /* 0x0000000c0a0e72a5 */ /* 0x000fc4000f8e003f */
[----:B------:R-:W-:Y:S02]  /*1230*/  UIMAD UR9, UR10, UR9, UR17 ;  /* 0x000000090a0972a4 */ /* 0x000fe4000f8e0211 */
[----:B------:R-:W-:Y:S01]  /*1240*/  UIMAD.WIDE.U32 UR12, UR10, UR5, URZ ;  /* 0x000000050a0c72a5 */ /* 0x000fe2000f8e003f */
[----:B------:R-:W-:Y:S01]  /*1250*/  ULDC UR39, c[0x0][0x2c4] ;  /* 0x0000b10000277ab9 */ /* 0x000fe20000000800 */
[----:B------:R-:W-:Y:S02]  /*1260*/  UIMAD UR17, UR11, UR5, URZ ;  /* 0x000000050b1172a4 */ /* 0x000fe4000f8e023f */
[----:B------:R-:W-:Y:S01]  /*1270*/  UIADD3 UR48, UR15, UR9, URZ ;  /* 0x000000090f307290 */ /* 0x000fe2000fffe03f */
[----:B-1----:R-:W-:Y:S01]  /*1280*/  IMAD.MOV R0, RZ, RZ, -R3 ;  /* 0x000000ffff007224 */ /* 0x002fe200078e0a03 */
[----:B------:R-:W-:Y:S01]  /*1290*/  USEL UR55, UR14, UR12, !UP1 ;  /* 0x0000000c0e377287 */ /* 0x000fe2000c800000 */
[----:B------:R-:W-:Y:S01]  /*12a0*/  IMAD.MOV.U32 R2, RZ, RZ, RZ ;  /* 0x000000ffff027224 */ /* 0x000fe200078e00ff */
[----:B------:R-:W-:Y:S01]  /*12b0*/  @UP3 UIMAD UR9, UR46, UR39, URZ ;  /* 0x000000272e0932a4 */ /* 0x000fe2000f8e023f */
[----:B------:R-:W-:Y:S01]  /*12c0*/  IMAD R0, R0, R5, RZ ;  /* 0x0000000500007224 */ /* 0x000fe200078e02ff */
[----:B------:R-:W-:-:S02]  /*12d0*/  ULOP3.LUT UR12, UR37, 0xffffffc0, URZ, 0xc0, !UPT ;  /* 0xffffffc0250c7892 */ /* 0x000fc4000f8ec03f */
[----:B------:R-:W-:Y:S01]  /*12e0*/  UISETP.NE.AND UP0, UPT, UR30, -0x1, UPT ;  /* 0xffffffff1e00788c */ /* 0x000fe2000bf05270 */
[----:B------:R-:W-:Y:S01]  /*12f0*/  IMAD.HI.U32 R0, R3, R0, R2 ;  /* 0x0000000003007227 */ /* 0x000fe200078e0002 */
[----:B------:R-:W-:Y:S01]  /*1300*/  MOV R2, R4 ;  /* 0x0000000400027202 */ /* 0x000fe20000000f00 */
[----:B------:R-:W-:Y:S02]  /*1310*/  UIMAD UR26, UR5, UR23, URZ ;  /* 0x00000017051a72a4 */ /* 0x000fe4000f8e023f */
[----:B------:R-:W-:Y:S02]  /*1320*/  @UP1 UIADD3 UR48, UR13, UR17, URZ ;  /* 0x000000110d301290 */ /* 0x000fe4000fffe03f */
[----:B------:R-:W-:Y:S01]  /*1330*/  IMAD.HI.U32 R0, R0, R2, RZ ;  /* 0x0000000200007227 */ /* 0x000fe200078e00ff */
[----:B------:R-:W-:Y:S02]  /*1340*/  @UP3 USEL UR17, UR9, UR5, !UP1 ;  /* 0x0000000509113287 */ /* 0x000fe4000c800000 */
[----:B------:R-:W-:Y:S01]  /*1350*/  UIADD3 UR9, UR12, -0x40, URZ ;  /* 0xffffffc00c097890 */ /* 0x000fe2000fffe03f */
[----:B------:R-:W-:Y:S01]  /*1360*/  IMAD.MOV R3, RZ, RZ, -R0 ;  /* 0x000000ffff037224 */ /* 0x000fe200078e0a00 */
[----:B------:R-:W-:Y:S01]  /*1370*/  @UP3 ULDC UR24, c[0x0][0x2e4] ;  /* 0x0000b90000183ab9 */ /* 0x000fe20000000800 */
[----:B------:R-:W-:-:S02]  /*1380*/  @UP1 UIADD3 UR45, UR25, UR26, URZ ;  /* 0x0000001a192d1290 */ /* 0x000fc4000fffe03f */
[C---:B------:R-:W-:Y:S01]  /*1390*/  IMAD R2, R5.reuse, R3, R2 ;  /* 0x0000000305027224 */ /* 0x040fe200078e0202 */
[----:B------:R-:W-:Y:S02]  /*13a0*/  @!UP3 UIMAD UR13, UR46, UR60, UR57 ;  /* 0x0000003c2e0db2a4 */ /* 0x000fe4000f8e0239 */
[----:B------:R-:W-:Y:S02]  /*13b0*/  @UP3 UIMAD UR26, UR57, UR24, UR17 ;  /* 0x00000018391a32a4 */ /* 0x000fe4000f8e0211 */
[----:B------:R-:W-:Y:S01]  /*13c0*/  ISETP.GT.U32.AND P1, PT, R5, R2, PT ;  /* 0x000000020500720c */ /* 0x000fe20003f24070 */
[----:B------:R-:W-:Y:S02]  /*13d0*/  USHF.R.S32.HI UR24, URZ, 0x1f, UR9 ;  /* 0x0000001f3f187899 */ /* 0x000fe40008011409 */
[----:B------:R-:W-:Y:S02]  /*13e0*/  UIADD3 UR12, UP2, UR9, UR34, URZ ;  /* 0x00000022090c7290 */ /* 0x000fe4000ff5e03f */
[----:B------:R-:W-:Y:S01]  /*13f0*/  @!UP3 UIMAD UR26, UR13, UR39, URZ ;  /* 0x000000270d1ab2a4 */ /* 0x000fe2000f8e023f */
[----:B------:R-:W-:Y:S01]  /*1400*/  ULDC.U8 UR19, c[0x0][0x480] ;  /* 0x0001200000137ab9 */ /* 0x000fe20000000000 */
[----:B------:R-:W-:-:S02]  /*1410*/  UIADD3.X UR13, UR24, UR35, URZ, UP2, !UPT ;  /* 0x00000023180d7290 */ /* 0x000fc400097fe43f */
[----:B------:R-:W-:Y:S02]  /*1420*/  UIMAD UR11, UR11, UR12, URZ ;  /* 0x0000000c0b0b72a4 */ /* 0x000fe4000f8e023f */
[----:B------:R-:W-:Y:S02]  /*1430*/  @UP0 UIADD3 UR29, UR16, UR30, URZ ;  /* 0x0000001e101d0290 */ /* 0x000fe4000fffe03f */
[----:B------:R-:W-:Y:S01]  /*1440*/  @!P1 IMAD.IADD R2, R2, 0x1, -R5 ;  /* 0x0000000102029824 */ /* 0x000fe200078e0a05 */
[----:B------:R-:W-:Y:S01]  /*1450*/  @!P1 IADD3 R0, R0, 0x1, RZ ;  /* 0x0000000100009810 */ /* 0x000fe20007ffe0ff */
[----:B------:R-:W-:Y:S01]  /*1460*/  @UP0 UIADD3 UR27, UR16, UR30, URZ ;  /* 0x0000001e101b0290 */ /* 0x000fe2000fffe03f */
[----:B------:R-:W-:Y:S01]  /*1470*/  PLOP3.LUT P1, PT, PT, PT, UP0, 0x80, 0x0 ;  /* 0x000000000000781c */ /* 0x000fe20003f2f008 */
[----:B------:R-:W-:Y:S01]  /*1480*/  UISETP.NE.AND UP4, UPT, UR19, URZ, UPT ;  /* 0x0000003f1300728c */ /* 0x000fe2000bf85270 */
        /* <DEDUP_REMOVED lines=15> */
[----:B------:R-:W-:Y:S02]  /*1580*/  USEL UR52, UR49, URZ, UP4 ;  /* 0x0000003f31347287 */ /* 0x000fe4000a000000 */
[----:B------:R-:W-:Y:S01]  /*1590*/  USHF.R.S32.HI UR44, URZ, 0x1f, UR31 ;  /* 0x0000001f3f2c7899 */ /* 0x000fe2000801141f */
[----:B------:R-:W-:Y:S01]  /*15a0*/  @!P2 IADD3 R16, -R16, RZ, RZ ;  /* 0x000000ff1010a210 */ /* 0x000fe20007ffe1ff */
[----:B------:R-:W-:Y:S01]  /*15b0*/  @!UP1 UIADD3 UR47, UR41, UR33, URZ ;  /* 0x00000021292f9290 */ /* 0x000fe2000fffe03f */
        /* <DEDUP_REMOVED lines=21> */
.L_x_1401:
        /* <DEDUP_REMOVED lines=13> */
.L_x_1402:
        /* <DEDUP_REMOVED lines=11> */
.L_x_1403:
[----:B------:R-:W-:-:S04]  /*1890*/  UIMAD UR5, UR46, UR60, UR57 ;  /* 0x0000003c2e0572a4 */ /* 0x000fc8000f8e0239 */
[----:B------:R-:W-:-:S12]  /*18a0*/  UIMAD UR5, UR5, UR58, URZ ;  /* 0x0000003a050572a4 */ /* 0x000fd8000f8e023f */
.L_x_1404:
[----:B------:R-:W1:Y:S01]  /*18b0*/  S2R R27, SR_TID.X ;  /* 0x00000000001b7919 */ /* 0x000e620000002100 */
[----:B------:R-:W2:Y:S01]  /*18c0*/  LDC.64 R4, c[0x0][0x420] ;  /* 0x00010800ff047b82 */ /* 0x000ea20000000a00 */
[----:B------:R-:W-:Y:S01]  /*18d0*/  SHF.R.S32.HI R237, RZ, 0x1f, R236 ;  /* 0x0000001fffed7819 */ /* 0x000fe200000114ec */
[----:B------:R-:W-:Y:S01]  /*18e0*/  USHF.R.S32.HI UR32, URZ, 0x1f, UR57 ;  /* 0x0000001f3f207899 */ /* 0x000fe20008011439 */
[----:B------:R-:W-:Y:S01]  /*18f0*/  BSSY B1, `(.L_x_1400) ;  /* 0x0000a24000017945 */ /* 0x000fe20003800000 */
[----:B------:R-:W-:Y:S02]  /*1900*/  UIADD3 UR27, UR9, UR5, URZ ;  /* 0x00000005091b7290 */ /* 0x000fe4000fffe03f */
[----:B------:R-:W-:Y:S01]  /*1910*/  UIMAD UR14, UR61, UR60, URZ ;  /* 0x0000003c3d0e72a4 */ /* 0x000fe2000f8e023f */
[----:B------:R-:W-:Y:S01]  /*1920*/  ULDC.64 UR12, c[0x0][0x258] ;  /* 0x00009600000c7ab9 */ /* 0x000fe20000000a00 */
[----:B------:R-:W-:Y:S02]  /*1930*/  UIADD3 UR26, UR9, UR26, URZ ;  /* 0x0000001a091a7290 */ /* 0x000fe4000fffe03f */
[----:B------:R-:W-:Y:S01]  /*1940*/  UISETP.GE.AND UP2, UPT, UR36, 0x1, UPT ;  /* 0x000000012400788c */ /* 0x000fe2000bf46270 */
        /* <DEDUP_REMOVED lines=25> */
[----:B------:R-:W-:Y:S01]  /*1ae0*/  UIMAD UR9, UR32, UR12, URZ ;  /* 0x0000000c200972a4 */ /* 0x000fe2000f8e023f */
[----:B------:R-:W-:Y:S01]  /*1af0*/  IMAD.U32 R0, RZ, RZ, UR10 ;  /* 0x0000000aff007e24 */ /* 0x000fe2000f8e00ff */
[----:B------:R-:W-:Y:S01]  /*1b00*/  PLOP3.LUT P0, PT, PT, PT, UP2, 0x80, 0x0 ;  /* 0x000000000000781c */ /* 0x000fe20003f0f028 */
[----:B------:R-:W-:Y:S01]  /*1b10*/  IMAD.IADD R7, R7, 0x1, R3 ;  /* 0x0000000107077824 */ /* 0x000fe200078e0203 */
[----:B------:R-:W-:Y:S01]  /*1b20*/  LOP3.LUT R3, R10, 0xffffffe0, RZ, 0xc0, !PT ;  /* 0xffffffe00a037812 */ /* 0x000fe200078ec0ff */
[----:B------:R-:W-:Y:S01]  /*1b30*/  UIMAD UR13, UR57, UR13, UR9 ;  /* 0x0000000d390d72a4 */ /* 0x000fe2000f8e0209 */
[----:B------:R-:W-:Y:S01]  /*1b40*/  IMAD.WIDE.U32 R6, R0, UR57, R6 ;  /* 0x0000003900067c25 */ /* 0x000fe2000f8e0006 */
[----:B------:R-:W-:Y:S01]  /*1b50*/  USHF.R.S32.HI UR9, URZ, 0x1f, UR5 ;  /* 0x0000001f3f097899 */ /* 0x000fe20008011405 */
[----:B------:R-:W-:Y:S01]  /*1b60*/  SHF.R.S32.HI R0, RZ, 0x5, R10 ;  /* 0x00000005ff007819 */ /* 0x000fe2000001140a */
[----:B------:R-:W-:Y:S01]  /*1b70*/  UIADD3 UR5, UP1, UP0, UR38, UR5, UR50 ;  /* 0x0000000526057290 */ /* 0x000fe2000f83e032 */
[----:B------:R-:W-:Y:S01]  /*1b80*/  IMAD.IADD R3, R27, 0x1, -R3 ;  /* 0x000000011b037824 */ /* 0x000fe200078e0a03 */
[----:B------:R-:W-:Y:S01]  /*1b90*/  ULDC.64 UR32, c[0x0][0x400] ;  /* 0x0001000000207ab9 */ /* 0x000fe20000000a00 */
[----:B------:R-:W-:Y:S01]  /*1ba0*/  IMAD.U32 R10, RZ, RZ, UR12 ;  /* 0x0000000cff0a7e24 */ /* 0x000fe2000f8e00ff */
[----:B------:R-:W-:Y:S01]  /*1bb0*/  UIADD3.X UR9, UR49, UR9, UR53, UP1, UP0 ;  /* 0x0000000931097290 */ /* 0x000fe20008fe0435 */
[----:B------:R-:W-:Y:S01]  /*1bc0*/  IMAD R11, R0, UR14, R3 ;  /* 0x0000000e000b7c24 */ /* 0x000fe2000f8e0203 */
[----:B------:R-:W-:Y:S01]  /*1bd0*/  UIADD3 UR12, UP1, UP0, UR51, UR5, UR55 ;  /* 0x00000005330c7290 */ /* 0x000fe2000f83e037 */
[----:B------:R-:W-:Y:S01]  /*1be0*/  IMAD R0, R26, R4, RZ ;  /* 0x000000041a007224 */ /* 0x000fe200078e02ff */
[----:B------:R-:W-:Y:S01]  /*1bf0*/  ULDC.64 UR10, c[0x0][0x210] ;  /* 0x00008400000a7ab9 */ /* 0x000fe20000000a00 */
[----:B------:R-:W-:Y:S01]  /*1c00*/  VIADD R7, R7, UR15 ;  /* 0x0000000f07077c36 */ /* 0x000fe20008000000 */
[----:B------:R-:W-:Y:S01]  /*1c10*/  UIADD3.X UR5, UR52, UR9, UR48, UP1, UP0 ;  /* 0x0000000934057290 */ /* 0x000fe20008fe0430 */
[----:B------:R-:W-:Y:S01]  /*1c20*/  IMAD R3, R2, R5, R0 ;  /* 0x0000000502037224 */ /* 0x000fe200078e0200 */
[----:B------:R-:W-:Y:S01]  /*1c30*/  IADD3 R0, P2, R11, UR12, RZ ;  /* 0x0000000c0b007c10 */ /* 0x000fe2000ff5e0ff */
[----:B------:R-:W-:Y:S01]  /*1c40*/  IMAD.WIDE.U32 R8, R10, UR57, R8 ;  /* 0x000000390a087c25 */ /* 0x000fe2000f8e0008 */
[----:B------:R-:W-:-:S02]  /*1c50*/  UIMAD.WIDE UR14, UR26, 0x4, UR40 ;  /* 0x000000041a0e78a5 */ /* 0x000fc4000f8e0228 */
[----:B------:R-:W-:Y:S01]  /*1c60*/  LEA R222, P1, R0, UR32, 0x2 ;  /* 0x0000002000de7c11 */ /* 0x000fe2000f8210ff */
[----:B------:R-:W-:Y:S01]  /*1c70*/  IMAD.WIDE.U32 R6, R2, R4, R6 ;  /* 0x0000000402067225 */ /* 0x000fe200078e0006 */
[----:B------:R-:W-:Y:S01]  /*1c80*/  LEA.HI.X.SX32 R14, R11, UR5, 0x1, P2 ;  /* 0x000000050b0e7c11 */ /* 0x000fe200090f0eff */
[----:B------:R-:W-:Y:S01]  /*1c90*/  UIMAD.WIDE UR26, UR27, 0x4, UR42 ;  /* 0x000000041b1a78a5 */ /* 0x000fe2000f8e022a */
[----:B------:R-:W-:Y:S01]  /*1ca0*/  LEA R12, P4, R8, UR10, 0x1 ;  /* 0x0000000a080c7c11 */ /* 0x000fe2000f8808ff */
[----:B------:R-:W-:Y:S01]  /*1cb0*/  IMAD.IADD R3, R7, 0x1, R3 ;  /* 0x0000000107037824 */ /* 0x000fe200078e0203 */
[----:B------:R-:W-:Y:S01]  /*1cc0*/  LEA R10, P3, R6, UR24, 0x1 ;  /* 0x00000018060a7c11 */ /* 0x000fe2000f8608ff */
[----:B------:R-:W-:Y:S01]  /*1cd0*/  VIADD R15, R9, UR13 ;  /* 0x0000000d090f7c36 */ /* 0x000fe20008000000 */
[----:B------:R-:W-:Y:S02]  /*1ce0*/  LEA.HI.X R223, R0, UR33, R14, 0x2, P1 ;  /* 0x0000002100df7c11 */ /* 0x000fe400088f140e */
[----:B------:R-:W-:-:S02]  /*1cf0*/  LEA.HI.X R11, R6, UR25, R3, 0x1, P3 ;  /* 0x00000019060b7c11 */ /* 0x000fc400098f0c03 */
[----:B------:R-:W-:Y:S01]  /*1d00*/  LEA.HI.X R13, R8, UR11, R15, 0x1, P4 ;  /* 0x0000000b080d7c11 */ /* 0x000fe2000a0f0c0f */
[----:B------:R-:W-:Y:S06]  /*1d10*/  @!P0 BRA `(.L_x_1405) ;  /* 0x0000008c00e48947 */ /* 0x000fec0003800000 */
[----:B------:R-:W2:Y:S01]  /*1d20*/  LDL R20, [R1+0x20] ;  /* 0x0000200001147983 */ /* 0x000ea20000100800 */
[----:B------:R-:W-:Y:S01]  /*1d30*/  PLOP3.LUT P0, PT, PT, PT, UP4, 0x80, 0x0 ;  /* 0x000000000000781c */ /* 0x000fe20003f0f048 */
[----:B------:R-:W-:Y:S01]  /*1d40*/  UMOV UR9, UR37 ;  /* 0x0000002500097c82 */ /* 0x000fe20008000000 */
[----:B------:R-:W-:Y:S01]  /*1d50*/  IMAD.MOV.U32 R18, RZ, RZ, R10 ;  /* 0x000000ffff127224 */ /* 0x000fe200078e000a */
[----:B------:R-:W-:Y:S01]  /*1d60*/  UIMAD UR5, UR9, -0x40, UR36 ;  /* 0xffffffc0090578a4 */ /* 0x000fe2000f8e0224 */
[----:B------:R-:W-:Y:S01]  /*1d70*/  IMAD.MOV.U32 R19, RZ, RZ, R11 ;  /* 0x000000ffff137224 */ /* 0x000fe200078e000b */
[----:B------:R-:W-:Y:S01]  /*1d80*/  UMOV UR12, UR15 ;  /* 0x0000000f000c7c82 */ /* 0x000fe20008000000 */
[----:B------:R-:W-:Y:S01]  /*1d90*/  UMOV UR15, UR26 ;  /* 0x0000001a000f7c82 */ /* 0x000fe20008000000 */
[----:B------:R-:W-:Y:S01]  /*1da0*/  ULEA.HI UR26, UR9, UR9, URZ, 0x1 ;  /* 0x00000009091a7291 */ /* 0x000fe2000f8f083f */
[C---:B------:R-:W-:Y:S01]  /*1db0*/  VIADD R23, R2.reuse, 0x20 ;  /* 0x0000002002177836 */ /* 0x040fe20000000000 */
[----:B------:R-:W-:Y:S01]  /*1dc0*/  ISETP.GE.AND P4, PT, R2, UR5, PT ;  /* 0x0000000502007c0c */ /* 0x000fe2000bf86270 */
[----:B------:R1:W-:Y:S01]  /*1dd0*/  STL.64 [R1+0x8], R18 ;  /* 0x0000081201007387 */ /* 0x0003e20000100a00 */
[----:B------:R-:W-:Y:S01]  /*1de0*/  ULOP3.LUT UR26, UR26, 0xfffffffe, URZ, 0xc0, !UPT ;  /* 0xfffffffe1a1a7892 */ /* 0x000fe2000f8ec03f */
[----:B------:R-:W-:Y:S01]  /*1df0*/  BSSY B0, `(.L_x_1406) ;  /* 0x000001a000007945 */ /* 0x000fe20003800000 */
[----:B------:R-:W-:Y:S01]  /*1e00*/  UMOV UR13, UR14 ;  /* 0x0000000e000d7c82 */ /* 0x000fe20008000000 */
[----:B------:R-:W-:Y:S01]  /*1e10*/  UMOV UR14, UR27 ;  /* 0x0000001b000e7c82 */ /* 0x000fe20008000000 */
[----:B------:R-:W-:Y:S01]  /*1e20*/  UIADD3 UR26, UR9, -UR26, URZ ;  /* 0x8000001a091a7290 */ /* 0x000fe2000fffe03f */
[----:B------:R-:W-:Y:S01]  /*1e30*/  @P0 BAR.SYNC.DEFER_BLOCKING 0x0 ;  /* 0x0000000000000b1d */ /* 0x000fe20000010000 */
[----:B------:R-:W-:Y:S01]  /*1e40*/  ISETP.GE.AND P3, PT, R23, UR5, PT ;  /* 0x0000000517007c0c */ /* 0x000fe2000bf66270 */
[----:B------:R-:W-:Y:S01]  /*1e50*/  VIADD R14, R236, 0x40 ;  /* 0x00000040ec0e7836 */ /* 0x000fe20000000000 */
[----:B------:R-:W-:Y:S01]  /*1e60*/  UISETP.NE.AND UP0, UPT, UR26, 0x1, UPT ;  /* 0x000000011a00788c */ /* 0x000fe2000bf05270 */
[----:B--2---:R-:W-:-:S05]  /*1e70*/  LEA R0, R20, UR4, 0x1 ;  /* 0x0000000414007c11 */ /* 0x004fca000f8e08ff */
        /* <DEDUP_REMOVED lines=17> */
.L_x_1407:
[----:B------:R-:W-:Y:S05]  /*1f90*/  BSYNC B0 ;  /* 0x0000000000007941 */ /* 0x000fea0003800000 */
.L_x_1406:
[----:B------:R4:W-:Y:S01]  /*1fa0*/  @P3 STS.128 [R0+0x9000], RZ ;  /* 0x009000ff00003388 */ /* 0x0009e20000000c00 */
[----:B------:R-:W-:Y:S01]  /*1fb0*/  VIADD R10, R20, 0x2000 ;  /* 0x00002000140a7836 */ /* 0x000fe20000000000 */
[----:B------:R-:W-:Y:S01]  /*1fc0*/  PLOP3.LUT P1, PT, PT, PT, UP0, 0x80, 0x0 ;  /* 0x000000000000781c */ /* 0x000fe20003f2f008 */
[----:B------:R-:W-:Y:S01]  /*1fd0*/  BSSY B0, `(.L_x_1408) ;  /* 0x0000019000007945 */ /* 0x000fe20003800000 */
[----:B------:R4:W-:Y:S02]  /*1fe0*/  @P3 STS.128 [R0+0xb000], RZ ;  /* 0x00b000ff00003388 */ /* 0x0009e40000000c00 */
[----:B------:R-:W-:Y:S02]  /*1ff0*/  SEL R221, R10, R20, !P1 ;  /* 0x000000140add7207 */ /* 0x000fe40004800000 */
[----:B------:R4:W-:Y:S01]  /*2000*/  STL.64 [R1], R12 ;  /* 0x0000000c01007387 */ /* 0x0009e20000100a00 */
[----:B------:R-:W-:Y:S06]  /*2010*/  @P3 BRA `(.L_x_1409) ;  /* 0x0000000000503947 */ /* 0x000fec0003800000 */
        /* <DEDUP_REMOVED lines=20> */
.L_x_1409:
[----:B------:R-:W-:Y:S05]  /*2160*/  BSYNC B0 ;  /* 0x0000000000007941 */ /* 0x000fea0003800000 */
.L_x_1408:
        /* <DEDUP_REMOVED lines=12> */
.L_x_1411:
        /* <DEDUP_REMOVED lines=20> */
.L_x_1412:
[----:B------:R-:W-:Y:S05]  /*2370*/  BSYNC B0 ;  /* 0x0000000000007941 */ /* 0x000fea0003800000 */
.L_x_1410:
        /* <DEDUP_REMOVED lines=13> */
.L_x_1414:
        /* <DEDUP_REMOVED lines=29> */
.L_x_1415:
[----:B------:R-:W-:Y:S05]  /*2620*/  BSYNC B0 ;  /* 0x0000000000007941 */ /* 0x000fea0003800000 */
.L_x_1413:
[----:B------:R-:W5:Y:S01]  /*2630*/  LDL R29, [R1+0x48] ;  /* 0x00004800011d7983 */ /* 0x000f620000100800 */
[----:B------:R-:W-:Y:S01]  /*2640*/  UIMAD UR10, UR44, UR18, URZ ;  /* 0x000000122c0a72a4 */ /* 0x000fe2000f8e023f */
[----:B-1----:R-:W-:Y:S01]  /*2650*/  IMAD.U32 R4, RZ, RZ, UR18 ;  /* 0x00000012ff047e24 */ /* 0x002fe2000f8e00ff */
[----:B------:R-:W-:Y:S01]  /*2660*/  ULDC.64 UR22, c[0x0][0x260] ;  /* 0x0000980000167ab9 */ /* 0x000fe20000000a00 */
[----:B------:R-:W-:Y:S01]  /*2670*/  BSSY B0, `(.L_x_1416) ;  /* 0x000003c000007945 */ /* 0x000fe20003800000 */
[----:B------:R-:W-:Y:S01]  /*2680*/  UIMAD UR11, UR31, UR19, UR10 ;  /* 0x000000131f0b72a4 */ /* 0x000fe2000f8e020a */
[----:B------:R-:W-:Y:S01]  /*2690*/  IMAD.WIDE.U32 R4, R4, UR31, R236 ;  /* 0x0000001f04047c25 */ /* 0x000fe2000f8e00ec */
[----:B------:R-:W-:-:S04]  /*26a0*/  UIMAD UR10, UR28, -0x80, UR8 ;  /* 0xffffff801c0a78a4 */ /* 0x000fc8000f8e0208 */
[----:B------:R-:W-:Y:S01]  /*26b0*/  IMAD.U32 R9, RZ, RZ, UR11 ;  /* 0x0000000bff097e24 */ /* 0x000fe2000f8e00ff */
[----:B------:R-:W-:Y:S02]  /*26c0*/  IADD3 R6, P0, R4, UR17, RZ ;  /* 0x0000001104067c10 */ /* 0x000fe4000ff1e0ff */
[----:B------:R-:W-:-:S13]  /*26d0*/  ISETP.GE.AND P5, PT, R2, UR10, PT ;  /* 0x0000000a02007c0c */ /* 0x000fda000bfa6270 */
[----:B------:R1:W-:Y:S04]  /*26e0*/  @P5 STS.128 [R0+0xc000], RZ ;  /* 0x00c000ff00005388 */ /* 0x0003e80000000c00 */
[----:B------:R1:W-:Y:S01]  /*26f0*/  @P5 STS.128 [R0+0x10000], RZ ;  /* 0x010000ff00005388 */ /* 0x0003e20000000c00 */
[C---:B-----5:R-:W-:Y:S01]  /*2700*/  VIADD R3, R29.reuse, 0x28 ;  /* 0x000000281d037836 */ /* 0x060fe20000000000 */
[----:B------:R-:W-:Y:S01]  /*2710*/  SHF.R.S32.HI R25, RZ, 0x1f, R29 ;  /* 0x0000001fff197819 */ /* 0x000fe2000001141d */
[C---:B------:R-:W-:Y:S02]  /*2720*/  VIADD R7, R29.reuse, 0x20 ;  /* 0x000000201d077836 */ /* 0x040fe40000000000 */
[----:B------:R-:W-:Y:S01]  /*2730*/  VIADD R8, R29, 0x8 ;  /* 0x000000081d087836 */ /* 0x000fe20000000000 */
[----:B------:R-:W-:-:S02]  /*2740*/  ISETP.GE.AND P2, PT, R3, UR5, PT ;  /* 0x0000000503007c0c */ /* 0x000fc4000bf46270 */
[----:B------:R-:W-:Y:S02]  /*2750*/  ISETP.GE.AND P3, PT, R7, UR5, PT ;  /* 0x0000000507007c0c */ /* 0x000fe4000bf66270 */
[----:B------:R-:W-:Y:S01]  /*2760*/  ISETP.GE.AND P4, PT, R8, UR5, PT ;  /* 0x0000000508007c0c */ /* 0x000fe2000bf86270 */
[----:B------:R-:W-:Y:S01]  /*2770*/  IMAD.SHL.U32 R8, R29, 0x4, RZ ;  /* 0x000000041d087824 */ /* 0x000fe200078e00ff */
[----:B------:R-:W-:Y:S01]  /*2780*/  IADD3.X R7, R5, UR29, R9, P0, !PT ;  /* 0x0000001d05077c10 */ /* 0x000fe200087fe409 */
[----:B------:R-:W-:Y:S01]  /*2790*/  IMAD R5, R17, UR22, RZ ;  /* 0x0000001611057c24 */ /* 0x000fe2000f8e02ff */
[----:B------:R-:W-:Y:S02]  /*27a0*/  SHF.R.S32.HI R4, RZ, 0x1f, R3 ;  /* 0x0000001fff047819 */ /* 0x000fe40000011403 */
[----:B------:R-:W-:Y:S01]  /*27b0*/  P2R R24, PR, RZ, 0x4 ;  /* 0x00000004ff187803 */ /* 0x000fe20000000000 */
[----:B------:R-:W-:Y:S01]  /*27c0*/  IMAD.WIDE.U32 R6, R16, UR22, R6 ;  /* 0x0000001610067c25 */ /* 0x000fe2000f8e0006 */
[----:B------:R-:W-:-:S02]  /*27d0*/  P2R R22, PR, RZ, 0x10 ;  /* 0x00000010ff167803 */ /* 0x000fc40000000000 */
[C---:B------:R-:W-:Y:S02]  /*27e0*/  @!P2 LEA R20, P0, R3.reuse, UR13, 0x2 ;  /* 0x0000000d0314ac11 */ /* 0x040fe4000f8010ff */
[----:B------:R-:W-:Y:S02]  /*27f0*/  P2R R15, PR, RZ, 0x8 ;  /* 0x00000008ff0f7803 */ /* 0x000fe40000000000 */
[----:B------:R-:W-:Y:S01]  /*2800*/  @!P2 LEA.HI.X R21, R3, UR12, R4, 0x2, P0 ;  /* 0x0000000c0315ac11 */ /* 0x000fe200080f1404 */
[----:B------:R-:W-:Y:S01]  /*2810*/  IMAD R3, R16, UR23, R5 ;  /* 0x0000001710037c24 */ /* 0x000fe2000f8e0205 */
[----:B--23--:R-:W-:Y:S02]  /*2820*/  IADD3 R18, P0, R8, UR13, RZ ;  /* 0x0000000d08127c10 */ /* 0x00cfe4000ff1e0ff */
[----:B------:R-:W-:Y:S01]  /*2830*/  SHF.L.U64.HI R4, R29, 0x2, R25 ;  /* 0x000000021d047819 */ /* 0x000fe20000010219 */
[----:B------:R-:W-:-:S03]  /*2840*/  IMAD.IADD R10, R7, 0x1, R3 ;  /* 0x00000001070a7824 */ /* 0x000fc600078e0203 */
[----:B------:R-:W-:Y:S02]  /*2850*/  IADD3.X R19, R4, UR12, RZ, P0, !PT ;  /* 0x0000000c04137c10 */ /* 0x000fe400087fe4ff */
[----:B------:R-:W-:-:S04]  /*2860*/  ISETP.GE.AND P0, PT, R29, UR5, PT ;  /* 0x000000051d007c0c */ /* 0x000fc8000bf06270 */
[----:B------:R-:W-:Y:S01]  /*2870*/  P2R R11, PR, RZ, 0x1 ;  /* 0x00000001ff0b7803 */ /* 0x000fe20000000000 */
[----:B-1----:R-:W-:Y:S08]  /*2880*/  @P5 BRA `(.L_x_1417) ;  /* 0x0000000000685947 */ /* 0x002ff00003800000 */
        /* <DEDUP_REMOVED lines=26> */
.L_x_1417:
[----:B------:R-:W-:Y:S05]  /*2a30*/  BSYNC B0 ;  /* 0x0000000000007941 */ /* 0x000fea0003800000 */
.L_x_1416:
        /* <DEDUP_REMOVED lines=10> */
[----:B-12---:R-:W-:Y:S02]  /*2ae0*/  IMAD R8, R4, UR18, RZ ;  /* 0x0000001204087c24 */ /* 0x006fe4000f8e02ff */
[----:B------:R-:W-:-:S04]  /*2af0*/  IMAD.MOV.U32 R4, RZ, RZ, R6 ;  /* 0x000000ffff047224 */ /* 0x000fc800078e0006 */
[----:B------:R-:W-:-:S04]  /*2b00*/  IMAD.WIDE.U32 R4, R3, UR18, R4 ;  /* 0x0000001203047c25 */ /* 0x000fc8000f8e0004 */
[----:B----4-:R-:W1:Y:S01]  /*2b10*/  @!P0 LDC.64 R12, c[0x0][0x218] ;  /* 0x00008600ff0c8b82 */ /* 0x010e620000000a00 */
        /* <DEDUP_REMOVED lines=19> */
.L_x_1419:
[----:B------:R-:W-:Y:S05]  /*2c50*/  BSYNC B0 ;  /* 0x0000000000007941 */ /* 0x000fea0003800000 */
.L_x_1418:
        /* <DEDUP_REMOVED lines=34> */
.L_x_1421:
[----:B------:R-:W-:Y:S05]  /*2e80*/  BSYNC B0 ;  /* 0x0000000000007941 */ /* 0x000fea0003800000 */
.L_x_1420:
        /* <DEDUP_REMOVED lines=14> */
[----:B-12---:R-:W1:Y:S01]  /*2f70*/  @!P0 LDC.64 R8, c[0x0][0x218] ;  /* 0x00008600ff088b82 */ /* 0x006e620000000a00 */
[----:B------:R-:W-:Y:S01]  /*2f80*/  IMAD.IADD R3, R7, 0x1, R3 ;  /* 0x0000000107037824 */ /* 0x000fe200078e0203 */
        /* <DEDUP_REMOVED lines=17> */
.L_x_1423:
[----:B------:R-:W-:Y:S05]  /*30a0*/  BSYNC B0 ;  /* 0x0000000000007941 */ /* 0x000fea0003800000 */
.L_x_1422:
[----:B------:R-:W-:Y:S01]  /*30b0*/  UIMAD UR5, UR44, UR20, URZ ;  /* 0x000000142c0572a4 */ /* 0x000fe2000f8e023f */
[----:B-12---:R-:W-:Y:S01]  /*30c0*/  MOV R4, UR20 ;  /* 0x0000001400047c02 */ /* 0x006fe20008000f00 */
        /* <DEDUP_REMOVED lines=40> */
.L_x_1425:
[----:B------:R-:W-:Y:S05]  /*3350*/  BSYNC B0 ;  /* 0x0000000000007941 */ /* 0x000fea0003800000 */
.L_x_1424:
        /* <DEDUP_REMOVED lines=32> */
.L_x_1427:
[----:B------:R-:W-:Y:S05]  /*3560*/  BSYNC B0 ;  /* 0x0000000000007941 */ /* 0x000fea0003800000 */
.L_x_1426:
        /* <DEDUP_REMOVED lines=32> */
.L_x_1429:
[----:B------:R-:W-:Y:S05]  /*3770*/  BSYNC B0 ;  /* 0x0000000000007941 */ /* 0x000fea0003800000 */
.L_x_1428:
        /* <DEDUP_REMOVED lines=12> */
[----:B-12---:R-:W1:Y:S01]  /*3840*/  @!P2 LDC.64 R8, c[0x0][0x220] ;  /* 0x00008800ff08ab82 */ /* 0x006e620000000a00 */
        /* <DEDUP_REMOVED lines=19> */
.L_x_1431:
[----:B------:R-:W-:Y:S05]  /*3980*/  BSYNC B0 ;  /* 0x0000000000007941 */ /* 0x000fea0003800000 */
.L_x_1430:
[----:B------:R-:W-:Y:S01]  /*3990*/  ISETP.NE.AND P0, PT, R24, RZ, PT ;  /* 0x000000ff1800720c */ /* 0x000fe20003f05270 */
[----:B-1234-:R-:W-:Y:S01]  /*39a0*/  IMAD.MOV.U32 R0, RZ, RZ, 0x7f800000 ;  /* 0x7f800000ff007424 */ /* 0x01efe200078e00ff */
[----:B------:R-:W-:Y:S01]  /*39b0*/  ISETP.NE.AND P2, PT, R15, RZ, PT ;  /* 0x000000ff0f00720c */ /* 0x000fe20003f45270 */
[----:B------:R-:W-:Y:S01]  /*39c0*/  IMAD.MOV.U32 R2, RZ, RZ, 0x7f800000 ;  /* 0x7f800000ff027424 */ /* 0x000fe200078e00ff */
[----:B------:R-:W-:Y:S01]  /*39d0*/  ISETP.NE.AND P3, PT, R22, RZ, PT ;  /* 0x000000ff1600720c */ /* 0x000fe20003f65270 */
[----:B------:R-:W-:Y:S01]  /*39e0*/  IMAD.MOV.U32 R3, RZ, RZ, 0x7f800000 ;  /* 0x7f800000ff037424 */ /* 0x000fe200078e00ff */
[----:B------:R-:W-:Y:S01]  /*39f0*/  ISETP.NE.AND P4, PT, R11, RZ, PT ;  /* 0x000000ff0b00720c */ /* 0x000fe20003f85270 */
[----:B------:R-:W-:Y:S01]  /*3a00*/  IMAD.MOV.U32 R4, RZ, RZ, 0x7f800000 ;  /* 0x7f800000ff047424 */ /* 0x000fe200078e00ff */
[----:B------:R-:W0:Y:S01]  /*3a10*/  LDGDEPBAR ;  /* 0x00000000000079af */ /* 0x000e220000000000 */
[----:B------:R-:W-:Y:S01]  /*3a20*/  IMAD.MOV.U32 R218, RZ, RZ, 0x20 ;  /* 0x00000020ffda7424 */ /* 0x000fe200078e00ff */
[----:B------:R-:W-:Y:S01]  /*3a30*/  UIADD3 UR5, UR31, 0x80, URZ ;  /* 0x000000801f057890 */ /* 0x000fe2000fffe03f */
[----:B------:R-:W-:Y:S01]  /*3a40*/  IMAD.MOV.U32 R217, RZ, RZ, 0x40 ;  /* 0x00000040ffd97424 */ /* 0x000fe200078e00ff */
[----:B------:R-:W-:Y:S01]  /*3a50*/  CS2R R158, SRZ ;  /* 0x00000000009e7805 */ /* 0x000fe2000001ff00 */
[----:B------:R-:W2:Y:S01]  /*3a60*/  @!P0 LDG.E R0, desc[UR6][R20.64] ;  /* 0x0000000614008981 */ /* 0x000ea2000c1e1900 */
[----:B------:R-:W-:Y:S01]  /*3a70*/  IMAD.MOV.U32 R239, RZ, RZ, R221 ;  /* 0x000000ffffef7224 */ /* 0x000fe200078e00dd */
[----:B------:R-:W-:-:S02]  /*3a80*/  CS2R R156, SRZ ;  /* 0x00000000009c7805 */ /* 0x000fc4000001ff00 */
[----:B------:R-:W-:Y:S01]  /*3a90*/  CS2R R162, SRZ ;  /* 0x0000000000a27805 */ /* 0x000fe2000001ff00 */
[----:B------:R-:W3:Y:S01]  /*3aa0*/  @!P2 LDG.E R2, desc[UR6][R18.64+0x80] ;  /* 0x000080061202a981 */ /* 0x000ee2000c1e1900 */
[----:B------:R-:W-:Y:S02]  /*3ab0*/  CS2R R160, SRZ ;  /* 0x0000000000a07805 */ /* 0x000fe4000001ff00 */
[----:B------:R-:W-:Y:S02]  /*3ac0*/  CS2R R154, SRZ ;  /* 0x00000000009a7805 */ /* 0x000fe4000001ff00 */
[----:B------:R-:W-:Y:S01]  /*3ad0*/  CS2R R152, SRZ ;  /* 0x0000000000987805 */ /* 0x000fe2000001ff00 */
[----:B------:R-:W4:Y:S01]  /*3ae0*/  @!P3 LDG.E R3, desc[UR6][R18.64+0x20] ;  /* 0x000020061203b981 */ /* 0x000f22000c1e1900 */
[----:B------:R-:W-:Y:S02]  /*3af0*/  CS2R R150, SRZ ;  /* 0x0000000000967805 */ /* 0x000fe4000001ff00 */
[----:B------:R-:W-:-:S02]  /*3b00*/  CS2R R148, SRZ ;  /* 0x0000000000947805 */ /* 0x000fc4000001ff00 */
[----:B------:R-:W-:Y:S01]  /*3b10*/  CS2R R142, SRZ ;  /* 0x00000000008e7805 */ /* 0x000fe2000001ff00 */
[----:B------:R-:W5:Y:S01]  /*3b20*/  @!P4 LDG.E R4, desc[UR6][R18.64] ;  /* 0x000000061204c981 */ /* 0x000f62000c1e1900 */
        /* <DEDUP_REMOVED lines=55> */
[----:B------:R-:W-:Y:S01]  /*3ea0*/  UISETP.GE.AND UP0, UPT, UR5, UR8, UPT ;  /* 0x000000080500728c */ /* 0x000fe2000bf06270 */
[----:B------:R-:W-:Y:S01]  /*3eb0*/  ULDC UR17, c[0x0][0x2d0] ;  /* 0x0000b40000117ab9 */ /* 0x000fe20000000800 */
[----:B------:R-:W-:Y:S01]  /*3ec0*/  ULDC UR18, c[0x0][0x2dc] ;  /* 0x0000b70000127ab9 */ /* 0x000fe20000000800 */
[----:B------:R-:W-:Y:S01]  /*3ed0*/  ULDC UR5, c[0x0][0x39c] ;  /* 0x0000e70000057ab9 */ /* 0x000fe20000000800 */
[----:B------:R-:W-:Y:S01]  /*3ee0*/  ULDC UR10, c[0x0][0x2ec] ;  /* 0x0000bb00000a7ab9 */ /* 0x000fe20000000800 */
[----:B--2---:R1:W-:Y:S04]  /*3ef0*/  STL [R1+0x14], R0 ;  /* 0x0000140001007387 */ /* 0x0043e80000100800 */
[----:B---3--:R2:W-:Y:S01]  /*3f00*/  STL [R1+0x10], R2 ;  /* 0x0000100201007387 */ /* 0x0085e20000100800 */
[----:B-1----:R-:W-:-:S04]  /*3f10*/  LEA.HI R0, R28, R27, RZ, 0x4 ;  /* 0x0000001b1c007211 */ /* 0x002fc800078f20ff */
[----:B------:R-:W-:-:S05]  /*3f20*/  LOP3.LUT R0, R0, 0xfffffff0, RZ, 0xc0, !PT ;  /* 0xfffffff000007812 */ /* 0x000fca00078ec0ff */
[----:B------:R-:W-:-:S05]  /*3f30*/  IMAD.IADD R0, R27, 0x1, -R0 ;  /* 0x000000011b007824 */ /* 0x000fca00078e0a00 */
[----:B--2---:R-:W-:-:S04]  /*3f40*/  SHF.R.S32.HI R2, RZ, 0x1f, R0 ;  /* 0x0000001fff027819 */ /* 0x004fc80000011400 */
[----:B------:R-:W-:-:S04]  /*3f50*/  LEA.HI R2, R2, R0, RZ, 0x3 ;  /* 0x0000000002027211 */ /* 0x000fc800078f18ff */
[----:B------:R-:W-:-:S05]  /*3f60*/  LOP3.LUT R2, R2, 0xfffffff8, RZ, 0xc0, !PT ;  /* 0xfffffff802027812 */ /* 0x000fca00078ec0ff */
[----:B------:R-:W-:Y:S01]  /*3f70*/  IMAD.IADD R0, R0, 0x1, -R2 ;  /* 0x0000000100007824 */ /* 0x000fe200078e0a02 */
[----:B----4-:R-:W-:Y:S01]  /*3f80*/  STL [R1+0x1c], R3 ;  /* 0x00001c0301007387 */ /* 0x010fe20000100800 */
[----:B------:R-:W-:-:S03]  /*3f90*/  VIADD R2, R220, 0x2000 ;  /* 0x00002000dc027836 */ /* 0x000fc60000000000 */
[C---:B------:R-:W-:Y:S02]  /*3fa0*/  LOP3.LUT P0, RZ, R0.reuse, 0x2, RZ, 0xc0, !PT ;  /* 0x0000000200ff7812 */ /* 0x040fe4000780c0ff */
[----:B------:R-:W-:Y:S01]  /*3fb0*/  LOP3.LUT P2, RZ, R0, 0x4, RZ, 0xc0, !PT ;  /* 0x0000000400ff7812 */ /* 0x000fe2000784c0ff */
[----:B------:R-:W-:Y:S01]  /*3fc0*/  VIADD R0, R29, 0xffffffc0 ;  /* 0xffffffc01d007836 */ /* 0x000fe20000000000 */
[----:B-----5:R1:W-:Y:S01]  /*3fd0*/  STL [R1+0x18], R4 ;  /* 0x0000180401007387 */ /* 0x0203e20000100800 */
[----:B------:R-:W-:-:S03]  /*3fe0*/  SEL R212, R2, R220, !P1 ;  /* 0x000000dc02d47207 */ /* 0x000fc60004800000 */
[----:B------:R-:W-:-:S04]  /*3ff0*/  SHF.R.S32.HI R2, RZ, 0x1f, R0 ;  /* 0x0000001fff027819 */ /* 0x000fc80000011400 */
[C---:B------:R-:W-:Y:S01]  /*4000*/  SHF.L.U64.HI R2, R0.reuse, 0x2, R2 ;  /* 0x0000000200027819 */ /* 0x040fe20000010202 */
[----:B------:R-:W-:Y:S02]  /*4010*/  IMAD.SHL.U32 R0, R0, 0x4, RZ ;  /* 0x0000000400007824 */ /* 0x000fe400078e00ff */
[----:B-1----:R-:W-:-:S05]  /*4020*/  IMAD.SHL.U32 R4, R29, 0x4, RZ ;  /* 0x000000041d047824 */ /* 0x002fca00078e00ff */
[----:B------:R1:W-:Y:S01]  /*4030*/  STL [R1+0x30], R4 ;  /* 0x0000300401007387 */ /* 0x0003e20000100800 */
[----:B------:R-:W-:Y:S01]  /*4040*/  VIADD R3, R219, 0x2000 ;  /* 0x00002000db037836 */ /* 0x000fe20000000000 */
[----:B-1----:R-:W-:-:S05]  /*4050*/  SHF.L.U64.HI R4, R29, 0x2, R25 ;  /* 0x000000021d047819 */ /* 0x002fca0000010219 */
[----:B------:R1:W-:Y:S04]  /*4060*/  STL [R1+0x2c], R4 ;  /* 0x00002c0401007387 */ /* 0x0003e80000100800 */
[----:B------:R1:W-:Y:S04]  /*4070*/  STL [R1+0x28], R2 ;  /* 0x0000280201007387 */ /* 0x0003e80000100800 */
[----:B------:R1:W-:Y:S01]  /*4080*/  STL [R1+0x24], R0 ;  /* 0x0000240001007387 */ /* 0x0003e20000100800 */
[----:B------:R-:W-:Y:S02]  /*4090*/  SEL R3, R3, R219, !P1 ;  /* 0x000000db03037207 */ /* 0x000fe40004800000 */
[----:B------:R-:W-:-:S02]  /*40a0*/  LEA R212, R212, UR4, 0x1 ;  /* 0x00000004d4d47c11 */ /* 0x000fc4000f8e08ff */
[----:B------:R-:W-:Y:S02]  /*40b0*/  LEA R211, R3, UR4, 0x1 ;  /* 0x0000000403d37c11 */ /* 0x000fe4000f8e08ff */
[----:B------:R-:W-:Y:S02]  /*40c0*/  SEL R218, R218, 0xffffffe0, !P0 ;  /* 0xffffffe0dada7807 */ /* 0x000fe40004000000 */
[----:B------:R-:W-:-:S07]  /*40d0*/  SEL R217, R217, 0xffffffc0, !P2 ;  /* 0xffffffc0d9d97807 */ /* 0x000fce0005000000 */
.L_x_1434:
[----:B------:R-:W0:Y:S01]  /*40e0*/  LDGDEPBAR ;  /* 0x00000000000079af */ /* 0x000e220000000000 */
[C---:B-1----:R-:W-:Y:S01]  /*40f0*/  IADD3 R0, R212.reuse, R218, RZ ;  /* 0x000000dad4007210 */ /* 0x042fe20007ffe0ff */
[----:B------:R-:W-:Y:S01]  /*4100*/  UISETP.GE.AND UP3, UPT, UR9, 0x1, UPT ;  /* 0x000000010900788c */ /* 0x000fe2000bf66270 */
[----:B------:R-:W-:Y:S05]  /*4110*/  IADD3 R3, R212, R217, RZ ;  /* 0x000000d9d4037210 */ /* 0x000fea0007ffe0ff */
[----:B------:R-:W2:Y:S01]  /*4120*/  LDL R206, [R1+0x3c] ;  /* 0x00003c0001ce7983 */ /* 0x000ea20000100800 */
[----:B------:R-:W-:Y:S01]  /*4130*/  PLOP3.LUT P1, PT, PT, PT, UP0, 0x80, 0x0 ;  /* 0x000000000000781c */ /* 0x000fe20003f2f008 */
[----:B------:R-:W-:Y:S01]  /*4140*/  IMAD.IADD R2, R0, 0x1, R217 ;  /* 0x0000000100027824 */ /* 0x000fe200078e02d9 */
[----:B------:R-:W-:Y:S01]  /*4150*/  PLOP3.LUT P0, PT, PT, PT, UP0, 0x80, 0x0 ;  /* 0x000000000000781c */ /* 0x000fe20003f0f008 */
[----:B------:R-:W3:Y:S01]  /*4160*/  LDL R205, [R1+0x18] ;  /* 0x0000180001cd7983 */ /* 0x000ee20000100800 */
[----:B------:R-:W-:Y:S02]  /*4170*/  PLOP3.LUT P5, PT, PT, PT, UP0, 0x80, 0x0 ;  /* 0x000000000000781c */ /* 0x000fe40003faf008 */
[----:B------:R-:W-:Y:S01]  /*4180*/  PLOP3.LUT P6, PT, PT, PT, UP0, 0x80, 0x0 ;  /* 0x000000000000781c */ /* 0x000fe20003fcf008 */
[----:B------:R-:W4:Y:S01]  /*4190*/  LDL R204, [R1+0x1c] ;  /* 0x00001c0001cc7983 */ /* 0x000f220000100800 */
[----:B------:R-:W-:Y:S03]  /*41a0*/  PLOP3.LUT P3, PT, PT, PT, UP0, 0x80, 0x0 ;  /* 0x000000000000781c */ /* 0x000fe60003f6f008 */
[----:B------:R-:W-:Y:S04]  /*41b0*/  STL [R1+0x90], R51 ;  /* 0x0000903301007387 */ /* 0x000fe80000100800 */
        /* <DEDUP_REMOVED lines=14> */
[----:B------:R-:W-:Y:S01]  /*42a0*/  STL [R1+0x54], R36 ;  /* 0x0000542401007387 */ /* 0x000fe20000100800 */
[----:B------:R-:W-:Y:S04]  /*42b0*/  DEPBAR.LE SB0, 0x0 ;  /* 0x000080000000791a */ /* 0x000fe80000000000 */
[----:B------:R-:W-:Y:S06]  /*42c0*/  BAR.SYNC.DEFER_BLOCKING 0x0 ;  /* 0x0000000000007b1d */ /* 0x000fec0000010000 */
[----:B------:R-:W-:Y:S08]  /*42d0*/  LDSM.16.M88.4 R32, [R212] ;  /* 0x00000000d420783b */ /* 0x000ff00000000200 */
[----:B------:R-:W1:Y:S08]  /*42e0*/  LDSM.16.M88.4 R16, [R214+UR4+0xc000] ;  /* 0x00c00004d610783b */ /* 0x000e700008000200 */
[----:B------:R-:W1:Y:S08]  /*42f0*/  LDSM.16.M88.4 R28, [R212+0x1000] ;  /* 0x00100000d41c783b */ /* 0x000e700000000200 */
[----:B------:R-:W1:Y:S08]  /*4300*/  LDSM.16.M88.4 R164, [R214+UR4+0xc800] ;  /* 0x00c80004d6a4783b */ /* 0x000e700008000200 */
[----:B------:R-:W-:Y:S08]  /*4310*/  LDSM.16.M88.4 R168, [R0] ;  /* 0x0000000000a8783b */ /* 0x000ff00000000200 */
[----:B------:R-:W1:Y:S02]  /*4320*/  LDSM.16.M88.4 R172, [R213] ;  /* 0x00000000d5ac783b */ /* 0x000e640000000200 */
[-C--:B-1----:R-:W-:Y:S06]  /*4330*/  HMMA.16816.F32.BF16 R4, R32, R16.reuse, RZ ;  /* 0x000000102004723c */ /* 0x082fec00000418ff */
[----:B------:R-:W1:Y:S01]  /*4340*/  LDSM.16.M88.4 R176, [R0+0x1000] ;  /* 0x0010000000b0783b */ /* 0x000e620000000200 */
[C---:B------:R-:W-:Y:S07]  /*4350*/  HMMA.16816.F32.BF16 R8, R28.reuse, R16, RZ ;  /* 0x000000101c08723c */ /* 0x040fee00000418ff */
[----:B------:R-:W1:Y:S01]  /*4360*/  LDSM.16.M88.4 R180, [R213+0x800] ;  /* 0x00080000d5b4783b */ /* 0x000e620000000200 */
[-C--:B------:R-:W-:Y:S07]  /*4370*/  HMMA.16816.F32.BF16 R12, R28, R18.reuse, RZ ;  /* 0x000000121c0c723c */ /* 0x080fee00000418ff */
[----:B------:R-:W-:Y:S01]  /*4380*/  LDSM.16.M88.4 R184, [R3] ;  /* 0x0000000003b8783b */ /* 0x000fe20000000200 */
[C---:B------:R-:W-:Y:S07]  /*4390*/  HMMA.16816.F32.BF16 R16, R32.reuse, R18, RZ ;  /* 0x000000122010723c */ /* 0x040fee00000418ff */
[----:B------:R-:W1:Y:S01]  /*43a0*/  LDSM.16.M88.4 R188, [R216] ;  /* 0x00000000d8bc783b */ /* 0x000e620000000200 */
[-C--:B------:R-:W-:Y:S06]  /*43b0*/  HMMA.16816.F32.BF16 R20, R32, R164.reuse, RZ ;  /* 0x000000a42014723c */ /* 0x080fec00000418ff */
[C---:B------:R-:W-:Y:S01]  /*43c0*/  HMMA.16816.F32.BF16 R24, R28.reuse, R164, RZ ;  /* 0x000000a41c18723c */ /* 0x040fe200000418ff */
[----:B------:R-:W-:Y:S05]  /*43d0*/  LDSM.16.M88.4 R192, [R216+0x800] ;  /* 0x00080000d8c0783b */ /* 0x000fea0000000200 */
[-C--:B------:R-:W-:Y:S03]  /*43e0*/  HMMA.16816.F32.BF16 R28, R28, R166.reuse, RZ ;  /* 0x000000a61c1c723c */ /* 0x080fe600000418ff */
[----:B------:R-:W-:Y:S03]  /*43f0*/  LDSM.16.M88.4 R196, [R2] ;  /* 0x0000000002c4783b */ /* 0x000fe60000000200 */
[----:B------:R-:W-:Y:S05]  /*4400*/  HMMA.16816.F32.BF16 R32, R32, R166, RZ ;  /* 0x000000a62020723c */ /* 0x000fea00000418ff */
[----:B------:R-:W1:Y:S01]  /*4410*/  LDSM.16.M88.4 R164, [R3+0x1000] ;  /* 0x0010000003a4783b */ /* 0x000e620000000200 */
[-C--:B------:R-:W-:Y:S06]  /*4420*/  HMMA.16816.F32.BF16 R4, R168, R172.reuse, R4 ;  /* 0x000000aca804723c */ /* 0x080fec0000041804 */
[C---:B-1----:R-:W-:Y:S01]  /*4430*/  HMMA.16816.F32.BF16 R8, R176.reuse, R172, R8 ;  /* 0x000000acb008723c */ /* 0x042fe20000041808 */
[----:B------:R-:W1:Y:S05]  /*4440*/  LDSM.16.M88.4 R200, [R215] ;  /* 0x00000000d7c8783b */ /* 0x000e6a0000000200 */
        /* <DEDUP_REMOVED lines=8> */
[----:B------:R-:W1:Y:S03]  /*44d0*/  LDSM.16.M88.4 R168, [R2+0x1000] ;  /* 0x0010000002a8783b */ /* 0x000e660000000200 */
[-C--:B------:R-:W-:Y:S05]  /*44e0*/  HMMA.16816.F32.BF16 R4, R184, R188.reuse, R4 ;  /* 0x000000bcb804723c */ /* 0x080fea0000041804 */
[----:B------:R-:W2:Y:S01]  /*44f0*/  LDSM.16.M88.4 R180, [R214+UR4+0x10000] ;  /* 0x01000004d6b4783b */ /* 0x000ea20008000200 */
        /* <DEDUP_REMOVED lines=8> */
[----:B------:R-:W-:Y:S03]  /*4580*/  HMMA.16816.F32.BF16 R32, R184, R194, R32 ;  /* 0x000000c2b820723c */ /* 0x000fe60000041820 */
[----:B------:R-:W4:Y:S03]  /*4590*/  LDSM.16.M88.4 R184, [R214+UR4+0x10800] ;  /* 0x01080004d6b8783b */ /* 0x000f260008000200 */
[-C--:B-1----:R-:W-:Y:S05]  /*45a0*/  HMMA.16816.F32.BF16 R4, R196, R200.reuse, R4 ;  /* 0x000000c8c404723c */ /* 0x082fea0000041804 */
[----:B------:R-:W1:Y:S01]  /*45b0*/  LDSM.16.M88.4 R192, [R213+0x4000] ;  /* 0x00400000d5c0783b */ /* 0x000e620000000200 */
[C---:B------:R-:W-:Y:S04]  /*45c0*/  HMMA.16816.F32.BF16 R8, R168.reuse, R200, R8 ;  /* 0x000000c8a808723c */ /* 0x040fe80000041808 */
[----:B---3--:R-:W-:Y:S02]  /*45d0*/  FSETP.NEU.FTZ.AND P4, PT, R205, -INF , PT ;  /* 0xff800000cd00780b */ /* 0x008fe40003f9d000 */
[-C--:B------:R-:W-:Y:S06]  /*45e0*/  HMMA.16816.F32.BF16 R12, R168, R202.reuse, R12 ;  /* 0x000000caa80c723c */ /* 0x080fec000004180c */
[C---:B------:R-:W-:Y:S01]  /*45f0*/  HMMA.16816.F32.BF16 R16, R196.reuse, R202, R16 ;  /* 0x000000cac410723c */ /* 0x040fe20000041810 */
[----:B------:R-:W-:Y:S05]  /*4600*/  LDSM.16.M88.4 R200, [R216+0x4000] ;  /* 0x00400000d8c8783b */ /* 0x000fea0000000200 */
[-C--:B------:R-:W-:Y:S06]  /*4610*/  HMMA.16816.F32.BF16 R20, R196, R172.reuse, R20 ;  /* 0x000000acc414723c */ /* 0x080fec0000041814 */
[C---:B------:R-:W-:Y:S06]  /*4620*/  HMMA.16816.F32.BF16 R24, R168.reuse, R172, R24 ;  /* 0x000000aca818723c */ /* 0x040fec0000041818 */
[-C--:B------:R-:W-:Y:S01]  /*4630*/  HMMA.16816.F32.BF16 R28, R168, R174.reuse, R28 ;  /* 0x000000aea81c723c */ /* 0x080fe2000004181c */
[----:B------:R-:W3:Y:S05]  /*4640*/  LDSM.16.M88.4 R168, [R0+0x3000] ;  /* 0x0030000000a8783b */ /* 0x000eea0000000200 */
[----:B------:R-:W-:Y:S03]  /*4650*/  HMMA.16816.F32.BF16 R32, R196, R174, R32 ;  /* 0x000000aec420723c */ /* 0x000fe60000041820 */
[----:B------:R-:W3:Y:S03]  /*4660*/  LDSM.16.M88.4 R172, [R213+0x4800] ;  /* 0x00480000d5ac783b */ /* 0x000ee60000000200 */
[-C--:B--2---:R-:W-:Y:S05]  /*4670*/  HMMA.16816.F32.BF16 R4, R176, R180.reuse, R4 ;  /* 0x000000b4b004723c */ /* 0x084fea0000041804 */
[----:B------:R-:W2:Y:S01]  /*4680*/  LDSM.16.M88.4 R196, [R3+0x2000] ;  /* 0x0020000003c4783b */ /* 0x000ea20000000200 */
[C---:B----4-:R-:W-:Y:S06]  /*4690*/  HMMA.16816.F32.BF16 R8, R164.reuse, R180, R8 ;  /* 0x000000b4a408723c */ /* 0x050fec0000041808 */
[-C--:B------:R-:W-:Y:S06]  /*46a0*/  HMMA.16816.F32.BF16 R12, R164, R182.reuse, R12 ;  /* 0x000000b6a40c723c */ /* 0x080fec000004180c */
[C---:B------:R-:W-:Y:S01]  /*46b0*/  HMMA.16816.F32.BF16 R16, R176.reuse, R182, R16 ;  /* 0x000000b6b010723c */ /* 0x040fe20000041810 */
[----:B------:R-:W-:Y:S05]  /*46c0*/  LDSM.16.M88.4 R180, [R2+0x2000] ;  /* 0x0020000002b4783b */ /* 0x000fea0000000200 */
[-C--:B------:R-:W-:Y:S06]  /*46d0*/  HMMA.16816.F32.BF16 R20, R176, R184.reuse, R20 ;  /* 0x000000b8b014723c */ /* 0x080fec0000041814 */
[C---:B------:R-:W-:Y:S06]  /*46e0*/  HMMA.16816.F32.BF16 R24, R164.reuse, R184, R24 ;  /* 0x000000b8a418723c */ /* 0x040fec0000041818 */
[-C--:B------:R-:W-:Y:S01]  /*46f0*/  HMMA.16816.F32.BF16 R28, R164, R186.reuse, R28 ;  /* 0x000000baa41c723c */ /* 0x080fe2000004181c */
[----:B------:R4:W2:Y:S05]  /*4700*/  LDSM.16.M88.4 R164, [R3+0x3000] ;  /* 0x0030000003a4783b */ /* 0x0008aa0000000200 */
[----:B------:R-:W-:Y:S03]  /*4710*/  HMMA.16816.F32.BF16 R32, R176, R186, R32 ;  /* 0x000000bab020723c */ /* 0x000fe60000041820 */
[----:B------:R-:W2:Y:S03]  /*4720*/  LDSM.16.M88.4 R176, [R216+0x4800] ;  /* 0x00480000d8b0783b */ /* 0x000ea60000000200 */
[-C--:B-1----:R-:W-:Y:S05]  /*4730*/  HMMA.16816.F32.BF16 R4, R188, R192.reuse, R4 ;  /* 0x000000c0bc04723c */ /* 0x082fea0000041804 */
[----:B------:R-:W1:Y:S01]  /*4740*/  LDSM.16.M88.4 R184, [R215+0x4000] ;  /* 0x00400000d7b8783b */ /* 0x000e620000000200 */
[C---:B---3--:R-:W-:Y:S06]  /*4750*/  HMMA.16816.F32.BF16 R8, R168.reuse, R192, R8 ;  /* 0x000000c0a808723c */ /* 0x048fec0000041808 */
[-C--:B------:R-:W-:Y:S05]  /*4760*/  HMMA.16816.F32.BF16 R12, R168, R194.reuse, R12 ;  /* 0x000000c2a80c723c */ /* 0x080fea000004180c */
[----:B----4-:R-:W-:Y:S01]  /*4770*/  FMUL.FTZ R3, R204, 1.4426950216293334961 ;  /* 0x3fb8aa3bcc037820 */ /* 0x010fe20000410000 */
[C---:B------:R-:W-:Y:S06]  /*4780*/  HMMA.16816.F32.BF16 R16, R188.reuse, R194, R16 ;  /* 0x000000c2bc10723c */ /* 0x040fec0000041810 */
[-C--:B------:R-:W-:Y:S06]  /*4790*/  HMMA.16816.F32.BF16 R20, R188, R172.reuse, R20 ;  /* 0x000000acbc14723c */ /* 0x080fec0000041814 */
[C---:B------:R-:W-:Y:S06]  /*47a0*/  HMMA.16816.F32.BF16 R24, R168.reuse, R172, R24 ;  /* 0x000000aca818723c */ /* 0x040fec0000041818 */
[-C--:B------:R-:W-:Y:S01]  /*47b0*/  HMMA.16816.F32.BF16 R28, R168, R174.reuse, R28 ;  /* 0x000000aea81c723c */ /* 0x080fe2000004181c */
[----:B------:R-:W3:Y:S05]  /*47c0*/  LDSM.16.M88.4 R168, [R2+0x3000] ;  /* 0x0030000002a8783b */ /* 0x000eea0000000200 */
[----:B------:R-:W-:Y:S06]  /*47d0*/  HMMA.16816.F32.BF16 R32, R188, R174, R32 ;  /* 0x000000aebc20723c */ /* 0x000fec0000041820 */
[-C--:B--2---:R-:W-:Y:S06]  /*47e0*/  HMMA.16816.F32.BF16 R4, R196, R200.reuse, R4 ;  /* 0x000000c8c404723c */ /* 0x084fec0000041804 */
        /* <DEDUP_REMOVED lines=31> */
[----:B------:R-:W1:Y:S10]  /*49e0*/  MUFU.TANH R43, R6 ;  /* 0x00000006002b7308 */ /* 0x000e740000002400 */
[----:B------:R3:W4:Y:S10]  /*49f0*/  MUFU.TANH R252, R7 ;  /* 0x0000000700fc7308 */ /* 0x0007340000002400 */
[----:B------:R2:W-:Y:S10]  /*4a00*/  MUFU.TANH R199, R10 ;  /* 0x0000000a00c77308 */ /* 0x0005f40000002400 */
[----:B------:R1:W-:Y:S01]  /*4a10*/  MUFU.TANH R193, R9 ;  /* 0x0000000900c17308 */ /* 0x0003e20000002400 */
[----:B---3--:R-:W3:Y:S09]  /*4a20*/  LDSM.16.M88.4 R4, [R215+0x4800] ;  /* 0x00480000d704783b */ /* 0x008ef20000000200 */
[----:B------:R4:W-:Y:S01]  /*4a30*/  MUFU.TANH R195, R8 ;  /* 0x0000000800c37308 */ /* 0x0009e20000002400 */
[----:B--2---:R-:W2:Y:S09]  /*4a40*/  LDL R10, [R1+0x10] ;  /* 0x00001000010a7983 */ /* 0x004eb20000100800 */
[----:B------:R-:W-:Y:S01]  /*4a50*/  MUFU.TANH R191, R12 ;  /* 0x0000000c00bf7308 */ /* 0x000fe20000002400 */
[----:B-1----:R-:W-:Y:S04]  /*4a60*/  MOV R9, UR28 ;  /* 0x0000001c00097c02 */ /* 0x002fe80008000f00 */
[----:B------:R-:W-:Y:S02]  /*4a70*/  @P1 LEA R9, R9, R206, 0x7 ;  /* 0x000000ce09091211 */ /* 0x000fe400078e38ff */
[----:B------:R-:W-:Y:S03]  /*4a80*/  PLOP3.LUT P1, PT, PT, PT, UP0, 0x80, 0x0 ;  /* 0x000000000000781c */ /* 0x000fe60003f2f008 */
[----:B------:R-:W-:Y:S01]  /*4a90*/  MUFU.TANH R190, R13 ;  /* 0x0000000d00be7308 */ /* 0x000fe20000002400 */
[----:B----4-:R-:W-:Y:S01]  /*4aa0*/  FMUL.FTZ R8, R205, 1.4426950216293334961 ;  /* 0x3fb8aa3bcd087820 */ /* 0x010fe20000410000 */
        /* <DEDUP_REMOVED lines=9> */
[----:B------:R-:W1:Y:S01]  /*4b40*/  MUFU.TANH R196, R15 ;  /* 0x0000000f00c47308 */ /* 0x000e620000002400 */
[-C--:B---3--:R-:W-:Y:S01]  /*4b50*/  HMMA.16816.F32.BF16 R20, R180, R4.reuse, R20 ;  /* 0x00000004b414723c */ /* 0x088fe20000041814 */
[----:B------:R-:W-:Y:S02]  /*4b60*/  PLOP3.LUT P1, PT, PT, PT, UP0, 0x80, 0x0 ;  /* 0x000000000000781c */ /* 0x000fe40003f2f008 */
[--C-:B------:R-:W-:Y:S01]  /*4b70*/  FFMA.FTZ R2, R2, UR10, -R8.reuse ;  /* 0x0000000a02027c23 */ /* 0x100fe20008010808 */
[----:B------:R-:W-:Y:S02]  /*4b80*/  @P0 FSEL R0, R247, -INF , !P6 ;  /* 0xff800000f7000808 */ /* 0x000fe40007000000 */
[C---:B------:R-:W-:Y:S03]  /*4b90*/  HMMA.16816.F32.BF16 R24, R168.reuse, R4, R24 ;  /* 0x00000004a818723c */ /* 0x040fe60000041818 */
[----:B------:R3:W4:Y:S01]  /*4ba0*/  MUFU.EX2 R11, R2 ;  /* 0x00000002000b7308 */ /* 0x0007220000000800 */
[----:B------:R-:W2:Y:S01]  /*4bb0*/  LDL R5, [R1+0x14] ;  /* 0x0000140001057983 */ /* 0x000ea20000100800 */
[----:B------:R-:W-:Y:S01]  /*4bc0*/  PLOP3.LUT P0, PT, PT, PT, UP0, 0x80, 0x0 ;  /* 0x000000000000781c */ /* 0x000fe20003f0f008 */
[----:B------:R-:W-:Y:S01]  /*4bd0*/  FFMA.FTZ R0, R0, UR10, -R8 ;  /* 0x0000000a00007c23 */ /* 0x000fe20008010808 */
[-C--:B------:R-:W-:Y:S06]  /*4be0*/  HMMA.16816.F32.BF16 R28, R168, R6.reuse, R28 ;  /* 0x00000006a81c723c */ /* 0x080fec000004181c */
[----:B------:R-:W2:Y:S01]  /*4bf0*/  MUFU.TANH R246, R16 ;  /* 0x0000001000f67308 */ /* 0x000ea20000002400 */
[----:B------:R-:W-:Y:S01]  /*4c00*/  FSEL R3, R3, RZ, P4 ;  /* 0x000000ff03037208 */ /* 0x000fe20002000000 */
[----:B------:R-:W-:Y:S08]  /*4c10*/  HMMA.16816.F32.BF16 R32, R180, R6, R32 ;  /* 0x00000006b420723c */ /* 0x000ff00000041820 */
[----:B------:R4:W-:Y:S03]  /*4c20*/  MUFU.EX2 R51, R0 ;  /* 0x0000000000337308 */ /* 0x0009e60000000800 */
[----:B---3--:R-:W-:Y:S01]  /*4c30*/  IMAD.MOV.U32 R2, RZ, RZ, R43 ;  /* 0x000000ffff027224 */ /* 0x008fe200078e002b */
[----:B------:R-:W-:Y:S01]  /*4c40*/  @P3 FSEL R2, R43, -INF , !P5 ;  /* 0xff8000002b023808 */ /* 0x000fe20006800000 */
[----:B------:R-:W-:Y:S01]  /*4c50*/  FMUL.FTZ R20, R20, UR5 ;  /* 0x0000000514147c20 */ /* 0x000fe20008410000 */
[----:B------:R-:W-:Y:S02]  /*4c60*/  PLOP3.LUT P3, PT, PT, PT, UP0, 0x80, 0x0 ;  /* 0x000000000000781c */ /* 0x000fe40003f6f008 */
[----:B------:R-:W-:Y:S01]  /*4c70*/  MOV R4, R252 ;  /* 0x000000fc00047202 */ /* 0x000fe20000000f00 */
[----:B------:R-:W-:Y:S01]  /*4c80*/  FMUL.FTZ R21, R21, UR5 ;  /* 0x0000000515157c20 */ /* 0x000fe20008410000 */
[----:B------:R-:W-:Y:S01]  /*4c90*/  @P1 FSEL R4, R252, -INF , !P6 ;  /* 0xff800000fc041808 */ /* 0x000fe20007000000 */
[----:B------:R-:W-:Y:S01]  /*4ca0*/  MUFU.TANH R245, R17 ;  /* 0x0000001100f57308 */ /* 0x000fe20000002400 */
[----:B------:R-:W-:Y:S01]  /*4cb0*/  PLOP3.LUT P1, PT, PT, PT, UP0, 0x80, 0x0 ;  /* 0x000000000000781c */ /* 0x000fe20003f2f008 */
[----:B------:R-:W-:Y:S01]  /*4cc0*/  FMUL.FTZ R22, R22, UR5 ;  /* 0x0000000516167c20 */ /* 0x000fe20008410000 */
[----:B-1----:R-:W-:Y:S01]  /*4cd0*/  MOV R6, R196 ;  /* 0x000000c400067202 */ /* 0x002fe20000000f00 */
[----:B------:R-:W-:Y:S01]  /*4ce0*/  FMUL.FTZ R23, R23, UR5 ;  /* 0x0000000517177c20 */ /* 0x000fe20008410000 */
[----:B------:R-:W-:Y:S01]  /*4cf0*/  FMUL.FTZ R24, R24, UR5 ;  /* 0x0000000518187c20 */ /* 0x000fe20008410000 */
[----:B------:R-:W-:Y:S01]  /*4d00*/  FMUL.FTZ R25, R25, UR5 ;  /* 0x0000000519197c20 */ /* 0x000fe20008410000 */
[----:B------:R-:W-:Y:S01]  /*4d10*/  FMUL.FTZ R26, R26, UR5 ;  /* 0x000000051a1a7c20 */ /* 0x000fe20008410000 */
[----:B----4-:R-:W-:Y:S02]  /*4d20*/  FFMA.FTZ R0, R2, UR10, -R3 ;  /* 0x0000000a02007c23 */ /* 0x010fe40008010803 */
[----:B------:R-:W1:Y:S01]  /*4d30*/  MUFU.TANH R250, R18 ;  /* 0x0000001200fa7308 */ /* 0x000e620000002400 */
[----:B------:R-:W-:Y:S01]  /*4d40*/  FMUL.FTZ R27, R27, UR5 ;  /* 0x000000051b1b7c20 */ /* 0x000fe20008410000 */
[----:B------:R-:W-:Y:S01]  /*4d50*/  FMUL.FTZ R28, R28, UR5 ;  /* 0x000000051c1c7c20 */ /* 0x000fe20008410000 */
[----:B------:R-:W-:Y:S01]  /*4d60*/  FMUL.FTZ R29, R29, UR5 ;  /* 0x000000051d1d7c20 */ /* 0x000fe20008410000 */
[----:B------:R-:W-:Y:S01]  /*4d70*/  FMUL.FTZ R32, R32, UR5 ;  /* 0x0000000520207c20 */ /* 0x000fe20008410000 */
[----:B------:R-:W-:Y:S01]  /*4d80*/  FMUL.FTZ R33, R33, UR5 ;  /* 0x0000000521217c20 */ /* 0x000fe20008410000 */
[----:B------:R-:W-:Y:S01]  /*4d90*/  FMUL.FTZ R34, R34, UR5 ;  /* 0x0000000522227c20 */ /* 0x000fe20008410000 */
[----:B------:R-:W-:Y:S03]  /*4da0*/  FMUL.FTZ R35, R35, UR5 ;  /* 0x0000000523237c20 */ /* 0x000fe60008410000 */
[----:B------:R3:W-:Y:S01]  /*4db0*/  MUFU.EX2 R44, R0 ;  /* 0x00000000002c7308 */ /* 0x0007e20000000800 */
[----:B------:R-:W-:Y:S02]  /*4dc0*/  IMAD.MOV.U32 R182, RZ, RZ, R11 ;  /* 0x000000ffffb67224 */ /* 0x000fe400078e000b */
[----:B------:R-:W-:Y:S01]  /*4dd0*/  FMUL.FTZ R30, R30, UR5 ;  /* 0x000000051e1e7c20 */ /* 0x000fe20008410000 */
[----:B------:R-:W-:Y:S01]  /*4de0*/  FMUL.FTZ R31, R31, UR5 ;  /* 0x000000051f1f7c20 */ /* 0x000fe20008410000 */
[----:B------:R-:W-:Y:S05]  /*4df0*/  MOV R180, 0x40 ;  /* 0x0000004000b47802 */ /* 0x000fea0000000f00 */
[----:B------:R-:W-:Y:S01]  /*4e00*/  MUFU.TANH R249, R19 ;  /* 0x0000001300f97308 */ /* 0x000fe20000002400 */
[----:B------:R-:W-:Y:S02]  /*4e10*/  SEL R217, R180, 0xffffffc0, !P2 ;  /* 0xffffffc0b4d97807 */ /* 0x000fe40005000000 */
[----:B------:R-:W4:Y:S07]  /*4e20*/  LDL R180, [R1+0x30] ;  /* 0x0000300001b47983 */ /* 0x000f2e0000100800 */
[----:B------:R-:W1:Y:S01]  /*4e30*/  MUFU.TANH R243, R20 ;  /* 0x0000001400f37308 */ /* 0x000e620000002400 */
[----:B---3--:R-:W-:Y:S01]  /*4e40*/  FFMA.FTZ R0, R4, UR10, -R3 ;  /* 0x0000000a04007c23 */ /* 0x008fe20008010803 */
[----:B------:R-:W-:Y:S01]  /*4e50*/  IMAD.MOV.U32 R4, RZ, RZ, R193 ;  /* 0x000000ffff047224 */ /* 0x000fe200078e00c1 */
[----:B------:R-:W-:Y:S02]  /*4e60*/  @P0 FSEL R4, R193, -INF , !P6 ;  /* 0xff800000c1040808 */ /* 0x000fe40007000000 */
[----:B------:R-:W-:Y:S05]  /*4e70*/  PLOP3.LUT P0, PT, PT, PT, UP0, 0x80, 0x0 ;  /* 0x000000000000781c */ /* 0x000fea0003f0f008 */
[----:B------:R3:W-:Y:S10]  /*4e80*/  MUFU.EX2 R42, R0 ;  /* 0x00000000002a7308 */ /* 0x0007f40000000800 */
[----:B------:R-:W-:Y:S10]  /*4e90*/  MUFU.TANH R244, R21 ;  /* 0x0000001500f47308 */ /* 0x000ff40000002400 */
[----:B------:R-:W1:Y:S01]  /*4ea0*/  MUFU.TANH R251, R22 ;  /* 0x0000001600fb7308 */ /* 0x000e620000002400 */
[----:B---3--:R-:W-:Y:S02]  /*4eb0*/  MOV R0, R195 ;  /* 0x000000c300007202 */ /* 0x008fe40000000f00 */
[----:B------:R-:W-:Y:S02]  /*4ec0*/  @P1 FSEL R0, R195, -INF , !P5 ;  /* 0xff800000c3001808 */ /* 0x000fe40006800000 */
[----:B------:R-:W-:Y:S05]  /*4ed0*/  PLOP3.LUT P1, PT, PT, PT, UP0, 0x80, 0x0 ;  /* 0x000000000000781c */ /* 0x000fea0003f2f008 */
[----:B------:R-:W-:Y:S10]  /*4ee0*/  MUFU.TANH R248, R23 ;  /* 0x0000001700f87308 */ /* 0x000ff40000002400 */
[----:B------:R-:W3:Y:S10]  /*4ef0*/  MUFU.TANH R187, R24 ;  /* 0x0000001800bb7308 */ /* 0x000ef40000002400 */
[----:B------:R-:W-:Y:S10]  /*4f00*/  MUFU.TANH R186, R25 ;  /* 0x0000001900ba7308 */ /* 0x000ff40000002400 */
[----:B------:R-:W3:Y:S10]  /*4f10*/  MUFU.TANH R194, R26 ;  /* 0x0000001a00c27308 */ /* 0x000ef40000002400 */
[----:B------:R-:W-:Y:S10]  /*4f20*/  MUFU.TANH R192, R27 ;  /* 0x0000001b00c07308 */ /* 0x000ff40000002400 */
[----:B------:R-:W3:Y:S10]  /*4f30*/  MUFU.TANH R185, R28 ;  /* 0x0000001c00b97308 */ /* 0x000ef40000002400 */
[----:B------:R-:W-:Y:S10]  /*4f40*/  MUFU.TANH R184, R29 ;  /* 0x0000001d00b87308 */ /* 0x000ff40000002400 */
[----:B-----5:R-:W3:Y:S10]  /*4f50*/  MUFU.TANH R235, R32 ;  /* 0x0000002000eb7308 */ /* 0x020ef40000002400 */
[----:B------:R-:W-:Y:S10]  /*4f60*/  MUFU.TANH R238, R33 ;  /* 0x0000002100ee7308 */ /* 0x000ff40000002400 */
[----:B------:R-:W-:Y:S10]  /*4f70*/  MUFU.TANH R241, R34 ;  /* 0x0000002200f17308 */ /* 0x000ff40000002400 */
[----:B------:R-:W-:Y:S10]  /*4f80*/  MUFU.TANH R240, R35 ;  /* 0x0000002300f07308 */ /* 0x000ff40000002400 */
[----:B------:R-:W3:Y:S10]  /*4f90*/  MUFU.TANH R189, R30 ;  /* 0x0000001e00bd7308 */ /* 0x000ef40000002400 */
[----:B------:R-:W-:Y:S01]  /*4fa0*/  MUFU.TANH R188, R31 ;  /* 0x0000001f00bc7308 */ /* 0x000fe20000002400 */
[C---:B--2---:R-:W-:Y:S01]  /*4fb0*/  FMUL.FTZ R2, R10.reuse, 1.4426950216293334961 ;  /* 0x3fb8aa3b0a027820 */ /* 0x044fe20000410000 */
        /* <DEDUP_REMOVED lines=9> */
[----:B--2---:R-:W-:Y:S02]  /*5050*/  FSEL R0, R10, RZ, P4 ;  /* 0x000000ff0a007208 */ /* 0x004fe40002000000 */
        /* <DEDUP_REMOVED lines=33> */
[----:B--2---:R-:W-:Y:S01]  /*5270*/  FFMA.FTZ R4, R5, UR10, -R0 ;  /* 0x0000000a05047c23 */ /* 0x004fe20008010800 */
        /* <DEDUP_REMOVED lines=11> */
[----:B------:R-:W-:Y:S04]  /*5330*/  FFMA.FTZ R5, R5, UR10, -R3 ;  /* 0x0000000a05057c23 */ /* 0x000fe80008010803 */
[----:B------:R2:W-:Y:S10]  /*5340*/  MUFU.EX2 R50, R6 ;  /* 0x0000000600327308 */ /* 0x0005f40000000800 */
[----:B------:R3:W-:Y:S01]  /*5350*/  MUFU.EX2 R41, R5 ;  /* 0x0000000500297308 */ /* 0x0007e20000000800 */
[----:B-1----:R-:W-:Y:S02]  /*5360*/  MOV R4, R245 ;  /* 0x000000f500047202 */ /* 0x002fe40000000f00 */
[----:B------:R-:W-:Y:S02]  /*5370*/  @P1 FSEL R4, R245, -INF , !P6 ;  /* 0xff800000f5041808 */ /* 0x000fe40007000000 */
[----:B------:R-:W-:Y:S03]  /*5380*/  PLOP3.LUT P1, PT, PT, PT, UP0, 0x80, 0x0 ;  /* 0x000000000000781c */ /* 0x000fe60003f2f008 */
[--C-:B------:R-:W-:Y:S01]  /*5390*/  FFMA.FTZ R4, R4, UR10, -R8.reuse ;  /* 0x0000000a04047c23 */ /* 0x100fe20008010808 */
[C---:B--2---:R-:W-:Y:S02]  /*53a0*/  @P0 IADD3 R6, R9.reuse, 0x10, RZ ;  /* 0x0000001009060810 */ /* 0x044fe40007ffe0ff */
[----:B------:R-:W-:Y:S01]  /*53b0*/  PLOP3.LUT P0, PT, PT, PT, UP0, 0x80, 0x0 ;  /* 0x000000000000781c */ /* 0x000fe20003f0f008 */
[----:B------:R1:W-:Y:S01]  /*53c0*/  MUFU.EX2 R49, R4 ;  /* 0x0000000400317308 */ /* 0x0003e20000000800 */
[----:B------:R-:W-:Y:S02]  /*53d0*/  @P3 ISETP.GE.AND P3, PT, R6, UR8, PT ;  /* 0x0000000806003c0c */ /* 0x000fe4000bf66270 */
[----:B------:R-:W-:Y:S02]  /*53e0*/  @P5 IADD3 R6, R9, 0x11, RZ ;  /* 0x0000001109065810 */ /* 0x000fe40007ffe0ff */
[----:B---3--:R-:W-:Y:S02]  /*53f0*/  MOV R5, R243 ;  /* 0x000000f300057202 */ /* 0x008fe40000000f00 */
[----:B------:R-:W-:Y:S02]  /*5400*/  @P4 ISETP.GE.AND P4, PT, R6, UR8, PT ;  /* 0x0000000806004c0c */ /* 0x000fe4000bf86270 */
[----:B------:R-:W-:Y:S03]  /*5410*/  PLOP3.LUT P5, PT, PT, PT, UP0, 0x80, 0x0 ;  /* 0x000000000000781c */ /* 0x000fe60003faf008 */
[----:B------:R-:W-:Y:S02]  /*5420*/  @P0 FSEL R5, R243, -INF , !P3 ;  /* 0xff800000f3050808 */ /* 0x000fe40005800000 */
[----:B------:R-:W-:Y:S01]  /*5430*/  PLOP3.LUT P0, PT, PT, PT, UP0, 0x80, 0x0 ;  /* 0x000000000000781c */ /* 0x000fe20003f0f008 */
[----:B-1----:R-:W-:Y:S01]  /*5440*/  IMAD.MOV.U32 R4, RZ, RZ, R249 ;  /* 0x000000ffff047224 */ /* 0x002fe200078e00f9 */
[----:B------:R-:W-:Y:S01]  /*5450*/  @P1 FSEL R4, R249, -INF , !P6 ;  /* 0xff800000f9041808 */ /* 0x000fe20007000000 */
[--C-:B------:R-:W-:Y:S01]  /*5460*/  FFMA.FTZ R5, R5, UR10, -R8.reuse ;  /* 0x0000000a05057c23 */ /* 0x100fe20008010808 */
[----:B------:R-:W-:Y:S02]  /*5470*/  PLOP3.LUT P1, PT, PT, PT, UP0, 0x80, 0x0 ;  /* 0x000000000000781c */ /* 0x000fe40003f2f008 */
[----:B------:R-:W-:Y:S01]  /*5480*/  PLOP3.LUT P6, PT, PT, PT, UP0, 0x80, 0x0 ;  /* 0x000000000000781c */ /* 0x000fe20003fcf008 */
[----:B------:R-:W-:Y:S01]  /*5490*/  FFMA.FTZ R4, R4, UR10, -R3 ;  /* 0x0000000a04047c23 */ /* 0x000fe20008010803 */
[----:B------:R1:W-:Y:S10]  /*54a0*/  MUFU.EX2 R48, R5 ;  /* 0x0000000500307308 */ /* 0x0003f40000000800 */
[----:B------:R2:W3:Y:S01]  /*54b0*/  MUFU.EX2 R40, R4 ;  /* 0x0000000400287308 */ /* 0x0004e20000000800 */
        /* <DEDUP_REMOVED lines=20> */
[----:B------:R-:W-:Y:S02]  /*5600*/  FFMA.FTZ R4, R4, UR10, -R3 ;  /* 0x0000000a04047c23 */ /* 0x000fe40008010803 */
        /* <DEDUP_REMOVED lines=50> */
[----:B---3--:R-:W-:Y:S02]  /*5930*/  F2FP.BF16.F32.PACK_AB R5, R40, R41 ;  /* 0x000000292805723e */ /* 0x008fe400000010ff */
[----:B------:R-:W-:Y:S05]  /*5940*/  @P0 FSEL R2, R240, -INF , !P6 ;  /* 0xff800000f0020808 */ /* 0x000fea0007000000 */
[----:B------:R1:W-:Y:S01]  /*5950*/  MUFU.EX2 R37, R4 ;  /* 0x0000000400257308 */ /* 0x0003e20000000800 */
[----:B----4-:R-:W-:Y:S01]  /*5960*/  IADD3 R180, P0, R180, UR15, RZ ;  /* 0x0000000fb4b47c10 */ /* 0x010fe2000ff1e0ff */
[----:B------:R-:W-:Y:S01]  /*5970*/  FFMA.FTZ R3, R2, UR10, -R3 ;  /* 0x0000000a02037c23 */ /* 0x000fe20008010803 */
[----:B------:R-:W-:Y:S07]  /*5980*/  F2FP.BF16.F32.PACK_AB R2, R51, R182 ;  /* 0x000000b63302723e */ /* 0x000fee00000010ff */
[----:B------:R2:W3:Y:S01]  /*5990*/  MUFU.EX2 R36, R3 ;  /* 0x0000000300247308 */ /* 0x0004e20000000800 */
[----:B------:R4:W-:Y:S01]  /*59a0*/  STS [R233+0x20000], R2 ;  /* 0x02000002e9007388 */ /* 0x0009e20000000800 */
[----:B-1----:R-:W-:Y:S02]  /*59b0*/  MOV R4, R188 ;  /* 0x000000bc00047202 */ /* 0x002fe40000000f00 */
[----:B------:R-:W-:Y:S02]  /*59c0*/  @P1 FSEL R4, R188, -INF , !P6 ;  /* 0xff800000bc041808 */ /* 0x000fe40007000000 */
[----:B------:R-:W-:Y:S03]  /*59d0*/  PLOP3.LUT P1, PT, PT, PT, UP3, 0x80, 0x0 ;  /* 0x000000000000781c */ /* 0x000fe60003f2f038 */
[----:B------:R-:W-:Y:S01]  /*59e0*/  FFMA.FTZ R0, R4, UR10, -R0 ;  /* 0x0000000a04007c23 */ /* 0x000fe20008010800 */
[----:B--2---:R-:W-:Y:S02]  /*59f0*/  F2FP.BF16.F32.PACK_AB R3, R42, R44 ;  /* 0x0000002c2a03723e */ /* 0x004fe400000010ff */
[----:B------:R-:W-:Y:S01]  /*5a00*/  F2FP.BF16.F32.PACK_AB R4, R225, R226 ;  /* 0x000000e2e104723e */ /* 0x000fe200000010ff */
[----:B------:R3:W1:Y:S02]  /*5a10*/  MUFU.EX2 R203, R0 ;  /* 0x0000000000cb7308 */ /* 0x0006640000000800 */
[----:B------:R2:W-:Y:S04]  /*5a20*/  STS [R233+0x20400], R3 ;  /* 0x02040003e9007388 */ /* 0x0005e80000000800 */
[----:B------:R1:W-:Y:S01]  /*5a30*/  STS [R234+0x20400], R5 ;  /* 0x02040005ea007388 */ /* 0x0003e20000000800 */
[----:B----4-:R-:W-:Y:S05]  /*5a40*/  F2FP.BF16.F32.PACK_AB R2, R49, R50 ;  /* 0x000000323102723e */ /* 0x010fea00000010ff */
[----:B------:R4:W-:Y:S04]  /*5a50*/  STS [R234+0x20000], R2 ;  /* 0x02000002ea007388 */ /* 0x0009e80000000800 */
[----:B------:R4:W-:Y:S01]  /*5a60*/  STS [R233+0x21000], R4 ;  /* 0x02100004e9007388 */ /* 0x0009e20000000800 */
[----:B---3--:R-:W-:Y:S02]  /*5a70*/  F2FP.BF16.F32.PACK_AB R0, R36, R37 ;  /* 0x000000252400723e */ /* 0x008fe400000010ff */
[----:B--2---:R-:W-:Y:S02]  /*5a80*/  F2FP.BF16.F32.PACK_AB R3, R229, R230 ;  /* 0x000000e6e503723e */ /* 0x004fe400000010ff */
[----:B-1----:R-:W-:Y:S03]  /*5a90*/  F2FP.BF16.F32.PACK_AB R5, R227, R228 ;  /* 0x000000e4e305723e */ /* 0x002fe600000010ff */
[----:B------:R1:W-:Y:S04]  /*5aa0*/  STS [R233+0x21400], R3 ;  /* 0x02140003e9007388 */ /* 0x0003e80000000800 */
[----:B------:R2:W-:Y:S01]  /*5ab0*/  STS [R234+0x21400], R5 ;  /* 0x02140005ea007388 */ /* 0x0005e20000000800 */
[----:B----4-:R-:W-:Y:S02]  /*5ac0*/  F2FP.BF16.F32.PACK_AB R2, R204, R205 ;  /* 0x000000cdcc02723e */ /* 0x010fe400000010ff */
[----:B------:R-:W-:Y:S03]  /*5ad0*/  F2FP.BF16.F32.PACK_AB R4, R47, R48 ;  /* 0x000000302f04723e */ /* 0x000fe600000010ff */
[----:B------:R3:W-:Y:S04]  /*5ae0*/  STS [R234+0x21000], R2 ;  /* 0x02100002ea007388 */ /* 0x0007e80000000800 */
[----:B------:R4:W-:Y:S01]  /*5af0*/  STS [R231+0x20000], R4 ;  /* 0x02000004e7007388 */ /* 0x0009e20000000800 */
[----:B-1----:R-:W-:Y:S02]  /*5b00*/  F2FP.BF16.F32.PACK_AB R3, R38, R39 ;  /* 0x000000272603723e */ /* 0x002fe400000010ff */
[----:B--2---:R-:W-:Y:S03]  /*5b10*/  F2FP.BF16.F32.PACK_AB R5, R201, R202 ;  /* 0x000000cac905723e */ /* 0x004fe600000010ff */
[----:B------:R1:W-:Y:S04]  /*5b20*/  STS [R231+0x20400], R3 ;  /* 0x02040003e7007388 */ /* 0x0003e80000000800 */
[----:B------:R2:W-:Y:S01]  /*5b30*/  STS [R232+0x20400], R0 ;  /* 0x02040000e8007388 */ /* 0x0005e20000000800 */
[----:B---3--:R-:W-:Y:S02]  /*5b40*/  F2FP.BF16.F32.PACK_AB R2, R45, R46 ;  /* 0x0000002e2d02723e */ /* 0x008fe400000010ff */
[----:B----4-:R-:W-:Y:S03]  /*5b50*/  F2FP.BF16.F32.PACK_AB R4, R207, R224 ;  /* 0x000000e0cf04723e */ /* 0x010fe600000010ff */
[----:B------:R3:W-:Y:S04]  /*5b60*/  STS [R232+0x20000], R2 ;  /* 0x02000002e8007388 */ /* 0x0007e80000000800 */
[----:B------:R-:W-:Y:S04]  /*5b70*/  STS [R231+0x21000], R5 ;  /* 0x02100005e7007388 */ /* 0x000fe80000000800 */
[----:B------:R-:W-:Y:S01]  /*5b80*/  STS [R231+0x21400], R4 ;  /* 0x02140004e7007388 */ /* 0x000fe20000000800 */
[----:B-1----:R-:W-:Y:S02]  /*5b90*/  F2FP.BF16.F32.PACK_AB R3, R183, R200 ;  /* 0x000000c8b703723e */ /* 0x002fe400000010ff */
[----:B--2---:R-:W-:Y:S03]  /*5ba0*/  LEA R0, R220, UR4, 0x1 ;  /* 0x00000004dc007c11 */ /* 0x004fe6000f8e08ff */
[----:B------:R-:W-:Y:S01]  /*5bb0*/  STS [R232+0x21000], R3 ;  /* 0x02100003e8007388 */ /* 0x000fe20000000800 */
[----:B------:R-:W-:Y:S02]  /*5bc0*/  IADD3 R208, R217, R0, RZ ;  /* 0x00000000d9d07210 */ /* 0x000fe40007ffe0ff */
[----:B---3--:R-:W-:Y:S05]  /*5bd0*/  F2FP.BF16.F32.PACK_AB R2, R203, R206 ;  /* 0x000000cecb02723e */ /* 0x008fea00000010ff */
[----:B------:R1:W-:Y:S04]  /*5be0*/  STS [R232+0x21400], R2 ;  /* 0x02140002e8007388 */ /* 0x0003e80000000800 */
[----:B------:R-:W-:Y:S08]  /*5bf0*/  LDSM.16.M88.4 R32, [R0+0x8000] ;  /* 0x008000000020783b */ /* 0x000ff00000000200 */
[----:B------:R-:W2:Y:S08]  /*5c00*/  LDSM.16.M88.4 R16, [R214+UR4+0x14000] ;  /* 0x01400004d610783b */ /* 0x000eb00008000200 */
[----:B------:R-:W3:Y:S01]  /*5c10*/  LDSM.16.M88.4 R28, [R0+0x9000] ;  /* 0x00900000001c783b */ /* 0x000ee20000000200 */
[----:B-1----:R-:W-:Y:S07]  /*5c20*/  IMAD.IADD R2, R218, 0x1, R0 ;  /* 0x00000001da027824 */ /* 0x002fee00078e0200 */
[----:B------:R-:W1:Y:S01]  /*5c30*/  LDSM.16.M88.4 R164, [R214+UR4+0x14800] ;  /* 0x01480004d6a4783b */ /* 0x000e620008000200 */
[----:B------:R-:W-:Y:S07]  /*5c40*/  IADD3 R3, R217, R2, RZ ;  /* 0x00000002d9037210 */ /* 0x000fee0007ffe0ff */
[----:B------:R-:W-:Y:S08]  /*5c50*/  LDSM.16.M88.4 R168, [R2+0x8000] ;  /* 0x0080000002a8783b */ /* 0x000ff00000000200 */
[----:B------:R-:W4:Y:S01]  /*5c60*/  LDSM.16.M88.4 R172, [R213+0x8000] ;  /* 0x00800000d5ac783b */ /* 0x000f220000000200 */
[-C--:B--2---:R-:W-:Y:S07]  /*5c70*/  HMMA.16816.F32.BF16 R4, R32, R16.reuse, RZ ;  /* 0x000000102004723c */ /* 0x084fee00000418ff */
[----:B------:R-:W2:Y:S01]  /*5c80*/  LDSM.16.M88.4 R176, [R2+0x9000] ;  /* 0x0090000002b0783b */ /* 0x000ea20000000200 */
        /* <DEDUP_REMOVED lines=9> */
[C---:B--2---:R-:W-:Y:S06]  /*5d20*/  HMMA.16816.F32.BF16 R8, R176.reuse, R172, R8 ;  /* 0x000000acb008723c */ /* 0x044fec0000041808 */
[-C--:B------:R-:W-:Y:S06]  /*5d30*/  HMMA.16816.F32.BF16 R12, R176, R174.reuse, R12 ;  /* 0x000000aeb00c723c */ /* 0x080fec000004180c */
[C---:B------:R-:W-:Y:S01]  /*5d40*/  HMMA.16816.F32.BF16 R16, R168.reuse, R174, R16 ;  /* 0x000000aea810723c */ /* 0x040fe20000041810 */
[----:B------:R-:W-:Y:S05]  /*5d50*/  LDSM.16.M88.4 R172, [R208+0x8000] ;  /* 0x00800000d0ac783b */ /* 0x000fea0000000200 */
[-C--:B-1----:R-:W-:Y:S06]  /*5d60*/  HMMA.16816.F32.BF16 R20, R168, R164.reuse, R20 ;  /* 0x000000a4a814723c */ /* 0x082fec0000041814 */
[C---:B------:R-:W-:Y:S06]  /*5d70*/  HMMA.16816.F32.BF16 R24, R176.reuse, R164, R24 ;  /* 0x000000a4b018723c */ /* 0x040fec0000041818 */
[-C--:B------:R-:W-:Y:S01]  /*5d80*/  HMMA.16816.F32.BF16 R28, R176, R166.reuse, R28 ;  /* 0x000000a6b01c723c */ /* 0x080fe2000004181c */
[----:B------:R-:W1:Y:S05]  /*5d90*/  LDSM.16.M88.4 R176, [R216+0x8000] ;  /* 0x00800000d8b0783b */ /* 0x000e6a0000000200 */
[----:B------:R-:W-:Y:S03]  /*5da0*/  HMMA.16816.F32.BF16 R32, R168, R166, R32 ;  /* 0x000000a6a820723c */ /* 0x000fe60000041820 */
[----:B------:R-:W2:Y:S08]  /*5db0*/  LDSM.16.M88.4 R164, [R208+0x9000] ;  /* 0x00900000d0a4783b */ /* 0x000eb00000000200 */
        /* <DEDUP_REMOVED lines=10> */
[----:B------:R-:W-:Y:S03]  /*5e60*/  HMMA.16816.F32.BF16 R32, R172, R170, R32 ;  /* 0x000000aaac20723c */ /* 0x000fe60000041820 */
[----:B------:R-:W1:Y:S08]  /*5e70*/  LDSM.16.M88.4 R168, [R215+0x8000] ;  /* 0x00800000d7a8783b */ /* 0x000e700000000200 */
        /* <DEDUP_REMOVED lines=11> */
[----:B------:R-:W1:Y:S08]  /*5f30*/  LDSM.16.M88.4 R164, [R214+UR4+0x18000] ;  /* 0x01800004d6a4783b */ /* 0x000e700008000200 */
        /* <DEDUP_REMOVED lines=12> */
[----:B------:R-:W3:Y:S01]  /*6000*/  LDSM.16.M88.4 R172, [R2+0xb000] ;  /* 0x00b0000002ac783b */ /* 0x000ee20000000200 */
[----:B--2---:R-:W-:Y:S07]  /*6010*/  IADD3.X R181, R177, UR14, RZ, P0, !PT ;  /* 0x0000000eb1b57c10 */ /* 0x004fee00087fe4ff */
[----:B------:R-:W2:Y:S04]  /*6020*/  LDG.E R178, desc[UR6][R180.64] ;  /* 0x00000006b4b27981 */ /* 0x000ea8000c1e1900 */
        /* <DEDUP_REMOVED lines=30> */
[C---:B--2---:R-:W-:Y:S01]  /*6210*/  FADD.FTZ R5, -R178.reuse, R5 ;  /* 0x00000005b2057221 */ /* 0x044fe20000010100 */
[----:B------:R-:W-:Y:S01]  /*6220*/  FADD.FTZ R4, -R178, R4 ;  /* 0x00000004b2047221 */ /* 0x000fe20000010100 */
[----:B----4-:R-:W-:Y:S03]  /*6230*/  FADD.FTZ R6, -R177, R6 ;  /* 0x00000006b1067221 */ /* 0x010fe60000010100 */
[----:B------:R-:W-:Y:S01]  /*6240*/  FMUL.FTZ R179, R182, R4 ;  /* 0x00000004b6b37220 */ /* 0x000fe20000410000 */
[----:B------:R-:W-:Y:S01]  /*6250*/  FMUL.FTZ R182, R51, R5 ;  /* 0x0000000533b67220 */ /* 0x000fe20000410000 */
[----:B------:R-:W-:Y:S01]  /*6260*/  FFMA.FTZ R4, -R242, R242, 1 ;  /* 0x3f800000f2047423 */ /* 0x000fe200000101f2 */
[----:B------:R2:W5:Y:S10]  /*6270*/  LDL.LU R51, [R1+0x90] ;  /* 0x0000900001337983 */ /* 0x0005740000300800 */
[C---:B------:R-:W-:Y:S01]  /*6280*/  FADD.FTZ R16, -R178.reuse, R16 ;  /* 0x00000010b2107221 */ /* 0x040fe20000010100 */
[----:B------:R-:W-:Y:S01]  /*6290*/  FADD.FTZ R17, -R178, R17 ;  /* 0x00000011b2117221 */ /* 0x000fe20000010100 */
[----:B------:R-:W-:Y:S01]  /*62a0*/  FMUL.FTZ R4, R4, UR5 ;  /* 0x0000000504047c20 */ /* 0x000fe20008410000 */
[----:B------:R2:W5:Y:S01]  /*62b0*/  LDG.E R5, desc[UR6][R180.64+0x80] ;  /* 0x00008006b4057981 */ /* 0x000562000c1e1900 */
[C---:B------:R-:W-:Y:S01]  /*62c0*/  FADD.FTZ R7, -R177.reuse, R7 ;  /* 0x00000007b1077221 */ /* 0x040fe20000010100 */
[----:B------:R-:W-:Y:S01]  /*62d0*/  FADD.FTZ R18, -R177, R18 ;  /* 0x00000012b1127221 */ /* 0x000fe20000010100 */
[----:B------:R-:W-:Y:S02]  /*62e0*/  FMUL.FTZ R179, R179, R4 ;  /* 0x00000004b3b37220 */ /* 0x000fe40000410000 */
[----:B------:R2:W5:Y:S01]  /*62f0*/  LDG.E R4, desc[UR6][R180.64+0xa0] ;  /* 0x0000a006b4047981 */ /* 0x000562000c1e1900 */
[----:B------:R-:W-:Y:S01]  /*6300*/  FMUL.FTZ R7, R42, R7 ;  /* 0x000000072a077220 */ /* 0x000fe20000410000 */
[-C--:B-1----:R-:W-:Y:S06]  /*6310*/  HMMA.16816.F32.BF16 R20, R168, R164.reuse, R20 ;  /* 0x000000a4a814723c */ /* 0x082fec0000041814 */
[C---:B------:R-:W-:Y:S06]  /*6320*/  HMMA.16816.F32.BF16 R24, R172.reuse, R164, R24 ;  /* 0x000000a4ac18723c */ /* 0x040fec0000041818 */
[-C--:B------:R-:W-:Y:S01]  /*6330*/  HMMA.16816.F32.BF16 R28, R172, R166.reuse, R28 ;  /* 0x000000a6ac1c723c */ /* 0x080fe2000004181c */
[----:B------:R-:W-:Y:S04]  /*6340*/  MOV R164, UR4 ;  /* 0x0000000400a47c02 */ /* 0x000fe80008000f00 */
[----:B------:R-:W-:Y:S01]  /*6350*/  FFMA.FTZ R165, -R247, R247, 1 ;  /* 0x3f800000f7a57423 */ /* 0x000fe200000101f7 */
[----:B------:R-:W-:Y:S05]  /*6360*/  HMMA.16816.F32.BF16 R32, R168, R166, R32 ;  /* 0x000000a6a820723c */ /* 0x000fea0000041820 */
[----:B------:R-:W-:Y:S02]  /*6370*/  IMAD.SHL.U32 R172, R219, 0x2, RZ ;  /* 0x00000002dbac7824 */ /* 0x000fe400078e00ff */
[----:B------:R-:W-:Y:S01]  /*6380*/  FMUL.FTZ R165, R165, UR5 ;  /* 0x00000005a5a57c20 */ /* 0x000fe20008410000 */
[----:B------:R-:W-:Y:S03]  /*6390*/  FMUL.FTZ R166, R49, R17 ;  /* 0x0000001131a67220 */ /* 0x000fe60000410000 */
[----:B------:R-:W-:Y:S01]  /*63a0*/  FADD.FTZ R167, -R178, R20 ;  /* 0x00000014b2a77221 */ /* 0x000fe20000010100 */
[----:B------:R-:W-:Y:S01]  /*63b0*/  FMUL.FTZ R20, R50, R16 ;  /* 0x0000001032147220 */ /* 0x000fe20000410000 */
[----:B------:R-:W-:Y:S01]  /*63c0*/  IADD3 R164, R172, 0x8000, R164 ;  /* 0x00008000aca47810 */ /* 0x000fe20007ffe0a4 */
[----:B------:R2:W5:Y:S01]  /*63d0*/  LDL.LU R50, [R1+0x8c] ;  /* 0x00008c0001327983 */ /* 0x0005620000300800 */
[----:B------:R-:W-:Y:S01]  /*63e0*/  FMUL.FTZ R167, R48, R167 ;  /* 0x000000a730a77220 */ /* 0x000fe20000410000 */
[----:B------:R-:W-:Y:S01]  /*63f0*/  FADD.FTZ R168, -R178, R21 ;  /* 0x00000015b2a87221 */ /* 0x000fe20000010100 */
[----:B------:R-:W-:Y:S01]  /*6400*/  FFMA.FTZ R16, -R245, R245, 1 ;  /* 0x3f800000f5107423 */ /* 0x000fe200000101f5 */
[----:B------:R2:W5:Y:S01]  /*6410*/  LDL.LU R49, [R1+0x88] ;  /* 0x0000880001317983 */ /* 0x0005620000300800 */
[----:B------:R-:W-:Y:S01]  /*6420*/  FFMA.FTZ R17, -R246, R246, 1 ;  /* 0x3f800000f6117423 */ /* 0x000fe200000101f6 */
[----:B------:R-:W-:Y:S01]  /*6430*/  FMUL.FTZ R168, R47, R168 ;  /* 0x000000a82fa87220 */ /* 0x000fe20000410000 */
[----:B------:R-:W-:Y:S01]  /*6440*/  FMUL.FTZ R21, R16, UR5 ;  /* 0x0000000510157c20 */ /* 0x000fe20008410000 */
[----:B------:R2:W5:Y:S01]  /*6450*/  LDL.LU R48, [R1+0x84] ;  /* 0x0000840001307983 */ /* 0x0005620000300800 */
[----:B------:R-:W-:Y:S01]  /*6460*/  FMUL.FTZ R17, R17, UR5 ;  /* 0x0000000511117c20 */ /* 0x000fe20008410000 */
[----:B------:R-:W-:Y:S01]  /*6470*/  FFMA.FTZ R16, -R235, R235, 1 ;  /* 0x3f800000eb107423 */ /* 0x000fe200000101eb */
[----:B------:R-:W-:Y:S01]  /*6480*/  FADD.FTZ R32, -R178, R32 ;  /* 0x00000020b2207221 */ /* 0x000fe20000010100 */
[----:B------:R2:W5:Y:S01]  /*6490*/  LDL.LU R47, [R1+0x80] ;  /* 0x00008000012f7983 */ /* 0x0005620000300800 */
[----:B------:R-:W-:Y:S01]  /*64a0*/  FMUL.FTZ R21, R166, R21 ;  /* 0x00000015a6157220 */ /* 0x000fe20000410000 */
[----:B------:R-:W-:Y:S01]  /*64b0*/  FMUL.FTZ R166, R44, R6 ;  /* 0x000000062ca67220 */ /* 0x000fe20000410000 */
[----:B------:R-:W-:Y:S01]  /*64c0*/  FMUL.FTZ R32, R46, R32 ;  /* 0x000000202e207220 */ /* 0x000fe20000410000 */
[----:B------:R-:W-:Y:S01]  /*64d0*/  FFMA.FTZ R6, -R43, R43, 1 ;  /* 0x3f8000002b067423 */ /* 0x000fe2000001012b */
[----:B------:R2:W5:Y:S01]  /*64e0*/  LDL.LU R46, [R1+0x7c] ;  /* 0x00007c00012e7983 */ /* 0x0005620000300800 */
[C---:B------:R-:W-:Y:S01]  /*64f0*/  FADD.FTZ R34, -R177.reuse, R34 ;  /* 0x00000022b1227221 */ /* 0x040fe20000010100 */
[----:B------:R-:W-:Y:S01]  /*6500*/  FADD.FTZ R35, -R177, R35 ;  /* 0x00000023b1237221 */ /* 0x000fe20000010100 */
[----:B------:R-:W-:Y:S01]  /*6510*/  FMUL.FTZ R17, R20, R17 ;  /* 0x0000001114117220 */ /* 0x000fe20000410000 */
[----:B------:R-:W-:Y:S01]  /*6520*/  FMUL.FTZ R6, R6, UR5 ;  /* 0x0000000506067c20 */ /* 0x000fe20008410000 */
[----:B------:R-:W-:Y:S01]  /*6530*/  FMUL.FTZ R16, R16, UR5 ;  /* 0x0000000510107c20 */ /* 0x000fe20008410000 */
[----:B------:R-:W-:Y:S01]  /*6540*/  FMUL.FTZ R165, R182, R165 ;  /* 0x000000a5b6a57220 */ /* 0x000fe20000410000 */
[----:B------:R-:W-:Y:S01]  /*6550*/  IADD3 R176, R164, 0x40, RZ ;  /* 0x00000040a4b07810 */ /* 0x000fe20007ffe0ff */
[----:B------:R-:W-:Y:S01]  /*6560*/  FMUL.FTZ R6, R166, R6 ;  /* 0x00000006a6067220 */ /* 0x000fe20000410000 */
[----:B------:R-:W-:Y:S01]  /*6570*/  @P2 IADD3 R176, R164, -0x40, RZ ;  /* 0xffffffc0a4b02810 */ /* 0x000fe20007ffe0ff */
[----:B------:R-:W-:Y:S01]  /*6580*/  FMUL.FTZ R16, R32, R16 ;  /* 0x0000001020107220 */ /* 0x000fe20000410000 */
[----:B------:R-:W-:Y:S01]  /*6590*/  F2FP.BF16.F32.PACK_AB R164, R165, R179 ;  /* 0x000000b3a5a4723e */ /* 0x000fe200000010ff */
[----:B------:R-:W-:Y:S01]  /*65a0*/  FFMA.FTZ R165, -R243, R243, 1 ;  /* 0x3f800000f3a57423 */ /* 0x000fe200000101f3 */
[----:B------:R-:W-:Y:S01]  /*65b0*/  F2FP.BF16.F32.PACK_AB R21, R21, R17 ;  /* 0x000000111515723e */ /* 0x000fe200000010ff */
[----:B------:R-:W-:Y:S01]  /*65c0*/  FADD.FTZ R17, -R177, R23 ;  /* 0x00000017b1117221 */ /* 0x000fe20000010100 */
[----:B------:R-:W-:Y:S01]  /*65d0*/  FFMA.FTZ R20, -R244, R244, 1 ;  /* 0x3f800000f4147423 */ /* 0x000fe200000101f4 */
[----:B------:R-:W-:Y:S01]  /*65e0*/  FMUL.FTZ R165, R165, UR5 ;  /* 0x00000005a5a57c20 */ /* 0x000fe20008410000 */
[----:B------:R-:W-:Y:S01]  /*65f0*/  FFMA.FTZ R32, -R238, R238, 1 ;  /* 0x3f800000ee207423 */ /* 0x000fe200000101ee */
[----:B------:R-:W-:Y:S01]  /*6600*/  FFMA.FTZ R23, -R250, R250, 1 ;  /* 0x3f800000fa177423 */ /* 0x000fe200000101fa */
[----:B------:R-:W-:Y:S01]  /*6610*/  FMUL.FTZ R20, R20, UR5 ;  /* 0x0000000514147c20 */ /* 0x000fe20008410000 */
[----:B------:R-:W-:Y:S01]  /*6620*/  FMUL.FTZ R165, R167, R165 ;  /* 0x000000a5a7a57220 */ /* 0x000fe20000410000 */
[----:B------:R-:W-:Y:S01]  /*6630*/  FADD.FTZ R167, -R178, R33 ;  /* 0x00000021b2a77221 */ /* 0x000fe20000010100 */
[----:B------:R-:W-:Y:S01]  /*6640*/  FMUL.FTZ R32, R32, UR5 ;  /* 0x0000000520207c20 */ /* 0x000fe20008410000 */
[----:B------:R-:W-:Y:S01]  /*6650*/  FMUL.FTZ R33, R168, R20 ;  /* 0x00000014a8217220 */ /* 0x000fe20000410000 */
[----:B------:R-:W-:Y:S01]  /*6660*/  FFMA.FTZ R20, -R252, R252, 1 ;  /* 0x3f800000fc147423 */ /* 0x000fe200000101fc */
[----:B------:R-:W-:Y:S01]  /*6670*/  FMUL.FTZ R167, R45, R167 ;  /* 0x000000a72da77220 */ /* 0x000fe20000410000 */
[----:B------:R-:W-:Y:S01]  /*6680*/  FMUL.FTZ R17, R38, R17 ;  /* 0x0000001126117220 */ /* 0x000fe20000410000 */
[----:B------:R2:W5:Y:S01]  /*6690*/  LDL.LU R45, [R1+0x78] ;  /* 0x00007800012d7983 */ /* 0x0005620000300800 */
[----:B------:R-:W-:Y:S01]  /*66a0*/  FMUL.FTZ R23, R23, UR5 ;  /* 0x0000000517177c20 */ /* 0x000fe20008410000 */
[----:B------:R-:W-:Y:S01]  /*66b0*/  FMUL.FTZ R20, R20, UR5 ;  /* 0x0000000514147c20 */ /* 0x000fe20008410000 */
[----:B------:R-:W-:Y:S01]  /*66c0*/  FMUL.FTZ R32, R167, R32 ;  /* 0x00000020a7207220 */ /* 0x000fe20000410000 */
[----:B------:R2:W5:Y:S01]  /*66d0*/  LDL.LU R44, [R1+0x74] ;  /* 0x00007400012c7983 */ /* 0x0005620000300800 */
[----:B------:R-:W-:Y:S01]  /*66e0*/  F2FP.BF16.F32.PACK_AB R33, R33, R165 ;  /* 0x000000a52121723e */ /* 0x000fe200000010ff */
[----:B------:R-:W-:Y:S01]  /*66f0*/  FMUL.FTZ R20, R7, R20 ;  /* 0x0000001407147220 */ /* 0x000fe20000410000 */
[C---:B------:R-:W-:Y:S01]  /*6700*/  FADD.FTZ R7, -R177.reuse, R19 ;  /* 0x00000013b1077221 */ /* 0x040fe20000010100 */
[----:B------:R2:W5:Y:S01]  /*6710*/  LDL.LU R43, [R1+0x70] ;  /* 0x00007000012b7983 */ /* 0x0005620000300800 */
[----:B------:R-:W-:Y:S01]  /*6720*/  F2FP.BF16.F32.PACK_AB R32, R32, R16 ;  /* 0x000000102020723e */ /* 0x000fe200000010ff */
[----:B------:R-:W-:Y:S01]  /*6730*/  FADD.FTZ R16, -R177, R22 ;  /* 0x00000016b1107221 */ /* 0x000fe20000010100 */
[----:B------:R-:W-:Y:S01]  /*6740*/  FMUL.FTZ R7, R40, R7 ;  /* 0x0000000728077220 */ /* 0x000fe20000410000 */
[----:B------:R2:W5:Y:S01]  /*6750*/  LDL.LU R42, [R1+0x6c] ;  /* 0x00006c00012a7983 */ /* 0x0005620000300800 */
[----:B------:R-:W-:Y:S01]  /*6760*/  F2FP.BF16.F32.PACK_AB R20, R20, R6 ;  /* 0x000000061414723e */ /* 0x000fe200000010ff */
[----:B------:R-:W-:Y:S01]  /*6770*/  FMUL.FTZ R6, R41, R18 ;  /* 0x0000001229067220 */ /* 0x000fe20000410000 */
[----:B------:R-:W-:Y:S01]  /*6780*/  FMUL.FTZ R16, R39, R16 ;  /* 0x0000001027107220 */ /* 0x000fe20000410000 */
[----:B------:R2:W5:Y:S01]  /*6790*/  LDL.LU R41, [R1+0x68] ;  /* 0x0000680001297983 */ /* 0x0005620000300800 */
[----:B------:R-:W-:Y:S01]  /*67a0*/  FFMA.FTZ R22, -R249, R249, 1 ;  /* 0x3f800000f9167423 */ /* 0x000fe200000101f9 */
[----:B------:R-:W-:Y:S01]  /*67b0*/  FMUL.FTZ R23, R6, R23 ;  /* 0x0000001706177220 */ /* 0x000fe20000410000 */
[----:B------:R-:W-:Y:S01]  /*67c0*/  FMUL.FTZ R6, R37, R34 ;  /* 0x0000002225067220 */ /* 0x000fe20000410000 */
[----:B------:R2:W5:Y:S01]  /*67d0*/  LDL.LU R40, [R1+0x64] ;  /* 0x0000640001287983 */ /* 0x0005620000300800 */
[----:B------:R-:W-:Y:S01]  /*67e0*/  FMUL.FTZ R22, R22, UR5 ;  /* 0x0000000516167c20 */ /* 0x000fe20008410000 */
[----:B------:R-:W-:Y:S01]  /*67f0*/  FFMA.FTZ R34, -R248, R248, 1 ;  /* 0x3f800000f8227423 */ /* 0x000fe200000101f8 */
[----:B------:R-:W-:Y:S01]  /*6800*/  FFMA.FTZ R166, -R241, R241, 1 ;  /* 0x3f800000f1a67423 */ /* 0x000fe200000101f1 */
[----:B------:R2:W5:Y:S01]  /*6810*/  LDL.LU R39, [R1+0x60] ;  /* 0x0000600001277983 */ /* 0x0005620000300800 */
[----:B------:R-:W-:Y:S01]  /*6820*/  FMUL.FTZ R22, R7, R22 ;  /* 0x0000001607167220 */ /* 0x000fe20000410000 */
[----:B------:R-:W-:Y:S01]  /*6830*/  FMUL.FTZ R7, R36, R35 ;  /* 0x0000002324077220 */ /* 0x000fe20000410000 */
[----:B------:R-:W-:Y:S01]  /*6840*/  FFMA.FTZ R35, -R251, R251, 1 ;  /* 0x3f800000fb237423 */ /* 0x000fe200000101fb */
[----:B------:R2:W5:Y:S01]  /*6850*/  LDL.LU R38, [R1+0x5c] ;  /* 0x00005c0001267983 */ /* 0x0005620000300800 */
[----:B------:R-:W-:Y:S01]  /*6860*/  FFMA.FTZ R165, -R240, R240, 1 ;  /* 0x3f800000f0a57423 */ /* 0x000fe200000101f0 */
[----:B------:R-:W-:Y:S01]  /*6870*/  FMUL.FTZ R34, R34, UR5 ;  /* 0x0000000522227c20 */ /* 0x000fe20008410000 */
[----:B------:R-:W-:Y:S01]  /*6880*/  FMUL.FTZ R35, R35, UR5 ;  /* 0x0000000523237c20 */ /* 0x000fe20008410000 */
[----:B------:R2:W5:Y:S01]  /*6890*/  LDL.LU R37, [R1+0x58] ;  /* 0x0000580001257983 */ /* 0x0005620000300800 */
[----:B------:R-:W-:Y:S01]  /*68a0*/  FMUL.FTZ R166, R166, UR5 ;  /* 0x00000005a6a67c20 */ /* 0x000fe20008410000 */
[----:B------:R-:W-:Y:S01]  /*68b0*/  FMUL.FTZ R165, R165, UR5 ;  /* 0x00000005a5a57c20 */ /* 0x000fe20008410000 */
[----:B------:R-:W-:Y:S01]  /*68c0*/  FMUL.FTZ R35, R16, R35 ;  /* 0x0000002310237220 */ /* 0x000fe20000410000 */
[----:B------:R2:W5:Y:S01]  /*68d0*/  LDL.LU R36, [R1+0x54] ;  /* 0x0000540001247983 */ /* 0x0005620000300800 */
[----:B------:R-:W-:Y:S01]  /*68e0*/  FMUL.FTZ R34, R17, R34 ;  /* 0x0000002211227220 */ /* 0x000fe20000410000 */
[----:B------:R-:W-:Y:S01]  /*68f0*/  FMUL.FTZ R166, R6, R166 ;  /* 0x000000a606a67220 */ /* 0x000fe20000410000 */
[----:B------:R-:W-:Y:S01]  /*6900*/  FMUL.FTZ R165, R7, R165 ;  /* 0x000000a507a57220 */ /* 0x000fe20000410000 */
[----:B------:R-:W-:Y:S06]  /*6910*/  @!P1 BRA `(.L_x_1432) ;  /* 0x0000000000e09947 */ /* 0x000fec0003800000 */
[----:B------:R-:W3:Y:S01]  /*6920*/  LDL.LU.64 R168, [R1] ;  /* 0x0000000001a87983 */ /* 0x000ee20000300a00 */
[----:B------:R-:W1:Y:S01]  /*6930*/  LDC R19, c[0x0][0x240] ;  /* 0x00009000ff137b82 */ /* 0x000e620000000800 */
[C---:B------:R-:W-:Y:S01]  /*6940*/  ISETP.GE.AND P4, PT, R236.reuse, UR17, PT ;  /* 0x00000011ec007c0c */ /* 0x040fe2000bf86270 */
[----:B------:R-:W-:Y:S01]  /*6950*/  VIADD R6, R236, 0x40 ;  /* 0x00000040ec067836 */ /* 0x000fe20000000000 */
[----:B------:R-:W-:Y:S04]  /*6960*/  ULOP3.LUT UR11, UR9, 0x1, URZ, 0xc0, !UPT ;  /* 0x00000001090b7892 */ /* 0x000fe8000f8ec03f */
[----:B------:R-:W-:Y:S01]  /*6970*/  ISETP.GE.AND P3, PT, R6, UR17, PT ;  /* 0x0000001106007c0c */ /* 0x000fe2000bf66270 */
[----:B------:R-:W4:Y:S01]  /*6980*/  LDC R167, c[0x0][0x244] ;  /* 0x00009100ffa77b82 */ /* 0x000f220000000800 */
[----:B------:R-:W-:Y:S04]  /*6990*/  UISETP.NE.U32.AND UP1, UPT, UR11, 0x1, UPT ;  /* 0x000000010b00788c */ /* 0x000fe8000bf25070 */
        /* <DEDUP_REMOVED lines=8> */
[C---:B-1----:R-:W-:Y:S05]  /*6a20*/  IMAD.U32 R7, R19.reuse, -0x40, RZ ;  /* 0xffffffc013077824 */ /* 0x042fea00078e00ff */
[C---:B------:R-:W-:Y:S02]  /*6a30*/  LEA R17, P6, R19.reuse, R7, 0x5 ;  /* 0x0000000713117211 */ /* 0x040fe400078c28ff */
[----:B------:R-:W-:Y:S04]  /*6a40*/  SHF.R.S32.HI R18, RZ, 0x1f, R7 ;  /* 0x0000001fff127819 */ /* 0x000fe80000011407 */
[--C-:B----4-:R-:W-:Y:S02]  /*6a50*/  LEA.HI.X R18, R19, R18, R167.reuse, 0x5, P6 ;  /* 0x0000001213127211 */ /* 0x110fe400030f2ca7 */
[-C--:B---3--:R-:W-:Y:S02]  /*6a60*/  LEA R6, P0, R7, R168.reuse, 0x1 ;  /* 0x000000a807067211 */ /* 0x088fe400078008ff */
[----:B------:R-:W-:Y:S02]  /*6a70*/  @!P3 LEA R16, P5, R17, R168, 0x1 ;  /* 0x000000a81110b211 */ /* 0x000fe400078a08ff */
[-C--:B------:R-:W-:Y:S02]  /*6a80*/  LEA.HI.X.SX32 R7, R7, R169.reuse, 0x1, P0 ;  /* 0x000000a907077211 */ /* 0x080fe400000f0eff */
[----:B------:R-:W-:Y:S02]  /*6a90*/  @!P3 LEA.HI.X R17, R17, R169, R18, 0x1, P5 ;  /* 0x000000a91111b211 */ /* 0x000fe400028f0c12 */
[C---:B------:R-:W-:Y:S01]  /*6aa0*/  @!P4 LEA R18, P0, R19.reuse, R6, 0x6 ;  /* 0x000000061312c211 */ /* 0x040fe200078030ff */
[----:B------:R-:W-:Y:S01]  /*6ab0*/  @!PT LDS RZ, [RZ] ;  /* 0x00000000fffff984 */ /* 0x000fe20000000800 */
[----:B------:R-:W-:Y:S01]  /*6ac0*/  @!PT LDS RZ, [RZ] ;  /* 0x00000000fffff984 */ /* 0x000fe20000000800 */
[----:B------:R-:W-:Y:S01]  /*6ad0*/  @!PT LDS RZ, [RZ] ;  /* 0x00000000fffff984 */ /* 0x000fe20000000800 */
[----:B------:R2:W-:Y:S03]  /*6ae0*/  @!P4 LDGSTS.E.BYPASS.LTC128B.128 [R239], desc[UR6][R6.64] ;  /* 0x0000000006efcfae */ /* 0x0005e6000b901d46 */
[----:B------:R-:W-:Y:S01]  /*6af0*/  @!P4 LEA.HI.X R19, R19, R7, R167, 0x6, P0 ;  /* 0x000000071313c211 */ /* 0x000fe200000f34a7 */
        /* <DEDUP_REMOVED lines=24> */
[----:B------:R-:W0:Y:S04]  /*6c80*/  LDGDEPBAR ;  /* 0x00000000000079af */ /* 0x000e280000000000 */
[----:B------:R2:W-:Y:S02]  /*6c90*/  STL.64 [R1], R6 ;  /* 0x0000000601007387 */ /* 0x0005e40000100a00 */
.L_x_1432:
[----:B------:R1:W-:Y:S01]  /*6ca0*/  STS [R233+0x1c400], R20 ;  /* 0x01c40014e9007388 */ /* 0x0003e20000000800 */
[----:B--2---:R-:W-:Y:S01]  /*6cb0*/  F2FP.BF16.F32.PACK_AB R6, R22, R23 ;  /* 0x000000171606723e */ /* 0x004fe200000010ff */
[C---:B-----5:R-:W-:Y:S01]  /*6cc0*/  FADD.FTZ R12, -R5.reuse, R12 ;  /* 0x0000000c050c7221 */ /* 0x060fe20000010100 */
[C---:B------:R-:W-:Y:S01]  /*6cd0*/  FADD.FTZ R9, -R5.reuse, R9 ;  /* 0x0000000905097221 */ /* 0x040fe20000010100 */
[----:B------:R-:W-:Y:S01]  /*6ce0*/  STS [R233+0x1c000], R164 ;  /* 0x01c000a4e9007388 */ /* 0x000fe20000000800 */
[----:B------:R-:W-:Y:S01]  /*6cf0*/  FADD.FTZ R8, -R5, R8 ;  /* 0x0000000805087221 */ /* 0x000fe20000010100 */
[----:B------:R-:W-:Y:S01]  /*6d00*/  FMUL.FTZ R18, R205, R12 ;  /* 0x0000000ccd127220 */ /* 0x000fe20000410000 */
[----:B------:R-:W-:Y:S01]  /*6d10*/  FFMA.FTZ R12, -R195, R195, 1 ;  /* 0x3f800000c30c7423 */ /* 0x000fe200000101c3 */
[----:B------:R2:W-:Y:S01]  /*6d20*/  STS [R234+0x1c400], R6 ;  /* 0x01c40006ea007388 */ /* 0x0005e20000000800 */
[----:B------:R-:W-:Y:S01]  /*6d30*/  FADD.FTZ R13, -R5, R13 ;  /* 0x0000000d050d7221 */ /* 0x000fe20000010100 */
[----:B------:R-:W-:Y:S01]  /*6d40*/  FFMA.FTZ R7, -R190, R190, 1 ;  /* 0x3f800000be077423 */ /* 0x000fe200000101be */
[----:B------:R-:W-:Y:S01]  /*6d50*/  FMUL.FTZ R19, R225, R9 ;  /* 0x00000009e1137220 */ /* 0x000fe20000410000 */
[----:B------:R-:W-:Y:S01]  /*6d60*/  FFMA.FTZ R9, -R193, R193, 1 ;  /* 0x3f800000c1097423 */ /* 0x000fe200000101c1 */
[----:B------:R-:W-:Y:S01]  /*6d70*/  FMUL.FTZ R12, R12, UR5 ;  /* 0x000000050c0c7c20 */ /* 0x000fe20008410000 */
[----:B------:R-:W-:Y:S01]  /*6d80*/  FMUL.FTZ R13, R204, R13 ;  /* 0x0000000dcc0d7220 */ /* 0x000fe20000410000 */
        /* <DEDUP_REMOVED lines=10> */
[----:B-1----:R-:W-:Y:S01]  /*6e30*/  FMUL.FTZ R20, R226, R8 ;  /* 0x00000008e2147220 */ /* 0x002fe20000410000 */
[----:B------:R-:W-:Y:S01]  /*6e40*/  FFMA.FTZ R8, -R191, R191, 1 ;  /* 0x3f800000bf087423 */ /* 0x000fe200000101bf */
[----:B------:R-:W-:Y:S01]  /*6e50*/  FMUL.FTZ R24, R202, R24 ;  /* 0x00000018ca187220 */ /* 0x000fe20000410000 */
[----:B------:R-:W-:Y:S01]  /*6e60*/  FMUL.FTZ R9, R9, UR5 ;  /* 0x0000000509097c20 */ /* 0x000fe20008410000 */
        /* <DEDUP_REMOVED lines=8> */
[----:B------:R-:W-:Y:S01]  /*6ef0*/  FMUL.FTZ R29, R183, R29 ;  /* 0x0000001db71d7220 */ /* 0x000fe20000410000 */
[----:B------:R-:W-:Y:S01]  /*6f00*/  FMUL.FTZ R5, R5, UR5 ;  /* 0x0000000505057c20 */ /* 0x000fe20008410000 */
[----:B------:R-:W-:Y:S01]  /*6f10*/  FMUL.FTZ R8, R8, UR5 ;  /* 0x0000000508087c20 */ /* 0x000fe20008410000 */
[----:B------:R-:W-:Y:S01]  /*6f20*/  FMUL.FTZ R28, R28, R7 ;  /* 0x000000071c1c7220 */ /* 0x000fe20000410000 */
[C---:B------:R-:W-:Y:S01]  /*6f30*/  FADD.FTZ R10, -R4.reuse, R10 ;  /* 0x0000000a040a7221 */ /* 0x040fe20000010100 */
[C---:B------:R-:W-:Y:S01]  /*6f40*/  FADD.FTZ R11, -R4.reuse, R11 ;  /* 0x0000000b040b7221 */ /* 0x040fe20000010100 */
[----:B------:R-:W-:Y:S01]  /*6f50*/  FADD.FTZ R14, -R4, R14 ;  /* 0x0000000e040e7221 */ /* 0x000fe20000010100 */
[----:B------:R-:W-:Y:S01]  /*6f60*/  FFMA.FTZ R7, -R197, R197, 1 ;  /* 0x3f800000c5077423 */ /* 0x000fe200000101c5 */
[----:B------:R-:W-:Y:S01]  /*6f70*/  FMUL.FTZ R24, R24, R9 ;  /* 0x0000000918187220 */ /* 0x000fe20000410000 */
[----:B------:R-:W-:Y:S01]  /*6f80*/  FMUL.FTZ R9, R25, R8 ;  /* 0x0000000819097220 */ /* 0x000fe20000410000 */
[----:B------:R-:W-:Y:S01]  /*6f90*/  FMUL.FTZ R8, R29, R5 ;  /* 0x000000051d087220 */ /* 0x000fe20000410000 */
[----:B------:R-:W-:Y:S01]  /*6fa0*/  F2FP.BF16.F32.PACK_AB R12, R12, R18 ;  /* 0x000000120c0c723e */ /* 0x000fe200000010ff */
[----:B------:R-:W-:Y:S01]  /*6fb0*/  FMUL.FTZ R18, R230, R10 ;  /* 0x0000000ae6127220 */ /* 0x000fe20000410000 */
[----:B------:R-:W-:Y:S01]  /*6fc0*/  F2FP.BF16.F32.PACK_AB R5, R19, R20 ;  /* 0x000000141305723e */ /* 0x000fe200000010ff */
[----:B------:R-:W-:Y:S01]  /*6fd0*/  FMUL.FTZ R13, R229, R11 ;  /* 0x0000000be50d7220 */ /* 0x000fe20000410000 */
[----:B------:R-:W-:Y:S01]  /*6fe0*/  FMUL.FTZ R14, R228, R14 ;  /* 0x0000000ee40e7220 */ /* 0x000fe20000410000 */
[----:B------:R-:W-:Y:S01]  /*6ff0*/  FMUL.FTZ R7, R7, UR5 ;  /* 0x0000000507077c20 */ /* 0x000fe20008410000 */
[----:B------:R-:W-:Y:S01]  /*7000*/  FADD.FTZ R15, -R4, R15 ;  /* 0x0000000f040f7221 */ /* 0x000fe20000010100 */
[----:B--2---:R-:W-:Y:S01]  /*7010*/  FFMA.FTZ R6, -R196, R196, 1 ;  /* 0x3f800000c4067423 */ /* 0x004fe200000101c4 */
[----:B------:R-:W-:Y:S01]  /*7020*/  STS [R234+0x1c000], R21 ;  /* 0x01c00015ea007388 */ /* 0x000fe20000000800 */
        /* <DEDUP_REMOVED lines=60> */
[----:B------:R-:W-:Y:S04]  /*73f0*/  LDSM.16.MT88.4 R168, [R176+0x3000] ;  /* 0x00300000b0a8783b */ /* 0x000fe80000004200 */
[----:B------:R3:W5:Y:S01]  /*7400*/  LDL R235, [R1+0x20] ;  /* 0x0000200001eb7983 */ /* 0x0007620000100800 */
        /* <DEDUP_REMOVED lines=82> */
[----:B------:R-:W2:Y:S01]  /*7930*/  LDL.LU.64 R180, [R1+0x8] ;  /* 0x0000080001b47983 */ /* 0x000ea20000300a00 */
[C---:B------:R-:W-:Y:S01]  /*7940*/  VIADD R4, R236.reuse, 0x40 ;  /* 0x00000040ec047836 */ /* 0x040fe20000000000 */
[----:B------:R-:W1:Y:S01]  /*7950*/  LDC R12, c[0x0][0x420] ;  /* 0x00010800ff0c7b82 */ /* 0x000e620000000800 */
[----:B------:R-:W-:Y:S03]  /*7960*/  ISETP.GE.AND P4, PT, R236, UR17, PT ;  /* 0x00000011ec007c0c */ /* 0x000fe6000bf86270 */
[----:B------:R-:W-:Y:S10]  /*7970*/  ISETP.GE.AND P3, PT, R4, UR17, PT ;  /* 0x0000001104007c0c */ /* 0x000ff4000bf66270 */
[----:B------:R-:W3:Y:S08]  /*7980*/  @!P4 LDC R11, c[0x0][0x424] ;  /* 0x00010900ff0bcb82 */ /* 0x000ef00000000800 */
[----:B------:R-:W4:Y:S01]  /*7990*/  @!P3 LDC R6, c[0x0][0x424] ;  /* 0x00010900ff06bb82 */ /* 0x000f220000000800 */
[C---:B-1----:R-:W-:Y:S05]  /*79a0*/  IMAD.U32 R5, R12.reuse, -0x40, RZ ;  /* 0xffffffc00c057824 */ /* 0x042fea00078e00ff */
[----:B------:R-:W-:Y:S02]  /*79b0*/  SHF.R.S32.HI R9, RZ, 0x1f, R5 ;  /* 0x0000001fff097819 */ /* 0x000fe40000011405 */
[C---:B------:R-:W-:Y:S04]  /*79c0*/  @!P3 LEA R7, P5, R12.reuse, R5, 0x5 ;  /* 0x000000050c07b211 */ /* 0x040fe800078a28ff */
[C---:B----4-:R-:W-:Y:S02]  /*79d0*/  @!P3 LEA.HI.X R9, R12.reuse, R9, R6, 0x5, P5 ;  /* 0x000000090c09b211 */ /* 0x050fe400028f2c06 */
[----:B-----5:R-:W-:Y:S05]  /*79e0*/  LEA R6, R235, UR4, 0x1 ;  /* 0x00000004eb067c11 */ /* 0x020fea000f8e08ff */
[----:B------:R1:W-:Y:S01]  /*79f0*/  @P4 STS.128 [R6+0x8000], RZ ;  /* 0x008000ff06004388 */ /* 0x0003e20000000c00 */
[C---:B--2---:R-:W-:Y:S04]  /*7a00*/  LEA R4, P0, R5.reuse, R180, 0x1 ;  /* 0x000000b405047211 */ /* 0x044fe800078008ff */
[----:B------:R-:W-:Y:S02]  /*7a10*/  LEA.HI.X.SX32 R5, R5, R181, 0x1, P0 ;  /* 0x000000b505057211 */ /* 0x000fe400000f0eff */
[C---:B------:R-:W-:Y:S02]  /*7a20*/  @!P4 LEA R10, P5, R12.reuse, R4, 0x6 ;  /* 0x000000040c0ac211 */ /* 0x040fe400078a30ff */
[C---:B------:R-:W-:Y:S01]  /*7a30*/  @!P3 LEA R8, P0, R7.reuse, R180, 0x1 ;  /* 0x000000b40708b211 */ /* 0x040fe200078008ff */
[----:B------:R-:W-:Y:S01]  /*7a40*/  @!PT LDS RZ, [RZ] ;  /* 0x00000000fffff984 */ /* 0x000fe20000000800 */
[----:B------:R-:W-:Y:S01]  /*7a50*/  @!PT LDS RZ, [RZ] ;  /* 0x00000000fffff984 */ /* 0x000fe20000000800 */
[----:B------:R-:W-:Y:S01]  /*7a60*/  @!PT LDS RZ, [RZ] ;  /* 0x00000000fffff984 */ /* 0x000fe20000000800 */
[----:B------:R1:W-:Y:S01]  /*7a70*/  @!P4 LDGSTS.E.BYPASS.LTC128B.128 [R6+0x8000], desc[UR6][R4.64] ;  /* 0x080000000406cfae */ /* 0x0003e2000b901d46 */
[----:B---3--:R-:W-:Y:S02]  /*7a80*/  @!P4 LEA.HI.X R11, R12, R5, R11, 0x6, P5 ;  /* 0x000000050c0bc211 */ /* 0x008fe400028f340b */
[----:B------:R-:W-:Y:S01]  /*7a90*/  @!P3 LEA.HI.X R9, R7, R181, R9, 0x1, P0 ;  /* 0x000000b50709b211 */ /* 0x000fe200000f0c09 */
        /* <DEDUP_REMOVED lines=15> */
[----:B------:R-:W0:Y:S04]  /*7b90*/  LDGDEPBAR ;  /* 0x00000000000079af */ /* 0x000e280000000000 */
[----:B------:R1:W-:Y:S02]  /*7ba0*/  STL.64 [R1+0x8], R4 ;  /* 0x0000080401007387 */ /* 0x0003e40000100a00 */
.L_x_1433:
        /* <DEDUP_REMOVED lines=13> */
[----:B------:R3:W4:Y:S01]  /*7c80*/  LDL R225, [R1+0x10] ;  /* 0x0000100001e17983 */ /* 0x0007220000100800 */
        /* <DEDUP_REMOVED lines=114> */
[----:B------:R-:W-:Y:S02]  /*83b0*/  IMAD R171, R173, 0x30, RZ ;  /* 0x00000030adab7824 */ /* 0x000fe400078e02ff */
[----:B------:R1:W-:Y:S01]  /*83c0*/  REDG.E.ADD.F32.FTZ.RN.STRONG.GPU desc[UR6][R164.64], R5 ;  /* 0x00000005a40079a6 */ /* 0x0003e2000c10f386 */
[CC--:B------:R-:W-:Y:S04]  /*83d0*/  LEA R168, P0, R169.reuse, R2.reuse, 0x2 ;  /* 0x00000002a9a87211 */ /* 0x0c0fe800078010ff */
[-C--:B------:R-:W-:Y:S01]  /*83e0*/  LEA.HI.X.SX32 R169, R169, R3.reuse, 0x2, P0 ;  /* 0x00000003a9a97211 */ /* 0x080fe200000f16ff */
[----:B---3--:R-:W-:Y:S04]  /*83f0*/  @P1 STL [R1+0x14], R224 ;  /* 0x000014e001001387 */ /* 0x008fe80000100800 */
[----:B----4-:R-:W-:Y:S04]  /*8400*/  @P1 STL [R1+0x10], R225 ;  /* 0x000010e101001387 */ /* 0x010fe80000100800 */
[----:B------:R-:W-:Y:S04]  /*8410*/  @P1 STL [R1+0x1c], R226 ;  /* 0x00001ce201001387 */ /* 0x000fe80000100800 */
[----:B--2---:R-:W-:Y:S01]  /*8420*/  @P1 STL [R1+0x18], R227 ;  /* 0x000018e301001387 */ /* 0x004fe20000100800 */
[CC--:B------:R-:W-:Y:S04]  /*8430*/  LEA R166, P1, R172.reuse, R2.reuse, 0x2 ;  /* 0x00000002aca67211 */ /* 0x0c0fe800078210ff */
[-C--:B------:R-:W-:Y:S02]  /*8440*/  LEA.HI.X.SX32 R167, R172, R3.reuse, 0x2, P1 ;  /* 0x00000003aca77211 */ /* 0x080fe400008f16ff */
[CC--:B-1----:R-:W-:Y:S03]  /*8450*/  LEA R4, P1, R170.reuse, R2.reuse, 0x2 ;  /* 0x00000002aa047211 */ /* 0x0c2fe600078210ff */
[----:B------:R1:W-:Y:S01]  /*8460*/  REDG.E.ADD.F32.FTZ.RN.STRONG.GPU desc[UR6][R166.64], R6 ;  /* 0x00000006a60079a6 */ /* 0x0003e2000c10f386 */
[-C--:B------:R-:W-:Y:S01]  /*8470*/  LEA.HI.X.SX32 R5, R170, R3.reuse, 0x2, P1 ;  /* 0x00000003aa057211 */ /* 0x080fe200008f16ff */
[C---:B------:R-:W-:Y:S04]  /*8480*/  IMAD R170, R173.reuse, 0x38, RZ ;  /* 0x00000038adaa7824 */ /* 0x040fe800078e02ff */
[----:B------:R2:W-:Y:S04]  /*8490*/  REDG.E.ADD.F32.FTZ.RN.STRONG.GPU desc[UR6][R4.64], R7 ;  /* 0x00000007040079a6 */ /* 0x0005e8000c10f386 */
[----:B------:R3:W-:Y:S01]  /*84a0*/  REDG.E.ADD.F32.FTZ.RN.STRONG.GPU desc[UR6][R168.64], R8 ;  /* 0x00000008a80079a6 */ /* 0x0007e2000c10f386 */
[----:B-1----:R-:W-:Y:S01]  /*84b0*/  IMAD R167, R173, 0x28, RZ ;  /* 0x00000028ada77824 */ /* 0x002fe200078e02ff */
[-C--:B------:R-:W-:Y:S04]  /*84c0*/  LEA R6, P1, R171, R2.reuse, 0x2 ;  /* 0x00000002ab067211 */ /* 0x080fe800078210ff */
[-C--:B------:R-:W-:Y:S02]  /*84d0*/  LEA R166, P3, R167, R2.reuse, 0x2 ;  /* 0x00000002a7a67211 */ /* 0x080fe400078610ff */
[-C--:B--2---:R-:W-:Y:S02]  /*84e0*/  LEA.HI.X.SX32 R7, R171, R3.reuse, 0x2, P1 ;  /* 0x00000003ab077211 */ /* 0x084fe400008f16ff */
[-C--:B------:R-:W-:Y:S01]  /*84f0*/  LEA.HI.X.SX32 R167, R167, R3.reuse, 0x2, P3 ;  /* 0x00000003a7a77211 */ /* 0x080fe200018f16ff */
[----:B---3--:R-:W-:Y:S01]  /*8500*/  VIADD R168, R172, 0x20 ;  /* 0x00000020aca87836 */ /* 0x008fe20000000000 */
[CC--:B------:R-:W-:Y:S03]  /*8510*/  LEA R4, P0, R170.reuse, R2.reuse, 0x2 ;  /* 0x00000002aa047211 */ /* 0x0c0fe600078010ff */
[----:B------:R-:W-:Y:S01]  /*8520*/  REDG.E.ADD.F32.FTZ.RN.STRONG.GPU desc[UR6][R166.64], R9 ;  /* 0x00000009a60079a6 */ /* 0x000fe2000c10f386 */
[-C--:B------:R-:W-:Y:S01]  /*8530*/  LEA.HI.X.SX32 R5, R170, R3.reuse, 0x2, P0 ;  /* 0x00000003aa057211 */ /* 0x080fe200000f16ff */
[----:B------:R-:W-:Y:S02]  /*8540*/  IMAD.IADD R8, R0, 0x1, R168 ;  /* 0x0000000100087824 */ /* 0x000fe400078e02a8 */
        /* <DEDUP_REMOVED lines=400> */
.L_x_1435:
[----:B------:R-:W-:Y:S01]  /*9e50*/  @UP0 UIADD3 UR9, UR16, UR30, URZ ;  /* 0x0000001e10090290 */ /* 0x000fe2000fffe03f */
[----:B--2--5:R-:W-:Y:S01]  /*9e60*/  LEA R2, R235, UR4, 0x1 ;  /* 0x00000004eb027c11 */ /* 0x024fe2000f8e08ff */
        /* <DEDUP_REMOVED lines=21> */
.L_x_1436:
        /* <DEDUP_REMOVED lines=41> */
[----:B------:R-:W5:Y:S01]  /*a250*/  LDS.128 R16, [R2+0x10000] ;  /* 0x0100000002107984 */ /* 0x000f620000000c00 */
        /* <DEDUP_REMOVED lines=10> */
[----:B------:R-:W2:Y:S03]  /*a300*/  @!P6 LDS.128 R12, [R2+0xc000] ;  /* 0x00c00000020ce984 */ /* 0x000ea60000000c00 */
[----:B------:R-:W-:-:S05]  /*a310*/  LEA.HI.X R7, R8, UR15, R3, 0x1, P0 ;  /* 0x0000000f08077c11 */ /* 0x000fca00080f0c03 */
[----:B-----5:R1:W-:Y:S04]  /*a320*/  @!P1 STG.E.128 desc[UR6][R6.64+0x80], R16 ;  /* 0x0000801006009986 */ /* 0x0203e8000c101d06 */
[----:B--2---:R2:W-:Y:S02]  /*a330*/  @!P6 STG.E.128 desc[UR6][R6.64], R12 ;  /* 0x0000000c0600e986 */ /* 0x0045e4000c101d06 */
.L_x_1438:
[----:B------:R-:W-:Y:S05]  /*a340*/  BSYNC B0 ;  /* 0x0000000000007941 */ /* 0x000fea0003800000 */
.L_x_1437:
        /* <DEDUP_REMOVED lines=18> */
.L_x_1440:
[----:B------:R-:W-:Y:S05]  /*a470*/  BSYNC B0 ;  /* 0x0000000000007941 */ /* 0x000fea0003800000 */
.L_x_1439:
[----:B-1----:R1:W1:Y:S01]  /*a480*/  LDS.128 R16, [R2+0xe000] ;  /* 0x00e0000002107984 */ /* 0x0022620000000c00 */
[----:B------:R-:W-:Y:S03]  /*a490*/  BSSY B0, `(.L_x_1441) ;  /* 0x0000013000007945 */ /* 0x000fe60003800000 */
[----:B--2---:R2:W1:Y:S01]  /*a4a0*/  LDS.128 R12, [R2+0x12000] ;  /* 0x01200000020c7984 */ /* 0x0044620000000c00 */
        /* <DEDUP_REMOVED lines=17> */
.L_x_1442:
[----:B------:R-:W-:Y:S05]  /*a5c0*/  BSYNC B0 ;  /* 0x0000000000007941 */ /* 0x000fea0003800000 */
.L_x_1441:
        /* <DEDUP_REMOVED lines=20> */
.L_x_1444:
[----:B------:R-:W-:Y:S05]  /*a710*/  BSYNC B0 ;  /* 0x0000000000007941 */ /* 0x000fea0003800000 */
.L_x_1443:
        /* <DEDUP_REMOVED lines=32> */
.L_x_1446:
[----:B------:R-:W-:Y:S05]  /*a920*/  BSYNC B0 ;  /* 0x0000000000007941 */ /* 0x000fea0003800000 */
.L_x_1445:
        /* <DEDUP_REMOVED lines=18> */
.L_x_1448:
[----:B------:R-:W-:Y:S05]  /*aa50*/  BSYNC B0 ;  /* 0x0000000000007941 */ /* 0x000fea0003800000 */
.L_x_1447:
        /* <DEDUP_REMOVED lines=18> */
.L_x_1450:
[----:B------:R-:W-:Y:S05]  /*ab80*/  BSYNC B0 ;  /* 0x0000000000007941 */ /* 0x000fea0003800000 */
.L_x_1449:
        /* <DEDUP_REMOVED lines=18> */
.L_x_1405:
        /* <DEDUP_REMOVED lines=25> */
.L_x_1452:
        /* <DEDUP_REMOVED lines=23> */
.L_x_1453:
        /* <DEDUP_REMOVED lines=40> */
.L_x_1455:
[----:B------:R-:W-:Y:S05]  /*b230*/  BSYNC B0 ;  /* 0x0000000000007941 */ /* 0x000fea0003800000 */
.L_x_1454:
        /* <DEDUP_REMOVED lines=18> */
.L_x_1457:
[----:B------:R-:W-:Y:S05]  /*b360*/  BSYNC B0 ;  /* 0x0000000000007941 */ /* 0x000fea0003800000 */
.L_x_1456:
        /* <DEDUP_REMOVED lines=18> */
.L_x_1459:
[----:B------:R-:W-:Y:S05]  /*b490*/  BSYNC B0 ;  /* 0x0000000000007941 */ /* 0x000fea0003800000 */
.L_x_1458:
        /* <DEDUP_REMOVED lines=18> */
.L_x_1461:
[----:B------:R-:W-:Y:S05]  /*b5c0*/  BSYNC B0 ;  /* 0x0000000000007941 */ /* 0x000fea0003800000 */
.L_x_1460:
        /* <DEDUP_REMOVED lines=30> */
.L_x_1463:
[----:B------:R-:W-:Y:S05]  /*b7b0*/  BSYNC B0 ;  /* 0x0000000000007941 */ /* 0x000fea0003800000 */
.L_x_1462:
        /* <DEDUP_REMOVED lines=18> */
.L_x_1465:
[----:B------:R-:W-:Y:S05]  /*b8e0*/  BSYNC B0 ;  /* 0x0000000000007941 */ /* 0x000fea0003800000 */
.L_x_1464:
        /* <DEDUP_REMOVED lines=18> */
.L_x_1467:
[----:B------:R-:W-:Y:S05]  /*ba10*/  BSYNC B0 ;  /* 0x0000000000007941 */ /* 0x000fea0003800000 */
.L_x_1466:
        /* <DEDUP_REMOVED lines=17> */
.L_x_1451:
[----:B------:R-:W-:Y:S05]  /*bb30*/  BSYNC B1 ;  /* 0x0000000000017941 */ /* 0x000fea0003800000 */
.L_x_1400:
        /* <DEDUP_REMOVED lines=11> */
.L_x_1468:
[----:B------:R-:W-:Y:S05]  /*bbf0*/  EXIT ;  /* 0x000000000000794d */ /* 0x000fea0003800000 */
.L_x_1470:
        /* <DEDUP_REMOVED lines=16> */
.L_x_2085:


//--------------------- .text._ZN5flash44flash_bwd_dq_dk_dv_loop_seqk_parallel_kernelI23Flash_bwd_kernel_traitsILi128ELi64ELi128ELi8ELi2ELi4ELi2ELb0ELb0EN7cutlass10bfloat16_tE19Flash_kernel_traitsILi128ELi64ELi128ELi8ES3_EELb1ELb0ELb1ELb0ELb0ELb0ELb0EEEvNS_16Flash_bwd_paramsE --------------------------
	.section	.text._ZN5flash44flash_bwd_dq_dk_dv_loop_seqk_parallel_kernelI23Flash_bwd_kernel_traitsILi128ELi64ELi128ELi8ELi2ELi4ELi2ELb0ELb0EN7cutlass10bfloat16_tE19Flash_kernel_traitsILi128ELi64ELi128ELi8ES3_EELb1ELb0ELb1ELb0ELb0ELb0ELb0EEEvNS_16Flash_bwd_paramsE,"ax",@progbits
	.align	128
        .global         _ZN5flash44flash_bwd_dq_dk_dv_loop_seqk_parallel_kernelI23Flash_bwd_kernel_traitsILi128ELi64ELi128ELi8ELi2ELi4ELi2ELb0ELb0EN7cutlass10bfloat16_tE19Flash_kernel_traitsILi128ELi64ELi128ELi8ES3_EELb1ELb0ELb1ELb0ELb0ELb0ELb0EEEvNS_16Flash_bwd_paramsE
        .type           _ZN5flash44flash_bwd_dq_dk_dv_loop_seqk_parallel_kernelI23Flash_bwd_kernel_traitsILi128ELi64ELi128ELi8ELi2ELi4ELi2ELb0ELb0EN7cutlass10bfloat16_tE19Flash_kernel_traitsILi128ELi64ELi128ELi8ES3_EELb1ELb0ELb1ELb0ELb0ELb0ELb0EEEvNS_16Flash_bwd_paramsE,@function
        .size           _ZN5flash44flash_bwd_dq_dk_dv_loop_seqk_parallel_kernelI23Flash_bwd_kernel_traitsILi128ELi64ELi128ELi8ELi2ELi4ELi2ELb0ELb0EN7cutlass10bfloat16_tE19Flash_kernel_traitsILi128ELi64ELi128ELi8ES3_EELb1ELb0ELb1ELb0ELb0ELb0ELb0EEEvNS_16Flash_bwd_paramsE,(.L_x_2086 - _ZN5flash44flash_bwd_dq_dk_dv_loop_seqk_parallel_kernelI23Flash_bwd_kernel_traitsILi128ELi64ELi128ELi8ELi2ELi4ELi2ELb0ELb0EN7cutlass10bfloat16_tE19Flash_kernel_traitsILi128ELi64ELi128ELi8ES3_EELb1ELb0ELb1ELb0ELb0ELb0ELb0EEEvNS_16Flash_bwd_paramsE)
        .other          _ZN5flash44flash_bwd_dq_dk_dv_loop_seqk_parallel_kernelI23Flash_bwd_kernel_traitsILi128ELi64ELi128ELi8ELi2ELi4ELi2ELb0ELb0EN7cutlass10bfloat16_tE19Flash_kernel_traitsILi128ELi64ELi128ELi8ES3_EELb1ELb0ELb1ELb0ELb0ELb0ELb0EEEvNS_16Flash_bwd_paramsE,@"STO_CUDA_ENTRY STV_DEFAULT"
_ZN5flash44flash_bwd_dq_dk_dv_loop_seqk_parallel_kernelI23Flash_bwd_kernel_traitsILi128ELi64ELi128ELi8ELi2ELi4ELi2ELb0ELb0EN7cutlass10bfloat16_tE19Flash_kernel_traitsILi128ELi64ELi128ELi8ES3_EELb1ELb0ELb1ELb0ELb0ELb0ELb0EEEvNS_16Flash_bwd_paramsE:
.text._ZN5flash44flash_bwd_dq_dk_dv_loop_seqk_parallel_kernelI23Flash_bwd_kernel_traitsILi128ELi64ELi128ELi8ELi2ELi4ELi2ELb0ELb0EN7cutlass10bfloat16_tE19Flash_kernel_traitsILi128ELi64ELi128ELi8ES3_EELb1ELb0ELb1ELb0ELb0ELb0ELb0EEEvNS_16Flash_bwd_paramsE:
        /* <DEDUP_REMOVED lines=17> */
[----:B------:R-:W-:Y:S01]  /*0110*/  ULDC UR59, c[0x0][0x394] ;  /* 0x0000e500003b7ab9 */ /* 0x000fe20000000800 */
[----:B------:R-:W-:Y:S02]  /*0120*/  UMOV UR60, 0xffffc000 ;  /* 0xffffc000003c7882 */ /* 0x000fe40000000000 */
        /* <DEDUP_REMOVED lines=9> */
[----:B------:R-:W-:Y:S02]  /*01c0*/  LEA.HI R6, R2, R7, RZ, 0x4 ;  /* 0x0000000702067211 */ /* 0x000fe400078f20ff */
[----:B------:R-:W-:Y:S02]  /*01d0*/  LOP3.LUT R3, R0, 0x7ffffffc, RZ, 0xc0, !PT ;  /* 0x7ffffffc00037812 */ /* 0x000fe400078ec0ff */
[----:B------:R-:W-:-:S02]  /*01e0*/  LOP3.LUT R8, R4, 0xffffffe0, RZ, 0xc0, !PT ;  /* 0xffffffe004087812 */ /* 0x000fc400078ec0ff */
[----:B------:R-:W-:Y:S01]  /*01f0*/  LOP3.LUT R11, R240, 0xfffffff8, RZ, 0xc0, !PT ;  /* 0xfffffff8f00b7812 */ /* 0x000fe200078ec0ff */
[C---:B------:R-:W-:Y:S01]  /*0200*/  IMAD.IADD R13, R7.reuse, 0x1, -R3 ;  /* 0x00000001070d7824 */ /* 0x040fe200078e0a03 */
[----:B------:R-:W-:Y:S01]  /*0210*/  LOP3.LUT R5, R6, 0xfffffff0, RZ, 0xc0, !PT ;  /* 0xfffffff006057812 */ /* 0x000fe200078ec0ff */
[C---:B------:R-:W-:Y:S01]  /*0220*/  IMAD.IADD R8, R7.reuse, 0x1, -R8 ;  /* 0x0000000107087824 */ /* 0x040fe200078e0a08 */
[--C-:B------:R-:W-:Y:S01]  /*0230*/  SHF.R.S32.HI R9, RZ, 0x2, R0.reuse ;  /* 0x00000002ff097819 */ /* 0x100fe20000011400 */
[C---:B------:R-:W-:Y:S01]  /*0240*/  IMAD.IADD R230, R7.reuse, 0x1, -R11 ;  /* 0x0000000107e67824 */ /* 0x040fe200078e0a0b */
[----:B------:R-:W-:Y:S02]  /*0250*/  SHF.R.S32.HI R10, RZ, 0x1f, R0 ;  /* 0x0000001fff0a7819 */ /* 0x000fe40000011400 */
[CC--:B------:R-:W-:Y:S02]  /*0260*/  LEA.HI R246, R2.reuse, R7.reuse, RZ, 0x6 ;  /* 0x0000000702f67211 */ /* 0x0c0fe400078f30ff */
[----:B------:R-:W-:Y:S01]  /*0270*/  LEA.HI R14, R2, R7, RZ, 0x7 ;  /* 0x00000007020e7211 */ /* 0x000fe200078f38ff */
[----:B------:R-:W-:Y:S01]  /*0280*/  IMAD.IADD R7, R7, 0x1, -R5 ;  /* 0x0000000107077824 */ /* 0x000fe200078e0a05 */
[----:B------:R-:W-:-:S02]  /*0290*/  SHF.R.S32.HI R0, RZ, 0x5, R4 ;  /* 0x00000005ff007819 */ /* 0x000fc40000011404 */
[----:B------:R-:W-:Y:S02]  /*02a0*/  SHF.R.S32.HI R2, RZ, 0x1f, R4 ;  /* 0x0000001fff027819 */ /* 0x000fe40000011404 */
[-C--:B------:R-:W-:Y:S02]  /*02b0*/  LEA.HI R5, R4, R0.reuse, RZ, 0x1 ;  /* 0x0000000004057211 */ /* 0x080fe400078f08ff */
[----:B------:R-:W-:Y:S02]  /*02c0*/  LEA.HI R2, R2, R0, RZ, 0x2 ;  /* 0x0000000002027211 */ /* 0x000fe400078f10ff */
[----:B------:R-:W-:Y:S02]  /*02d0*/  LEA.HI R3, R10, R9, RZ, 0x3 ;  /* 0x000000090a037211 */ /* 0x000fe400078f18ff */
[----:B------:R-:W-:Y:S02]  /*02e0*/  SHF.R.S32.HI R4, RZ, 0x4, R6 ;  /* 0x00000004ff047819 */ /* 0x000fe40000011406 */
[----:B------:R-:W-:-:S02]  /*02f0*/  LOP3.LUT R10, R5, 0xfffffffe, RZ, 0xc0, !PT ;  /* 0xfffffffe050a7812 */ /* 0x000fc400078ec0ff */
[----:B------:R-:W-:Y:S02]  /*0300*/  LOP3.LUT R5, R2, 0xfffffffc, RZ, 0xc0, !PT ;  /* 0xfffffffc02057812 */ /* 0x000fe400078ec0ff */
[----:B------:R-:W-:Y:S01]  /*0310*/  LOP3.LUT R2, R3, 0xfffffff8, RZ, 0xc0, !PT ;  /* 0xfffffff803027812 */ /* 0x000fe200078ec0ff */
[----:B------:R-:W-:Y:S01]  /*0320*/  IMAD.IADD R251, R0, 0x1, -R10 ;  /* 0x0000000100fb7824 */ /* 0x000fe200078e0a0a */
[----:B------:R-:W-:Y:S01]  /*0330*/  LEA.HI R3, R6, R4, RZ, 0x1 ;  /* 0x0000000406037211 */ /* 0x000fe200078f08ff */
[----:B------:R-:W-:Y:S01]  /*0340*/  IMAD.IADD R6, R0, 0x1, -R5 ;  /* 0x0000000100067824 */ /* 0x000fe200078e0a05 */
[----:B------:R-:W-:Y:S01]  /*0350*/  SHF.R.S32.HI R10, RZ, 0x1f, R7 ;  /* 0x0000001fff0a7819 */ /* 0x000fe20000011407 */
[----:B------:R-:W-:Y:S01]  /*0360*/  IMAD.IADD R5, R9, 0x1, -R2 ;  /* 0x0000000109057824 */ /* 0x000fe200078e0a02 */
[----:B------:R-:W-:Y:S01]  /*0370*/  LOP3.LUT R0, R3, 0xfffffffe, RZ, 0xc0, !PT ;  /* 0xfffffffe03007812 */ /* 0x000fe200078ec0ff */
[----:B------:R-:W-:Y:S01]  /*0380*/  IMAD.SHL.U32 R3, R230, 0x40, RZ ;  /* 0x00000040e6037824 */ /* 0x000fe200078e00ff */
[----:B------:R-:W-:-:S02]  /*0390*/  SHF.R.S32.HI R2, RZ, 0x1f, R8 ;  /* 0x0000001fff027819 */ /* 0x000fc40000011408 */
[----:B------:R-:W-:Y:S01]  /*03a0*/  LEA.HI R12, R10, R7, RZ, 0x3 ;  /* 0x000000070a0c7211 */ /* 0x000fe200078f18ff */
[----:B------:R-:W-:Y:S01]  /*03b0*/  IMAD.IADD R9, R4, 0x1, -R0 ;  /* 0x0000000104097824 */ /* 0x000fe200078e0a00 */
[----:B------:R-:W-:Y:S01]  /*03c0*/  LEA.HI R241, R2, R8, RZ, 0x2 ;  /* 0x0000000802f17211 */ /* 0x000fe200078f10ff */
[----:B------:R-:W-:Y:S01]  /*03d0*/  IMAD.SHL.U32 R2, R6, 0x10, RZ ;  /* 0x0000001006027824 */ /* 0x000fe200078e00ff */
[----:B------:R-:W-:Y:S01]  /*03e0*/  LOP3.LUT R0, R3, 0x1c0, RZ, 0xc0, !PT ;  /* 0x000001c003007812 */ /* 0x000fe200078ec0ff */
[----:B------:R-:W-:Y:S01]  /*03f0*/  IMAD.SHL.U32 R10, R9, 0x200, RZ ;  /* 0x00000200090a7824 */ /* 0x000fe200078e00ff */
[----:B------:R-:W-:Y:S02]  /*0400*/  LOP3.LUT R4, R5, 0x1, RZ, 0xc0, !PT ;  /* 0x0000000105047812 */ /* 0x000fe400078ec0ff */
[C---:B------:R-:W-:Y:S02]  /*0410*/  LOP3.LUT R213, R0.reuse, 0x8, R240, 0xf8, !PT ;  /* 0x0000000800d57812 */ /* 0x040fe400078ef8f0 */
[----:B------:R-:W-:Y:S01]  /*0420*/  LOP3.LUT R210, R0, 0x30, R2, 0xf8, !PT ;  /* 0x0000003000d27812 */ /* 0x000fe200078ef802 */
[----:B------:R-:W-:Y:S01]  /*0430*/  IMAD.SHL.U32 R2, R13, 0x2, RZ ;  /* 0x000000020d027824 */ /* 0x000fe200078e00ff */
[----:B------:R-:W-:-:S02]  /*0440*/  SHF.R.U32.HI R8, RZ, 0x3, R0 ;  /* 0x00000003ff087819 */ /* 0x000fc40000011600 */
[----:B------:R-:W-:Y:S01]  /*0450*/  SHF.R.S32.HI R0, RZ, 0x7, R14 ;  /* 0x00000007ff007819 */ /* 0x000fe2000001140e */
[----:B------:R-:W-:Y:S01]  /*0460*/  IMAD R249, R6, 0x400, R2 ;  /* 0x0000040006f97824 */ /* 0x000fe200078e0202 */
[----:B------:R-:W-:Y:S02]  /*0470*/  LOP3.LUT R3, R12, 0xfffffff8, RZ, 0xc0, !PT ;  /* 0xfffffff80c037812 */ /* 0x000fe400078ec0ff */
[----:B------:R-:W-:Y:S01]  /*0480*/  SHF.R.S32.HI R246, RZ, 0x6, R246 ;  /* 0x00000006fff67819 */ /* 0x000fe200000114f6 */
[----:B------:R-:W-:Y:S01]  /*0490*/  IMAD R11, R0, 0x1000, R2 ;  /* 0x00001000000b7824 */ /* 0x000fe200078e0202 */
[----:B------:R-:W-:Y:S01]  /*04a0*/  ISETP.NE.U32.AND P0, PT, R4, 0x1, PT ;  /* 0x000000010400780c */ /* 0x000fe20003f05070 */
[----:B------:R-:W-:Y:S01]  /*04b0*/  IMAD.SHL.U32 R2, R0, 0x8, RZ ;  /* 0x0000000800027824 */ /* 0x000fe200078e00ff */
[----:B------:R-:W-:Y:S01]  /*04c0*/  LOP3.LUT R213, R213, R8, RZ, 0x3c, !PT ;  /* 0x00000008d5d57212 */ /* 0x000fe200078e3cff */
[C---:B------:R-:W-:Y:S01]  /*04d0*/  IMAD.SHL.U32 R0, R5.reuse, 0x40, RZ ;  /* 0x0000004005007824 */ /* 0x040fe200078e00ff */
[----:B------:R-:W-:Y:S01]  /*04e0*/  R2P PR, R5, 0x6 ;  /* 0x0000000605007804 */ /* 0x000fe20000000000 */
[----:B------:R-:W-:Y:S01]  /*04f0*/  IMAD.SHL.U32 R4, R9, 0x20, RZ ;  /* 0x0000002009047824 */ /* 0x000fe200078e00ff */
[----:B------:R-:W-:Y:S01]  /*0500*/  LOP3.LUT R2, R2, 0x8, RZ, 0xc0, !PT ;  /* 0x0000000802027812 */ /* 0x000fe200078ec0ff */
[----:B------:R-:W-:Y:S01]  /*0510*/  IMAD.IADD R15, R7, 0x1, -R3 ;  /* 0x00000001070f7824 */ /* 0x000fe200078e0a03 */
[----:B------:R-:W-:Y:S01]  /*0520*/  LOP3.LUT R0, R0, 0x1c0, RZ, 0xc0, !PT ;  /* 0x000001c000007812 */ /* 0x000fe200078ec0ff */
[----:B------:R-:W-:Y:S01]  /*0530*/  IMAD R3, R246, 0x800, R10 ;  /* 0x00000800f6037824 */ /* 0x000fe200078e020a */
[----:B------:R-:W-:Y:S01]  /*0540*/  LOP3.LUT R4, R4, 0x20, RZ, 0xc0, !PT ;  /* 0x0000002004047812 */ /* 0x000fe200078ec0ff */
[----:B------:R-:W-:Y:S01]  /*0550*/  IMAD.SHL.U32 R6, R246, 0x20, RZ ;  /* 0x00000020f6067824 */ /* 0x000fe200078e00ff */
[----:B------:R-:W-:Y:S01]  /*0560*/  LOP3.LUT P4, RZ, R230, 0x2, RZ, 0xc0, !PT ;  /* 0x00000002e6ff7812 */ /* 0x000fe2000788c0ff */
[----:B------:R-:W-:Y:S01]  /*0570*/  IMAD.SHL.U32 R7, R246, 0x8, RZ ;  /* 0x00000008f6077824 */ /* 0x000fe200078e00ff */
[----:B------:R-:W-:Y:S01]  /*0580*/  LOP3.LUT P3, RZ, R230, 0x4, RZ, 0xc0, !PT ;  /* 0x00000004e6ff7812 */ /* 0x000fe2000786c0ff */
[----:B------:R-:W-:Y:S01]  /*0590*/  IMAD.SHL.U32 R5, R9, 0x10, RZ ;  /* 0x0000001009057824 */ /* 0x000fe200078e00ff */
[----:B------:R-:W-:Y:S01]  /*05a0*/  LOP3.LUT R6, R0, 0x20, R6, 0xf8, !PT ;  /* 0x0000002000067812 */ /* 0x000fe200078ef806 */
[----:B------:R-:W-:Y:S01]  /*05b0*/  IMAD.IADD R213, R3, 0x1, R213 ;  /* 0x0000000103d57824 */ /* 0x000fe200078e02d5 */
[----:B------:R-:W-:Y:S01]  /*05c0*/  SHF.R.U32.HI R3, RZ, 0x3, R0 ;  /* 0x00000003ff037819 */ /* 0x000fe20000011600 */
[----:B------:R1:W-:Y:S01]  /*05d0*/  STL [R1+0x8], R15 ;  /* 0x0000080f01007387 */ /* 0x0003e20000100800 */
[----:B------:R-:W-:Y:S01]  /*05e0*/  LOP3.LUT R209, R4, 0x18, R7, 0xf8, !PT ;  /* 0x0000001804d17812 */ /* 0x000fe200078ef807 */
[----:B------:R-:W-:Y:S01]  /*05f0*/  IMAD.SHL.U32 R4, R9, 0x8, RZ ;  /* 0x0000000809047824 */ /* 0x000fe200078e00ff */
[----:B------:R-:W-:Y:S01]  /*0600*/  LOP3.LUT R7, R2, 0x10, R5, 0xf8, !PT ;  /* 0x0000001002077812 */ /* 0x000fe200078ef805 */
[----:B------:R-:W-:Y:S01]  /*0610*/  IMAD.SHL.U32 R230, R230, 0x8, RZ ;  /* 0x00000008e6e67824 */ /* 0x000fe200078e00ff */
[----:B------:R-:W-:Y:S01]  /*0620*/  LOP3.LUT R5, R3, R0, R2, 0x1e, !PT ;  /* 0x0000000003057212 */ /* 0x000fe200078e1e02 */
[----:B------:R-:W-:Y:S01]  /*0630*/  IMAD.SHL.U32 R2, R15, 0x40, RZ ;  /* 0x000000400f027824 */ /* 0x000fe200078e00ff */
[----:B------:R-:W-:Y:S01]  /*0640*/  LOP3.LUT R3, R6, R3, RZ, 0x3c, !PT ;  /* 0x0000000306037212 */ /* 0x000fe200078e3cff */
[----:B------:R-:W-:Y:S01]  /*0650*/  IMAD R0, R251, 0x400, R11 ;  /* 0x00000400fb007824 */ /* 0x000fe200078e020b */
[----:B------:R-:W-:Y:S01]  /*0660*/  SEL R214, R252, 0xffffffe0, !P4 ;  /* 0xffffffe0fcd67807 */ /* 0x000fe20006000000 */
[----:B------:R-:W-:Y:S01]  /*0670*/  IMAD.IADD R249, R249, 0x1, R5 ;  /* 0x00000001f9f97824 */ /* 0x000fe200078e0205 */
[----:B------:R-:W-:Y:S01]  /*0680*/  LOP3.LUT R2, R2, 0x1c0, RZ, 0xc0, !PT ;  /* 0x000001c002027812 */ /* 0x000fe200078ec0ff */
[----:B------:R-:W-:Y:S01]  /*0690*/  IMAD.IADD R229, R3, 0x1, R0 ;  /* 0x0000000103e57824 */ /* 0x000fe200078e0200 */
[----:B------:R-:W-:Y:S01]  /*06a0*/  SEL R252, R252, 0xffffffe0, !P1 ;  /* 0xffffffe0fcfc7807 */ /* 0x000fe20004800000 */
[----:B------:R-:W-:Y:S01]  /*06b0*/  IMAD.SHL.U32 R0, R12, 0x40, RZ ;  /* 0x000000400c007824 */ /* 0x000fe200078e00ff */
[----:B------:R-:W-:-:S02]  /*06c0*/  SHF.R.U32.HI R3, RZ, 0x3, R2 ;  /* 0x00000003ff037819 */ /* 0x000fc40000011602 */
[----:B------:R-:W-:Y:S02]  /*06d0*/  LOP3.LUT R5, R2, 0x8, R4, 0xf8, !PT ;  /* 0x0000000802057812 */ /* 0x000fe400078ef804 */
[----:B------:R-:W-:Y:S02]  /*06e0*/  LOP3.LUT R0, R0, 0xfffffe00, RZ, 0xc0, !PT ;  /* 0xfffffe0000007812 */ /* 0x000fe400078ec0ff */
[C-C-:B------:R-:W-:Y:S02]  /*06f0*/  LOP3.LUT R4, R3.reuse, R7, R2.reuse, 0x1e, !PT ;  /* 0x0000000703047212 */ /* 0x140fe400078e1e02 */
[----:B------:R-:W-:Y:S02]  /*0700*/  LOP3.LUT R209, R3, R209, R2, 0x1e, !PT ;  /* 0x000000d103d17212 */ /* 0x000fe400078e1e02 */
[----:B------:R-:W-:Y:S01]  /*0710*/  LOP3.LUT R2, R5, R3, RZ, 0x3c, !PT ;  /* 0x0000000305027212 */ /* 0x000fe200078e3cff */
[----:B------:R-:W-:Y:S01]  /*0720*/  IMAD R3, R251, 0x400, R0 ;  /* 0x00000400fb037824 */ /* 0x000fe200078e0200 */
[----:B------:R-:W-:-:S02]  /*0730*/  LOP3.LUT R219, R4, R0, RZ, 0xfc, !PT ;  /* 0x0000000004db7212 */ /* 0x000fc400078efcff */
[----:B------:R-:W-:Y:S01]  /*0740*/  LOP3.LUT R209, R209, R0, RZ, 0xfc, !PT ;  /* 0x00000000d1d17212 */ /* 0x000fe200078efcff */
[----:B------:R-:W-:Y:S01]  /*0750*/  IMAD.U32 R0, RZ, RZ, UR5 ;  /* 0x00000005ff007e24 */ /* 0x000fe2000f8e00ff */
[----:B------:R-:W-:Y:S01]  /*0760*/  USHF.R.S32.HI UR5, URZ, 0x1f, UR49 ;  /* 0x0000001f3f057899 */ /* 0x000fe20008011431 */
[----:B------:R-:W-:Y:S01]  /*0770*/  IMAD.IADD R217, R3, 0x1, R2 ;  /* 0x0000000103d97824 */ /* 0x000fe200078e0202 */
[----:B------:R-:W-:Y:S01]  /*0780*/  LEA R229, R229, UR4, 0x1 ;  /* 0x00000004e5e57c11 */ /* 0x000fe2000f8e08ff */
[----:B------:R-:W-:Y:S01]  /*0790*/  IMAD.U32 R2, RZ, RZ, UR6 ;  /* 0x00000006ff027e24 */ /* 0x000fe2000f8e00ff */
[----:B------:R-:W-:Y:S01]  /*07a0*/  USHF.R.S32.HI UR6, URZ, 0x1f, UR56 ;  /* 0x0000001f3f067899 */ /* 0x000fe20008011438 */
[----:B------:R-:W-:Y:S01]  /*07b0*/  IMAD.MOV.U32 R0, RZ, RZ, 0x40 ;  /* 0x00000040ff007424 */ /* 0x000fe200078e00ff */
[----:B------:R-:W-:Y:S01]  /*07c0*/  LEA R213, R213, UR4, 0x1 ;  /* 0x00000004d5d57c11 */ /* 0x000fe2000f8e08ff */
[----:B------:R-:W-:Y:S01]  /*07d0*/  IMAD.U32 R2, RZ, RZ, UR5 ;  /* 0x00000005ff027e24 */ /* 0x000fe2000f8e00ff */
[----:B------:R-:W-:Y:S01]  /*07e0*/  UIADD3 UR5, UR4, 0xc000, URZ ;  /* 0x0000c00004057890 */ /* 0x000fe2000fffe03f */
[----:B------:R-:W-:Y:S01]  /*07f0*/  IMAD.IADD R232, R229, 0x1, R252 ;  /* 0x00000001e5e87824 */ /* 0x000fe200078e02fc */
[C---:B------:R-:W-:Y:S01]  /*0800*/  SEL R215, R0.reuse, 0xffffffc0, !P3 ;  /* 0xffffffc000d77807 */ /* 0x040fe20005800000 */
[----:B------:R-:W-:Y:S01]  /*0810*/  IMAD.U32 R2, RZ, RZ, UR6 ;  /* 0x00000006ff027e24 */ /* 0x000fe2000f8e00ff */
[----:B------:R-:W-:Y:S01]  /*0820*/  SEL R0, R0, 0xffffffc0, !P2 ;  /* 0xffffffc000007807 */ /* 0x000fe20005000000 */
[--C-:B------:R-:W-:Y:S01]  /*0830*/  IMAD.IADD R214, R214, 0x1, R213.reuse ;  /* 0x00000001d6d67824 */ /* 0x100fe200078e02d5 */
[----:B------:R-:W-:Y:S01]  /*0840*/  LEA R249, R249, UR5, 0x1 ;  /* 0x00000005f9f97c11 */ /* 0x000fe2000f8e08ff */
[C---:B------:R-:W-:Y:S01]  /*0850*/  IMAD.IADD R216, R215.reuse, 0x1, R213 ;  /* 0x00000001d7d87824 */ /* 0x040fe200078e02d5 */
[----:B------:R-:W-:Y:S01]  /*0860*/  LOP3.LUT R210, R210, 0x8, R240, 0xf8, !PT ;  /* 0x00000008d2d27812 */ /* 0x000fe200078ef8f0 */
[----:B------:R-:W-:Y:S01]  /*0870*/  IMAD.IADD R215, R215, 0x1, R214 ;  /* 0x00000001d7d77824 */ /* 0x000fe200078e02d6 */
[----:B------:R-:W-:Y:S01]  /*0880*/  SEL R233, R233, 0x10, !P0 ;  /* 0x00000010e9e97807 */ /* 0x000fe20004000000 */
[C---:B------:R-:W-:Y:S01]  /*0890*/  VIADD R2, R249.reuse, 0x420 ;  /* 0x00000420f9027836 */ /* 0x040fe20000000000 */
[----:B------:R-:W-:Y:S01]  /*08a0*/  SHF.R.S32.HI R241, RZ, 0x2, R241 ;  /* 0x00000002fff17819 */ /* 0x000fe200000114f1 */
[----:B------:R-:W-:Y:S01]  /*08b0*/  IMAD.IADD R252, R252, 0x1, R249 ;  /* 0x00000001fcfc7824 */ /* 0x000fe200078e02f9 */
[----:B------:R-:W-:Y:S01]  /*08c0*/  LOP3.LUT R210, R10, R210, R8, 0xf6, !PT ;  /* 0x000000d20ad27212 */ /* 0x000fe200078ef608 */
[C---:B------:R-:W-:Y:S01]  /*08d0*/  @P1 VIADD R2, R249.reuse, 0x3e0 ;  /* 0x000003e0f9021836 */ /* 0x040fe20000000000 */
[----:B------:R-:W-:Y:S01]  /*08e0*/  SHF.R.S32.HI R240, RZ, 0x3, R240 ;  /* 0x00000003fff07819 */ /* 0x000fe200000114f0 */
[--C-:B------:R-:W-:Y:S01]  /*08f0*/  IMAD.IADD R250, R249, 0x1, R0.reuse ;  /* 0x00000001f9fa7824 */ /* 0x100fe200078e0200 */
[----:B------:R-:W-:Y:S01]  /*0900*/  LEA R210, R210, UR4, 0x1 ;  /* 0x00000004d2d27c11 */ /* 0x000fe2000f8e08ff */
[----:B------:R-:W-:Y:S01]  /*0910*/  IMAD.IADD R3, R252, 0x1, R0 ;  /* 0x00000001fc037824 */ /* 0x000fe200078e0200 */
[----:B------:R1:W-:Y:S01]  /*0920*/  STL [R1+0xc], R2 ;  /* 0x00000c0201007387 */ /* 0x0003e20000100800 */
[----:B------:R-:W-:Y:S01]  /*0930*/  IMAD.IADD R0, R0, 0x1, R2 ;  /* 0x0000000100007824 */ /* 0x000fe200078e0202 */
[----:B------:R-:W-:Y:S01]  /*0940*/  LEA R209, R209, UR5, 0x1 ;  /* 0x00000005d1d17c11 */ /* 0x000fe2000f8e08ff */
[----:B------:R-:W-:Y:S01]  /*0950*/  IMAD.IADD R234, R229, 0x1, R233 ;  /* 0x00000001e5ea7824 */ /* 0x000fe200078e02e9 */
[----:B------:R1:W-:Y:S01]  /*0960*/  STL [R1], R3 ;  /* 0x0000000301007387 */ /* 0x0003e20000100800 */
[----:B------:R-:W-:-:S02]  /*0970*/  IMAD R241, R251, 0x10, R241 ;  /* 0x00000010fbf17824 */ /* 0x000fc400078e02f1 */
[----:B------:R-:W-:Y:S01]  /*0980*/  IMAD.IADD R233, R233, 0x1, R232 ;  /* 0x00000001e9e97824 */ /* 0x000fe200078e02e8 */
[----:B------:R1:W-:Y:S06]  /*0990*/  STL [R1+0x4], R0 ;  /* 0x0000040001007387 */ /* 0x0003ec0000100800 */
.L_x_1543:
        /* <DEDUP_REMOVED lines=18> */
[----:B---34-:R-:W-:Y:S01]  /*0ac0*/  IMAD.U32 R4, RZ, RZ, UR10 ;  /* 0x0000000aff047e24 */ /* 0x018fe2000f8e00ff */
[----:B------:R-:W-:Y:S01]  /*0ad0*/  @UP4 UIADD3.X UR11, UR5, UR7, URZ, UP1, !UPT ;  /* 0x00000007050b4290 */ /* 0x000fe20008ffe43f */
[----:B------:R-:W-:Y:S01]  /*0ae0*/  IMAD.U32 R3, RZ, RZ, UR9 ;  /* 0x00000009ff037e24 */ /* 0x000fe2000f8e00ff */
[----:B------:R-:W-:-:S02]  /*0af0*/  UIADD3.X UR12, UR5, UR13, URZ, UP2, !UPT ;  /* 0x0000000d050c7290 */ /* 0x000fc400097fe43f */
[----:B------:R-:W-:Y:S01]  /*0b00*/  UISETP.NE.AND.EX UP0, UPT, UR13, URZ, UPT, UP0 ;  /* 0x0000003f0d00728c */ /* 0x000fe2000bf05300 */
[----:B------:R-:W-:Y:S02]  /*0b10*/  ULDC.64 UR6, c[0x0][0x2f8] ;  /* 0x0000be0000067ab9 */ /* 0x000fe40000000a00 */
[----:B------:R-:W-:Y:S01]  /*0b20*/  ULDC.U8 UR13, c[0x0][0x3c2] ;  /* 0x0000f080000d7ab9 */ /* 0x000fe20000000000 */
[----:B------:R-:W-:Y:S01]  /*0b30*/  IMAD.U32 R5, RZ, RZ, UR11 ;  /* 0x0000000bff057e24 */ /* 0x000fe2000f8e00ff */
[----:B------:R-:W-:Y:S01]  /*0b40*/  UISETP.NE.AND UP2, UPT, UR13, URZ, UPT ;  /* 0x0000003f0d00728c */ /* 0x000fe2000bf45270 */
[----:B------:R-:W-:Y:S01]  /*0b50*/  PLOP3.LUT P3, PT, PT, PT, UP0, 0x80, 0x0 ;  /* 0x000000000000781c */ /* 0x000fe20003f6f008 */
[----:B------:R-:W-:Y:S02]  /*0b60*/  UISETP.EQ.U32.AND UP4, UPT, UR6, URZ, UPT ;  /* 0x0000003f0600728c */ /* 0x000fe4000bf82070 */
[----:B------:R-:W2:Y:S02]  /*0b70*/  @P1 LDG.E R7, desc[UR16][R4.64] ;  /* 0x0000001004071981 */ /* 0x000ea4000c1e1900 */
        /* <DEDUP_REMOVED lines=15> */
[----:B------:R-:W-:Y:S01]  /*0c70*/  UMOV UR5, 0xffffffff ;  /* 0xffffffff00057882 */ /* 0x000fe20000000000 */
[----:B------:R-:W-:Y:S02]  /*0c80*/  UMOV UR38, 0xffffffff ;  /* 0xffffffff00267882 */ /* 0x000fe40000000000 */
[----:B------:R-:W-:Y:S02]  /*0c90*/  @!UP3 UISETP.NE.AND.EX UP1, UPT, UR9, URZ, UPT, UP1 ;  /* 0x0000003f0900b28c */ /* 0x000fe4000bf25310 */
[----:B------:R-:W-:Y:S01]  /*0ca0*/  USHF.L.U32 UR27, UR22, 0x7, URZ ;  /* 0x00000007161b7899 */ /* 0x000fe2000800063f */
[----:B--2---:R-:W-:Y:S02]  /*0cb0*/  @P1 R2UR UR32, R7 ;  /* 0x00000000072012ca */ /* 0x004fe400000e0000 */
[----:B---3--:R-:W-:-:S02]  /*0cc0*/  @P0 R2UR UR12, R5 ;  /* 0x00000000050c02ca */ /* 0x008fc400000e0000 */
[----:B------:R-:W-:Y:S01]  /*0cd0*/  ISETP.NE.U32.AND P0, PT, RZ, UR6, PT ;  /* 0x00000006ff007c0c */ /* 0x000fe2000bf05070 */
[----:B------:R-:W-:-:S03]  /*0ce0*/  @!UP3 ULDC UR6, c[0x0][0x2cc] ;  /* 0x0000b3000006bab9 */ /* 0x000fc60000000800 */
[----:B------:R-:W-:Y:S01]  /*0cf0*/  ISETP.NE.AND.EX P0, PT, RZ, UR7, PT, P0 ;  /* 0x00000007ff007c0c */ /* 0x000fe2000bf05300 */
[----:B------:R-:W-:-:S03]  /*0d00*/  @!UP3 USEL UR7, UR6, URZ, UP1 ;  /* 0x0000003f0607b287 */ /* 0x000fc60008800000 */
[----:B------:R-:W-:-:S03]  /*0d10*/  ULDC UR6, c[0x0][0x2c8] ;  /* 0x0000b20000067ab9 */ /* 0x000fc60000000800 */
        /* <DEDUP_REMOVED lines=11> */
.L_x_1471:
        /* <DEDUP_REMOVED lines=11> */
[----:B------:R-:W-:Y:S01]  /*0e80*/  ULDC.64 UR30, c[0x0][0x240] ;  /* 0x00009000001e7ab9 */ /* 0x000fe20000000a00 */
[----:B------:R-:W-:Y:S02]  /*0e90*/  UIMAD UR10, UR57, UR6, URZ ;  /* 0x00000006390a72a4 */ /* 0x000fe4000f8e023f */
[----:B------:R-:W2:Y:S01]  /*0ea0*/  S2UR UR11, SR_CTAID.X ;  /* 0x00000000000b79c3 */ /* 0x000ea20000002500 */
[----:B------:R-:W-:Y:S02]  /*0eb0*/  UIMAD.WIDE.U32 UR20, UR49, UR6, URZ ;  /* 0x00000006311472a5 */ /* 0x000fe4000f8e003f */
[----:B------:R-:W-:Y:S01]  /*0ec0*/  UIMAD UR26, UR49, UR7, UR10 ;  /* 0x00000007311a72a4 */ /* 0x000fe2000f8e020a */
[----:B------:R-:W-:-:S02]  /*0ed0*/  ULDC UR58, c[0x0][0x2d4] ;  /* 0x0000b500003a7ab9 */ /* 0x000fc40000000800 */
[----:B------:R-:W-:Y:S01]  /*0ee0*/  @!UP2 ULDC.64 UR6, c[0x0][0x418] ;  /* 0x000106000006aab9 */ /* 0x000fe20000000a00 */
[----:B------:R-:W-:Y:S02]  /*0ef0*/  UIMAD.WIDE.U32 UR14, UR5, UR30, URZ ;  /* 0x0000001e050e72a5 */ /* 0x000fe4000f8e003f */
[----:B------:R-:W-:Y:S01]  /*0f00*/  @!UP2 UIMAD.WIDE.U32 UR42, UR49, UR6, URZ ;  /* 0x00000006312aa2a5 */ /* 0x000fe2000f8e003f */
[----:B------:R-:W-:Y:S01]  /*0f10*/  ULDC UR23, c[0x0][0x394] ;  /* 0x0000e50000177ab9 */ /* 0x000fe20000000800 */
[----:B------:R-:W-:Y:S01]  /*0f20*/  ULDC UR46, c[0x0][0x2dc] ;  /* 0x0000b700002e7ab9 */ /* 0x000fe20000000800 */
[----:B------:R-:W-:Y:S01]  /*0f30*/  ULDC UR61, c[0x0][0x270] ;  /* 0x00009c00003d7ab9 */ /* 0x000fe20000000800 */
[----:B------:R-:W-:Y:S01]  /*0f40*/  USHF.L.U64.HI UR13, UR49, 0x7, UR57 ;  /* 0x00000007310d7899 */ /* 0x000fe20008010239 */
[----:B-1----:R-:W-:Y:S01]  /*0f50*/  IABS R5, R6 ;  /* 0x0000000600057213 */ /* 0x002fe20000000000 */
[----:B------:R-:W-:Y:S01]  /*0f60*/  ULDC.U8 UR28, c[0x0][0x3d8] ;  /* 0x0000f600001c7ab9 */ /* 0x000fe20000000000 */
[----:B------:R-:W-:Y:S01]  /*0f70*/  USEL UR55, UR20, UR14, !UP2 ;  /* 0x0000000e14377287 */ /* 0x000fe2000d000000 */
[----:B------:R-:W-:Y:S01]  /*0f80*/  ISETP.NE.AND P3, PT, R6, RZ, PT ;  /* 0x000000ff0600720c */ /* 0x000fe20003f65270 */
[----:B------:R-:W1:Y:S01]  /*0f90*/  I2F.RP R2, R5 ;  /* 0x0000000500027306 */ /* 0x000e620000209400 */
[----:B------:R-:W-:-:S02]  /*0fa0*/  UISETP.NE.AND UP3, UPT, UR28, URZ, UPT ;  /* 0x0000003f1c00728c */ /* 0x000fc4000bf65270 */
[----:B------:R-:W-:Y:S02]  /*0fb0*/  UIMAD UR24, UR5, UR31, URZ ;  /* 0x0000001f051872a4 */ /* 0x000fe4000f8e023f */
[----:B--2---:R-:W-:Y:S02]  /*0fc0*/  UIMAD.WIDE.U32 UR36, UR11, UR8, URZ ;  /* 0x000000080b2472a5 */ /* 0x004fe4000f8e003f */
[----:B------:R-:W-:Y:S02]  /*0fd0*/  USEL UR34, UR13, URZ, UP0 ;  /* 0x0000003f0d227287 */ /* 0x000fe40008000000 */
[----:B------:R-:W-:Y:S02]  /*0fe0*/  UIMAD UR41, UR11, UR9, UR37 ;  /* 0x000000090b2972a4 */ /* 0x000fe4000f8e0225 */
[----:B------:R-:W-:Y:S01]  /*0ff0*/  USHF.L.U32 UR11, UR49, 0x7, URZ ;  /* 0x00000007310b7899 */ /* 0x000fe2000800063f */
[----:B------:R-:W-:Y:S01]  /*1000*/  @UP2 ULDC.64 UR8, c[0x0][0x420] ;  /* 0x0001080000082ab9 */ /* 0x000fe20000000a00 */
[----:B------:R-:W-:Y:S01]  /*1010*/  USHF.R.S32.HI UR37, URZ, 0x1f, UR58 ;  /* 0x0000001f3f257899 */ /* 0x000fe2000801143a */
[----:B-1----:R-:W1:Y:S01]  /*1020*/  MUFU.RCP R2, R2 ;  /* 0x0000000200027308 */ /* 0x002e620000001000 */
[----:B------:R-:W-:-:S02]  /*1030*/  @UP2 UIMAD.WIDE.U32 UR44, UR5, UR8, URZ ;  /* 0x00000008052c22a5 */ /* 0x000fc4000f8e003f */
[----:B------:R-:W-:Y:S02]  /*1040*/  @!UP2 UIMAD UR8, UR57, UR6, URZ ;  /* 0x000000063908a2a4 */ /* 0x000fe4000f8e023f */
[----:B------:R-:W-:Y:S02]  /*1050*/  UIADD3 UR6, UR19, 0x80, UR27 ;  /* 0x0000008013067890 */ /* 0x000fe4000fffe01b */
[----:B------:R-:W-:Y:S02]  /*1060*/  @!UP2 UIMAD UR33, UR49, UR7, UR8 ;  /* 0x000000073121a2a4 */ /* 0x000fe4000f8e0208 */
[----:B------:R-:W-:Y:S02]  /*1070*/  UIADD3 UR7, UR19, 0x3f, URZ ;  /* 0x0000003f13077890 */ /* 0x000fe4000fffe03f */
[----:B------:R-:W-:Y:S02]  /*1080*/  @UP2 UIMAD UR50, UR5, UR9, UR45 ;  /* 0x00000009053222a4 */ /* 0x000fe4000f8e022d */
[----:B------:R-:W-:-:S02]  /*1090*/  USEL UR35, UR11, URZ, UP0 ;  /* 0x0000003f0b237287 */ /* 0x000fc40008000000 */
[----:B------:R-:W-:Y:S01]  /*10a0*/  USHF.R.S32.HI UR18, URZ, 0x1f, UR7 ;  /* 0x0000001f3f127899 */ /* 0x000fe20008011407 */
[----:B-1----:R-:W-:Y:S01]  /*10b0*/  VIADD R2, R2, 0xffffffe ;  /* 0x0ffffffe02027836 */ /* 0x002fe20000000000 */
[----:B------:R-:W-:Y:S02]  /*10c0*/  UIADD3 UR23, UR6, UR23, -UR12 ;  /* 0x0000001706177290 */ /* 0x000fe4000fffe80c */
[----:B------:R-:W-:Y:S01]  /*10d0*/  UIMAD.WIDE UR8, UR46, UR61, URZ ;  /* 0x0000003d2e0872a5 */ /* 0x000fe2000f8e023f */
[----:B------:R-:W1:Y:S01]  /*10e0*/  F2I.FTZ.U32.TRUNC.NTZ R3, R2 ;  /* 0x0000000200037305 */ /* 0x000e62000021f000 */
[----:B------:R-:W-:Y:S02]  /*10f0*/  UIMAD.WIDE.U32 UR10, UR49, UR58, URZ ;  /* 0x0000003a310a72a5 */ /* 0x000fe4000f8e003f */
[----:B------:R-:W-:Y:S02]  /*1100*/  UIMAD UR14, UR37, UR49, URZ ;  /* 0x00000031250e72a4 */ /* 0x000fe4000f8e023f */
[----:B------:R-:W-:-:S02]  /*1110*/  ULEA.HI UR28, UR18, UR7, URZ, 0x6 ;  /* 0x00000007121c7291 */ /* 0x000fc4000f8f303f */
[----:B------:R-:W-:Y:S02]  /*1120*/  UIADD3 UR48, UR21, UR26, URZ ;  /* 0x0000001a15307290 */ /* 0x000fe4000fffe03f */
[----:B------:R-:W-:Y:S02]  /*1130*/  UIADD3 UR13, UR23, 0x3f, URZ ;  /* 0x0000003f170d7890 */ /* 0x000fe4000fffe03f */
[----:B------:R-:W-:Y:S02]  /*1140*/  UIMAD.WIDE.U32 UR20, UR8, UR10, URZ ;  /* 0x0000000a081472a5 */ /* 0x000fe4000f8e003f */
[----:B------:R-:W-:Y:S01]  /*1150*/  UIMAD UR18, UR9, UR10, URZ ;  /* 0x0000000a091272a4 */ /* 0x000fe2000f8e023f */
[----:B-1----:R-:W-:Y:S01]  /*1160*/  IMAD.MOV R0, RZ, RZ, -R3 ;  /* 0x000000ffff007224 */ /* 0x002fe200078e0a03 */
[----:B------:R-:W-:Y:S01]  /*1170*/  UIMAD UR10, UR57, UR58, UR14 ;  /* 0x0000003a390a72a4 */ /* 0x000fe2000f8e020e */
[----:B------:R-:W-:Y:S01]  /*1180*/  IMAD.MOV.U32 R2, RZ, RZ, RZ ;  /* 0x000000ffff027224 */ /* 0x000fe200078e00ff */
[----:B------:R-:W-:Y:S01]  /*1190*/  @UP2 UIADD3 UR48, UR15, UR24, URZ ;  /* 0x000000180f302290 */ /* 0x000fe2000fffe03f */
[----:B------:R-:W-:Y:S01]  /*11a0*/  IMAD R0, R0, R5, RZ ;  /* 0x0000000500007224 */ /* 0x000fe200078e02ff */
[----:B------:R-:W-:-:S02]  /*11b0*/  USHF.R.S32.HI UR15, URZ, 0x1f, UR13 ;  /* 0x0000001f3f0f7899 */ /* 0x000fc4000801140d */
[----:B------:R-:W-:Y:S01]  /*11c0*/  UIADD3 UR14, UR11, UR10, URZ ;  /* 0x0000000a0b0e7290 */ /* 0x000fe2000fffe03f */
[----:B------:R-:W-:Y:S01]  /*11d0*/  IMAD.HI.U32 R0, R3, R0, R2 ;  /* 0x0000000003007227 */ /* 0x000fe200078e0002 */
[----:B------:R-:W-:Y:S01]  /*11e0*/  MOV R2, R4 ;  /* 0x0000000400027202 */ /* 0x000fe20000000f00 */
[----:B------:R-:W-:Y:S02]  /*11f0*/  ULEA.HI UR23, UR15, UR13, URZ, 0x6 ;  /* 0x0000000d0f177291 */ /* 0x000fe4000f8f303f */
[----:B------:R-:W-:Y:S02]  /*1200*/  UIMAD.WIDE.U32 UR10, UR8, UR5, URZ ;  /* 0x00000005080a72a5 */ /* 0x000fe4000f8e003f */
[----:B------:R-:W-:Y:S01]  /*1210*/  IMAD.HI.U32 R0, R0, R2, RZ ;  /* 0x0000000200007227 */ /* 0x000fe200078e00ff */
[----:B------:R-:W-:Y:S02]  /*1220*/  UIMAD UR13, UR8, UR14, UR18 ;  /* 0x0000000e080d72a4 */ /* 0x000fe4000f8e0212 */
[----:B------:R-:W-:Y:S01]  /*1230*/  UIMAD UR47, UR56, UR46, URZ ;  /* 0x0000002e382f72a4 */ /* 0x000fe2000f8e023f */
[----:B------:R-:W-:Y:S01]  /*1240*/  IMAD.MOV R3, RZ, RZ, -R0 ;  /* 0x000000ffff037224 */ /* 0x000fe200078e0a00 */
[----:B------:R-:W-:-:S02]  /*1250*/  USEL UR54, UR20, UR10, !UP2 ;  /* 0x0000000a14367287 */ /* 0x000fc4000d000000 */
[----:B------:R-:W-:Y:S01]  /*1260*/  UIADD3 UR46, UR21, UR13, URZ ;  /* 0x0000000d152e7290 */ /* 0x000fe2000fffe03f */
[C---:B------:R-:W-:Y:S01]  /*1270*/  IMAD R2, R5.reuse, R3, R2 ;  /* 0x0000000305027224 */ /* 0x040fe200078e0202 */
[----:B------:R-:W-:Y:S02]  /*1280*/  USHF.R.S32.HI UR13, URZ, 0x6, UR28 ;  /* 0x000000063f0d7899 */ /* 0x000fe4000801141c */
[----:B------:R-:W-:Y:S02]  /*1290*/  USHF.R.S32.HI UR10, URZ, 0x6, UR23 ;  /* 0x000000063f0a7899 */ /* 0x000fe40008011417 */
[----:B------:R-:W-:Y:S01]  /*12a0*/  ISETP.GT.U32.AND P1, PT, R5, R2, PT ;  /* 0x000000020500720c */ /* 0x000fe20003f24070 */
[----:B------:R-:W-:Y:S02]  /*12b0*/  UIMAD UR18, UR9, UR5, URZ ;  /* 0x00000005091272a4 */ /* 0x000fe4000f8e023f */
[----:B------:R-:W-:Y:S01]  /*12c0*/  UISETP.LT.AND UP0, UPT, UR13, UR10, UPT ;  /* 0x0000000a0d00728c */ /* 0x000fe2000bf01270 */
[----:B------:R-:W-:Y:S01]  /*12d0*/  ULDC.U8 UR40, c[0x0][0x480] ;  /* 0x0001200000287ab9 */ /* 0x000fe20000000000 */
[----:B------:R-:W-:Y:S01]  /*12e0*/  ULDC UR51, c[0x0][0x2c4] ;  /* 0x0000b10000337ab9 */ /* 0x000fe20000000800 */
[----:B------:R-:W-:-:S02]  /*12f0*/  @UP2 UIADD3 UR46, UR11, UR18, URZ ;  /* 0x000000120b2e2290 */ /* 0x000fc4000fffe03f */
[----:B------:R-:W-:Y:S02]  /*1300*/  UISETP.NE.AND UP4, UPT, UR40, URZ, UPT ;  /* 0x0000003f2800728c */ /* 0x000fe4000bf85270 */
[----:B------:R-:W-:-:S03]  /*1310*/  @UP3 UIMAD UR18, UR49, UR51, URZ ;  /* 0x00000033311232a4 */ /* 0x000fc6000f8e023f */
[----:B------:R-:W-:Y:S01]  /*1320*/  @!P1 IMAD.IADD R2, R2, 0x1, -R5 ;  /* 0x0000000102029824 */ /* 0x000fe200078e0a05 */
[----:B------:R-:W-:Y:S01]  /*1330*/  USEL UR40, UR13, UR10, UP0 ;  /* 0x0000000a0d287287 */ /* 0x000fe20008000000 */
[----:B------:R-:W-:Y:S01]  /*1340*/  @!P1 IADD3 R0, R0, 0x1, RZ ;  /* 0x0000000100009810 */ /* 0x000fe20007ffe0ff */
[----:B------:R-:W-:Y:S02]  /*1350*/  UISETP.NE.AND UP1, UPT, UR38, -0x1, UPT ;  /* 0xffffffff2600788c */ /* 0x000fe4000bf25270 */
[----:B------:R-:W-:Y:S01]  /*1360*/  @UP3 USEL UR13, UR18, UR5, !UP2 ;  /* 0x00000005120d3287 */ /* 0x000fe2000d000000 */
[----:B------:R-:W-:Y:S01]  /*1370*/  ISETP.GE.U32.AND P0, PT, R2, R5, PT ;  /* 0x000000050200720c */ /* 0x000fe20003f06070 */
[----:B------:R-:W-:Y:S01]  /*1380*/  ULEA UR10, UR40, 0xffffffc0, 0x6 ;  /* 0xffffffc0280a7891 */ /* 0x000fe2000f8e303f */
[----:B------:R-:W-:Y:S01]  /*1390*/  LOP3.LUT R2, R6, UR56, RZ, 0x3c, !PT ;  /* 0x0000003806027c12 */ /* 0x000fe2000f8e3cff */
[----:B------:R-:W-:Y:S01]  /*13a0*/  @UP3 ULDC UR11, c[0x0][0x2e4] ;  /* 0x0000b900000b3ab9 */ /* 0x000fe20000000800 */
[----:B------:R-:W-:Y:S01]  /*13b0*/  PLOP3.LUT P1, PT, PT, PT, UP1, 0x80, 0x0 ;  /* 0x000000000000781c */ /* 0x000fe20003f2f018 */
[----:B------:R-:W-:Y:S01]  /*13c0*/  @UP3 UIMAD UR24, UR56, UR11, UR13 ;  /* 0x0000000b381832a4 */ /* 0x000fe2000f8e020d */
[----:B------:R-:W-:Y:S01]  /*13d0*/  ISETP.GE.AND P2, PT, R2, RZ, PT ;  /* 0x000000ff0200720c */ /* 0x000fe20003f46270 */
[----:B------:R-:W-:-:S02]  /*13e0*/  USHF.R.S32.HI UR28, URZ, 0x1f, UR10 ;  /* 0x0000001f3f1c7899 */ /* 0x000fc4000801140a */
[----:B------:R-:W-:Y:S02]  /*13f0*/  UIADD3 UR11, UP0, UR10, UR35, URZ ;  /* 0x000000230a0b7290 */ /* 0x000fe4000ff1e03f */
[----:B------:R-:W-:Y:S02]  /*1400*/  @UP1 UIADD3 UR25, UR32, UR38, URZ ;  /* 0x0000002620191290 */ /* 0x000fe4000fffe03f */
[----:B------:R-:W-:Y:S01]  /*1410*/  UIADD3.X UR13, UR28, UR34, URZ, UP0, !UPT ;  /* 0x000000221c0d7290 */ /* 0x000fe200087fe43f */
[----:B------:R-:W-:Y:S01]  /*1420*/  @P0 VIADD R0, R0, 0x1 ;  /* 0x0000000100000836 */ /* 0x000fe20000000000 */
[----:B------:R-:W-:Y:S01]  /*1430*/  UIMAD UR9, UR9, UR11, URZ ;  /* 0x0000000b090972a4 */ /* 0x000fe2000f8e023f */
[----:B------:R-:W-:Y:S01]  /*1440*/  PLOP3.LUT P0, PT, PT, PT, UP3, 0x80, 0x0 ;  /* 0x000000000000781c */ /* 0x000fe20003f0f038 */
[----:B------:R-:W-:Y:S01]  /*1450*/  @UP1 UIADD3 UR29, UR32, UR38, URZ ;  /* 0x00000026201d1290 */ /* 0x000fe2000fffe03f */
[----:B------:R-:W-:Y:S01]  /*1460*/  IMAD.MOV.U32 R13, RZ, RZ, R0 ;  /* 0x000000ffff0d7224 */ /* 0x000fe200078e0000 */
[----:B------:R-:W-:Y:S01]  /*1470*/  @UP1 ULDC.64 UR6, c[0x0][0x248] ;  /* 0x0000920000061ab9 */ /* 0x000fe20000000a00 */
[----:B------:R-:W-:Y:S01]  /*1480*/  @UP1 ULDC.64 UR14, c[0x0][0x250] ;  /* 0x00009400000e1ab9 */ /* 0x000fe20000000a00 */
[----:B------:R-:W-:-:S02]  /*1490*/  UIMAD.WIDE.U32 UR34, UR8, UR11, URZ ;  /* 0x0000000b082272a5 */ /* 0x000fc4000f8e003f */
[----:B------:R-:W-:Y:S01]  /*14a0*/  UIMAD UR11, UR8, UR13, UR9 ;  /* 0x0000000d080b72a4 */ /* 0x000fe2000f8e0209 */
[----:B------:R-:W-:Y:S01]  /*14b0*/  @!P2 IADD3 R13, -R13, RZ, RZ ;  /* 0x000000ff0d0da210 */ /* 0x000fe20007ffe1ff */
[----:B------:R-:W-:Y:S01]  /*14c0*/  @UP1 UIMAD.WIDE.U32 UR20, UR25, UR6, URZ ;  /* 0x00000006191412a5 */ /* 0x000fe2000f8e003f */
[----:B------:R-:W-:Y:S01]  /*14d0*/  @!P3 LOP3.LUT R13, RZ, R6, RZ, 0x33, !PT ;  /* 0x00000006ff0db212 */ /* 0x000fe200078e33ff */
[----:B------:R-:W-:Y:S02]  /*14e0*/  @UP1 UIMAD.WIDE.U32 UR8, UR29, UR14, URZ ;  /* 0x0000000e1d0812a5 */ /* 0x000fe4000f8e003f */
[----:B------:R-:W-:Y:S02]  /*14f0*/  @UP1 UIMAD UR13, UR29, UR15, URZ ;  /* 0x0000000f1d0d12a4 */ /* 0x000fe4000f8e023f */
[----:B------:R-:W-:Y:S02]  /*1500*/  @!UP3 UIMAD UR18, UR49, UR61, UR56 ;  /* 0x0000003d3112b2a4 */ /* 0x000fe4000f8e0238 */
[----:B------:R-:W-:-:S02]  /*1510*/  @UP1 UIMAD UR23, UR25, UR7, URZ ;  /* 0x00000007191712a4 */ /* 0x000fc4000f8e023f */
[----:B------:R-:W-:Y:S02]  /*1520*/  @!UP2 UIADD3 UR50, UR43, UR33, URZ ;  /* 0x000000212b32a290 */ /* 0x000fe4000fffe03f */
[----:B------:R-:W-:Y:S02]  /*1530*/  @!UP3 UIMAD UR24, UR18, UR51, URZ ;  /* 0x000000331218b2a4 */ /* 0x000fe4000f8e023f */
[----:B------:R-:W-:Y:S02]  /*1540*/  @UP1 UIADD3 UR37, UR9, UR13, URZ ;  /* 0x0000000d09251290 */ /* 0x000fe4000fffe03f */
[----:B------:R-:W-:Y:S02]  /*1550*/  USHF.R.S32.HI UR39, URZ, 0x1f, UR27 ;  /* 0x0000001f3f277899 */ /* 0x000fe4000801141b */
[----:B------:R-:W-:Y:S02]  /*1560*/  USHF.R.S32.HI UR53, URZ, 0x1f, UR47 ;  /* 0x0000001f3f357899 */ /* 0x000fe4000801142f */
[----:B------:R-:W-:-:S02]  /*1570*/  USEL UR52, UR36, URZ, UP4 ;  /* 0x0000003f24347287 */ /* 0x000fc4000a000000 */
[----:B------:R-:W-:Y:S02]  /*1580*/  USEL UR51, UR41, URZ, UP4 ;  /* 0x0000003f29337287 */ /* 0x000fe4000a000000 */
        /* <DEDUP_REMOVED lines=17> */
.L_x_1473:
        /* <DEDUP_REMOVED lines=13> */
.L_x_1474:
        /* <DEDUP_REMOVED lines=11> */
.L_x_1475:
[----:B------:R-:W-:-:S04]  /*1820*/  UIMAD UR5, UR49, UR61, UR56 ;  /* 0x0000003d310572a4 */ /* 0x000fc8000f8e0238 */
[----:B------:R-:W-:-:S12]  /*1830*/  UIMAD UR5, UR5, UR58, URZ ;  /* 0x0000003a050572a4 */ /* 0x000fd8000f8e023f */
.L_x_1476:
[----:B------:R-:W1:Y:S01]  /*1840*/  S2R R15, SR_TID.X ;  /* 0x00000000000f7919 */ /* 0x000e620000002100 */
[----:B------:R-:W2:Y:S01]  /*1850*/  LDC.64 R8, c[0x0][0x420] ;  /* 0x00010800ff087b82 */ /* 0x000ea20000000a00 */
[----:B------:R-:W-:Y:S01]  /*1860*/  SHF.R.S32.HI R22, RZ, 0x1f, R240 ;  /* 0x0000001fff167819 */ /* 0x000fe200000114f0 */
[----:B------:R-:W-:Y:S01]  /*1870*/  ULDC UR8, c[0x0][0x2dc] ;  /* 0x0000b70000087ab9 */ /* 0x000fe20000000800 */
[----:B------:R-:W-:Y:S01]  /*1880*/  IADD3 R4, P2, R240, UR10, RZ ;  /* 0x0000000af0047c10 */ /* 0x000fe2000ff5e0ff */
[----:B------:R-:W-:Y:S01]  /*1890*/  UIADD3 UR36, UR27, UR19, URZ ;  /* 0x000000131b247290 */ /* 0x000fe2000fffe03f */
[--C-:B------:R-:W-:Y:S01]  /*18a0*/  SHF.R.S32.HI R231, RZ, 0x1f, R230.reuse ;  /* 0x0000001fffe77819 */ /* 0x100fe200000114e6 */
[----:B------:R-:W-:Y:S01]  /*18b0*/  UIMAD UR9, UR8, UR61, URZ ;  /* 0x0000003d080972a4 */ /* 0x000fe2000f8e023f */
[----:B------:R-:W-:Y:S01]  /*18c0*/  IADD3.X R0, R22, UR28, RZ, P2, !PT ;  /* 0x0000001c16007c10 */ /* 0x000fe200097fe4ff */
[----:B------:R-:W-:Y:S01]  /*18d0*/  ULDC UR43, c[0x0][0x398] ;  /* 0x0000e600002b7ab9 */ /* 0x000fe20000000800 */
[----:B------:R-:W-:Y:S01]  /*18e0*/  IADD3 R2, P0, R230, UR11, RZ ;  /* 0x0000000be6027c10 */ /* 0x000fe2000ff1e0ff */
[----:B------:R-:W-:Y:S01]  /*18f0*/  UIADD3 UR41, UR10, UR5, URZ ;  /* 0x000000050a297290 */ /* 0x000fe2000fffe03f */
[----:B------:R-:W-:Y:S01]  /*1900*/  BSSY B1, `(.L_x_1472) ;  /* 0x0000abd000017945 */ /* 0x000fe20003800000 */
[----:B------:R-:W-:Y:S01]  /*1910*/  USHF.R.S32.HI UR44, URZ, 0x1f, UR56 ;  /* 0x0000001f3f2c7899 */ /* 0x000fe20008011438 */
[----:B------:R-:W-:Y:S01]  /*1920*/  IADD3.X R3, R231, UR50, RZ, P0, !PT ;  /* 0x00000032e7037c10 */ /* 0x000fe200087fe4ff */
[----:B------:R-:W-:Y:S01]  /*1930*/  UIADD3 UR42, UR10, UR24, URZ ;  /* 0x000000180a2a7290 */ /* 0x000fe2000fffe03f */
[----:B------:R-:W-:Y:S01]  /*1940*/  IMAD R5, R0, UR30, RZ ;  /* 0x0000001e00057c24 */ /* 0x000fe2000f8e02ff */
[----:B------:R-:W-:Y:S01]  /*1950*/  UIADD3 UR5, UR36, -UR43, -UR12 ;  /* 0x8000002b24057290 */ /* 0x000fe2000fffe80c */
[----:B------:R-:W-:Y:S01]  /*1960*/  VIADD R12, R230, 0x40 ;  /* 0x00000040e60c7836 */ /* 0x000fe20000000000 */
[----:B------:R-:W-:Y:S01]  /*1970*/  USHF.L.U32 UR8, UR9, 0x6, URZ ;  /* 0x0000000609087899 */ /* 0x000fe2000800063f */
[C---:B------:R-:W-:Y:S01]  /*1980*/  IMAD R7, R4.reuse, UR31, R5 ;  /* 0x0000001f04077c24 */ /* 0x040fe2000f8e0205 */
[----:B------:R-:W-:Y:S01]  /*1990*/  ULDC.64 UR24, c[0x0][0x258] ;  /* 0x0000960000187ab9 */ /* 0x000fe20000000a00 */
[----:B------:R-:W-:Y:S01]  /*19a0*/  IMAD.WIDE.U32 R4, R4, UR30, R230 ;  /* 0x0000001e04047c25 */ /* 0x000fe2000f8e00e6 */
[----:B------:R-:W-:-:S02]  /*19b0*/  UIMAD UR26, UR44, UR24, URZ ;  /* 0x000000182c1a72a4 */ /* 0x000fc4000f8e023f */
[----:B------:R-:W-:Y:S01]  /*19c0*/  UIADD3 UR23, UP2, UP0, UR34, UR8, UR47 ;  /* 0x0000000822177290 */ /* 0x000fe2000f85e02f */
[C---:B--2---:R-:W-:Y:S01]  /*19d0*/  IMAD R0, R8.reuse, UR28, RZ ;  /* 0x0000001c08007c24 */ /* 0x044fe2000f8e02ff */
[----:B------:R-:W-:Y:S01]  /*19e0*/  USHF.R.S32.HI UR28, URZ, 0x1f, UR5 ;  /* 0x0000001f3f1c7899 */ /* 0x000fe20008011405 */
[----:B------:R-:W-:Y:S01]  /*19f0*/  IMAD.WIDE.U32 R2, R8, UR10, R2 ;  /* 0x0000000a08027c25 */ /* 0x000fe2000f8e0002 */
[----:B------:R-:W-:Y:S01]  /*1a00*/  USHF.R.S32.HI UR8, URZ, 0x1f, UR8 ;  /* 0x0000001f3f087899 */ /* 0x000fe20008011408 */
[----:B------:R-:W-:Y:S01]  /*1a10*/  IADD3 R4, P0, R4, UR55, RZ ;  /* 0x0000003704047c10 */ /* 0x000fe2000ff1e0ff */
[----:B------:R-:W-:Y:S01]  /*1a20*/  UIMAD UR25, UR56, UR25, UR26 ;  /* 0x00000019381972a4 */ /* 0x000fe2000f8e021a */
[----:B-1----:R-:W-:Y:S01]  /*1a30*/  SHF.R.S32.HI R6, RZ, 0x1f, R15 ;  /* 0x0000001fff067819 */ /* 0x002fe2000001140f */
[----:B------:R-:W-:Y:S01]  /*1a40*/  IMAD R0, R9, UR10, R0 ;  /* 0x0000000a09007c24 */ /* 0x000fe2000f8e0200 */
[----:B------:R-:W-:Y:S01]  /*1a50*/  ULEA.HI UR26, UR28, UR5, URZ, 0x6 ;  /* 0x000000051c1a7291 */ /* 0x000fe2000f8f303f */
[----:B------:R-:W-:Y:S01]  /*1a60*/  IADD3.X R5, R5, UR48, R7, P0, !PT ;  /* 0x0000003005057c10 */ /* 0x000fe200087fe407 */
[----:B------:R-:W-:Y:S01]  /*1a70*/  UIADD3.X UR8, UR29, UR8, UR53, UP2, UP0 ;  /* 0x000000081d087290 */ /* 0x000fe200097e0435 */
[----:B------:R-:W-:Y:S01]  /*1a80*/  LEA.HI R6, R6, R15, RZ, 0x5 ;  /* 0x0000000f06067211 */ /* 0x000fe200078f28ff */
[----:B------:R-:W-:Y:S01]  /*1a90*/  IMAD.IADD R3, R3, 0x1, R0 ;  /* 0x0000000103037824 */ /* 0x000fe200078e0200 */
[----:B------:R-:W-:Y:S01]  /*1aa0*/  UIADD3 UR10, UP2, UP0, UR52, UR23, UR54 ;  /* 0x00000017340a7290 */ /* 0x000fe2000f85e036 */
[----:B------:R-:W-:Y:S01]  /*1ab0*/  IMAD.U32 R7, RZ, RZ, UR24 ;  /* 0x00000018ff077e24 */ /* 0x000fe2000f8e00ff */
[----:B------:R-:W-:Y:S01]  /*1ac0*/  LOP3.LUT R10, R6, 0xffffffe0, RZ, 0xc0, !PT ;  /* 0xffffffe0060a7812 */ /* 0x000fe200078ec0ff */
[----:B------:R-:W-:Y:S01]  /*1ad0*/  USHF.R.S32.HI UR26, URZ, 0x6, UR26 ;  /* 0x000000063f1a7899 */ /* 0x000fe2000801141a */
[----:B------:R-:W-:Y:S01]  /*1ae0*/  SHF.R.S32.HI R0, RZ, 0x5, R6 ;  /* 0x00000005ff007819 */ /* 0x000fe20000011406 */
[----:B------:R-:W-:Y:S01]  /*1af0*/  ULDC.64 UR20, c[0x0][0x428] ;  /* 0x00010a0000147ab9 */ /* 0x000fe20000000a00 */
[----:B------:R-:W-:Y:S01]  /*1b00*/  UIADD3.X UR8, UR51, UR8, UR46, UP2, UP0 ;  /* 0x0000000833087290 */ /* 0x000fe200097e042e */
[----:B------:R-:W-:Y:S01]  /*1b10*/  IMAD.IADD R15, R15, 0x1, -R10 ;  /* 0x000000010f0f7824 */ /* 0x000fe200078e0a0a */
[----:B------:R-:W-:Y:S01]  /*1b20*/  UISETP.LT.AND UP0, UPT, URZ, UR26, UPT ;  /* 0x0000001a3f00728c */ /* 0x000fe2000bf01270 */
[----:B------:R-:W-:Y:S01]  /*1b30*/  IMAD.U32 R6, RZ, RZ, UR20 ;  /* 0x00000014ff067e24 */ /* 0x000fe2000f8e00ff */
[----:B------:R-:W-:Y:S01]  /*1b40*/  UIMAD UR11, UR44, UR20, URZ ;  /* 0x000000142c0b72a4 */ /* 0x000fe2000f8e023f */
[----:B------:R-:W-:Y:S01]  /*1b50*/  IMAD R0, R0, UR9, R15 ;  /* 0x0000000900007c24 */ /* 0x000fe2000f8e020f */
[----:B------:R-:W-:Y:S01]  /*1b60*/  USEL UR26, URZ, UR26, !UP0 ;  /* 0x0000001a3f1a7287 */ /* 0x000fe2000c000000 */
[----:B------:R-:W-:Y:S01]  /*1b70*/  IMAD.WIDE.U32 R2, R6, UR56, R2 ;  /* 0x0000003806027c25 */ /* 0x000fe2000f8e0002 */
[----:B------:R-:W-:Y:S01]  /*1b80*/  ULDC.64 UR34, c[0x0][0x400] ;  /* 0x0001000000227ab9 */ /* 0x000fe20000000a00 */
[----:B------:R-:W-:Y:S01]  /*1b90*/  UIMAD UR11, UR56, UR21, UR11 ;  /* 0x00000015380b72a4 */ /* 0x000fe2000f8e020b */
[C---:B------:R-:W-:Y:S01]  /*1ba0*/  IADD3 R6, P0, R0.reuse, UR10, RZ ;  /* 0x0000000a00067c10 */ /* 0x040fe2000ff1e0ff */
[----:B------:R-:W-:Y:S01]  /*1bb0*/  UISETP.GT.AND UP0, UPT, UR40, UR26, UPT ;  /* 0x0000001a2800728c */ /* 0x000fe2000bf04270 */
[----:B------:R-:W-:Y:S01]  /*1bc0*/  IMAD.WIDE.U32 R4, R7, UR56, R4 ;  /* 0x0000003807047c25 */ /* 0x000fe2000f8e0004 */
[----:B------:R-:W-:Y:S01]  /*1bd0*/  ULDC.64 UR20, c[0x0][0x478] ;  /* 0x00011e0000147ab9 */ /* 0x000fe20000000a00 */
[----:B------:R-:W-:Y:S01]  /*1be0*/  LEA.HI.X.SX32 R0, R0, UR8, 0x1, P0 ;  /* 0x0000000800007c11 */ /* 0x000fe200080f0eff */
[----:B------:R-:W-:Y:S01]  /*1bf0*/  ULDC.64 UR8, c[0x0][0x210] ;  /* 0x0000840000087ab9 */ /* 0x000fe20000000a00 */
[C---:B------:R-:W-:Y:S01]  /*1c00*/  LEA R220, P0, R6.reuse, UR34, 0x2 ;  /* 0x0000002206dc7c11 */ /* 0x040fe2000f8010ff */
[----:B------:R-:W-:Y:S01]  /*1c10*/  VIADD R3, R3, UR11 ;  /* 0x0000000b03037c36 */ /* 0x000fe20008000000 */
[----:B------:R-:W-:Y:S01]  /*1c20*/  ULDC.64 UR28, c[0x0][0x3e0] ;  /* 0x0000f800001c7ab9 */ /* 0x000fe20000000a00 */
[----:B------:R-:W-:Y:S01]  /*1c30*/  ULDC.64 UR44, c[0x0][0x2b0] ;  /* 0x0000ac00002c7ab9 */ /* 0x000fe20000000a00 */
[----:B------:R-:W-:Y:S01]  /*1c40*/  LEA.HI.X R221, R6, UR35, R0, 0x2, P0 ;  /* 0x0000002306dd7c11 */ /* 0x000fe200080f1400 */
[-C--:B------:R-:W-:Y:S01]  /*1c50*/  IMAD R0, R22, R8.reuse, RZ ;  /* 0x0000000816007224 */ /* 0x080fe200078e02ff */
[----:B------:R-:W-:Y:S01]  /*1c60*/  PLOP3.LUT P0, PT, PT, PT, UP0, 0x80, 0x0 ;  /* 0x000000000000781c */ /* 0x000fe20003f0f008 */
[----:B------:R-:W-:Y:S01]  /*1c70*/  UIMAD.WIDE UR34, UR41, 0x4, UR20 ;  /* 0x00000004292278a5 */ /* 0x000fe2000f8e0214 */
[----:B------:R-:W-:Y:S01]  /*1c80*/  IMAD.WIDE.U32 R2, R240, R8, R2 ;  /* 0x00000008f0027225 */ /* 0x000fe200078e0002 */
[----:B------:R-:W-:Y:S01]  /*1c90*/  LEA R238, P3, R4, UR8, 0x1 ;  /* 0x0000000804ee7c11 */ /* 0x000fe2000f8608ff */
[----:B------:R-:W-:-:S02]  /*1ca0*/  UIADD3 UR11, UR40, -0x1, URZ ;  /* 0xffffffff280b7890 */ /* 0x000fc4000fffe03f */
[----:B------:R-:W-:Y:S01]  /*1cb0*/  IMAD R0, R240, R9, R0 ;  /* 0x00000009f0007224 */ /* 0x000fe200078e0200 */
[----:B------:R-:W-:Y:S01]  /*1cc0*/  LEA R236, P2, R2, UR28, 0x1 ;  /* 0x0000001c02ec7c11 */ /* 0x000fe2000f8408ff */
[----:B------:R-:W-:Y:S01]  /*1cd0*/  VIADD R11, R5, UR25 ;  /* 0x00000019050b7c36 */ /* 0x000fe20008000000 */
[----:B------:R-:W-:Y:S01]  /*1ce0*/  UIMAD.WIDE UR20, UR42, 0x4, UR44 ;  /* 0x000000042a1478a5 */ /* 0x000fe2000f8e022c */
[----:B------:R-:W-:Y:S01]  /*1cf0*/  IMAD.IADD R10, R3, 0x1, R0 ;  /* 0x00000001030a7824 */ /* 0x000fe200078e0200 */
[----:B------:R-:W-:Y:S01]  /*1d00*/  UMOV UR25, UR34 ;  /* 0x0000002200197c82 */ /* 0x000fe20008000000 */
[----:B------:R-:W-:Y:S01]  /*1d10*/  UMOV UR24, UR35 ;  /* 0x0000002300187c82 */ /* 0x000fe20008000000 */
        /* <DEDUP_REMOVED lines=22> */
.L_x_1478:
        /* <DEDUP_REMOVED lines=19> */
.L_x_1479:
        /* <DEDUP_REMOVED lines=38> */
.L_x_1481:
[----:B------:R-:W-:Y:S05]  /*2210*/  BSYNC B0 ;  /* 0x0000000000007941 */ /* 0x000fea0003800000 */
.L_x_1480:
        /* <DEDUP_REMOVED lines=18> */
.L_x_1483:
[----:B------:R-:W-:Y:S05]  /*2340*/  BSYNC B0 ;  /* 0x0000000000007941 */ /* 0x000fea0003800000 */
.L_x_1482:
        /* <DEDUP_REMOVED lines=18> */
.L_x_1485:
[----:B------:R-:W-:Y:S05]  /*2470*/  BSYNC B0 ;  /* 0x0000000000007941 */ /* 0x000fea0003800000 */
.L_x_1484:
        /* <DEDUP_REMOVED lines=18> */
.L_x_1487:
[----:B------:R-:W-:Y:S05]  /*25a0*/  BSYNC B0 ;  /* 0x0000000000007941 */ /* 0x000fea0003800000 */
.L_x_1486:
        /* <DEDUP_REMOVED lines=30> */
.L_x_1489:
[----:B------:R-:W-:Y:S05]  /*2790*/  BSYNC B0 ;  /* 0x0000000000007941 */ /* 0x000fea0003800000 */
.L_x_1488:
        /* <DEDUP_REMOVED lines=18> */
.L_x_1491:
[----:B------:R-:W-:Y:S05]  /*28c0*/  BSYNC B0 ;  /* 0x0000000000007941 */ /* 0x000fea0003800000 */
.L_x_1490:
        /* <DEDUP_REMOVED lines=18> */
.L_x_1493:
[----:B------:R-:W-:Y:S05]  /*29f0*/  BSYNC B0 ;  /* 0x0000000000007941 */ /* 0x000fea0003800000 */
.L_x_1492:
[----:B------:R-:W-:Y:S05]  /*2a00*/  @P2 BRA `(.L_x_1494) ;  /* 0x0000009800b02947 */ /* 0x000fea0003800000 */
[----:B------:R-:W-:Y:S01]  /*2a10*/  IADD3 R0, P0, R240, 0x60, RZ ;  /* 0x00000060f0007810 */ /* 0x000fe20007f1e0ff */
[----:B-1234-:R-:W-:Y:S01]  /*2a20*/  IMAD.MOV.U32 R4, RZ, RZ, R2 ;  /* 0x000000ffff047224 */ /* 0x01efe200078e0002 */
        /* <DEDUP_REMOVED lines=16> */
.L_x_1477:
[----:B------:R-:W-:Y:S01]  /*2b30*/  PLOP3.LUT P0, PT, PT, PT, UP4, 0x80, 0x0 ;  /* 0x000000000000781c */ /* 0x000fe20003f0f048 */
[C---:B------:R-:W-:Y:S01]  /*2b40*/  IMAD.SHL.U32 R0, R240.reuse, 0x40, RZ ;  /* 0x00000040f0007824 */ /* 0x040fe200078e00ff */
[----:B------:R-:W-:Y:S01]  /*2b50*/  UIMAD UR5, UR11, -0x40, UR19 ;  /* 0xffffffc00b0578a4 */ /* 0x000fe2000f8e0213 */
[----:B------:R-:W-:Y:S01]  /*2b60*/  VIADD R17, R240, 0x20 ;  /* 0x00000020f0117836 */ /* 0x000fe20000000000 */
[----:B------:R-:W-:Y:S01]  /*2b70*/  ULEA.HI UR10, UR11, UR11, URZ, 0x1 ;  /* 0x0000000b0b0a7291 */ /* 0x000fe2000f8f083f */
[----:B------:R-:W-:Y:S01]  /*2b80*/  BSSY B0, `(.L_x_1495) ;  /* 0x000001e000007945 */ /* 0x000fe20003800000 */
[----:B------:R-:W-:-:S07]  /*2b90*/  LOP3.LUT R0, R0, 0x1c0, RZ, 0xc0, !PT ;  /* 0x000001c000007812 */ /* 0x000fce00078ec0ff */
[----:B------:R-:W-:Y:S01]  /*2ba0*/  @P0 BAR.SYNC.DEFER_BLOCKING 0x0 ;  /* 0x0000000000000b1d */ /* 0x000fe20000010000 */
[----:B------:R-:W-:Y:S01]  /*2bb0*/  LOP3.LUT R7, R0, 0x38, R230, 0xf8, !PT ;  /* 0x0000003800077812 */ /* 0x000fe200078ef8e6 */
[----:B------:R-:W-:Y:S01]  /*2bc0*/  ULOP3.LUT UR10, UR10, 0xfffffffe, URZ, 0xc0, !UPT ;  /* 0xfffffffe0a0a7892 */ /* 0x000fe2000f8ec03f */
[----:B------:R-:W-:Y:S02]  /*2bd0*/  SHF.R.U32.HI R6, RZ, 0x3, R0 ;  /* 0x00000003ff067819 */ /* 0x000fe40000011600 */
[----:B------:R-:W-:Y:S01]  /*2be0*/  ISETP.GE.AND P4, PT, R240, UR5, PT ;  /* 0x00000005f0007c0c */ /* 0x000fe2000bf86270 */
[----:B------:R-:W-:Y:S01]  /*2bf0*/  UIADD3 UR10, UR11, -UR10, URZ ;  /* 0x8000000a0b0a7290 */ /* 0x000fe2000fffe03f */
[----:B------:R-:W-:Y:S02]  /*2c00*/  LOP3.LUT R6, R7, R6, RZ, 0x3c, !PT ;  /* 0x0000000607067212 */ /* 0x000fe400078e3cff */
[----:B------:R-:W-:Y:S01]  /*2c10*/  ISETP.GE.AND P3, PT, R17, UR5, PT ;  /* 0x0000000511007c0c */ /* 0x000fe2000bf66270 */
[----:B------:R-:W-:-:S02]  /*2c20*/  UISETP.NE.AND UP0, UPT, UR10, 0x1, UPT ;  /* 0x000000010a00788c */ /* 0x000fc4000bf05270 */
[----:B------:R-:W-:-:S05]  /*2c30*/  IMAD R6, R246, 0x200, R6 ;  /* 0x00000200f6067824 */ /* 0x000fca00078e0206 */
        /* <DEDUP_REMOVED lines=18> */
.L_x_1496:
[----:B------:R-:W-:Y:S05]  /*2d60*/  BSYNC B0 ;  /* 0x0000000000007941 */ /* 0x000fea0003800000 */
.L_x_1495:
        /* <DEDUP_REMOVED lines=27> */
.L_x_1498:
[----:B------:R-:W-:Y:S05]  /*2f20*/  BSYNC B0 ;  /* 0x0000000000007941 */ /* 0x000fea0003800000 */
.L_x_1497:
        /* <DEDUP_REMOVED lines=12> */
.L_x_1500:
        /* <DEDUP_REMOVED lines=20> */
.L_x_1501:
[----:B------:R-:W-:Y:S05]  /*3130*/  BSYNC B0 ;  /* 0x0000000000007941 */ /* 0x000fea0003800000 */
.L_x_1499:
        /* <DEDUP_REMOVED lines=13> */
.L_x_1503:
[----:B------:R-:W-:Y:S01]  /*3210*/  ULDC UR23, c[0x0][0x2d0] ;  /* 0x0000b40000177ab9 */ /* 0x000fe20000000800 */
[----:B-1----:R-:W-:Y:S01]  /*3220*/  IMAD.U32 R3, RZ, RZ, UR30 ;  /* 0x0000001eff037e24 */ /* 0x002fe2000f8e00ff */
[----:B------:R-:W-:Y:S01]  /*3230*/  ISETP.GE.AND P2, PT, R230, UR23, PT ;  /* 0x00000017e6007c0c */ /* 0x000fe2000bf46270 */
[----:B------:R-:W-:Y:S01]  /*3240*/  IMAD.U32 R5, RZ, RZ, UR31 ;  /* 0x0000001fff057e24 */ /* 0x000fe2000f8e00ff */
[----:B------:R-:W-:-:S11]  /*3250*/  ISETP.GE.AND P0, PT, R12, UR23, PT ;  /* 0x000000170c007c0c */ /* 0x000fd6000bf06270 */
        /* <DEDUP_REMOVED lines=11> */
[----:B------:R1:W-:Y:S04]  /*3310*/  @P0 STS [R222+0x3000], RZ ;  /* 0x003000ffde000388 */ /* 0x0003e80000000800 */
[----:B------:R1:W-:Y:S04]  /*3320*/  @P0 STS [R222+0x3004], RZ ;  /* 0x003004ffde000388 */ /* 0x0003e80000000800 */
[----:B------:R1:W-:Y:S04]  /*3330*/  @P0 STS [R222+0x3008], RZ ;  /* 0x003008ffde000388 */ /* 0x0003e80000000800 */
[----:B------:R1:W-:Y:S01]  /*3340*/  @P0 STS [R222+0x300c], RZ ;  /* 0x00300cffde000388 */ /* 0x0003e20000000800 */
[----:B-----5:R-:W-:-:S05]  /*3350*/  IMAD.U32 R3, RZ, RZ, UR10 ;  /* 0x0000000aff037e24 */ /* 0x020fca000f8e00ff */
[----:B------:R-:W-:Y:S01]  /*3360*/  IADD3.X R3, R11, UR29, R3, P2, !PT ;  /* 0x0000001d0b037c10 */ /* 0x000fe200097fe403 */
[----:B------:R-:W-:Y:S06]  /*3370*/  @P0 BRA `(.L_x_1504) ;  /* 0x0000000000180947 */ /* 0x000fec0003800000 */
[----:B------:R-:W-:-:S04]  /*3380*/  LEA R2, P0, R4, UR8, 0x1 ;  /* 0x0000000804027c11 */ /* 0x000fc8000f8008ff */
[----:B------:R-:W-:-:S05]  /*3390*/  LEA.HI.X R3, R4, UR9, R3, 0x1, P0 ;  /* 0x0000000904037c11 */ /* 0x000fca00080f0c03 */
[----:B------:R-:W-:Y:S01]  /*33a0*/  @!PT LDS RZ, [RZ] ;  /* 0x00000000fffff984 */ /* 0x000fe20000000800 */
[----:B------:R-:W-:Y:S01]  /*33b0*/  @!PT LDS RZ, [RZ] ;  /* 0x00000000fffff984 */ /* 0x000fe20000000800 */
[----:B------:R-:W-:Y:S01]  /*33c0*/  @!PT LDS RZ, [RZ] ;  /* 0x00000000fffff984 */ /* 0x000fe20000000800 */
[----:B------:R1:W-:Y:S04]  /*33d0*/  LDGSTS.E.BYPASS.LTC128B.128 [R222+0x3000], desc[UR16][R2.64+0x80] ;  /* 0x0300008002de7fae */ /* 0x0003e8000b901d50 */
.L_x_1504:
[----:B------:R-:W-:Y:S05]  /*33e0*/  BSYNC B0 ;  /* 0x0000000000007941 */ /* 0x000fea0003800000 */
.L_x_1502:
        /* <DEDUP_REMOVED lines=14> */
[----:B------:R-:W-:Y:S01]  /*34d0*/  P2R R21, PR, RZ, 0x4 ;  /* 0x00000004ff157803 */ /* 0x000fe20000000000 */
[----:B------:R-:W-:Y:S01]  /*34e0*/  IMAD R2, R14, UR28, RZ ;  /* 0x0000001c0e027c24 */ /* 0x000fe2000f8e02ff */
[----:B------:R-:W-:-:S02]  /*34f0*/  IADD3.X R5, R3, UR18, R5, P0, !PT ;  /* 0x0000001203057c10 */ /* 0x000fc400087fe405 */
[----:B------:R-:W-:Y:S01]  /*3500*/  ISETP.GE.AND P0, PT, R6, UR5, PT ;  /* 0x0000000506007c0c */ /* 0x000fe2000bf06270 */
[----:B------:R-:W-:Y:S01]  /*3510*/  IMAD R2, R13, UR29, R2 ;  /* 0x0000001d0d027c24 */ /* 0x000fe2000f8e0202 */
[----:B------:R-:W-:Y:S01]  /*3520*/  ISETP.GE.AND P2, PT, R241, UR5, PT ;  /* 0x00000005f1007c0c */ /* 0x000fe2000bf46270 */
[----:B------:R-:W-:Y:S01]  /*3530*/  IMAD.WIDE.U32 R4, R13, UR28, R4 ;  /* 0x0000001c0d047c25 */ /* 0x000fe2000f8e0004 */
[----:B------:R-:W-:Y:S02]  /*3540*/  P2R R20, PR, RZ, 0x1 ;  /* 0x00000001ff147803 */ /* 0x000fe40000000000 */
        /* <DEDUP_REMOVED lines=33> */
.L_x_1506:
[----:B------:R-:W-:Y:S05]  /*3760*/  BSYNC B0 ;  /* 0x0000000000007941 */ /* 0x000fea0003800000 */
.L_x_1505:
[----:B------:R-:W-:Y:S01]  /*3770*/  ISETP.GE.AND P4, PT, R17, UR8, PT ;  /* 0x0000000811007c0c */ /* 0x000fe2000bf86270 */
[----:B------:R-:W-:-:S12]  /*3780*/  BSSY B0, `(.L_x_1507) ;  /* 0x0000020000007945 */ /* 0x000fd80003800000 */
[----:B------:R1:W-:Y:S04]  /*3790*/  @P4 STS.128 [R0+0xd000], RZ ;  /* 0x00d000ff00004388 */ /* 0x0003e80000000c00 */
[----:B------:R1:W-:Y:S01]  /*37a0*/  @P4 STS.128 [R0+0x11000], RZ ;  /* 0x011000ff00004388 */ /* 0x0003e20000000c00 */
[----:B------:R-:W-:Y:S05]  /*37b0*/  @P4 BRA `(.L_x_1508) ;  /* 0x0000000000704947 */ /* 0x000fea0003800000 */
[----:B-1----:R-:W-:Y:S01]  /*37c0*/  IADD3 R6, P0, R240, 0x20, RZ ;  /* 0x00000020f0067810 */ /* 0x002fe20007f1e0ff */
[----:B------:R-:W-:Y:S01]  /*37d0*/  ULDC UR5, c[0x0][0x2d0] ;  /* 0x0000b40000057ab9 */ /* 0x000fe20000000800 */
[----:B------:R-:W-:-:S03]  /*37e0*/  MOV R3, R9 ;  /* 0x0000000900037202 */ /* 0x000fc60000000f00 */
[----:B------:R-:W-:Y:S01]  /*37f0*/  IMAD.X R2, RZ, RZ, R22, P0 ;  /* 0x000000ffff027224 */ /* 0x000fe200000e0616 */
[----:B------:R-:W-:-:S03]  /*3800*/  ISETP.GE.AND P0, PT, R230, UR5, PT ;  /* 0x00000005e6007c0c */ /* 0x000fc6000bf06270 */
[----:B------:R-:W-:Y:S02]  /*3810*/  IMAD R8, R2, UR6, RZ ;  /* 0x0000000602087c24 */ /* 0x000fe4000f8e02ff */
[----:B------:R-:W-:Y:S02]  /*3820*/  IMAD.MOV.U32 R2, RZ, RZ, R4 ;  /* 0x000000ffff027224 */ /* 0x000fe400078e0004 */
[C---:B------:R-:W-:Y:S02]  /*3830*/  IMAD R8, R6.reuse, UR7, R8 ;  /* 0x0000000706087c24 */ /* 0x040fe4000f8e0208 */
[----:B------:R-:W-:-:S04]  /*3840*/  IMAD.WIDE.U32 R2, R6, UR6, R2 ;  /* 0x0000000606027c25 */ /* 0x000fc8000f8e0002 */
[----:B------:R-:W1:Y:S01]  /*3850*/  @!P0 LDC.64 R10, c[0x0][0x218] ;  /* 0x00008600ff0a8b82 */ /* 0x000e620000000a00 */
        /* <DEDUP_REMOVED lines=18> */
.L_x_1508:
[----:B------:R-:W-:Y:S05]  /*3980*/  BSYNC B0 ;  /* 0x0000000000007941 */ /* 0x000fea0003800000 */
.L_x_1507:
[----:B------:R-:W-:Y:S01]  /*3990*/  IADD3 R2, R240, 0x40, RZ ;  /* 0x00000040f0027810 */ /* 0x000fe20007ffe0ff */
[----:B------:R-:W-:Y:S03]  /*39a0*/  BSSY B0, `(.L_x_1509) ;  /* 0x0000021000007945 */ /* 0x000fe60003800000 */
[----:B------:R-:W-:-:S13]  /*39b0*/  ISETP.GE.AND P3, PT, R2, UR8, PT ;  /* 0x0000000802007c0c */ /* 0x000fda000bf66270 */
        /* <DEDUP_REMOVED lines=31> */
.L_x_1510:
[----:B------:R-:W-:Y:S05]  /*3bb0*/  BSYNC B0 ;  /* 0x0000000000007941 */ /* 0x000fea0003800000 */
.L_x_1509:
        /* <DEDUP_REMOVED lines=14> */
[----:B------:R-:W5:Y:S01]  /*3ca0*/  @!P0 LDC.64 R10, c[0x0][0x218] ;  /* 0x00008600ff0a8b82 */ /* 0x000f620000000a00 */
[----:B-1----:R-:W-:Y:S01]  /*3cb0*/  IMAD.IADD R6, R5, 0x1, R2 ;  /* 0x0000000105067824 */ /* 0x002fe200078e0202 */
        /* <DEDUP_REMOVED lines=17> */
.L_x_1512:
[----:B------:R-:W-:Y:S05]  /*3dd0*/  BSYNC B0 ;  /* 0x0000000000007941 */ /* 0x000fea0003800000 */
.L_x_1511:
        /* <DEDUP_REMOVED lines=9> */
[----:B------:R-:W-:Y:S01]  /*3e70*/  IADD3 R4, P0, R2, UR33, RZ ;  /* 0x0000002102047c10 */ /* 0x000fe2000ff1e0ff */
[----:B------:R-:W-:-:S03]  /*3e80*/  IMAD R2, R14, UR6, RZ ;  /* 0x000000060e027c24 */ /* 0x000fc6000f8e02ff */
[----:B------:R-:W-:Y:S01]  /*3e90*/  IADD3.X R5, R3, UR37, R5, P0, !PT ;  /* 0x0000002503057c10 */ /* 0x000fe200087fe405 */
[C---:B------:R-:W-:Y:S02]  /*3ea0*/  IMAD R2, R13.reuse, UR7, R2 ;  /* 0x000000070d027c24 */ /* 0x040fe4000f8e0202 */
[----:B------:R-:W-:-:S05]  /*3eb0*/  IMAD.WIDE.U32 R4, R13, UR6, R4 ;  /* 0x000000060d047c25 */ /* 0x000fca000f8e0004 */
[----:B------:R-:W-:Y:S01]  /*3ec0*/  IADD3 R9, R5, R2, RZ ;  /* 0x0000000205097210 */ /* 0x000fe20007ffe0ff */
[----:B------:R-:W-:Y:S06]  /*3ed0*/  @P5 BRA `(.L_x_1514) ;  /* 0x0000000000685947 */ /* 0x000fec0003800000 */
        /* <DEDUP_REMOVED lines=26> */
.L_x_1514:
[----:B------:R-:W-:Y:S05]  /*4080*/  BSYNC B0 ;  /* 0x0000000000007941 */ /* 0x000fea0003800000 */
.L_x_1513:
[----:B------:R1:W-:Y:S01]  /*4090*/  @P4 STS.128 [R0+0x15000], RZ ;  /* 0x015000ff00004388 */ /* 0x0003e20000000c00 */
[----:B------:R-:W-:Y:S03]  /*40a0*/  BSSY B0, `(.L_x_1515) ;  /* 0x000001f000007945 */ /* 0x000fe60003800000 */
        /* <DEDUP_REMOVED lines=30> */
.L_x_1516:
[----:B------:R-:W-:Y:S05]  /*4290*/  BSYNC B0 ;  /* 0x0000000000007941 */ /* 0x000fea0003800000 */
.L_x_1515:
        /* <DEDUP_REMOVED lines=32> */
.L_x_1518:
[----:B------:R-:W-:Y:S05]  /*44a0*/  BSYNC B0 ;  /* 0x0000000000007941 */ /* 0x000fea0003800000 */
.L_x_1517:
[----:B------:R1:W-:Y:S01]  /*44b0*/  @P2 STS.128 [R0+0x17000], RZ ;  /* 0x017000ff00002388 */ /* 0x0003e20000000c00 */
[----:B------:R-:W-:Y:S03]  /*44c0*/  BSSY B0, `(.L_x_1519) ;  /* 0x000001d000007945 */ /* 0x000fe60003800000 */
[----:B------:R1:W-:Y:S01]  /*44d0*/  @P2 STS.128 [R0+0x1b000], RZ ;  /* 0x01b000ff00002388 */ /* 0x0003e20000000c00 */
[----:B------:R-:W-:Y:S05]  /*44e0*/  @P2 BRA `(.L_x_1520) ;  /* 0x0000000000682947 */ /* 0x000fea0003800000 */
[----:B------:R-:W-:Y:S01]  /*44f0*/  ULDC UR5, c[0x0][0x2d0] ;  /* 0x0000b40000057ab9 */ /* 0x000fe20000000800 */
[----:B------:R-:W-:Y:S01]  /*4500*/  IMAD.MOV.U32 R5, RZ, RZ, R9 ;  /* 0x000000ffff057224 */ /* 0x000fe200078e0009 */
[----:B------:R-:W-:Y:S02]  /*4510*/  ISETP.GE.AND P3, PT, R230, UR5, PT ;  /* 0x00000005e6007c0c */ /* 0x000fe4000bf66270 */
[----:B------:R-:W-:Y:S02]  /*4520*/  ISETP.GE.AND P2, PT, R12, UR5, PT ;  /* 0x000000050c007c0c */ /* 0x000fe4000bf46270 */
[----:B------:R-:W-:-:S05]  /*4530*/  IADD3 R2, P0, R240, 0x60, RZ ;  /* 0x00000060f0027810 */ /* 0x000fca0007f1e0ff */
[----:B------:R-:W-:Y:S02]  /*4540*/  IMAD.X R3, RZ, RZ, R22, P0 ;  /* 0x000000ffff037224 */ /* 0x000fe400000e0616 */
[----:B------:R-:W-:Y:S02]  /*4550*/  IMAD.WIDE.U32 R4, R2, UR14, R4 ;  /* 0x0000000e02047c25 */ /* 0x000fe4000f8e0004 */
[----:B-1----:R-:W1:Y:S01]  /*4560*/  @!P3 LDC.64 R6, c[0x0][0x220] ;  /* 0x00008800ff06bb82 */ /* 0x002e620000000a00 */
[----:B------:R1:W-:Y:S01]  /*4570*/  @P3 STS.128 [R0+0x17000], RZ ;  /* 0x017000ff00003388 */ /* 0x0003e20000000c00 */
[----:B------:R-:W-:-:S04]  /*4580*/  IMAD R3, R3, UR14, RZ ;  /* 0x0000000e03037c24 */ /* 0x000fc8000f8e02ff */
[----:B------:R-:W-:Y:S02]  /*4590*/  IMAD R2, R2, UR15, R3 ;  /* 0x0000000f02027c24 */ /* 0x000fe4000f8e0203 */
[----:B------:R-:W5:Y:S02]  /*45a0*/  @!P2 LDC.64 R8, c[0x0][0x220] ;  /* 0x00008800ff08ab82 */ /* 0x000f640000000a00 */
[----:B------:R-:W-:Y:S01]  /*45b0*/  IMAD.IADD R3, R5, 0x1, R2 ;  /* 0x0000000105037824 */ /* 0x000fe200078e0202 */
[----:B-1----:R-:W-:-:S04]  /*45c0*/  @!P3 LEA R6, P0, R4, R6, 0x1 ;  /* 0x000000060406b211 */ /* 0x002fc800078008ff */
[C---:B------:R-:W-:Y:S02]  /*45d0*/  @!P3 LEA.HI.X R7, R4.reuse, R7, R3, 0x1, P0 ;  /* 0x000000070407b211 */ /* 0x040fe400000f0c03 */
[----:B-----5:R-:W-:-:S03]  /*45e0*/  @!P2 LEA R2, P0, R4, R8, 0x1 ;  /* 0x000000080402a211 */ /* 0x020fc600078008ff */
[----:B------:R-:W-:Y:S01]  /*45f0*/  @!PT LDS RZ, [RZ] ;  /* 0x00000000fffff984 */ /* 0x000fe20000000800 */
[----:B------:R-:W-:Y:S01]  /*4600*/  @!PT LDS RZ, [RZ] ;  /* 0x00000000fffff984 */ /* 0x000fe20000000800 */
[----:B------:R-:W-:Y:S01]  /*4610*/  @!PT LDS RZ, [RZ] ;  /* 0x00000000fffff984 */ /* 0x000fe20000000800 */
[----:B------:R1:W-:Y:S01]  /*4620*/  @!P3 LDGSTS.E.BYPASS.LTC128B.128 [R0+0x17000], desc[UR16][R6.64] ;  /* 0x170000000600bfae */ /* 0x0003e2000b901d50 */
[----:B------:R-:W-:-:S03]  /*4630*/  @!P2 LEA.HI.X R3, R4, R9, R3, 0x1, P0 ;  /* 0x000000090403a211 */ /* 0x000fc600000f0c03 */
[----:B------:R1:W-:Y:S04]  /*4640*/  @P2 STS.128 [R0+0x1b000], RZ ;  /* 0x01b000ff00002388 */ /* 0x0003e80000000c00 */
[----:B------:R-:W-:Y:S01]  /*4650*/  @!PT LDS RZ, [RZ] ;  /* 0x00000000fffff984 */ /* 0x000fe20000000800 */
[----:B------:R-:W-:Y:S01]  /*4660*/  @!PT LDS RZ, [RZ] ;  /* 0x00000000fffff984 */ /* 0x000fe20000000800 */
[----:B------:R-:W-:Y:S01]  /*4670*/  @!PT LDS RZ, [RZ] ;  /* 0x00000000fffff984 */ /* 0x000fe20000000800 */
[----:B------:R1:W-:Y:S02]  /*4680*/  @!P2 LDGSTS.E.BYPASS.LTC128B.128 [R0+0x1b000], desc[UR16][R2.64+0x80] ;  /* 0x1b0000800200afae */ /* 0x0003e4000b901d50 */
.L_x_1520:
[----:B------:R-:W-:Y:S05]  /*4690*/  BSYNC B0 ;  /* 0x0000000000007941 */ /* 0x000fea0003800000 */
.L_x_1519:
[----:B------:R-:W2:Y:S01]  /*46a0*/  LDC.64 R8, c[0x0][0x3b8] ;  /* 0x0000ee00ff087b82 */ /* 0x000ea20000000a00 */
[----:B------:R-:W2:Y:S01]  /*46b0*/  LDL R10, [R1+0x8] ;  /* 0x00000800010a7983 */ /* 0x000ea20000100800 */
[----:B------:R-:W-:Y:S02]  /*46c0*/  ISETP.NE.AND P0, PT, R18, RZ, PT ;  /* 0x000000ff1200720c */ /* 0x000fe40003f05270 */
[----:B------:R-:W-:Y:S01]  /*46d0*/  ISETP.NE.AND P2, PT, R20, RZ, PT ;  /* 0x000000ff1400720c */ /* 0x000fe20003f45270 */
[----:B-1----:R-:W-:Y:S01]  /*46e0*/  IMAD.MOV.U32 R2, RZ, RZ, 0x4 ;  /* 0x00000004ff027424 */ /* 0x002fe200078e00ff */
[----:B------:R-:W-:Y:S01]  /*46f0*/  UIMAD UR5, UR49, UR61, UR56 ;  /* 0x0000003d310572a4 */ /* 0x000fe2000f8e0238 */
[----:B------:R-:W-:Y:S01]  /*4700*/  IMAD.MOV.U32 R6, RZ, RZ, 0x4 ;  /* 0x00000004ff067424 */ /* 0x000fe200078e00ff */
[----:B------:R-:W-:Y:S01]  /*4710*/  ISETP.NE.AND P4, PT, R19, RZ, PT ;  /* 0x000000ff1300720c */ /* 0x000fe20003f85270 */
[----:B------:R-:W-:Y:S01]  /*4720*/  IMAD.WIDE R2, R241, R2, UR20 ;  /* 0x00000014f1027e25 */ /* 0x000fe2000f8e0202 */
[----:B------:R-:W-:Y:S01]  /*4730*/  USHF.L.U32 UR5, UR5, 0x5, URZ ;  /* 0x0000000505057899 */ /* 0x000fe2000800063f */
[----:B------:R-:W-:Y:S01]  /*4740*/  ISETP.NE.AND P3, PT, R21, RZ, PT ;  /* 0x000000ff1500720c */ /* 0x000fe20003f65270 */
[----:B------:R-:W0:Y:S01]  /*4750*/  LDGDEPBAR ;  /* 0x00000000000079af */ /* 0x000e220000000000 */
[----:B------:R-:W-:-:S02]  /*4760*/  IMAD.MOV.U32 R243, RZ, RZ, 0x7f800000 ;  /* 0x7f800000fff37424 */ /* 0x000fc400078e00ff */
[----:B------:R-:W-:Y:S02]  /*4770*/  IMAD.MOV.U32 R242, RZ, RZ, 0x7f800000 ;  /* 0x7f800000fff27424 */ /* 0x000fe400078e00ff */
[----:B------:R-:W-:Y:S02]  /*4780*/  IMAD.MOV.U32 R244, RZ, RZ, 0x7f800000 ;  /* 0x7f800000fff47424 */ /* 0x000fe400078e00ff */
[----:B------:R-:W-:Y:S01]  /*4790*/  IMAD.MOV.U32 R245, RZ, RZ, 0x7f800000 ;  /* 0x7f800000fff57424 */ /* 0x000fe200078e00ff */
[----:B--234-:R-:W-:Y:S01]  /*47a0*/  SHF.R.S32.HI R0, RZ, 0x1f, R15 ;  /* 0x0000001fff007819 */ /* 0x01cfe2000001140f */
[----:B------:R-:W-:Y:S01]  /*47b0*/  IMAD.MOV.U32 R218, RZ, RZ, 0x20 ;  /* 0x00000020ffda7424 */ /* 0x000fe200078e00ff */
[----:B------:R-:W-:Y:S01]  /*47c0*/  ULDC UR28, c[0x0][0x2d0] ;  /* 0x0000b400001c7ab9 */ /* 0x000fe20000000800 */
[----:B------:R-:W-:Y:S01]  /*47d0*/  IMAD.MOV.U32 R196, RZ, RZ, 0x40 ;  /* 0x00000040ffc47424 */ /* 0x000fe200078e00ff */
[----:B------:R-:W2:Y:S01]  /*47e0*/  LDG.E.64 R4, desc[UR16][R8.64+0x8] ;  /* 0x0000081008047981 */ /* 0x000ea2000c1e1b00 */
[----:B------:R-:W-:Y:S01]  /*47f0*/  @!P0 IMAD.WIDE R6, R16, R6, UR20 ;  /* 0x0000001410068e25 */ /* 0x000fe2000f8e0206 */
[----:B------:R-:W-:-:S02]  /*4800*/  USHF.R.S32.HI UR6, URZ, 0x1f, UR5 ;  /* 0x0000001f3f067899 */ /* 0x000fc40008011405 */
[----:B------:R-:W5:Y:S01]  /*4810*/  @!P2 LDG.E R242, desc[UR16][R2.64+0x80] ;  /* 0x0000801002f2a981 */ /* 0x000f62000c1e1900 */
[----:B------:R-:W-:Y:S01]  /*4820*/  UIADD3 UR27, -UR12, 0x80, UR36 ;  /* 0x000000800c1b7890 */ /* 0x000fe2000fffe124 */
[----:B------:R-:W-:Y:S01]  /*4830*/  IMAD.MOV.U32 R235, RZ, RZ, R222 ;  /* 0x000000ffffeb7224 */ /* 0x000fe200078e00de */
[----:B------:R-:W-:Y:S01]  /*4840*/  CS2R R158, SRZ ;  /* 0x00000000009e7805 */ /* 0x000fe2000001ff00 */
[----:B------:R-:W5:Y:S01]  /*4850*/  @!P0 LDG.E R243, desc[UR16][R6.64] ;  /* 0x0000001006f38981 */ /* 0x000f62000c1e1900 */
[----:B------:R-:W-:Y:S02]  /*4860*/  CS2R R156, SRZ ;  /* 0x00000000009c7805 */ /* 0x000fe4000001ff00 */
[----:B------:R-:W-:Y:S02]  /*4870*/  CS2R R162, SRZ ;  /* 0x0000000000a27805 */ /* 0x000fe4000001ff00 */
[----:B------:R-:W-:Y:S01]  /*4880*/  CS2R R160, SRZ ;  /* 0x0000000000a07805 */ /* 0x000fe2000001ff00 */
[----:B------:R-:W5:Y:S01]  /*4890*/  @!P4 LDG.E R244, desc[UR16][R2.64] ;  /* 0x0000001002f4c981 */ /* 0x000f62000c1e1900 */
        /* <DEDUP_REMOVED lines=28> */
[----:B-1----:R-:W-:Y:S01]  /*4a60*/  VIADD R2, R219, 0x2000 ;  /* 0x00002000db027836 */ /* 0x002fe20000000000 */
[----:B------:R-:W-:Y:S02]  /*4a70*/  CS2R R102, SRZ ;  /* 0x0000000000667805 */ /* 0x000fe4000001ff00 */
[----:B------:R-:W-:Y:S02]  /*4a80*/  CS2R R100, SRZ ;  /* 0x0000000000647805 */ /* 0x000fe4000001ff00 */
[----:B------:R-:W-:Y:S02]  /*4a90*/  CS2R R94, SRZ ;  /* 0x00000000005e7805 */ /* 0x000fe4000001ff00 */
[----:B------:R-:W-:Y:S02]  /*4aa0*/  CS2R R92, SRZ ;  /* 0x00000000005c7805 */ /* 0x000fe4000001ff00 */
        /* <DEDUP_REMOVED lines=32> */
[----:B------:R-:W-:Y:S01]  /*4cb0*/  ULDC UR7, c[0x0][0x394] ;  /* 0x0000e50000077ab9 */ /* 0x000fe20000000800 */
[----:B------:R-:W-:Y:S01]  /*4cc0*/  ULDC UR31, c[0x0][0x398] ;  /* 0x0000e600001f7ab9 */ /* 0x000fe20000000800 */
[----:B------:R-:W-:Y:S01]  /*4cd0*/  ULDC UR30, c[0x0][0x2dc] ;  /* 0x0000b700001e7ab9 */ /* 0x000fe20000000800 */
[----:B------:R-:W-:Y:S01]  /*4ce0*/  ULDC UR29, c[0x0][0x270] ;  /* 0x00009c00001d7ab9 */ /* 0x000fe20000000800 */
[----:B------:R-:W-:Y:S01]  /*4cf0*/  UIADD3 UR27, UR27, -UR43, URZ ;  /* 0x8000002b1b1b7290 */ /* 0x000fe2000fffe03f */
[----:B------:R-:W-:Y:S01]  /*4d00*/  UMOV UR23, UR7 ;  /* 0x0000000700177c82 */ /* 0x000fe20008000000 */
[----:B------:R-:W-:Y:S01]  /*4d10*/  ULDC.U8 UR18, c[0x0][0x388] ;  /* 0x0000e20000127ab9 */ /* 0x000fe20000000000 */
[----:B------:R-:W-:Y:S01]  /*4d20*/  ULDC UR15, c[0x0][0x2ec] ;  /* 0x0000bb00000f7ab9 */ /* 0x000fe20000000800 */
[----:B------:R-:W-:-:S04]  /*4d30*/  LOP3.LUT P3, RZ, R10, 0x4, RZ, 0xc0, !PT ;  /* 0x000000040aff7812 */ /* 0x000fc8000786c0ff */
[----:B------:R-:W-:Y:S02]  /*4d40*/  SEL R196, R196, 0xffffffc0, !P3 ;  /* 0xffffffc0c4c47807 */ /* 0x000fe40005800000 */
[----:B--2---:R-:W-:-:S04]  /*4d50*/  IADD3 R247, P2, P0, R4, UR5, R15 ;  /* 0x0000000504f77c10 */ /* 0x004fc8000f85e00f */
[----:B------:R-:W-:Y:S01]  /*4d60*/  IADD3.X R248, R5, UR6, R0, P2, P0 ;  /* 0x0000000605f87c10 */ /* 0x000fe200097e0400 */
[----:B------:R-:W-:Y:S01]  /*4d70*/  VIADD R0, R217, 0x2000 ;  /* 0x00002000d9007836 */ /* 0x000fe20000000000 */
[----:B------:R-:W-:-:S04]  /*4d80*/  LOP3.LUT P0, RZ, R10, 0x2, RZ, 0xc0, !PT ;  /* 0x000000020aff7812 */ /* 0x000fc8000780c0ff */
[----:B------:R-:W-:Y:S02]  /*4d90*/  SEL R0, R0, R217, !P1 ;  /* 0x000000d900007207 */ /* 0x000fe40004800000 */
[----:B------:R-:W-:Y:S02]  /*4da0*/  LOP3.LUT P2, RZ, R10, 0x4, RZ, 0xc0, !PT ;  /* 0x000000040aff7812 */ /* 0x000fe4000784c0ff */
[----:B------:R-:W-:Y:S02]  /*4db0*/  SEL R218, R218, 0xffffffe0, !P0 ;  /* 0xffffffe0dada7807 */ /* 0x000fe40004000000 */
[----:B------:R-:W-:Y:S02]  /*4dc0*/  LEA R212, R0, UR4, 0x1 ;  /* 0x0000000400d47c11 */ /* 0x000fe4000f8e08ff */
[----:B---3--:R-:W-:Y:S02]  /*4dd0*/  R2UR UR13, R9 ;  /* 0x00000000090d72ca */ /* 0x008fe400000e0000 */
[----:B------:R-:W-:-:S15]  /*4de0*/  R2UR UR14, R8 ;  /* 0x00000000080e72ca */ /* 0x000fde00000e0000 */
.L_x_1525:
[----:B------:R-:W0:Y:S01]  /*4df0*/  LDGDEPBAR ;  /* 0x00000000000079af */ /* 0x000e220000000000 */
[C---:B------:R-:W-:Y:S01]  /*4e00*/  IADD3 R0, R212.reuse, R218, RZ ;  /* 0x000000dad4007210 */ /* 0x040fe20007ffe0ff */
[----:B------:R-:W-:Y:S01]  /*4e10*/  IMAD.U32 R2, RZ, RZ, UR25 ;  /* 0x00000019ff027e24 */ /* 0x000fe2000f8e00ff */
[----:B------:R-:W-:Y:S01]  /*4e20*/  USHF.L.U32 UR5, UR11, 0x6, URZ ;  /* 0x000000060b057899 */ /* 0x000fe2000800063f */
[----:B------:R-:W-:Y:S01]  /*4e30*/  IMAD.U32 R3, RZ, RZ, UR24 ;  /* 0x00000018ff037e24 */ /* 0x000fe2000f8e00ff */
[----:B------:R-:W-:Y:S02]  /*4e40*/  UMOV UR7, UR59 ;  /* 0x0000003b00077c82 */ /* 0x000fe40008000000 */
[C---:B------:R-:W-:Y:S01]  /*4e50*/  LEA R2, P0, R241.reuse, R2, 0x2 ;  /* 0x00000002f1027211 */ /* 0x040fe200078010ff */
[----:B------:R-:W-:Y:S03]  /*4e60*/  UISETP.GE.AND UP0, UPT, UR5, UR27, UPT ;  /* 0x0000001b0500728c */ /* 0x000fe6000bf06270 */
[----:B------:R-:W-:Y:S03]  /*4e70*/  LEA.HI.X.SX32 R3, R241, R3, 0x2, P0 ;  /* 0x00000003f1037211 */ /* 0x000fe600000f16ff */
[----:B------:R-:W-:Y:S01]  /*4e80*/  PLOP3.LUT P0, PT, PT, PT, UP0, 0x80, 0x0 ;  /* 0x000000000000781c */ /* 0x000fe20003f0f008 */
[----:B------:R-:W-:Y:S04]  /*4e90*/  DEPBAR.LE SB0, 0x0 ;  /* 0x000080000000791a */ /* 0x000fe80000000000 */
[----:B------:R-:W-:Y:S06]  /*4ea0*/  BAR.SYNC.DEFER_BLOCKING 0x0 ;  /* 0x0000000000007b1d */ /* 0x000fec0000010000 */
[----:B------:R-:W-:Y:S04]  /*4eb0*/  LDSM.16.M88.4 R32, [R212] ;  /* 0x00000000d420783b */ /* 0x000fe80000000200 */
[----:B------:R-:W1:Y:S04]  /*4ec0*/  LDSM.16.M88.4 R16, [R213+0xc000] ;  /* 0x00c00000d510783b */ /* 0x000e680000000200 */
[----:B------:R-:W2:Y:S04]  /*4ed0*/  LDSM.16.M88.4 R28, [R212+0x1000] ;  /* 0x00100000d41c783b */ /* 0x000ea80000000200 */
[----:B------:R-:W3:Y:S04]  /*4ee0*/  LDSM.16.M88.4 R164, [R213+0xc800] ;  /* 0x00c80000d5a4783b */ /* 0x000ee80000000200 */
[----:B------:R-:W-:Y:S04]  /*4ef0*/  LDSM.16.M88.4 R168, [R0] ;  /* 0x0000000000a8783b */ /* 0x000fe80000000200 */
[----:B------:R-:W4:Y:S04]  /*4f00*/  LDSM.16.M88.4 R172, [R214+0xc000] ;  /* 0x00c00000d6ac783b */ /* 0x000f280000000200 */
[----:B------:R-:W4:Y:S04]  /*4f10*/  LDSM.16.M88.4 R176, [R0+0x1000] ;  /* 0x0010000000b0783b */ /* 0x000f280000000200 */
[----:B------:R-:W4:Y:S04]  /*4f20*/  LDSM.16.M88.4 R180, [R214+0xc800] ;  /* 0x00c80000d6b4783b */ /* 0x000f280000000200 */
[----:B------:R-:W-:Y:S04]  /*4f30*/  LDSM.16.M88.4 R184, [R216+0xc000] ;  /* 0x00c00000d8b8783b */ /* 0x000fe80000000200 */
        /* <DEDUP_REMOVED lines=108> */
.L_x_1521:
[----:B------:R-:W1:Y:S01]  /*5600*/  S2R R2, SR_TID.X ;  /* 0x0000000000027919 */ /* 0x000e620000002100 */
[----:B------:R-:W-:Y:S01]  /*5610*/  IMAD.SHL.U32 R3, R246, 0x20, RZ ;  /* 0x00000020f6037824 */ /* 0x000fe200078e00ff */
[----:B------:R-:W-:Y:S01]  /*5620*/  UIADD3 UR6, UR12, 0x1, -UR19 ;  /* 0x000000010c067890 */ /* 0x000fe2000fffe813 */
[----:B------:R-:W-:Y:S01]  /*5630*/  IMAD.U32 R0, RZ, RZ, UR22 ;  /* 0x00000016ff007e24 */ /* 0x000fe2000f8e00ff */
[----:B------:R-:W-:Y:S01]  /*5640*/  UMOV UR23, UR7 ;  /* 0x0000000700177c82 */ /* 0x000fe20008000000 */
[----:B-1----:R-:W-:Y:S05]  /*5650*/  IMAD.SHL.U32 R2, R2, 0x2, RZ ;  /* 0x0000000202027824 */ /* 0x002fea00078e00ff */
[----:B------:R-:W-:Y:S01]  /*5660*/  LOP3.LUT R3, R3, 0x6, R2, 0xf8, !PT ;  /* 0x0000000603037812 */ /* 0x000fe200078ef802 */
[----:B------:R-:W-:Y:S01]  /*5670*/  VIADD R2, R241, UR5 ;  /* 0x00000005f1027c36 */ /* 0x000fe20008000000 */
[----:B------:R-:W-:Y:S02]  /*5680*/  UIADD3 UR5, UR6, UR31, URZ ;  /* 0x0000001f06057290 */ /* 0x000fe4000fffe03f */
[----:B------:R-:W-:Y:S01]  /*5690*/  UIADD3 UR6, -UR7, UR12, -UR19 ;  /* 0x0000000c07067290 */ /* 0x000fe2000fffe913 */
[C---:B------:R-:W-:Y:S02]  /*56a0*/  VIADD R167, R2.reuse, 0x8 ;  /* 0x0000000802a77836 */ /* 0x040fe40000000000 */
[C---:B------:R-:W-:Y:S02]  /*56b0*/  VIADD R166, R2.reuse, 0x20 ;  /* 0x0000002002a67836 */ /* 0x040fe40000000000 */
[----:B------:R-:W-:Y:S01]  /*56c0*/  IMAD.U32 R165, RZ, RZ, UR5 ;  /* 0x00000005ffa57e24 */ /* 0x000fe2000f8e00ff */
[----:B------:R-:W-:Y:S01]  /*56d0*/  VIADDMNMX R174, R2, UR6, RZ, !PT ;  /* 0x0000000602ae7c46 */ /* 0x000fe2000f8001ff */
[----:B------:R-:W-:Y:S01]  /*56e0*/  IMAD R0, R0, 0x80, R3 ;  /* 0x0000008000007824 */ /* 0x000fe200078e0203 */
[----:B------:R-:W-:Y:S01]  /*56f0*/  VIADDMNMX R167, R167, UR6, RZ, !PT ;  /* 0x00000006a7a77c46 */ /* 0x000fe2000f8001ff */
[----:B------:R-:W-:Y:S01]  /*5700*/  IMAD.U32 R175, RZ, RZ, UR5 ;  /* 0x00000005ffaf7e24 */ /* 0x000fe2000f8e00ff */
[--C-:B------:R-:W-:Y:S01]  /*5710*/  IADD3 R170, R165, 0x8, R2.reuse ;  /* 0x00000008a5aa7810 */ /* 0x100fe20007ffe002 */
[----:B------:R-:W-:Y:S01]  /*5720*/  IMAD.U32 R3, RZ, RZ, UR5 ;  /* 0x00000005ff037e24 */ /* 0x000fe2000f8e00ff */
[----:B------:R-:W-:Y:S01]  /*5730*/  VIADDMNMX R165, R166, UR6, RZ, !PT ;  /* 0x00000006a6a57c46 */ /* 0x000fe2000f8001ff */
[C---:B------:R-:W-:Y:S01]  /*5740*/  VIADD R169, R2.reuse, 0x28 ;  /* 0x0000002802a97836 */ /* 0x040fe20000000000 */
[----:B------:R-:W-:Y:S01]  /*5750*/  VIADDMNMX R175, R2, R175, UR12, PT ;  /* 0x0000000c02af7e46 */ /* 0x000fe2000b8001af */
[----:B------:R-:W-:Y:S01]  /*5760*/  IMAD.U32 R164, RZ, RZ, UR5 ;  /* 0x00000005ffa47e24 */ /* 0x000fe2000f8e00ff */
[C---:B------:R-:W-:Y:S01]  /*5770*/  ISETP.GE.AND P1, PT, R0.reuse, R174, PT ;  /* 0x000000ae0000720c */ /* 0x040fe20003f26270 */
[----:B------:R-:W-:Y:S01]  /*5780*/  VIADD R173, R0, 0x1 ;  /* 0x0000000100ad7836 */ /* 0x000fe20000000000 */
[----:B------:R-:W-:Y:S01]  /*5790*/  VIMNMX R166, R170, UR12, PT ;  /* 0x0000000caaa67c48 */ /* 0x000fe2000bfe0100 */
[C---:B------:R-:W-:Y:S01]  /*57a0*/  VIADD R172, R0.reuse, 0x8 ;  /* 0x0000000800ac7836 */ /* 0x040fe20000000000 */
[C---:B------:R-:W-:Y:S01]  /*57b0*/  ISETP.GE.AND P0, PT, R0.reuse, R167, PT ;  /* 0x000000a70000720c */ /* 0x040fe20003f06270 */
[C---:B------:R-:W-:Y:S01]  /*57c0*/  VIADD R171, R0.reuse, 0x9 ;  /* 0x0000000900ab7836 */ /* 0x040fe20000000000 */
[--C-:B------:R-:W-:Y:S01]  /*57d0*/  IADD3 R168, R3, 0x28, R2.reuse ;  /* 0x0000002803a87810 */ /* 0x100fe20007ffe002 */
[----:B------:R-:W-:Y:S01]  /*57e0*/  VIADD R170, R0, 0x10 ;  /* 0x0000001000aa7836 */ /* 0x000fe20000000000 */
[----:B------:R-:W-:Y:S02]  /*57f0*/  IADD3 R164, R164, 0x20, R2 ;  /* 0x00000020a4a47810 */ /* 0x000fe40007ffe002 */
[----:B------:R-:W-:Y:S01]  /*5800*/  VIADDMNMX R3, R169, UR6, RZ, !PT ;  /* 0x00000006a9037c46 */ /* 0x000fe2000f8001ff */
[C---:B------:R-:W-:Y:S01]  /*5810*/  VIADD R169, R0.reuse, 0x11 ;  /* 0x0000001100a97836 */ /* 0x040fe20000000000 */
[C---:B------:R-:W-:Y:S02]  /*5820*/  ISETP.GE.OR P1, PT, R0.reuse, R175, !P1 ;  /* 0x000000af0000720c */ /* 0x040fe40004f26670 */
[----:B------:R-:W-:Y:S02]  /*5830*/  ISETP.GE.OR P0, PT, R0, R166, !P0 ;  /* 0x000000a60000720c */ /* 0x000fe40004706670 */
[----:B------:R-:W-:Y:S02]  /*5840*/  VIMNMX R164, R164, UR12, PT ;  /* 0x0000000ca4a47c48 */ /* 0x000fe4000bfe0100 */
[----:B------:R-:W-:Y:S02]  /*5850*/  ISETP.GE.AND P6, PT, R0, R165, PT ;  /* 0x000000a50000720c */ /* 0x000fe40003fc6270 */
[----:B------:R-:W-:Y:S01]  /*5860*/  VIMNMX R2, R168, UR12, PT ;  /* 0x0000000ca8027c48 */ /* 0x000fe2000bfe0100 */
[C---:B------:R-:W-:Y:S01]  /*5870*/  VIADD R168, R0.reuse, 0x18 ;  /* 0x0000001800a87836 */ /* 0x040fe20000000000 */
[----:B------:R-:W-:Y:S02]  /*5880*/  ISETP.GE.AND P5, PT, R0, R3, PT ;  /* 0x000000030000720c */ /* 0x000fe40003fa6270 */
[----:B------:R-:W-:Y:S02]  /*5890*/  FSEL R4, R4, -INF , !P1 ;  /* 0xff80000004047808 */ /* 0x000fe40004800000 */
[----:B------:R-:W-:Y:S02]  /*58a0*/  FSEL R6, R6, -INF , !P0 ;  /* 0xff80000006067808 */ /* 0x000fe40004000000 */
[-C--:B------:R-:W-:Y:S02]  /*58b0*/  ISETP.GE.AND P4, PT, R173, R174.reuse, PT ;  /* 0x000000aead00720c */ /* 0x080fe40003f86270 */
[-C--:B------:R-:W-:Y:S02]  /*58c0*/  ISETP.GE.AND P3, PT, R172, R174.reuse, PT ;  /* 0x000000aeac00720c */ /* 0x080fe40003f66270 */
[-C--:B------:R-:W-:Y:S02]  /*58d0*/  ISETP.GE.AND P1, PT, R171, R174.reuse, PT ;  /* 0x000000aeab00720c */ /* 0x080fe40003f26270 */
[----:B------:R-:W-:Y:S02]  /*58e0*/  ISETP.GE.AND P0, PT, R170, R174, PT ;  /* 0x000000aeaa00720c */ /* 0x000fe40003f06270 */
[C---:B------:R-:W-:Y:S02]  /*58f0*/  ISETP.GE.OR P6, PT, R0.reuse, R164, !P6 ;  /* 0x000000a40000720c */ /* 0x040fe400077c6670 */
[C---:B------:R-:W-:Y:S01]  /*5900*/  ISETP.GE.OR P5, PT, R0.reuse, R2, !P5 ;  /* 0x000000020000720c */ /* 0x040fe20006fa6670 */
[----:B------:R-:W-:Y:S01]  /*5910*/  VIADD R0, R0, 0x19 ;  /* 0x0000001900007836 */ /* 0x000fe20000000000 */
        /* <DEDUP_REMOVED lines=12> */
[----:B------:R-:W-:Y:S02]  /*59e0*/  ISETP.GE.AND P4, PT, R0, R174, PT ;  /* 0x000000ae0000720c */ /* 0x000fe40003f86270 */
[-C--:B------:R-:W-:Y:S02]  /*59f0*/  ISETP.GE.AND P3, PT, R173, R167.reuse, PT ;  /* 0x000000a7ad00720c */ /* 0x080fe40003f66270 */
[-C--:B------:R-:W-:Y:S02]  /*5a00*/  ISETP.GE.AND P1, PT, R172, R167.reuse, PT ;  /* 0x000000a7ac00720c */ /* 0x080fe40003f26270 */
[----:B------:R-:W-:Y:S02]  /*5a10*/  ISETP.GE.AND P0, PT, R171, R167, PT ;  /* 0x000000a7ab00720c */ /* 0x000fe40003f06270 */
[-C--:B------:R-:W-:Y:S02]  /*5a20*/  ISETP.GE.OR P6, PT, R169, R175.reuse, !P6 ;  /* 0x000000afa900720c */ /* 0x080fe400077c6670 */
[-C--:B------:R-:W-:Y:S02]  /*5a30*/  ISETP.GE.OR P5, PT, R168, R175.reuse, !P5 ;  /* 0x000000afa800720c */ /* 0x080fe40006fa6670 */
[----:B------:R-:W-:Y:S02]  /*5a40*/  ISETP.GE.OR P4, PT, R0, R175, !P4 ;  /* 0x000000af0000720c */ /* 0x000fe40006786670 */
[-C--:B------:R-:W-:Y:S02]  /*5a50*/  ISETP.GE.OR P3, PT, R173, R166.reuse, !P3 ;  /* 0x000000a6ad00720c */ /* 0x080fe40005f66670 */
        /* <DEDUP_REMOVED lines=62> */
.L_x_1522:
[C---:B------:R-:W-:Y:S01]  /*5e40*/  FSETP.NEU.FTZ.AND P0, PT, R244.reuse, -INF , PT ;  /* 0xff800000f400780b */ /* 0x040fe20003f1d000 */
[----:B------:R-:W-:Y:S01]  /*5e50*/  FMUL.FTZ R164, R244, 1.4426950216293334961 ;  /* 0x3fb8aa3bf4a47820 */ /* 0x000fe20000410000 */
[----:B------:R-:W-:Y:S01]  /*5e60*/  FSETP.NEU.FTZ.AND P1, PT, R242, -INF , PT ;  /* 0xff800000f200780b */ /* 0x000fe20003f3d000 */
[----:B------:R-:W-:Y:S01]  /*5e70*/  IMAD.WIDE.U32 R166, R247, -0x2daee0ad, RZ ;  /* 0xd2511f53f7a67825 */ /* 0x000fe200078e00ff */
[----:B------:R-:W-:Y:S02]  /*5e80*/  UIADD3 UR5, UR13, -0x4498517b, URZ ;  /* 0xbb67ae850d057890 */ /* 0x000fe4000fffe03f */
[----:B------:R-:W-:Y:S01]  /*5e90*/  FSEL R164, R164, RZ, P0 ;  /* 0x000000ffa4a47208 */ /* 0x000fe20000000000 */
[C---:B------:R-:W-:Y:S01]  /*5ea0*/  FMUL.FTZ R3, R245.reuse, 1.4426950216293334961 ;  /* 0x3fb8aa3bf5037820 */ /* 0x040fe20000410000 */
[----:B------:R-:W-:Y:S01]  /*5eb0*/  FSETP.NEU.FTZ.AND P0, PT, R245, -INF , PT ;  /* 0xff800000f500780b */ /* 0x000fe20003f1d000 */
[----:B------:R-:W-:Y:S01]  /*5ec0*/  FMUL.FTZ R2, R242, 1.4426950216293334961 ;  /* 0x3fb8aa3bf2027820 */ /* 0x000fe20000410000 */
[----:B------:R-:W-:Y:S01]  /*5ed0*/  FMUL.FTZ R0, R243, 1.4426950216293334961 ;  /* 0x3fb8aa3bf3007820 */ /* 0x000fe20000410000 */
[--C-:B------:R-:W-:Y:S01]  /*5ee0*/  FFMA.FTZ R33, R33, UR15, -R164.reuse ;  /* 0x0000000f21217c23 */ /* 0x100fe200080108a4 */
[----:B------:R-:W-:Y:S01]  /*5ef0*/  FSEL R3, R3, RZ, P0 ;  /* 0x000000ff03037208 */ /* 0x000fe20000000000 */
[--C-:B------:R-:W-:Y:S01]  /*5f00*/  FFMA.FTZ R32, R32, UR15, -R164.reuse ;  /* 0x0000000f20207c23 */ /* 0x100fe200080108a4 */
[----:B------:R-:W-:Y:S01]  /*5f10*/  FSETP.NEU.FTZ.AND P0, PT, R243, -INF , PT ;  /* 0xff800000f300780b */ /* 0x000fe20003f1d000 */
[----:B------:R-:W-:Y:S01]  /*5f20*/  MUFU.EX2 R203, R33 ;  /* 0x0000002100cb7308 */ /* 0x000fe20000000800 */
[----:B------:R-:W-:Y:S01]  /*5f30*/  FSEL R2, R2, RZ, P1 ;  /* 0x000000ff02027208 */ /* 0x000fe20000800000 */
[--C-:B------:R-:W-:Y:S01]  /*5f40*/  FFMA.FTZ R35, R35, UR15, -R3.reuse ;  /* 0x0000000f23237c23 */ /* 0x100fe20008010803 */
[----:B------:R-:W-:Y:S01]  /*5f50*/  FSEL R0, R0, RZ, P0 ;  /* 0x000000ff00007208 */ /* 0x000fe20000000000 */
[--C-:B------:R-:W-:Y:S01]  /*5f60*/  FFMA.FTZ R34, R34, UR15, -R3.reuse ;  /* 0x0000000f22227c23 */ /* 0x100fe20008010803 */
[----:B------:R-:W-:Y:S01]  /*5f70*/  FFMA.FTZ R20, R20, UR15, -R164 ;  /* 0x0000000f14147c23 */ /* 0x000fe200080108a4 */
[--C-:B------:R-:W-:Y:S01]  /*5f80*/  FFMA.FTZ R28, R28, UR15, -R2.reuse ;  /* 0x0000000f1c1c7c23 */ /* 0x100fe20008010802 */
[----:B------:R-:W-:Y:S01]  /*5f90*/  FFMA.FTZ R181, R8, UR15, -R2 ;  /* 0x0000000f08b57c23 */ /* 0x000fe20008010802 */
[----:B------:R-:W-:Y:S02]  /*5fa0*/  FFMA.FTZ R31, R31, UR15, -R0 ;  /* 0x0000000f1f1f7c23 */ /* 0x000fe40008010800 */
[----:B------:R1:W2:Y:S01]  /*5fb0*/  MUFU.EX2 R228, R32 ;  /* 0x0000002000e47308 */ /* 0x0002a20000000800 */
[----:B------:R-:W-:Y:S02]  /*5fc0*/  IMAD.U32 R8, RZ, RZ, UR11 ;  /* 0x0000000bff087e24 */ /* 0x000fe4000f8e00ff */
[--C-:B------:R-:W-:Y:S01]  /*5fd0*/  FFMA.FTZ R19, R19, UR15, -R3.reuse ;  /* 0x0000000f13137c23 */ /* 0x100fe20008010803 */
[--C-:B------:R-:W-:Y:S01]  /*5fe0*/  FFMA.FTZ R23, R23, UR15, -R3.reuse ;  /* 0x0000000f17177c23 */ /* 0x100fe20008010803 */
[----:B------:R-:W-:Y:S01]  /*5ff0*/  FFMA.FTZ R201, R22, UR15, -R3 ;  /* 0x0000000f16c97c23 */ /* 0x000fe20008010803 */
[----:B------:R-:W-:Y:S02]  /*6000*/  IMAD R8, R8, 0x4, R251 ;  /* 0x0000000408087824 */ /* 0x000fe400078e02fb */
[--C-:B------:R-:W-:Y:S01]  /*6010*/  FFMA.FTZ R192, R17, UR15, -R164.reuse ;  /* 0x0000000f11c07c23 */ /* 0x100fe200080108a4 */
[----:B------:R-:W-:Y:S01]  /*6020*/  FFMA.FTZ R191, R21, UR15, -R164 ;  /* 0x0000000f15bf7c23 */ /* 0x000fe200080108a4 */
[----:B------:R3:W-:Y:S01]  /*6030*/  MUFU.EX2 R225, R28 ;  /* 0x0000001c00e17308 */ /* 0x0007e20000000800 */
[----:B------:R-:W-:Y:S01]  /*6040*/  FFMA.FTZ R177, R9, UR15, -R2 ;  /* 0x0000000f09b17c23 */ /* 0x000fe20008010802 */
[----:B------:R-:W-:Y:S01]  /*6050*/  FFMA.FTZ R17, R4, UR15, -R164 ;  /* 0x0000000f04117c23 */ /* 0x000fe200080108a4 */
[--C-:B------:R-:W-:Y:S01]  /*6060*/  FFMA.FTZ R21, R12, UR15, -R2.reuse ;  /* 0x0000000f0c157c23 */ /* 0x100fe20008010802 */
[----:B------:R-:W-:Y:S01]  /*6070*/  LOP3.LUT R12, R248, UR14, RZ, 0x3c, !PT ;  /* 0x0000000ef80c7c12 */ /* 0x000fe2000f8e3cff */
[----:B------:R-:W-:Y:S01]  /*6080*/  UIADD3 UR6, UR14, 0x3c6ef372, URZ ;  /* 0x3c6ef3720e067890 */ /* 0x000fe2000fffe03f */
[----:B------:R-:W-:Y:S01]  /*6090*/  FFMA.FTZ R179, R13, UR15, -R2 ;  /* 0x0000000f0db37c23 */ /* 0x000fe20008010802 */
[--C-:B------:R-:W-:Y:S03]  /*60a0*/  FFMA.FTZ R178, R10, UR15, -R0.reuse ;  /* 0x0000000f0ab27c23 */ /* 0x100fe60008010800 */
[----:B------:R4:W-:Y:S01]  /*60b0*/  MUFU.EX2 R226, R31 ;  /* 0x0000001f00e27308 */ /* 0x0009e20000000800 */
[----:B-1----:R-:W-:Y:S01]  /*60c0*/  FFMA.FTZ R32, R18, UR15, -R3 ;  /* 0x0000000f12207c23 */ /* 0x002fe20008010803 */
[--C-:B------:R-:W-:Y:S01]  /*60d0*/  FFMA.FTZ R180, R11, UR15, -R0.reuse ;  /* 0x0000000f0bb47c23 */ /* 0x100fe20008010800 */
[----:B------:R-:W-:Y:S01]  /*60e0*/  FFMA.FTZ R184, R14, UR15, -R0 ;  /* 0x0000000f0eb87c23 */ /* 0x000fe20008010800 */
[--C-:B------:R-:W-:Y:S01]  /*60f0*/  FFMA.FTZ R24, R24, UR15, -R2.reuse ;  /* 0x0000000f18187c23 */ /* 0x100fe20008010802 */
[--C-:B------:R-:W-:Y:S01]  /*6100*/  FFMA.FTZ R25, R25, UR15, -R2.reuse ;  /* 0x0000000f19197c23 */ /* 0x100fe20008010802 */
[----:B------:R-:W-:Y:S01]  /*6110*/  FFMA.FTZ R2, R29, UR15, -R2 ;  /* 0x0000000f1d027c23 */ /* 0x000fe20008010802 */
[--C-:B------:R-:W-:Y:S03]  /*6120*/  FFMA.FTZ R27, R27, UR15, -R0.reuse ;  /* 0x0000000f1b1b7c23 */ /* 0x100fe60008010800 */
[----:B------:R1:W-:Y:S01]  /*6130*/  MUFU.EX2 R207, R20 ;  /* 0x0000001400cf7308 */ /* 0x0003e20000000800 */
[----:B---3--:R-:W-:Y:S02]  /*6140*/  IMAD.U32 R28, RZ, RZ, UR22 ;  /* 0x00000016ff1c7e24 */ /* 0x008fe4000f8e00ff */
[----:B------:R-:W-:Y:S01]  /*6150*/  FFMA.FTZ R26, R26, UR15, -R0 ;  /* 0x0000000f1a1a7c23 */ /* 0x000fe20008010800 */
[----:B------:R-:W-:Y:S06]  /*6160*/  UISETP.GT.AND UP3, UPT, UR11, UR26, UPT ;  /* 0x0000001a0b00728c */ /* 0x000fec000bf64270 */
[----:B------:R-:W-:Y:S01]  /*6170*/  MUFU.EX2 R205, R19 ;  /* 0x0000001300cd7308 */ /* 0x000fe20000000800 */
[----:B----4-:R-:W-:Y:S02]  /*6180*/  IMAD R31, R28, 0x4, R246 ;  /* 0x000000041c1f7824 */ /* 0x010fe400078e02f6 */
[--C-:B------:R-:W-:Y:S01]  /*6190*/  FFMA.FTZ R28, R16, UR15, -R164.reuse ;  /* 0x0000000f101c7c23 */ /* 0x100fe200080108a4 */
[----:B------:R-:W-:Y:S01]  /*61a0*/  LOP3.LUT R16, R166, UR5, RZ, 0x3c, !PT ;  /* 0x00000005a6107c12 */ /* 0x000fe2000f8e3cff */
[----:B------:R-:W-:Y:S01]  /*61b0*/  FFMA.FTZ R164, R5, UR15, -R164 ;  /* 0x0000000f05a47c23 */ /* 0x000fe200080108a4 */
[----:B------:R-:W-:Y:S01]  /*61c0*/  UIADD3 UR5, UR14, -0x61c88647, URZ ;  /* 0x9e3779b90e057890 */ /* 0x000fe2000fffe03f */
[----:B------:R-:W-:Y:S03]  /*61d0*/  LOP3.LUT R31, R167, UR13, R31, 0x96, !PT ;  /* 0x0000000da71f7c12 */ /* 0x000fe6000f8e961f */
[----:B------:R3:W-:Y:S01]  /*61e0*/  MUFU.EX2 R223, R28 ;  /* 0x0000001c00df7308 */ /* 0x0007e20000000800 */
[--C-:B-1----:R-:W-:Y:S01]  /*61f0*/  FFMA.FTZ R20, R15, UR15, -R0.reuse ;  /* 0x0000000f0f147c23 */ /* 0x102fe20008010800 */
[----:B------:R-:W-:Y:S01]  /*6200*/  FFMA.FTZ R0, R30, UR15, -R0 ;  /* 0x0000000f1e007c23 */ /* 0x000fe20008010800 */
[----:B------:R-:W-:Y:S07]  /*6210*/  IMAD.WIDE.U32 R4, R31, -0x326172a9, RZ ;  /* 0xcd9e8d571f047825 */ /* 0x000fee00078e00ff */
[----:B------:R1:W-:Y:S10]  /*6220*/  MUFU.EX2 R190, R17 ;  /* 0x0000001100be7308 */ /* 0x0003f40000000800 */
[----:B------:R4:W-:Y:S01]  /*6230*/  MUFU.EX2 R206, R23 ;  /* 0x0000001700ce7308 */ /* 0x0009e20000000800 */
[--C-:B---3--:R-:W-:Y:S01]  /*6240*/  FFMA.FTZ R28, R7, UR15, -R3.reuse ;  /* 0x0000000f071c7c23 */ /* 0x108fe20008010803 */
[----:B------:R-:W-:Y:S01]  /*6250*/  FFMA.FTZ R3, R6, UR15, -R3 ;  /* 0x0000000f06037c23 */ /* 0x000fe20008010803 */
[C---:B------:R-:W-:Y:S02]  /*6260*/  VIADD R6, R8.reuse, 0x2 ;  /* 0x0000000208067836 */ /* 0x040fe40000000000 */
[----:B------:R-:W-:Y:S05]  /*6270*/  IMAD.WIDE.U32 R8, R8, -0x326172a9, RZ ;  /* 0xcd9e8d5708087825 */ /* 0x000fea00078e00ff */
[----:B------:R-:W3:Y:S01]  /*6280*/  MUFU.EX2 R227, R35 ;  /* 0x0000002300e37308 */ /* 0x000ee20000000800 */
[----:B------:R-:W-:Y:S01]  /*6290*/  IMAD.WIDE.U32 R6, R6, -0x326172a9, RZ ;  /* 0xcd9e8d5706067825 */ /* 0x000fe200078e00ff */
[-C--:B------:R-:W-:Y:S02]  /*62a0*/  LOP3.LUT R9, R9, R12.reuse, RZ, 0x3c, !PT ;  /* 0x0000000c09097212 */ /* 0x080fe400078e3cff */
[----:B------:R-:W-:Y:S02]  /*62b0*/  LOP3.LUT R10, R5, UR5, R8, 0x96, !PT ;  /* 0x00000005050a7c12 */ /* 0x000fe4000f8e9608 */
[----:B------:R-:W-:Y:S02]  /*62c0*/  LOP3.LUT R13, R7, R12, RZ, 0x3c, !PT ;  /* 0x0000000c070d7212 */ /* 0x000fe400078e3cff */
[----:B------:R-:W-:Y:S01]  /*62d0*/  LOP3.LUT R8, R5, UR5, R6, 0x96, !PT ;  /* 0x0000000505087c12 */ /* 0x000fe2000f8e9606 */
[----:B------:R-:W-:Y:S01]  /*62e0*/  IMAD.WIDE.U32 R6, R9, -0x2daee0ad, RZ ;  /* 0xd2511f5309067825 */ /* 0x000fe200078e00ff */
[----:B------:R-:W-:Y:S01]  /*62f0*/  LOP3.LUT R12, R4, UR6, RZ, 0x3c, !PT ;  /* 0x00000006040c7c12 */ /* 0x000fe2000f8e3cff */
[----:B------:R-:W-:Y:S01]  /*6300*/  UIADD3 UR5, UR13, 0x76cf5d0a, URZ ;  /* 0x76cf5d0a0d057890 */ /* 0x000fe2000fffe03f */
[----:B------:R-:W3:Y:S01]  /*6310*/  MUFU.EX2 R224, R34 ;  /* 0x0000002200e07308 */ /* 0x000ee20000000800 */
[----:B------:R-:W-:Y:S01]  /*6320*/  IMAD.WIDE.U32 R4, R13, -0x2daee0ad, RZ ;  /* 0xd2511f530d047825 */ /* 0x000fe200078e00ff */
[----:B------:R-:W-:Y:S01]  /*6330*/  LOP3.LUT R7, R16, R7, RZ, 0x3c, !PT ;  /* 0x0000000710077212 */ /* 0x000fe200078e3cff */
[----:B------:R-:W-:Y:S02]  /*6340*/  UIADD3 UR6, UR13, 0x32370b8f, URZ ;  /* 0x32370b8f0d067890 */ /* 0x000fe4000fffe03f */
[----:B------:R-:W-:Y:S01]  /*6350*/  IMAD.WIDE.U32 R10, R10, -0x2daee0ad, RZ ;  /* 0xd2511f530a0a7825 */ /* 0x000fe200078e00ff */
[----:B------:R-:W-:Y:S04]  /*6360*/  LOP3.LUT R5, R16, R5, RZ, 0x3c, !PT ;  /* 0x0000000510057212 */ /* 0x000fe800078e3cff */
[----:B------:R-:W3:Y:S01]  /*6370*/  MUFU.EX2 R194, R28 ;  /* 0x0000001c00c27308 */ /* 0x000ee20000000800 */
[----:B------:R-:W-:Y:S01]  /*6380*/  IMAD.WIDE.U32 R8, R8, -0x2daee0ad, RZ ;  /* 0xd2511f5308087825 */ /* 0x000fe200078e00ff */
[----:B------:R-:W-:Y:S03]  /*6390*/  LOP3.LUT R18, R11, UR5, R6, 0x96, !PT ;  /* 0x000000050b127c12 */ /* 0x000fe6000f8e9606 */
[----:B------:R-:W-:Y:S01]  /*63a0*/  IMAD.WIDE.U32 R6, R7, -0x326172a9, RZ ;  /* 0xcd9e8d5707067825 */ /* 0x000fe200078e00ff */
[----:B------:R-:W-:Y:S01]  /*63b0*/  LOP3.LUT R16, R9, UR5, R4, 0x96, !PT ;  /* 0x0000000509107c12 */ /* 0x000fe2000f8e9604 */
[----:B------:R-:W-:Y:S03]  /*63c0*/  UIADD3 UR5, UR14, -0x255992d5, URZ ;  /* 0xdaa66d2b0e057890 */ /* 0x000fe6000fffe03f */
[----:B------:R2:W-:Y:S01]  /*63d0*/  MUFU.EX2 R193, R20 ;  /* 0x0000001400c17308 */ /* 0x0005e20000000800 */
[----:B------:R-:W-:Y:S01]  /*63e0*/  IMAD.WIDE.U32 R4, R5, -0x326172a9, RZ ;  /* 0xcd9e8d5705047825 */ /* 0x000fe200078e00ff */
[----:B------:R-:W-:Y:S03]  /*63f0*/  LOP3.LUT R7, R12, R7, RZ, 0x3c, !PT ;  /* 0x000000070c077212 */ /* 0x000fe600078e3cff */
[----:B------:R-:W-:Y:S01]  /*6400*/  IMAD.WIDE.U32 R18, R18, -0x326172a9, RZ ;  /* 0xcd9e8d5712127825 */ /* 0x000fe200078e00ff */
[----:B------:R-:W-:Y:S04]  /*6410*/  LOP3.LUT R5, R12, R5, RZ, 0x3c, !PT ;  /* 0x000000050c057212 */ /* 0x000fe800078e3cff */
[----:B------:R3:W-:Y:S01]  /*6420*/  MUFU.EX2 R195, R21 ;  /* 0x0000001500c37308 */ /* 0x0007e20000000800 */
[----:B-1----:R-:W-:Y:S01]  /*6430*/  IMAD.WIDE.U32 R16, R16, -0x326172a9, RZ ;  /* 0xcd9e8d5710107825 */ /* 0x002fe200078e00ff */
[----:B------:R-:W-:Y:S03]  /*6440*/  LOP3.LUT R22, R19, UR5, R6, 0x96, !PT ;  /* 0x0000000513167c12 */ /* 0x000fe6000f8e9606 */
[----:B------:R-:W-:Y:S01]  /*6450*/  IMAD.WIDE.U32 R6, R7, -0x2daee0ad, RZ ;  /* 0xd2511f5307067825 */ /* 0x000fe200078e00ff */
[----:B------:R-:W-:Y:S01]  /*6460*/  LOP3.LUT R14, R17, UR5, R4, 0x96, !PT ;  /* 0x00000005110e7c12 */ /* 0x000fe2000f8e9604 */
[----:B------:R-:W-:Y:S03]  /*6470*/  UIADD3 UR5, UR13, -0x126145ec, URZ ;  /* 0xed9eba140d057890 */ /* 0x000fe6000fffe03f */
[----:B------:R-:W1:Y:S01]  /*6480*/  MUFU.EX2 R202, R32 ;  /* 0x0000002000ca7308 */ /* 0x000e620000000800 */
[----:B------:R-:W-:Y:S01]  /*6490*/  IMAD.WIDE.U32 R4, R5, -0x2daee0ad, RZ ;  /* 0xd2511f5305047825 */ /* 0x000fe200078e00ff */
[----:B------:R-:W-:Y:S03]  /*64a0*/  LOP3.LUT R7, R7, UR6, R10, 0x96, !PT ;  /* 0x0000000607077c12 */ /* 0x000fe6000f8e960a */
[----:B----4-:R-:W-:Y:S01]  /*64b0*/  IMAD.WIDE.U32 R22, R22, -0x2daee0ad, RZ ;  /* 0xd2511f5316167825 */ /* 0x010fe200078e00ff */
[----:B------:R-:W-:Y:S01]  /*64c0*/  LOP3.LUT R5, R5, UR6, R8, 0x96, !PT ;  /* 0x0000000605057c12 */ /* 0x000fe2000f8e9608 */
[----:B------:R-:W-:Y:S03]  /*64d0*/  UIADD3 UR6, UR14, 0x78dde6e4, URZ ;  /* 0x78dde6e40e067890 */ /* 0x000fe6000fffe03f */
[----:B------:R-:W-:Y:S01]  /*64e0*/  MUFU.EX2 R176, R164 ;  /* 0x000000a400b07308 */ /* 0x000fe20000000800 */
[----:B------:R-:W-:Y:S01]  /*64f0*/  IMAD.WIDE.U32 R14, R14, -0x2daee0ad, RZ ;  /* 0xd2511f530e0e7825 */ /* 0x000fe200078e00ff */
[----:B------:R-:W-:Y:S03]  /*6500*/  LOP3.LUT R12, R23, UR5, R6, 0x96, !PT ;  /* 0x00000005170c7c12 */ /* 0x000fe6000f8e9606 */
[----:B------:R-:W-:Y:S01]  /*6510*/  IMAD.WIDE.U32 R6, R7, -0x326172a9, RZ ;  /* 0xcd9e8d5707067825 */ /* 0x000fe200078e00ff */
[----:B--2---:R-:W-:Y:S01]  /*6520*/  LOP3.LUT R20, R15, UR5, R4, 0x96, !PT ;  /* 0x000000050f147c12 */ /* 0x004fe2000f8e9604 */
[----:B------:R-:W-:Y:S03]  /*6530*/  UIADD3 UR5, UR14, 0x1715609d, URZ ;  /* 0x1715609d0e057890 */ /* 0x000fe6000fffe03f */
[----:B------:R2:W-:Y:S01]  /*6540*/  MUFU.EX2 R185, R3 ;  /* 0x0000000300b97308 */ /* 0x0005e20000000800 */
[----:B------:R-:W-:Y:S01]  /*6550*/  IMAD.WIDE.U32 R4, R5, -0x326172a9, RZ ;  /* 0xcd9e8d5705047825 */ /* 0x000fe200078e00ff */
[----:B------:R-:W-:Y:S03]  /*6560*/  LOP3.LUT R10, R7, UR6, R18, 0x96, !PT ;  /* 0x00000006070a7c12 */ /* 0x000fe6000f8e9612 */
[----:B---3--:R-:W-:Y:S01]  /*6570*/  IMAD.WIDE.U32 R20, R20, -0x326172a9, RZ ;  /* 0xcd9e8d5714147825 */ /* 0x008fe200078e00ff */
[----:B------:R-:W-:Y:S01]  /*6580*/  LOP3.LUT R8, R5, UR6, R16, 0x96, !PT ;  /* 0x0000000605087c12 */ /* 0x000fe2000f8e9610 */
[----:B------:R-:W-:Y:S03]  /*6590*/  UIADD3 UR6, UR13, -0x56f99767, URZ ;  /* 0xa90668990d067890 */ /* 0x000fe6000fffe03f */
[----:B------:R-:W-:Y:S01]  /*65a0*/  MUFU.EX2 R201, R201 ;  /* 0x000000c900c97308 */ /* 0x000fe20000000800 */
[----:B------:R-:W-:Y:S01]  /*65b0*/  IMAD.WIDE.U32 R12, R12, -0x326172a9, RZ ;  /* 0xcd9e8d570c0c7825 */ /* 0x000fe200078e00ff */
[----:B------:R-:W-:Y:S03]  /*65c0*/  LOP3.LUT R4, R21, UR5, R4, 0x96, !PT ;  /* 0x0000000515047c12 */ /* 0x000fe6000f8e9604 */
[----:B------:R-:W-:Y:S01]  /*65d0*/  IMAD.WIDE.U32 R10, R10, -0x2daee0ad, RZ ;  /* 0xd2511f530a0a7825 */ /* 0x000fe200078e00ff */
[----:B------:R-:W-:Y:S01]  /*65e0*/  LOP3.LUT R6, R13, UR5, R6, 0x96, !PT ;  /* 0x000000050d067c12 */ /* 0x000fe2000f8e9606 */
[----:B------:R-:W-:Y:S03]  /*65f0*/  UIADD3 UR5, UR13, 0x646e171e, URZ ;  /* 0x646e171e0d057890 */ /* 0x000fe6000fffe03f */
[----:B------:R-:W-:Y:S01]  /*6600*/  MUFU.EX2 R192, R192 ;  /* 0x000000c000c07308 */ /* 0x000fe20000000800 */
[----:B------:R-:W-:Y:S01]  /*6610*/  IMAD.WIDE.U32 R8, R8, -0x2daee0ad, RZ ;  /* 0xd2511f5308087825 */ /* 0x000fe200078e00ff */
[----:B------:R-:W-:Y:S03]  /*6620*/  LOP3.LUT R22, R11, UR6, R22, 0x96, !PT ;  /* 0x000000060b167c12 */ /* 0x000fe6000f8e9616 */
[----:B------:R-:W-:Y:S01]  /*6630*/  IMAD.WIDE.U32 R6, R6, -0x2daee0ad, RZ ;  /* 0xd2511f5306067825 */ /* 0x000fe200078e00ff */
[----:B------:R-:W-:Y:S04]  /*6640*/  LOP3.LUT R15, R9, UR6, R14, 0x96, !PT ;  /* 0x00000006090f7c12 */ /* 0x000fe8000f8e960e */
[----:B------:R-:W-:Y:S01]  /*6650*/  MUFU.EX2 R181, R181 ;  /* 0x000000b500b57308 */ /* 0x000fe20000000800 */
[----:B------:R-:W-:Y:S01]  /*6660*/  IMAD.WIDE.U32 R4, R4, -0x2daee0ad, RZ ;  /* 0xd2511f5304047825 */ /* 0x000fe200078e00ff */
[C---:B------:R-:W-:Y:S02]  /*6670*/  LOP3.LUT R13, R6.reuse, 0xff, RZ, 0xc0, !PT ;  /* 0x000000ff060d7812 */ /* 0x040fe400078ec0ff */
[----:B------:R-:W-:Y:S02]  /*6680*/  LOP3.LUT R17, R6, 0xffff, RZ, 0xc0, !PT ;  /* 0x0000ffff06117812 */ /* 0x000fe400078ec0ff */
[----:B------:R-:W-:Y:S02]  /*6690*/  LOP3.LUT R9, R5, UR5, R8, 0x96, !PT ;  /* 0x0000000505097c12 */ /* 0x000fe4000f8e9608 */
[----:B------:R-:W-:Y:S01]  /*66a0*/  LOP3.LUT R10, R7, UR5, R10, 0x96, !PT ;  /* 0x00000005070a7c12 */ /* 0x000fe2000f8e960a */
[----:B------:R-:W-:Y:S01]  /*66b0*/  UIADD3 UR5, UR14, -0x4ab325aa, URZ ;  /* 0xb54cda560e057890 */ /* 0x000fe2000fffe03f */
[--C-:B------:R-:W-:Y:S01]  /*66c0*/  SHF.R.U32.HI R8, RZ, 0x18, R6.reuse ;  /* 0x00000018ff087819 */ /* 0x100fe20000011606 */
[----:B------:R-:W-:Y:S01]  /*66d0*/  MUFU.EX2 R180, R180 ;  /* 0x000000b400b47308 */ /* 0x000fe20000000800 */
[----:B------:R-:W-:Y:S01]  /*66e0*/  SHF.R.U32.HI R14, RZ, 0x10, R6 ;  /* 0x00000010ff0e7819 */ /* 0x000fe20000011606 */
[----:B------:R-:W-:Y:S01]  /*66f0*/  IMAD.WIDE.U32 R6, R22, -0x326172a9, RZ ;  /* 0xcd9e8d5716067825 */ /* 0x000fe200078e00ff */
[----:B------:R-:W-:Y:S02]  /*6700*/  ISETP.LE.U32.AND P4, PT, R13, UR18, PT ;  /* 0x000000120d007c0c */ /* 0x000fe4000bf83070 */
[----:B------:R-:W-:Y:S02]  /*6710*/  LOP3.LUT R19, R4, 0xffff, RZ, 0xc0, !PT ;  /* 0x0000ffff04137812 */ /* 0x000fe400078ec0ff */
[----:B------:R-:W-:Y:S03]  /*6720*/  ISETP.LE.U32.AND P3, PT, R8, UR18, PT ;  /* 0x0000001208007c0c */ /* 0x000fe6000bf63070 */
[----:B------:R-:W-:Y:S01]  /*6730*/  MUFU.EX2 R184, R184 ;  /* 0x000000b800b87308 */ /* 0x000fe20000000800 */
[----:B------:R-:W-:Y:S02]  /*6740*/  LOP3.LUT R5, R6, 0xff, RZ, 0xc0, !PT ;  /* 0x000000ff06057812 */ /* 0x000fe400078ec0ff */
[----:B--2---:R-:W-:Y:S02]  /*6750*/  LOP3.LUT R3, R4, 0xff, RZ, 0xc0, !PT ;  /* 0x000000ff04037812 */ /* 0x004fe400078ec0ff */
[--C-:B------:R-:W-:Y:S02]  /*6760*/  SHF.R.U32.HI R18, RZ, 0x10, R4.reuse ;  /* 0x00000010ff127819 */ /* 0x100fe40000011604 */
[----:B------:R-:W-:Y:S03]  /*6770*/  SHF.R.U32.HI R11, RZ, 0x18, R4 ;  /* 0x00000018ff0b7819 */ /* 0x000fe60000011604 */
[----:B------:R-:W-:Y:S01]  /*6780*/  MUFU.EX2 R191, R191 ;  /* 0x000000bf00bf7308 */ /* 0x000fe20000000800 */
[----:B------:R-:W-:Y:S02]  /*6790*/  SHF.R.U32.HI R4, RZ, 0x18, R6 ;  /* 0x00000018ff047819 */ /* 0x000fe40000011606 */
[----:B------:R-:W-:Y:S02]  /*67a0*/  ISETP.LE.U32.AND P6, PT, R5, UR18, PT ;  /* 0x0000001205007c0c */ /* 0x000fe4000bfc3070 */
[----:B------:R-:W-:Y:S02]  /*67b0*/  ISETP.LE.U32.AND P1, PT, R3, UR18, PT ;  /* 0x0000001203007c0c */ /* 0x000fe4000bf23070 */
[----:B------:R-:W-:Y:S03]  /*67c0*/  LOP3.LUT R3, R10, 0xff, RZ, 0xc0, !PT ;  /* 0x000000ff0a037812 */ /* 0x000fe600078ec0ff */
[----:B------:R-:W-:Y:S01]  /*67d0*/  MUFU.EX2 R178, R178 ;  /* 0x000000b200b27308 */ /* 0x000fe20000000800 */
[----:B------:R-:W-:Y:S01]  /*67e0*/  ISETP.LE.U32.AND P5, PT, R4, UR18, PT ;  /* 0x0000001204007c0c */ /* 0x000fe2000bfa3070 */
[----:B------:R-:W-:Y:S01]  /*67f0*/  IMAD.WIDE.U32 R4, R15, -0x326172a9, RZ ;  /* 0xcd9e8d570f047825 */ /* 0x000fe200078e00ff */
[----:B------:R-:W-:Y:S02]  /*6800*/  LOP3.LUT R8, R7, UR5, R12, 0x96, !PT ;  /* 0x0000000507087c12 */ /* 0x000fe4000f8e960c */
[----:B------:R-:W-:Y:S02]  /*6810*/  LOP3.LUT R16, R6, 0xffff, RZ, 0xc0, !PT ;  /* 0x0000ffff06107812 */ /* 0x000fe400078ec0ff */
[----:B------:R-:W-:Y:S03]  /*6820*/  SHF.R.U32.HI R12, RZ, 0x10, R6 ;  /* 0x00000010ff0c7819 */ /* 0x000fe60000011606 */
[----:B------:R-:W-:Y:S01]  /*6830*/  MUFU.EX2 R177, R177 ;  /* 0x000000b100b17308 */ /* 0x000fe20000000800 */
[----:B------:R-:W-:Y:S02]  /*6840*/  SHF.R.U32.HI R6, RZ, 0x18, R10 ;  /* 0x00000018ff067819 */ /* 0x000fe4000001160a */
[----:B------:R-:W-:Y:S02]  /*6850*/  ISETP.LE.U32.AND P0, PT, R11, UR18, PT ;  /* 0x000000120b007c0c */ /* 0x000fe4000bf03070 */
[----:B------:R-:W-:Y:S02]  /*6860*/  LOP3.LUT R11, R4, 0xff, RZ, 0xc0, !PT ;  /* 0x000000ff040b7812 */ /* 0x000fe400078ec0ff */
[--C-:B------:R-:W-:Y:S03]  /*6870*/  SHF.R.U32.HI R7, RZ, 0x18, R4.reuse ;  /* 0x00000018ff077819 */ /* 0x100fe60000011604 */
[----:B------:R-:W-:Y:S01]  /*6880*/  MUFU.EX2 R187, R2 ;  /* 0x0000000200bb7308 */ /* 0x000fe20000000800 */
[----:B------:R-:W-:Y:S09]  /*6890*/  SHF.R.U32.HI R13, RZ, 0x10, R4 ;  /* 0x00000010ff0d7819 */ /* 0x000ff20000011604 */
[----:B------:R-:W-:Y:S10]  /*68a0*/  MUFU.EX2 R179, R179 ;  /* 0x000000b300b37308 */ /* 0x000ff40000000800 */
[----:B------:R-:W-:Y:S10]  /*68b0*/  MUFU.EX2 R182, R0 ;  /* 0x0000000000b67308 */ /* 0x000ff40000000800 */
[----:B------:R-:W-:Y:S10]  /*68c0*/  MUFU.EX2 R189, R24 ;  /* 0x0000001800bd7308 */ /* 0x000ff40000000800 */
[----:B------:R-:W2:Y:S10]  /*68d0*/  MUFU.EX2 R188, R27 ;  /* 0x0000001b00bc7308 */ /* 0x000eb40000000800 */
[----:B------:R-:W-:Y:S10]  /*68e0*/  MUFU.EX2 R186, R25 ;  /* 0x0000001900ba7308 */ /* 0x000ff40000000800 */
[----:B------:R-:W3:Y:S01]  /*68f0*/  MUFU.EX2 R183, R26 ;  /* 0x0000001a00b77308 */ /* 0x000ee20000000800 */
[----:B------:R-:W-:Y:S01]  /*6900*/  @!P4 FADD.FTZ R228, -R228, -RZ ;  /* 0x800000ffe4e4c221 */ /* 0x000fe20000010100 */
[----:B------:R-:W-:Y:S01]  /*6910*/  ISETP.LE.U32.AND P4, PT, R3, UR18, PT ;  /* 0x0000001203007c0c */ /* 0x000fe2000bf83070 */
[----:B------:R-:W-:Y:S01]  /*6920*/  @!P3 FADD.FTZ R227, -R227, -RZ ;  /* 0x800000ffe3e3b221 */ /* 0x000fe20000010100 */
[----:B------:R-:W-:Y:S01]  /*6930*/  LOP3.LUT R3, R14, 0xff, RZ, 0xc0, !PT ;  /* 0x000000ff0e037812 */ /* 0x000fe200078ec0ff */
[----:B------:R-:W-:Y:S01]  /*6940*/  @!P6 FADD.FTZ R223, -R223, -RZ ;  /* 0x800000ffdfdfe221 */ /* 0x000fe20000010100 */
[----:B------:R-:W-:Y:S01]  /*6950*/  LOP3.LUT R14, R4, 0xffff, RZ, 0xc0, !PT ;  /* 0x0000ffff040e7812 */ /* 0x000fe200078ec0ff */
[----:B------:R-:W-:Y:S01]  /*6960*/  @!P1 FADD.FTZ R225, -R225, -RZ ;  /* 0x800000ffe1e19221 */ /* 0x000fe20000010100 */
[----:B------:R-:W-:Y:S01]  /*6970*/  ISETP.LE.U32.AND P3, PT, R6, UR18, PT ;  /* 0x0000001206007c0c */ /* 0x000fe2000bf63070 */
[----:B------:R-:W-:Y:S01]  /*6980*/  @!P5 FADD.FTZ R205, -R205, -RZ ;  /* 0x800000ffcdcdd221 */ /* 0x000fe20000010100 */
[----:B------:R-:W-:Y:S01]  /*6990*/  SHF.R.U32.HI R4, RZ, 0x18, R8 ;  /* 0x00000018ff047819 */ /* 0x000fe20000011608 */
[----:B------:R-:W-:Y:S01]  /*69a0*/  @!P0 FADD.FTZ R226, -R226, -RZ ;  /* 0x800000ffe2e28221 */ /* 0x000fe20000010100 */
[----:B------:R-:W-:Y:S02]  /*69b0*/  ISETP.LE.U32.AND P1, PT, R3, UR18, PT ;  /* 0x0000001203007c0c */ /* 0x000fe4000bf23070 */
[----:B------:R-:W-:Y:S01]  /*69c0*/  ISETP.LE.U32.AND P6, PT, R4, UR18, PT ;  /* 0x0000001204007c0c */ /* 0x000fe2000bfc3070 */
[----:B------:R-:W-:Y:S01]  /*69d0*/  @!P4 FADD.FTZ R207, -R207, -RZ ;  /* 0x800000ffcfcfc221 */ /* 0x000fe20000010100 */
[----:B------:R-:W-:Y:S02]  /*69e0*/  LOP3.LUT R4, R8, 0xff, RZ, 0xc0, !PT ;  /* 0x000000ff08047812 */ /* 0x000fe400078ec0ff */
[----:B------:R-:W-:Y:S02]  /*69f0*/  LOP3.LUT R3, R5, UR5, R20, 0x96, !PT ;  /* 0x0000000505037c12 */ /* 0x000fe4000f8e9614 */
[----:B------:R-:W-:Y:S01]  /*6a00*/  ISETP.LE.U32.AND P5, PT, R4, UR18, PT ;  /* 0x0000001204007c0c */ /* 0x000fe2000bfa3070 */
[----:B------:R-:W-:Y:S01]  /*6a10*/  @!P3 FADD.FTZ R206, -R206, -RZ ;  /* 0x800000ffceceb221 */ /* 0x000fe20000010100 */
[----:B------:R-:W-:Y:S02]  /*6a20*/  LOP3.LUT R4, R12, 0xff, RZ, 0xc0, !PT ;  /* 0x000000ff0c047812 */ /* 0x000fe400078ec0ff */
[----:B------:R-:W-:Y:S01]  /*6a30*/  SHF.R.U32.HI R5, RZ, 0x18, R9 ;  /* 0x00000018ff057819 */ /* 0x000fe20000011609 */
[----:B------:R-:W-:Y:S01]  /*6a40*/  @!P1 FADD.FTZ R224, -R224, -RZ ;  /* 0x800000ffe0e09221 */ /* 0x000fe20000010100 */
[----:B------:R-:W-:Y:S01]  /*6a50*/  ISETP.LE.U32.AND P3, PT, R4, UR18, PT ;  /* 0x0000001204007c0c */ /* 0x000fe2000bf63070 */
[----:B------:R-:W-:Y:S01]  /*6a60*/  @!P6 FADD.FTZ R194, -R194, -RZ ;  /* 0x800000ffc2c2e221 */ /* 0x000fe20000010100 */
[----:B------:R-:W-:Y:S02]  /*6a70*/  SHF.R.U32.HI R4, RZ, 0x10, R10 ;  /* 0x00000010ff047819 */ /* 0x000fe4000001160a */
[----:B------:R-:W-:Y:S02]  /*6a80*/  ISETP.LE.U32.AND P4, PT, R5, UR18, PT ;  /* 0x0000001205007c0c */ /* 0x000fe4000bf83070 */
[----:B------:R-:W-:Y:S01]  /*6a90*/  LOP3.LUT R5, R4, 0xff, RZ, 0xc0, !PT ;  /* 0x000000ff04057812 */ /* 0x000fe200078ec0ff */
[----:B------:R-:W-:Y:S01]  /*6aa0*/  @!P5 FADD.FTZ R190, -R190, -RZ ;  /* 0x800000ffbebed221 */ /* 0x000fe20000010100 */
[----:B------:R-:W-:Y:S02]  /*6ab0*/  ISETP.LE.U32.AND P1, PT, R11, UR18, PT ;  /* 0x000000120b007c0c */ /* 0x000fe4000bf23070 */
[----:B------:R-:W-:Y:S02]  /*6ac0*/  SHF.R.U32.HI R4, RZ, 0x8, R17 ;  /* 0x00000008ff047819 */ /* 0x000fe40000011611 */
[----:B------:R-:W-:Y:S01]  /*6ad0*/  ISETP.LE.U32.AND P6, PT, R7, UR18, PT ;  /* 0x0000001207007c0c */ /* 0x000fe2000bfc3070 */
[----:B-1----:R-:W-:Y:S01]  /*6ae0*/  @!P3 FADD.FTZ R202, -R202, -RZ ;  /* 0x800000ffcacab221 */ /* 0x002fe20000010100 */
[----:B------:R-:W-:Y:S02]  /*6af0*/  ISETP.LE.U32.AND P5, PT, R5, UR18, PT ;  /* 0x0000001205007c0c */ /* 0x000fe4000bfa3070 */
[----:B------:R-:W-:Y:S01]  /*6b00*/  LOP3.LUT R4, R4, 0xffff, RZ, 0xc0, !PT ;  /* 0x0000ffff04047812 */ /* 0x000fe200078ec0ff */
[----:B--2---:R-:W-:Y:S01]  /*6b10*/  @!P4 FADD.FTZ R188, -R188, -RZ ;  /* 0x800000ffbcbcc221 */ /* 0x004fe20000010100 */
[----:B------:R-:W-:Y:S02]  /*6b20*/  LOP3.LUT R6, R9, 0xff, RZ, 0xc0, !PT ;  /* 0x000000ff09067812 */ /* 0x000fe400078ec0ff */
[----:B------:R-:W-:Y:S01]  /*6b30*/  SHF.R.U32.HI R5, RZ, 0x10, R8 ;  /* 0x00000010ff057819 */ /* 0x000fe20000011608 */
[----:B------:R-:W-:Y:S01]  /*6b40*/  @!P1 FADD.FTZ R195, -R195, -RZ ;  /* 0x800000ffc3c39221 */ /* 0x000fe20000010100 */
[----:B------:R-:W-:Y:S02]  /*6b50*/  ISETP.LE.U32.AND P3, PT, R4, UR18, PT ;  /* 0x0000001204007c0c */ /* 0x000fe4000bf63070 */
[----:B------:R-:W-:Y:S01]  /*6b60*/  ISETP.LE.U32.AND P0, PT, R6, UR18, PT ;  /* 0x0000001206007c0c */ /* 0x000fe2000bf03070 */
[----:B------:R-:W-:Y:S01]  /*6b70*/  @!P6 FADD.FTZ R193, -R193, -RZ ;  /* 0x800000ffc1c1e221 */ /* 0x000fe20000010100 */
[----:B------:R-:W-:Y:S01]  /*6b80*/  LOP3.LUT R4, R5, 0xff, RZ, 0xc0, !PT ;  /* 0x000000ff05047812 */ /* 0x000fe200078ec0ff */
[----:B------:R-:W-:Y:S01]  /*6b90*/  @!P5 FADD.FTZ R201, -R201, -RZ ;  /* 0x800000ffc9c9d221 */ /* 0x000fe20000010100 */
[----:B------:R-:W-:Y:S02]  /*6ba0*/  SHF.R.U32.HI R6, RZ, 0x8, R16 ;  /* 0x00000008ff067819 */ /* 0x000fe40000011610 */
[----:B------:R-:W-:Y:S02]  /*6bb0*/  ISETP.LE.U32.AND P1, PT, R4, UR18, PT ;  /* 0x0000001204007c0c */ /* 0x000fe4000bf23070 */
[----:B------:R-:W-:Y:S02]  /*6bc0*/  LOP3.LUT R5, R6, 0xffff, RZ, 0xc0, !PT ;  /* 0x0000ffff06057812 */ /* 0x000fe400078ec0ff */
[----:B------:R-:W-:Y:S01]  /*6bd0*/  LOP3.LUT R4, R3, 0xff, RZ, 0xc0, !PT ;  /* 0x000000ff03047812 */ /* 0x000fe200078ec0ff */
[----:B------:R-:W-:Y:S01]  /*6be0*/  @!P3 FADD.FTZ R203, -R203, -RZ ;  /* 0x800000ffcbcbb221 */ /* 0x000fe20000010100 */
[----:B------:R-:W-:Y:S01]  /*6bf0*/  ISETP.LE.U32.AND P6, PT, R5, UR18, PT ;  /* 0x0000001205007c0c */ /* 0x000fe2000bfc3070 */
[----:B------:R-:W-:Y:S01]  /*6c00*/  @!P0 FADD.FTZ R189, -R189, -RZ ;  /* 0x800000ffbdbd8221 */ /* 0x000fe20000010100 */
[----:B------:R-:W-:Y:S02]  /*6c10*/  ISETP.LE.U32.AND P5, PT, R4, UR18, PT ;  /* 0x0000001204007c0c */ /* 0x000fe4000bfa3070 */
[--C-:B------:R-:W-:Y:S02]  /*6c20*/  SHF.R.U32.HI R5, RZ, 0x18, R3.reuse ;  /* 0x00000018ff057819 */ /* 0x100fe40000011603 */
[----:B------:R-:W-:Y:S01]  /*6c30*/  LOP3.LUT R4, R10, 0xffff, RZ, 0xc0, !PT ;  /* 0x0000ffff0a047812 */ /* 0x000fe200078ec0ff */
[----:B------:R-:W-:Y:S01]  /*6c40*/  @!P1 FADD.FTZ R185, -R185, -RZ ;  /* 0x800000ffb9b99221 */ /* 0x000fe20000010100 */
[----:B------:R-:W-:Y:S02]  /*6c50*/  LOP3.LUT R8, R8, 0xffff, RZ, 0xc0, !PT ;  /* 0x0000ffff08087812 */ /* 0x000fe400078ec0ff */
[----:B------:R-:W-:Y:S02]  /*6c60*/  ISETP.LE.U32.AND P3, PT, R5, UR18, PT ;  /* 0x0000001205007c0c */ /* 0x000fe4000bf63070 */
[----:B------:R-:W-:Y:S01]  /*6c70*/  SHF.R.U32.HI R5, RZ, 0x8, R8 ;  /* 0x00000008ff057819 */ /* 0x000fe20000011608 */
[----:B------:R-:W-:Y:S01]  /*6c80*/  @!P6 FADD.FTZ R192, -R192, -RZ ;  /* 0x800000ffc0c0e221 */ /* 0x000fe20000010100 */
[----:B------:R-:W-:Y:S01]  /*6c90*/  SHF.R.U32.HI R4, RZ, 0x8, R4 ;  /* 0x00000008ff047819 */ /* 0x000fe20000011604 */
[----:B------:R-:W-:Y:S01]  /*6ca0*/  @!P5 FADD.FTZ R181, -R181, -RZ ;  /* 0x800000ffb5b5d221 */ /* 0x000fe20000010100 */
[----:B------:R-:W-:Y:S02]  /*6cb0*/  LOP3.LUT R6, R13, 0xff, RZ, 0xc0, !PT ;  /* 0x000000ff0d067812 */ /* 0x000fe400078ec0ff */
[----:B------:R-:W-:Y:S02]  /*6cc0*/  LOP3.LUT R4, R4, 0xffff, RZ, 0xc0, !PT ;  /* 0x0000ffff04047812 */ /* 0x000fe400078ec0ff */
[----:B------:R-:W-:Y:S02]  /*6cd0*/  LOP3.LUT R5, R5, 0xffff, RZ, 0xc0, !PT ;  /* 0x0000ffff05057812 */ /* 0x000fe400078ec0ff */
[----:B------:R-:W-:Y:S01]  /*6ce0*/  ISETP.LE.U32.AND P1, PT, R6, UR18, PT ;  /* 0x0000001206007c0c */ /* 0x000fe2000bf23070 */
[----:B------:R-:W-:Y:S01]  /*6cf0*/  @!P3 FADD.FTZ R180, -R180, -RZ ;  /* 0x800000ffb4b4b221 */ /* 0x000fe20000010100 */
[----:B------:R-:W-:Y:S02]  /*6d00*/  ISETP.LE.U32.AND P6, PT, R4, UR18, PT ;  /* 0x0000001204007c0c */ /* 0x000fe4000bfc3070 */
[----:B------:R-:W-:Y:S02]  /*6d10*/  ISETP.LE.U32.AND P5, PT, R5, UR18, PT ;  /* 0x0000001205007c0c */ /* 0x000fe4000bfa3070 */
[----:B------:R-:W-:Y:S02]  /*6d20*/  SHF.R.U32.HI R5, RZ, 0x10, R3 ;  /* 0x00000010ff057819 */ /* 0x000fe40000011603 */
[----:B------:R-:W-:Y:S02]  /*6d30*/  LOP3.LUT R3, R3, 0xffff, RZ, 0xc0, !PT ;  /* 0x0000ffff03037812 */ /* 0x000fe400078ec0ff */
[----:B------:R-:W-:Y:S02]  /*6d40*/  LOP3.LUT R6, R5, 0xff, RZ, 0xc0, !PT ;  /* 0x000000ff05067812 */ /* 0x000fe400078ec0ff */
[----:B------:R-:W-:Y:S01]  /*6d50*/  SHF.R.U32.HI R4, RZ, 0x8, R14 ;  /* 0x00000008ff047819 */ /* 0x000fe2000001160e */
[----:B------:R-:W-:Y:S01]  /*6d60*/  @!P1 FADD.FTZ R184, -R184, -RZ ;  /* 0x800000ffb8b89221 */ /* 0x000fe20000010100 */
[----:B------:R-:W-:Y:S01]  /*6d70*/  SHF.R.U32.HI R5, RZ, 0x8, R3 ;  /* 0x00000008ff057819 */ /* 0x000fe20000011603 */
[----:B------:R-:W-:Y:S01]  /*6d80*/  @!P6 FADD.FTZ R191, -R191, -RZ ;  /* 0x800000ffbfbfe221 */ /* 0x000fe20000010100 */
[----:B------:R-:W-:Y:S01]  /*6d90*/  LOP3.LUT R3, R4, 0xffff, RZ, 0xc0, !PT ;  /* 0x0000ffff04037812 */ /* 0x000fe200078ec0ff */
[----:B------:R-:W-:Y:S01]  /*6da0*/  @!P5 FADD.FTZ R176, -R176, -RZ ;  /* 0x800000ffb0b0d221 */ /* 0x000fe20000010100 */
[----:B------:R-:W-:Y:S02]  /*6db0*/  ISETP.LE.U32.AND P3, PT, R6, UR18, PT ;  /* 0x0000001206007c0c */ /* 0x000fe4000bf63070 */
[----:B------:R-:W-:Y:S02]  /*6dc0*/  LOP3.LUT R4, R5, 0xffff, RZ, 0xc0, !PT ;  /* 0x0000ffff05047812 */ /* 0x000fe400078ec0ff */
[----:B------:R-:W-:Y:S02]  /*6dd0*/  ISETP.LE.U32.AND P1, PT, R3, UR18, PT ;  /* 0x0000001203007c0c */ /* 0x000fe4000bf23070 */
[----:B------:R-:W-:Y:S02]  /*6de0*/  ISETP.LE.U32.AND P6, PT, R4, UR18, PT ;  /* 0x0000001204007c0c */ /* 0x000fe4000bfc3070 */
[----:B------:R-:W-:Y:S02]  /*6df0*/  LOP3.LUT R3, R18, 0xff, RZ, 0xc0, !PT ;  /* 0x000000ff12037812 */ /* 0x000fe400078ec0ff */
[----:B------:R-:W-:Y:S02]  /*6e00*/  SHF.R.U32.HI R4, RZ, 0x10, R9 ;  /* 0x00000010ff047819 */ /* 0x000fe40000011609 */
[----:B------:R-:W-:Y:S01]  /*6e10*/  ISETP.LE.U32.AND P5, PT, R3, UR18, PT ;  /* 0x0000001203007c0c */ /* 0x000fe2000bfa3070 */
[----:B------:R-:W-:Y:S01]  /*6e20*/  @!P3 FADD.FTZ R178, -R178, -RZ ;  /* 0x800000ffb2b2b221 */ /* 0x000fe20000010100 */
[----:B------:R-:W-:Y:S02]  /*6e30*/  LOP3.LUT R4, R4, 0xff, RZ, 0xc0, !PT ;  /* 0x000000ff04047812 */ /* 0x000fe400078ec0ff */
[----:B------:R-:W-:Y:S01]  /*6e40*/  SHF.R.U32.HI R3, RZ, 0x8, R19 ;  /* 0x00000008ff037819 */ /* 0x000fe20000011613 */
[----:B------:R-:W-:Y:S01]  /*6e50*/  @!P1 FADD.FTZ R179, -R179, -RZ ;  /* 0x800000ffb3b39221 */ /* 0x000fe20000010100 */
[----:B------:R-:W-:Y:S01]  /*6e60*/  ISETP.LE.U32.AND P3, PT, R4, UR18, PT ;  /* 0x0000001204007c0c */ /* 0x000fe2000bf63070 */
[----:B------:R-:W-:Y:S01]  /*6e70*/  @!P6 FADD.FTZ R177, -R177, -RZ ;  /* 0x800000ffb1b1e221 */ /* 0x000fe20000010100 */
[----:B------:R-:W-:Y:S02]  /*6e80*/  LOP3.LUT R4, R3, 0xffff, RZ, 0xc0, !PT ;  /* 0x0000ffff03047812 */ /* 0x000fe400078ec0ff */
[----:B------:R-:W-:Y:S02]  /*6e90*/  F2FP.RELU.BF16.F32.PACK_AB R3, R194, R185 ;  /* 0x000000b9c203723e */ /* 0x000fe400000018ff */
[----:B------:R-:W-:Y:S01]  /*6ea0*/  LOP3.LUT R5, R9, 0xffff, RZ, 0xc0, !PT ;  /* 0x0000ffff09057812 */ /* 0x000fe200078ec0ff */
[----:B------:R-:W-:Y:S01]  /*6eb0*/  @!P5 FADD.FTZ R182, -R182, -RZ ;  /* 0x800000ffb6b6d221 */ /* 0x000fe20000010100 */
[----:B------:R-:W-:Y:S01]  /*6ec0*/  F2FP.RELU.BF16.F32.PACK_AB R6, R176, R190 ;  /* 0x000000beb006723e */ /* 0x000fe200000018ff */
[----:B------:R1:W-:Y:S01]  /*6ed0*/  STS [R229+0x20400], R3 ;  /* 0x02040003e5007388 */ /* 0x0003e20000000800 */
[----:B------:R-:W-:Y:S02]  /*6ee0*/  SHF.R.U32.HI R5, RZ, 0x8, R5 ;  /* 0x00000008ff057819 */ /* 0x000fe40000011605 */
[----:B------:R-:W-:Y:S01]  /*6ef0*/  F2FP.RELU.BF16.F32.PACK_AB R2, R205, R202 ;  /* 0x000000cacd02723e */ /* 0x000fe200000018ff */
[----:B------:R-:W-:Y:S01]  /*6f00*/  STS [R229+0x20000], R6 ;  /* 0x02000006e5007388 */ /* 0x000fe20000000800 */
[----:B------:R-:W-:Y:S01]  /*6f10*/  LOP3.LUT R5, R5, 0xffff, RZ, 0xc0, !PT ;  /* 0x0000ffff05057812 */ /* 0x000fe200078ec0ff */
[----:B---3--:R-:W-:Y:S01]  /*6f20*/  @!P3 FADD.FTZ R183, -R183, -RZ ;  /* 0x800000ffb7b7b221 */ /* 0x008fe20000010100 */
[----:B------:R-:W-:Y:S01]  /*6f30*/  ISETP.LE.U32.AND P1, PT, R4, UR18, PT ;  /* 0x0000001204007c0c */ /* 0x000fe2000bf23070 */
[----:B------:R2:W-:Y:S01]  /*6f40*/  STS [R234+0x20400], R2 ;  /* 0x02040002ea007388 */ /* 0x0005e20000000800 */
[----:B------:R-:W-:Y:S02]  /*6f50*/  ISETP.LE.U32.AND P6, PT, R5, UR18, PT ;  /* 0x0000001205007c0c */ /* 0x000fe4000bfc3070 */
[----:B------:R-:W-:Y:S02]  /*6f60*/  F2FP.RELU.BF16.F32.PACK_AB R5, R177, R181 ;  /* 0x000000b5b105723e */ /* 0x000fe400000018ff */
[----:B------:R-:W-:Y:S02]  /*6f70*/  F2FP.RELU.BF16.F32.PACK_AB R4, R180, R178 ;  /* 0x000000b2b404723e */ /* 0x000fe400000018ff */
[----:B------:R-:W-:Y:S02]  /*6f80*/  F2FP.RELU.BF16.F32.PACK_AB R0, R203, R228 ;  /* 0x000000e4cb00723e */ /* 0x000fe400000018ff */
[----:B------:R-:W-:Y:S02]  /*6f90*/  FSETP.GE.FTZ.AND P0, PT, R176, RZ, PT ;  /* 0x000000ffb000720b */ /* 0x000fe40003f16000 */
[----:B------:R-:W-:Y:S01]  /*6fa0*/  FSETP.GE.FTZ.AND P4, PT, R181, RZ, PT ;  /* 0x000000ffb500720b */ /* 0x000fe20003f96000 */
[----:B------:R-:W-:Y:S01]  /*6fb0*/  @!P1 FADD.FTZ R187, -R187, -RZ ;  /* 0x800000ffbbbb9221 */ /* 0x000fe20000010100 */
[----:B------:R-:W-:Y:S01]  /*6fc0*/  FSETP.GE.FTZ.AND P1, PT, R190, RZ, PT ;  /* 0x000000ffbe00720b */ /* 0x000fe20003f36000 */
[----:B------:R-:W-:Y:S01]  /*6fd0*/  @!P6 FADD.FTZ R186, -R186, -RZ ;  /* 0x800000ffbabae221 */ /* 0x000fe20000010100 */
[----:B------:R-:W-:Y:S02]  /*6fe0*/  FSETP.GE.FTZ.AND P3, PT, R177, RZ, PT ;  /* 0x000000ffb100720b */ /* 0x000fe40003f76000 */
[----:B-1----:R-:W-:Y:S05]  /*6ff0*/  F2FP.RELU.BF16.F32.PACK_AB R3, R192, R223 ;  /* 0x000000dfc003723e */ /* 0x002fea00000018ff */
[----:B------:R1:W-:Y:S01]  /*7000*/  STS [R234+0x20000], R3 ;  /* 0x02000003ea007388 */ /* 0x0003e20000000800 */
[----:B--2---:R-:W-:Y:S03]  /*7010*/  F2FP.RELU.BF16.F32.PACK_AB R2, R206, R201 ;  /* 0x000000c9ce02723e */ /* 0x004fe600000018ff */
[----:B------:R2:W-:Y:S04]  /*7020*/  STS [R229+0x21000], R5 ;  /* 0x02100005e5007388 */ /* 0x0005e80000000800 */
[----:B------:R3:W-:Y:S01]  /*7030*/  STS [R229+0x21400], R4 ;  /* 0x02140004e5007388 */ /* 0x0007e20000000800 */
[----:B-1----:R-:W-:Y:S02]  /*7040*/  F2FP.RELU.BF16.F32.PACK_AB R3, R191, R207 ;  /* 0x000000cfbf03723e */ /* 0x002fe400000018ff */
[----:B--2---:R-:W-:Y:S02]  /*7050*/  F2FP.RELU.BF16.F32.PACK_AB R5, R179, R195 ;  /* 0x000000c3b305723e */ /* 0x004fe400000018ff */
[----:B---3--:R-:W-:Y:S03]  /*7060*/  F2FP.RELU.BF16.F32.PACK_AB R4, R193, R184 ;  /* 0x000000b8c104723e */ /* 0x008fe600000018ff */
        /* <DEDUP_REMOVED lines=112> */
[C---:B-----5:R-:W-:Y:S01]  /*7770*/  FADD.FTZ R4, -R200.reuse, R4 ;  /* 0x00000004c8047221 */ /* 0x060fe20000010100 */
[----:B------:R-:W-:Y:S01]  /*7780*/  FADD.FTZ R0, -R200, R5 ;  /* 0x00000005c8007221 */ /* 0x000fe20000010100 */
[C---:B------:R-:W-:Y:S03]  /*7790*/  FADD.FTZ R6, -R199.reuse, R6 ;  /* 0x00000006c7067221 */ /* 0x040fe60000010100 */
[----:B------:R-:W-:Y:S01]  /*77a0*/  FADD.FTZ R7, -R199, R7 ;  /* 0x00000007c7077221 */ /* 0x000fe20000010100 */
[-C--:B------:R-:W-:Y:S01]  /*77b0*/  FSEL R4, R4, R200.reuse, P1 ;  /* 0x000000c804047208 */ /* 0x080fe20000800000 */
[----:B------:R-:W-:Y:S01]  /*77c0*/  FADD.FTZ R5, -R198, R9 ;  /* 0x00000009c6057221 */ /* 0x000fe20000010100 */
[----:B------:R-:W-:Y:S02]  /*77d0*/  FSEL R0, R0, R200, P0 ;  /* 0x000000c800007208 */ /* 0x000fe40000000000 */
[----:B------:R-:W-:Y:S01]  /*77e0*/  FSETP.GE.FTZ.AND P1, PT, R185, RZ, PT ;  /* 0x000000ffb900720b */ /* 0x000fe20003f36000 */
[----:B------:R-:W-:Y:S01]  /*77f0*/  FMUL.FTZ R204, R190, R4 ;  /* 0x00000004becc7220 */ /* 0x000fe20000410000 */
[----:B------:R-:W-:Y:S01]  /*7800*/  FSETP.GE.FTZ.AND P0, PT, R194, RZ, PT ;  /* 0x000000ffc200720b */ /* 0x000fe20003f16000 */
[----:B------:R-:W-:Y:S01]  /*7810*/  FMUL.FTZ R190, R176, R0 ;  /* 0x00000000b0be7220 */ /* 0x000fe20000410000 */
[-C--:B------:R-:W-:Y:S01]  /*7820*/  FSEL R176, R6, R199.reuse, P1 ;  /* 0x000000c706b07208 */ /* 0x080fe20000800000 */
[----:B------:R-:W-:Y:S01]  /*7830*/  FADD.FTZ R6, -R198, R8 ;  /* 0x00000008c6067221 */ /* 0x000fe20000010100 */
[----:B------:R-:W-:Y:S01]  /*7840*/  FSEL R7, R7, R199, P0 ;  /* 0x000000c707077208 */ /* 0x000fe20000000000 */
[C---:B------:R-:W-:Y:S01]  /*7850*/  FADD.FTZ R0, -R197.reuse, R11 ;  /* 0x0000000bc5007221 */ /* 0x040fe20000010100 */
[----:B------:R-:W-:Y:S01]  /*7860*/  FSETP.GE.FTZ.AND P0, PT, R180, RZ, PT ;  /* 0x000000ffb400720b */ /* 0x000fe20003f16000 */
[C---:B------:R-:W-:Y:S01]  /*7870*/  FADD.FTZ R15, -R197.reuse, R15 ;  /* 0x0000000fc50f7221 */ /* 0x040fe20000010100 */
[-C--:B------:R-:W-:Y:S01]  /*7880*/  FSEL R6, R6, R198.reuse, P4 ;  /* 0x000000c606067208 */ /* 0x080fe20002000000 */
[----:B------:R-:W-:Y:S01]  /*7890*/  FADD.FTZ R4, -R197, R10 ;  /* 0x0000000ac5047221 */ /* 0x000fe20000010100 */
[----:B------:R-:W-:Y:S01]  /*78a0*/  FSEL R0, R0, R197, P0 ;  /* 0x000000c500007208 */ /* 0x000fe20000000000 */
        /* <DEDUP_REMOVED lines=9> */
[----:B------:R-:W-:Y:S01]  /*7940*/  FSETP.GE.FTZ.AND P3, PT, R179, RZ, PT ;  /* 0x000000ffb300720b */ /* 0x000fe20003f76000 */
[----:B------:R-:W-:Y:S01]  /*7950*/  FMUL.FTZ R181, R177, R5 ;  /* 0x00000005b1b57220 */ /* 0x000fe20000410000 */
[-C--:B------:R-:W-:Y:S01]  /*7960*/  FSEL R0, R15, R197.reuse, P0 ;  /* 0x000000c50f007208 */ /* 0x080fe20000000000 */
[----:B------:R-:W-:Y:S01]  /*7970*/  FADD.FTZ R9, -R199, R19 ;  /* 0x00000013c7097221 */ /* 0x000fe20000010100 */
[----:B------:R-:W-:Y:S01]  /*7980*/  FSEL R4, R4, R197, P1 ;  /* 0x000000c504047208 */ /* 0x000fe20000800000 */
[-C--:B-1----:R-:W-:Y:S03]  /*7990*/  HMMA.16816.F32.BF16 R20, R172, R164.reuse, R20 ;  /* 0x000000a4ac14723c */ /* 0x082fe60000041814 */
[-C--:B------:R-:W-:Y:S01]  /*79a0*/  FSEL R6, R12, R198.reuse, P4 ;  /* 0x000000c60c067208 */ /* 0x080fe20002000000 */
[----:B------:R-:W-:Y:S01]  /*79b0*/  FADD.FTZ R14, -R197, R14 ;  /* 0x0000000ec50e7221 */ /* 0x000fe20000010100 */
[----:B------:R-:W-:Y:S01]  /*79c0*/  FSEL R5, R13, R198, P3 ;  /* 0x000000c60d057208 */ /* 0x000fe20001800000 */
[C---:B------:R-:W-:Y:S04]  /*79d0*/  HMMA.16816.F32.BF16 R24, R168.reuse, R164, R24 ;  /* 0x000000a4a818723c */ /* 0x040fe80000041818 */
[----:B------:R-:W-:Y:S01]  /*79e0*/  FSETP.GE.FTZ.AND P0, PT, R205, RZ, PT ;  /* 0x000000ffcd00720b */ /* 0x000fe20003f16000 */
[----:B------:R-:W-:Y:S01]  /*79f0*/  FADD.FTZ R16, -R200, R16 ;  /* 0x00000010c8107221 */ /* 0x000fe20000010100 */
[----:B------:R-:W-:Y:S01]  /*7a00*/  FSETP.GE.FTZ.AND P1, PT, R184, RZ, PT ;  /* 0x000000ffb800720b */ /* 0x000fe20003f36000 */
[-C--:B------:R-:W-:Y:S03]  /*7a10*/  HMMA.16816.F32.BF16 R28, R168, R166.reuse, R28 ;  /* 0x000000a6a81c723c */ /* 0x080fe6000004181c */
[----:B------:R-:W-:Y:S01]  /*7a20*/  FSETP.GE.FTZ.AND P4, PT, R223, RZ, PT ;  /* 0x000000ffdf00720b */ /* 0x000fe20003f96000 */
[----:B------:R-:W-:Y:S01]  /*7a30*/  FADD.FTZ R17, -R200, R17 ;  /* 0x00000011c8117221 */ /* 0x000fe20000010100 */
[----:B------:R-:W-:Y:S01]  /*7a40*/  FSETP.GE.FTZ.AND P3, PT, R192, RZ, PT ;  /* 0x000000ffc000720b */ /* 0x000fe20003f76000 */
[----:B------:R-:W-:Y:S01]  /*7a50*/  FADD.FTZ R10, -R199, R18 ;  /* 0x00000012c70a7221 */ /* 0x000fe20000010100 */
[----:B------:R-:W-:Y:S01]  /*7a60*/  F2FP.BF16.F32.PACK_AB R177, R190, R204 ;  /* 0x000000ccbeb1723e */ /* 0x000fe200000010ff */
[----:B------:R-:W-:Y:S01]  /*7a70*/  FMUL.FTZ R18, R193, R0 ;  /* 0x00000000c1127220 */ /* 0x000fe20000410000 */
[----:B------:R-:W-:Y:S04]  /*7a80*/  HMMA.16816.F32.BF16 R32, R172, R166, R32 ;  /* 0x000000a6ac20723c */ /* 0x000fe80000041820 */
[----:B------:R-:W-:Y:S01]  /*7a90*/  FSEL R0, R9, R199, P0 ;  /* 0x000000c709007208 */ /* 0x000fe20000000000 */
[----:B------:R-:W-:Y:S01]  /*7aa0*/  FMUL.FTZ R7, R194, R7 ;  /* 0x00000007c2077220 */ /* 0x000fe20000410000 */
[----:B------:R-:W-:Y:S01]  /*7ab0*/  FSETP.GE.FTZ.AND P0, PT, R206, RZ, PT ;  /* 0x000000ffce00720b */ /* 0x000fe20003f16000 */
[----:B------:R-:W-:Y:S01]  /*7ac0*/  FMUL.FTZ R178, R178, R4 ;  /* 0x00000004b2b27220 */ /* 0x000fe20000410000 */
[----:B------:R-:W-:Y:S02]  /*7ad0*/  FSEL R4, R14, R197, P1 ;  /* 0x000000c50e047208 */ /* 0x000fe40000800000 */
[----:B------:R-:W-:Y:S01]  /*7ae0*/  FSETP.GE.FTZ.AND P1, PT, R202, RZ, PT ;  /* 0x000000ffca00720b */ /* 0x000fe20003f36000 */
[----:B------:R-:W-:Y:S01]  /*7af0*/  FMUL.FTZ R11, R195, R6 ;  /* 0x00000006c30b7220 */ /* 0x000fe20000410000 */
[-C--:B------:R-:W-:Y:S01]  /*7b00*/  FSEL R6, R16, R200.reuse, P4 ;  /* 0x000000c810067208 */ /* 0x080fe20002000000 */
[----:B------:R-:W-:Y:S01]  /*7b10*/  FMUL.FTZ R19, R179, R5 ;  /* 0x00000005b3137220 */ /* 0x000fe20000410000 */
[----:B------:R-:W-:Y:S01]  /*7b20*/  FSEL R5, R17, R200, P3 ;  /* 0x000000c811057208 */ /* 0x000fe20001800000 */
[C---:B------:R-:W-:Y:S01]  /*7b30*/  FADD.FTZ R20, -R200.reuse, R20 ;  /* 0x00000014c8147221 */ /* 0x040fe20000010100 */
[----:B------:R-:W-:Y:S01]  /*7b40*/  FSETP.GE.FTZ.AND P4, PT, R207, RZ, PT ;  /* 0x000000ffcf00720b */ /* 0x000fe20003f96000 */
[----:B------:R-:W-:Y:S01]  /*7b50*/  FADD.FTZ R15, -R200, R21 ;  /* 0x00000015c80f7221 */ /* 0x000fe20000010100 */
[----:B------:R-:W-:Y:S01]  /*7b60*/  FSETP.GE.FTZ.AND P3, PT, R191, RZ, PT ;  /* 0x000000ffbf00720b */ /* 0x000fe20003f76000 */
[----:B------:R-:W-:Y:S01]  /*7b70*/  FMUL.FTZ R16, R205, R0 ;  /* 0x00000000cd107220 */ /* 0x000fe20000410000 */
[----:B------:R-:W-:Y:S01]  /*7b80*/  F2FP.BF16.F32.PACK_AB R176, R7, R176 ;  /* 0x000000b007b0723e */ /* 0x000fe200000010ff */
[----:B------:R-:W-:Y:S01]  /*7b90*/  FMUL.FTZ R7, R184, R4 ;  /* 0x00000004b8077220 */ /* 0x000fe20000410000 */
[----:B------:R-:W-:Y:S01]  /*7ba0*/  F2FP.BF16.F32.PACK_AB R164, R8, R178 ;  /* 0x000000b208a4723e */ /* 0x000fe200000010ff */
[C---:B------:R-:W-:Y:S01]  /*7bb0*/  FADD.FTZ R8, -R199.reuse, R22 ;  /* 0x00000016c7087221 */ /* 0x040fe20000010100 */
[-C--:B------:R-:W-:Y:S01]  /*7bc0*/  FSEL R0, R20, R200.reuse, P4 ;  /* 0x000000c814007208 */ /* 0x080fe20002000000 */
[----:B------:R-:W-:Y:S01]  /*7bd0*/  FADD.FTZ R14, -R199, R23 ;  /* 0x00000017c70e7221 */ /* 0x000fe20000010100 */
[----:B------:R-:W-:Y:S01]  /*7be0*/  FSEL R15, R15, R200, P3 ;  /* 0x000000c80f0f7208 */ /* 0x000fe20001800000 */
[----:B------:R-:W-:Y:S01]  /*7bf0*/  FMUL.FTZ R17, R192, R5 ;  /* 0x00000005c0117220 */ /* 0x000fe20000410000 */
[----:B------:R-:W-:Y:S01]  /*7c00*/  FSEL R4, R10, R199, P1 ;  /* 0x000000c70a047208 */ /* 0x000fe20000800000 */
[----:B------:R-:W-:Y:S01]  /*7c10*/  FMUL.FTZ R0, R207, R0 ;  /* 0x00000000cf007220 */ /* 0x000fe20000410000 */
[----:B------:R-:W-:Y:S01]  /*7c20*/  FSETP.GE.FTZ.AND P1, PT, R201, RZ, PT ;  /* 0x000000ffc900720b */ /* 0x000fe20003f36000 */
[----:B------:R-:W-:Y:S01]  /*7c30*/  FMUL.FTZ R15, R191, R15 ;  /* 0x0000000fbf0f7220 */ /* 0x000fe20000410000 */
[-C--:B------:R-:W-:Y:S01]  /*7c40*/  FSEL R14, R14, R199.reuse, P0 ;  /* 0x000000c70e0e7208 */ /* 0x080fe20000000000 */
[----:B------:R-:W-:Y:S01]  /*7c50*/  FADD.FTZ R5, -R197, R26 ;  /* 0x0000001ac5057221 */ /* 0x000fe20000010100 */
[----:B------:R-:W-:Y:S01]  /*7c60*/  FSEL R8, R8, R199, P1 ;  /* 0x000000c708087208 */ /* 0x000fe20000800000 */
[----:B------:R-:W-:Y:S01]  /*7c70*/  FMUL.FTZ R9, R202, R4 ;  /* 0x00000004ca097220 */ /* 0x000fe20000410000 */
[----:B------:R-:W-:Y:S01]  /*7c80*/  FSETP.GE.FTZ.AND P1, PT, R183, RZ, PT ;  /* 0x000000ffb700720b */ /* 0x000fe20003f36000 */
[----:B------:R-:W-:Y:S01]  /*7c90*/  FADD.FTZ R4, -R197, R27 ;  /* 0x0000001bc5047221 */ /* 0x000fe20000010100 */
[----:B------:R-:W-:Y:S01]  /*7ca0*/  FSETP.GE.FTZ.AND P0, PT, R188, RZ, PT ;  /* 0x000000ffbc00720b */ /* 0x000fe20003f16000 */
[----:B------:R-:W-:Y:S01]  /*7cb0*/  FMUL.FTZ R10, R223, R6 ;  /* 0x00000006df0a7220 */ /* 0x000fe20000410000 */
[----:B------:R-:W-:Y:S01]  /*7cc0*/  F2FP.BF16.F32.PACK_AB R15, R15, R0 ;  /* 0x000000000f0f723e */ /* 0x000fe200000010ff */
[----:B------:R-:W-:Y:S01]  /*7cd0*/  FADD.FTZ R0, -R197, R30 ;  /* 0x0000001ec5007221 */ /* 0x000fe20000010100 */
[----:B------:R-:W-:Y:S01]  /*7ce0*/  FSEL R5, R5, R197, P1 ;  /* 0x000000c505057208 */ /* 0x000fe20000800000 */
[----:B------:R-:W-:Y:S01]  /*7cf0*/  FADD.FTZ R6, -R198, R25 ;  /* 0x00000019c6067221 */ /* 0x000fe20000010100 */
[----:B------:R-:W-:Y:S01]  /*7d00*/  FSETP.GE.FTZ.AND P1, PT, R182, RZ, PT ;  /* 0x000000ffb600720b */ /* 0x000fe20003f36000 */
[----:B------:R-:W-:Y:S01]  /*7d10*/  FADD.FTZ R32, -R200, R32 ;  /* 0x00000020c8207221 */ /* 0x000fe20000010100 */
[----:B------:R-:W-:Y:S01]  /*7d20*/  F2FP.BF16.F32.PACK_AB R18, R18, R7 ;  /* 0x000000071212723e */ /* 0x000fe200000010ff */
[----:B------:R-:W-:Y:S01]  /*7d30*/  FADD.FTZ R7, -R198, R24 ;  /* 0x00000018c6077221 */ /* 0x000fe20000010100 */
[-C--:B------:R-:W-:Y:S01]  /*7d40*/  FSEL R4, R4, R197.reuse, P0 ;  /* 0x000000c504047208 */ /* 0x080fe20000000000 */
[----:B------:R-:W-:Y:S01]  /*7d50*/  FADD.FTZ R34, -R199, R34 ;  /* 0x00000022c7227221 */ /* 0x000fe20000010100 */
[----:B------:R-:W-:Y:S01]  /*7d60*/  FSETP.GE.FTZ.AND P4, PT, R189, RZ, PT ;  /* 0x000000ffbd00720b */ /* 0x000fe20003f96000 */
[----:B------:R-:W-:Y:S01]  /*7d70*/  FMUL.FTZ R8, R201, R8 ;  /* 0x00000008c9087220 */ /* 0x000fe20000410000 */
        /* <DEDUP_REMOVED lines=8> */
[----:B------:R-:W-:Y:S01]  /*7e00*/  FSEL R7, R7, R198, P4 ;  /* 0x000000c607077208 */ /* 0x000fe20002000000 */
[----:B------:R-:W-:Y:S01]  /*7e10*/  FMUL.FTZ R0, R182, R0 ;  /* 0x00000000b6007220 */ /* 0x000fe20000410000 */
[----:B------:R-:W-:Y:S02]  /*7e20*/  FSETP.GE.FTZ.AND P4, PT, R225, RZ, PT ;  /* 0x000000ffe100720b */ /* 0x000fe40003f96000 */
[-C--:B------:R-:W-:Y:S01]  /*7e30*/  FSEL R6, R6, R198.reuse, P3 ;  /* 0x000000c606067208 */ /* 0x080fe20001800000 */
[----:B------:R-:W-:Y:S01]  /*7e40*/  @P0 FADD.FTZ R197, -R197, R31 ;  /* 0x0000001fc5c50221 */ /* 0x000fe20000010100 */
        /* <DEDUP_REMOVED lines=8> */
[----:B------:R-:W-:Y:S01]  /*7ed0*/  @P1 FADD.FTZ R200, -R200, R33 ;  /* 0x00000021c8c81221 */ /* 0x000fe20000010100 */
[----:B------:R-:W-:Y:S02]  /*7ee0*/  PLOP3.LUT P1, PT, PT, PT, UP3, 0x80, 0x0 ;  /* 0x000000000000781c */ /* 0x000fe40003f2f038 */
[----:B------:R-:W-:Y:S01]  /*7ef0*/  F2FP.BF16.F32.PACK_AB R19, R19, R11 ;  /* 0x0000000b1313723e */ /* 0x000fe200000010ff */
[----:B------:R-:W-:Y:S01]  /*7f00*/  @P3 FADD.FTZ R198, -R198, R29 ;  /* 0x0000001dc6c63221 */ /* 0x000fe20000010100 */
[----:B------:R-:W-:Y:S01]  /*7f10*/  FSETP.GE.FTZ.AND P3, PT, R224, RZ, PT ;  /* 0x000000ffe000720b */ /* 0x000fe20003f76000 */
[----:B------:R-:W-:Y:S01]  /*7f20*/  FMUL.FTZ R32, R228, R32 ;  /* 0x00000020e4207220 */ /* 0x000fe20000410000 */
[----:B------:R-:W-:Y:S01]  /*7f30*/  F2FP.BF16.F32.PACK_AB R17, R17, R10 ;  /* 0x0000000a1111723e */ /* 0x000fe200000010ff */
[----:B------:R-:W-:Y:S01]  /*7f40*/  FMUL.FTZ R11, R187, R198 ;  /* 0x000000c6bb0b7220 */ /* 0x000fe20000410000 */
[----:B------:R-:W-:Y:S01]  /*7f50*/  FSEL R34, R34, R199, P3 ;  /* 0x000000c722227208 */ /* 0x000fe20001800000 */
[----:B------:R-:W-:Y:S01]  /*7f60*/  FMUL.FTZ R10, R226, R197 ;  /* 0x000000c5e20a7220 */ /* 0x000fe20000410000 */
        /* <DEDUP_REMOVED lines=8> */
[----:B------:R-:W-:Y:S02]  /*7ff0*/  F2FP.BF16.F32.PACK_AB R12, R12, R5 ;  /* 0x000000050c0c723e */ /* 0x000fe400000010ff */
[----:B------:R-:W-:Y:S02]  /*8000*/  F2FP.BF16.F32.PACK_AB R11, R11, R4 ;  /* 0x000000040b0b723e */ /* 0x000fe400000010ff */
        /* <DEDUP_REMOVED lines=18> */
[----:B------:R-:W-:Y:S02]  /*8130*/  LEA R4, P0, R5, R238, 0x1 ;  /* 0x000000ee05047211 */ /* 0x000fe400078008ff */
[----:B------:R-:W-:Y:S02]  /*8140*/  LEA R0, P6, R9, R5, 0x5 ;  /* 0x0000000509007211 */ /* 0x000fe400078c28ff */
[----:B------:R-:W-:Y:S02]  /*8150*/  SHF.R.S32.HI R7, RZ, 0x1f, R5 ;  /* 0x0000001fff077819 */ /* 0x000fe40000011405 */
[----:B------:R-:W-:Y:S02]  /*8160*/  LEA.HI.X.SX32 R5, R5, R239, 0x1, P0 ;  /* 0x000000ef05057211 */ /* 0x000fe400000f0eff */
[C---:B------:R-:W-:Y:S02]  /*8170*/  @!P4 LEA R8, P0, R9.reuse, R4, 0x6 ;  /* 0x000000040908c211 */ /* 0x040fe400078030ff */
[C---:B------:R-:W-:Y:S01]  /*8180*/  @!P3 LEA R6, P5, R0.reuse, R238, 0x1 ;  /* 0x000000ee0006b211 */ /* 0x040fe200078a08ff */
[----:B------:R-:W-:Y:S01]  /*8190*/  @!PT LDS RZ, [RZ] ;  /* 0x00000000fffff984 */ /* 0x000fe20000000800 */
[----:B------:R-:W-:Y:S01]  /*81a0*/  @!PT LDS RZ, [RZ] ;  /* 0x00000000fffff984 */ /* 0x000fe20000000800 */
[----:B------:R-:W-:Y:S01]  /*81b0*/  @!PT LDS RZ, [RZ] ;  /* 0x00000000fffff984 */ /* 0x000fe20000000800 */
[----:B------:R3:W-:Y:S01]  /*81c0*/  @!P4 LDGSTS.E.BYPASS.LTC128B.128 [R235], desc[UR16][R4.64] ;  /* 0x0000000004ebcfae */ /* 0x0007e2000b901d50 */
[C---:B--2---:R-:W-:Y:S01]  /*81d0*/  LEA.HI.X R7, R9.reuse, R7, R20, 0x5, P6 ;  /* 0x0000000709077211 */ /* 0x044fe200030f2c14 */
[----:B------:R-:W-:Y:S01]  /*81e0*/  IMAD.MOV.U32 R238, RZ, RZ, R4 ;  /* 0x000000ffffee7224 */ /* 0x000fe200078e0004 */
        /* <DEDUP_REMOVED lines=28> */
.L_x_1523:
[----:B------:R-:W-:Y:S01]  /*83b0*/  STS [R229+0x1c000], R177 ;  /* 0x01c000b1e5007388 */ /* 0x000fe20000000800 */
[----:B------:R-:W-:Y:S01]  /*83c0*/  F2FP.BF16.F32.PACK_AB R0, R200, R32 ;  /* 0x00000020c800723e */ /* 0x000fe200000010ff */
[----:B------:R-:W-:Y:S01]  /*83d0*/  UIMAD UR6, UR30, UR29, URZ ;  /* 0x0000001d1e0672a4 */ /* 0x000fe2000f8e023f */
[----:B---3--:R-:W-:Y:S01]  /*83e0*/  F2FP.BF16.F32.PACK_AB R4, R199, R34 ;  /* 0x00000022c704723e */ /* 0x008fe200000010ff */
[----:B------:R1:W-:Y:S01]  /*83f0*/  STS [R229+0x1c400], R176 ;  /* 0x01c400b0e5007388 */ /* 0x0003e20000000800 */
[----:B------:R-:W-:Y:S01]  /*8400*/  LEA R172, R219, UR4, 0x1 ;  /* 0x00000004dbac7c11 */ /* 0x000fe2000f8e08ff */
[----:B------:R-:W-:Y:S02]  /*8410*/  ULEA UR5, -UR6, URZ, 0x6 ;  /* 0x0000003f06057291 */ /* 0x000fe4000f8e313f */
        /* <DEDUP_REMOVED lines=9> */
[----:B------:R1:W-:Y:S04]  /*84b0*/  STS [R233+0x1c000], R0 ;  /* 0x01c00000e9007388 */ /* 0x0003e80000000800 */
[----:B------:R-:W-:Y:S04]  /*84c0*/  STS [R233+0x1c400], R4 ;  /* 0x01c40004e9007388 */ /* 0x000fe80000000800 */
[----:B------:R-:W-:Y:S04]  /*84d0*/  STS [R232+0x1d000], R13 ;  /* 0x01d0000de8007388 */ /* 0x000fe80000000800 */
[----:B------:R-:W-:Y:S04]  /*84e0*/  STS [R232+0x1d400], R12 ;  /* 0x01d4000ce8007388 */ /* 0x000fe80000000800 */
[----:B------:R-:W-:Y:S04]  /*84f0*/  STS [R233+0x1d000], R11 ;  /* 0x01d0000be9007388 */ /* 0x000fe80000000800 */
[----:B------:R-:W-:Y:S01]  /*8500*/  STS [R233+0x1d400], R10 ;  /* 0x01d4000ae9007388 */ /* 0x000fe20000000800 */
[----:B------:R-:W-:Y:S01]  /*8510*/  BAR.SYNC.DEFER_BLOCKING 0x0 ;  /* 0x0000000000007b1d */ /* 0x000fe20000010000 */
[----:B-1----:R-:W-:Y:S05]  /*8520*/  IMAD.U32 R0, RZ, RZ, UR5 ;  /* 0x00000005ff007e24 */ /* 0x002fea000f8e00ff */
[----:B------:R-:W-:Y:S04]  /*8530*/  LDSM.16.MT88.4 R4, [R210+0x20000] ;  /* 0x02000000d204783b */ /* 0x000fe80000004200 */
[----:B------:R-:W1:Y:S04]  /*8540*/  LDSM.16.MT88.4 R8, [R172+0x8000] ;  /* 0x00800000ac08783b */ /* 0x000e680000004200 */
[----:B------:R-:W2:Y:S04]  /*8550*/  LDSM.16.MT88.4 R12, [R210+0x22000] ;  /* 0x02200000d20c783b */ /* 0x000ea80000004200 */
[----:B------:R-:W3:Y:S04]  /*8560*/  LDSM.16.MT88.4 R16, [R176+0x8000] ;  /* 0x00800000b010783b */ /* 0x000ee80000004200 */
[----:B------:R-:W4:Y:S04]  /*8570*/  LDSM.16.MT88.4 R20, [R172+0xa000] ;  /* 0x00a00000ac14783b */ /* 0x000f280000004200 */
[----:B------:R-:W5:Y:S04]  /*8580*/  LDSM.16.MT88.4 R24, [R176+0xa000] ;  /* 0x00a00000b018783b */ /* 0x000f680000004200 */
[----:B------:R-:W-:Y:S04]  /*8590*/  LDSM.16.MT88.4 R28, [R210+0x20800] ;  /* 0x02080000d21c783b */ /* 0x000fe80000004200 */
[----:B------:R-:W5:Y:S04]  /*85a0*/  LDSM.16.MT88.4 R32, [R172+0x8800] ;  /* 0x00880000ac20783b */ /* 0x000f680000004200 */
[----:B------:R-:W5:Y:S04]  /*85b0*/  LDSM.16.MT88.4 R164, [R210+0x22800] ;  /* 0x02280000d2a4783b */ /* 0x000f680000004200 */
        /* <DEDUP_REMOVED lines=19> */
[----:B------:R-:W-:Y:S05]  /*86f0*/  LDSM.16.MT88.4 R12, [R172+0x9000] ;  /* 0x00900000ac0c783b */ /* 0x000fea0000004200 */
[----:B------:R-:W-:Y:S01]  /*8700*/  HMMA.16816.F32.BF16 R96, R4, R26, R96 ;  /* 0x0000001a0460723c */ /* 0x000fe20000041860 */
[----:B------:R-:W4:Y:S04]  /*8710*/  LDSM.16.MT88.4 R4, [R210+0x21000] ;  /* 0x02100000d204783b */ /* 0x000f280000004200 */
[----:B------:R-:W5:Y:S01]  /*8720*/  LDSM.16.MT88.4 R24, [R210+0x23000] ;  /* 0x02300000d218783b */ /* 0x000f620000004200 */
        /* <DEDUP_REMOVED lines=25> */
[C---:B-----5:R-:W-:Y:S01]  /*88c0*/  HMMA.16816.F32.BF16 R40, R24.reuse, R12, R40 ;  /* 0x0000000c1828723c */ /* 0x060fe20000041828 */
        /* <DEDUP_REMOVED lines=16> */
[----:B------:R-:W-:Y:S05]  /*89d0*/  IMAD.U32 R4, RZ, RZ, UR5 ;  /* 0x00000005ff047e24 */ /* 0x000fea000f8e00ff */
        /* <DEDUP_REMOVED lines=23> */
[----:B------:R-:W-:Y:S01]  /*8b50*/  ISETP.GE.AND P3, PT, R0, UR28, PT ;  /* 0x0000001c00007c0c */ /* 0x000fe2000bf66270 */
[----:B------:R-:W-:Y:S05]  /*8b60*/  IMAD.SHL.U32 R0, R240, 0x40, RZ ;  /* 0x00000040f0007824 */ /* 0x000fea00078e00ff */
[----:B------:R-:W-:Y:S04]  /*8b70*/  LOP3.LUT R0, R0, 0x1c0, RZ, 0xc0, !PT ;  /* 0x000001c000007812 */ /* 0x000fe800078ec0ff */
[----:B------:R-:W-:Y:S01]  /*8b80*/  SHF.R.U32.HI R5, RZ, 0x3, R0 ;  /* 0x00000003ff057819 */ /* 0x000fe20000011600 */
[----:B------:R-:W2:Y:S01]  /*8b90*/  @!P4 LDC R11, c[0x0][0x424] ;  /* 0x00010900ff0bcb82 */ /* 0x000ea20000000800 */
[----:B------:R-:W-:Y:S04]  /*8ba0*/  LOP3.LUT R7, R0, 0x38, R230, 0xf8, !PT ;  /* 0x0000003800077812 */ /* 0x000fe800078ef8e6 */
[----:B------:R-:W-:Y:S03]  /*8bb0*/  LOP3.LUT R7, R7, R5, RZ, 0x3c, !PT ;  /* 0x0000000507077212 */ /* 0x000fe600078e3cff */
[----:B------:R-:W3:Y:S02]  /*8bc0*/  @!P3 LDC R6, c[0x0][0x424] ;  /* 0x00010900ff06bb82 */ /* 0x000ee40000000800 */
[----:B------:R-:W-:Y:S02]  /*8bd0*/  IMAD R9, R246, 0x200, R7 ;  /* 0x00000200f6097824 */ /* 0x000fe400078e0207 */
[----:B-1----:R-:W-:Y:S05]  /*8be0*/  IMAD.U32 R8, R12, -0x40, RZ ;  /* 0xffffffc00c087824 */ /* 0x002fea00078e00ff */
[----:B------:R-:W-:Y:S02]  /*8bf0*/  LEA R4, P0, R8, R236, 0x1 ;  /* 0x000000ec08047211 */ /* 0x000fe400078008ff */
[----:B------:R-:W-:Y:S02]  /*8c00*/  SHF.R.S32.HI R10, RZ, 0x1f, R8 ;  /* 0x0000001fff0a7819 */ /* 0x000fe40000011408 */
[----:B------:R-:W-:Y:S02]  /*8c10*/  @!P3 LEA R0, P5, R12, R8, 0x5 ;  /* 0x000000080c00b211 */ /* 0x000fe400078a28ff */
[-C--:B------:R-:W-:Y:S02]  /*8c20*/  LEA.HI.X.SX32 R5, R8, R237.reuse, 0x1, P0 ;  /* 0x000000ed08057211 */ /* 0x080fe400000f0eff */
[----:B---3--:R-:W-:Y:S02]  /*8c30*/  @!P3 LEA.HI.X R10, R12, R10, R6, 0x5, P5 ;  /* 0x0000000a0c0ab211 */ /* 0x008fe400028f2c06 */
[----:B------:R-:W-:Y:S01]  /*8c40*/  @!P3 LEA R6, P0, R0, R236, 0x1 ;  /* 0x000000ec0006b211 */ /* 0x000fe200078008ff */
[----:B------:R-:W-:Y:S01]  /*8c50*/  IMAD.MOV.U32 R236, RZ, RZ, R4 ;  /* 0x000000ffffec7224 */ /* 0x000fe200078e0004 */
[----:B------:R-:W-:Y:S02]  /*8c60*/  @!P4 LEA R8, P5, R12, R4, 0x6 ;  /* 0x000000040c08c211 */ /* 0x000fe400078a30ff */
[----:B------:R-:W-:Y:S01]  /*8c70*/  @!P3 LEA.HI.X R7, R0, R237, R10, 0x1, P0 ;  /* 0x000000ed0007b211 */ /* 0x000fe200000f0c0a */
[----:B------:R-:W-:Y:S01]  /*8c80*/  IMAD.MOV.U32 R237, RZ, RZ, R5 ;  /* 0x000000ffffed7224 */ /* 0x000fe200078e0005 */
[----:B------:R-:W-:Y:S02]  /*8c90*/  LEA R0, R9, UR4, 0x1 ;  /* 0x0000000409007c11 */ /* 0x000fe4000f8e08ff */
[----:B--2---:R-:W-:Y:S03]  /*8ca0*/  @!P4 LEA.HI.X R9, R12, R5, R11, 0x6, P5 ;  /* 0x000000050c09c211 */ /* 0x004fe600028f340b */
        /* <DEDUP_REMOVED lines=21> */
.L_x_1524:
[----:B-1----:R-:W-:Y:S01]  /*8e00*/  LEA R0, R217, UR4, 0x1 ;  /* 0x00000004d9007c11 */ /* 0x002fe2000f8e08ff */
[----:B------:R-:W-:Y:S01]  /*8e10*/  LDSM.16.MT88.4 R16, [R209] ;  /* 0x00000000d110783b */ /* 0x000fe20000004200 */
[----:B------:R-:W-:Y:S01]  /*8e20*/  IMAD.MOV.U32 R223, RZ, RZ, 0x4 ;  /* 0x00000004ffdf7424 */ /* 0x000fe200078e00ff */
[----:B------:R-:W-:Y:S02]  /*8e30*/  USHF.L.U32 UR5, UR6, 0x3, URZ ;  /* 0x0000000306057899 */ /* 0x000fe4000800063f */
[----:B------:R-:W1:Y:S01]  /*8e40*/  LDSM.16.M88.4 R32, [R0+0x1c000] ;  /* 0x01c000000020783b */ /* 0x000e620000000200 */
[----:B------:R-:W-:Y:S02]  /*8e50*/  USHF.L.U32 UR10, UR6, 0x4, URZ ;  /* 0x00000004060a7899 */ /* 0x000fe4000800063f */
[----:B------:R-:W-:Y:S01]  /*8e60*/  UIMAD UR7, UR6, 0x18, URZ ;  /* 0x00000018060778a4 */ /* 0x000fe2000f8e023f */
[----:B------:R-:W2:Y:S01]  /*8e70*/  LDSM.16.M88.4 R28, [R0+0x1d000] ;  /* 0x01d00000001c783b */ /* 0x000ea20000000200 */
        /* <DEDUP_REMOVED lines=39> */
[----:B------:R-:W3:Y:S01]  /*90f0*/  LDSM.16.MT88.4 R188, [R209+0x6000] ;  /* 0x00600000d1bc783b */ /* 0x000ee20000004200 */
[----:B----4-:R-:W-:Y:S04]  /*9100*/  IMAD.U32 R0, RZ, RZ, UR5 ;  /* 0x00000005ff007e24 */ /* 0x010fe8000f8e00ff */
        /* <DEDUP_REMOVED lines=35> */
[----:B------:R1:W4:Y:S05]  /*9340*/  LDSM.16.M88.4 R184, [R2+0x1f000] ;  /* 0x01f0000002b8783b */ /* 0x00032a0000000200 */
[-C--:B------:R-:W-:Y:S06]  /*9350*/  HMMA.16816.F32.BF16 R20, R172, R196.reuse, R20 ;  /* 0x000000c4ac14723c */ /* 0x080fec0000041814 */
[C---:B------:R-:W-:Y:S06]  /*9360*/  HMMA.16816.F32.BF16 R24, R192.reuse, R196, R24 ;  /* 0x000000c4c018723c */ /* 0x040fec0000041818 */
[-C--:B------:R-:W-:Y:S06]  /*9370*/  HMMA.16816.F32.BF16 R28, R192, R198.reuse, R28 ;  /* 0x000000c6c01c723c */ /* 0x080fec000004181c */
[----:B------:R-:W-:Y:S05]  /*9380*/  HMMA.16816.F32.BF16 R32, R172, R198, R32 ;  /* 0x000000c6ac20723c */ /* 0x000fea0000041820 */
[----:B-1----:R-:W-:Y:S01]  /*9390*/  @P1 VIADD R2, R241, 0xffffffc0 ;  /* 0xffffffc0f1021836 */ /* 0x002fe20000000000 */
[-C--:B--2---:R-:W-:Y:S01]  /*93a0*/  HMMA.16816.F32.BF16 R4, R164, R176.reuse, R4 ;  /* 0x000000b0a404723c */ /* 0x084fe20000041804 */
[----:B------:R-:W-:Y:S04]  /*93b0*/  IMAD.MOV.U32 R172, RZ, RZ, 0x40 ;  /* 0x00000040ffac7424 */ /* 0x000fe800078e00ff */
[----:B------:R-:W-:Y:S01]  /*93c0*/  @P1 IMAD.WIDE R2, R2, R223, UR20 ;  /* 0x0000001402021e25 */ /* 0x000fe2000f8e02df */
[C---:B------:R-:W-:Y:S04]  /*93d0*/  HMMA.16816.F32.BF16 R8, R200.reuse, R176, R8 ;  /* 0x000000b0c808723c */ /* 0x040fe80000041808 */
[----:B------:R-:W5:Y:S01]  /*93e0*/  @P1 LDG.E R244, desc[UR16][R2.64] ;  /* 0x0000001002f41981 */ /* 0x000f62000c1e1900 */
[----:B------:R-:W-:Y:S01]  /*93f0*/  SEL R196, R172, 0xffffffc0, !P2 ;  /* 0xffffffc0acc47807 */ /* 0x000fe20005000000 */
[-C--:B------:R-:W-:Y:S02]  /*9400*/  HMMA.16816.F32.BF16 R12, R200, R178.reuse, R12 ;  /* 0x000000b2c80c723c */ /* 0x080fe4000004180c */
[----:B------:R-:W-:Y:S03]  /*9410*/  LDSM.16.MT88.4 R172, [R211+0x3800] ;  /* 0x00380000d3ac783b */ /* 0x000fe60000004200 */
[----:B------:R-:W-:Y:S01]  /*9420*/  IMAD.IADD R176, R196, 0x1, R211 ;  /* 0x00000001c4b07824 */ /* 0x000fe200078e02d3 */
[C---:B------:R-:W-:Y:S01]  /*9430*/  HMMA.16816.F32.BF16 R16, R164.reuse, R178, R16 ;  /* 0x000000b2a410723c */ /* 0x040fe20000041810 */
[----:B------:R-:W5:Y:S04]  /*9440*/  @P1 LDG.E R245, desc[UR16][R2.64+0x20] ;  /* 0x0000201002f51981 */ /* 0x000f68000c1e1900 */
[----:B------:R-:W5:Y:S01]  /*9450*/  @P1 LDG.E R242, desc[UR16][R2.64+0x80] ;  /* 0x0000801002f21981 */ /* 0x000f62000c1e1900 */
[-C--:B------:R-:W-:Y:S03]  /*9460*/  HMMA.16816.F32.BF16 R20, R164, R204.reuse, R20 ;  /* 0x000000cca414723c */ /* 0x080fe60000041814 */
[----:B------:R1:W5:Y:S03]  /*9470*/  @P1 LDG.E R243, desc[UR16][R2.64+0xa0] ;  /* 0x0000a01002f31981 */ /* 0x000366000c1e1900 */
[C---:B------:R-:W-:Y:S06]  /*9480*/  HMMA.16816.F32.BF16 R24, R200.reuse, R204, R24 ;  /* 0x000000ccc818723c */ /* 0x040fec0000041818 */
[-C--:B------:R-:W-:Y:S06]  /*9490*/  HMMA.16816.F32.BF16 R28, R200, R206.reuse, R28 ;  /* 0x000000cec81c723c */ /* 0x080fec000004181c */
[----:B------:R-:W-:Y:S06]  /*94a0*/  HMMA.16816.F32.BF16 R32, R164, R206, R32 ;  /* 0x000000cea420723c */ /* 0x000fec0000041820 */
[-C--:B---3--:R-:W-:Y:S01]  /*94b0*/  HMMA.16816.F32.BF16 R4, R168, R180.reuse, R4 ;  /* 0x000000b4a804723c */ /* 0x088fe20000041804 */
[----:B------:R-:W-:Y:S04]  /*94c0*/  IMAD.U32 R164, RZ, RZ, UR10 ;  /* 0x0000000affa47e24 */ /* 0x000fe8000f8e00ff */
[----:B-1----:R-:W-:Y:S01]  /*94d0*/  IMAD.U32 R2, RZ, RZ, UR5 ;  /* 0x00000005ff027e24 */ /* 0x002fe2000f8e00ff */
[C---:B----4-:R-:W-:Y:S01]  /*94e0*/  HMMA.16816.F32.BF16 R8, R184.reuse, R180, R8 ;  /* 0x000000b4b808723c */ /* 0x050fe20000041808 */
[----:B------:R-:W-:Y:S04]  /*94f0*/  IMAD.U32 R165, RZ, RZ, UR10 ;  /* 0x0000000affa57e24 */ /* 0x000fe8000f8e00ff */
[-C--:B------:R-:W-:Y:S01]  /*9500*/  LEA R2, P0, R2, R220.reuse, 0x2 ;  /* 0x000000dc02027211 */ /* 0x080fe200078010ff */
[-C--:B------:R-:W-:Y:S01]  /*9510*/  HMMA.16816.F32.BF16 R12, R184, R182.reuse, R12 ;  /* 0x000000b6b80c723c */ /* 0x080fe2000004180c */
[----:B------:R-:W-:Y:S04]  /*9520*/  IMAD.U32 R166, RZ, RZ, UR9 ;  /* 0x00000009ffa67e24 */ /* 0x000fe8000f8e00ff */
[-C--:B------:R-:W-:Y:S01]  /*9530*/  LEA.HI.X.SX32 R3, R0, R221.reuse, 0x2, P0 ;  /* 0x000000dd00037211 */ /* 0x080fe200000f16ff */
[C---:B------:R-:W-:Y:S01]  /*9540*/  HMMA.16816.F32.BF16 R16, R168.reuse, R182, R16 ;  /* 0x000000b6a810723c */ /* 0x040fe20000041810 */
[----:B------:R-:W-:Y:S04]  /*9550*/  IMAD.U32 R0, RZ, RZ, UR7 ;  /* 0x00000007ff007e24 */ /* 0x000fe8000f8e00ff */
[----:B------:R1:W-:Y:S01]  /*9560*/  REDG.E.ADD.F32.FTZ.RN.STRONG.GPU desc[UR16][R220.64], R4 ;  /* 0x00000004dc0079a6 */ /* 0x0003e2000c10f390 */
[-C--:B------:R-:W-:Y:S03]  /*9570*/  HMMA.16816.F32.BF16 R20, R168, R188.reuse, R20 ;  /* 0x000000bca814723c */ /* 0x080fe60000041814 */
[----:B------:R2:W-:Y:S02]  /*9580*/  REDG.E.ADD.F32.FTZ.RN.STRONG.GPU desc[UR16][R2.64], R5 ;  /* 0x00000005020079a6 */ /* 0x0005e4000c10f390 */
[-C--:B------:R-:W-:Y:S01]  /*9590*/  LEA R164, P1, R164, R220.reuse, 0x2 ;  /* 0x000000dca4a47211 */ /* 0x080fe200078210ff */
[C---:B------:R-:W-:Y:S05]  /*95a0*/  HMMA.16816.F32.BF16 R24, R184.reuse, R188, R24 ;  /* 0x000000bcb818723c */ /* 0x040fea0000041818 */
[-C--:B------:R-:W-:Y:S01]  /*95b0*/  LEA.HI.X.SX32 R165, R165, R221.reuse, 0x2, P1 ;  /* 0x000000dda5a57211 */ /* 0x080fe200008f16ff */
[-C--:B------:R-:W-:Y:S04]  /*95c0*/  HMMA.16816.F32.BF16 R28, R184, R190.reuse, R28 ;  /* 0x000000beb81c723c */ /* 0x080fe8000004181c */
[----:B------:R3:W-:Y:S02]  /*95d0*/  REDG.E.ADD.F32.FTZ.RN.STRONG.GPU desc[UR16][R164.64], R6 ;  /* 0x00000006a40079a6 */ /* 0x0007e4000c10f390 */
[----:B------:R-:W-:Y:S02]  /*95e0*/  HMMA.16816.F32.BF16 R32, R168, R190, R32 ;  /* 0x000000bea820723c */ /* 0x000fe40000041820 */
[----:B------:R-:W-:Y:S03]  /*95f0*/  LDSM.16.MT88.4 R168, [R176+0x3000] ;  /* 0x00300000b0a8783b */ /* 0x000fe60000004200 */
[----:B-1----:R-:W-:Y:S01]  /*9600*/  IMAD.U32 R4, RZ, RZ, UR7 ;  /* 0x00000007ff047e24 */ /* 0x002fe2000f8e00ff */
[----:B------:R-:W-:Y:S02]  /*9610*/  UIMAD UR7, UR6, 0x30, URZ ;  /* 0x00000030060778a4 */ /* 0x000fe4000f8e023f */
[----:B------:R-:W-:Y:S03]  /*9620*/  UIMAD UR6, UR6, 0x38, URZ ;  /* 0x00000038060678a4 */ /* 0x000fe6000f8e023f */
[-C--:B------:R-:W-:Y:S04]  /*9630*/  LEA R4, P0, R4, R220.reuse, 0x2 ;  /* 0x000000dc04047211 */ /* 0x080fe800078010ff */
[-C--:B--2---:R-:W-:Y:S01]  /*9640*/  LEA.HI.X.SX32 R5, R0, R221.reuse, 0x2, P0 ;  /* 0x000000dd00057211 */ /* 0x084fe200000f16ff */
[----:B------:R-:W-:Y:S01]  /*9650*/  IMAD.U32 R0, RZ, RZ, UR9 ;  /* 0x00000009ff007e24 */ /* 0x000fe2000f8e00ff */
[-C--:B------:R-:W-:Y:S03]  /*9660*/  LEA R166, P0, R166, R220.reuse, 0x2 ;  /* 0x000000dca6a67211 */ /* 0x080fe600078010ff */
[----:B------:R1:W-:Y:S01]  /*9670*/  REDG.E.ADD.F32.FTZ.RN.STRONG.GPU desc[UR16][R4.64], R7 ;  /* 0x00000007040079a6 */ /* 0x0003e2000c10f390 */
[-C--:B------:R-:W-:Y:S01]  /*9680*/  LEA.HI.X.SX32 R167, R0, R221.reuse, 0x2, P0 ;  /* 0x000000dd00a77211 */ /* 0x080fe200000f16ff */
[----:B------:R-:W-:Y:S02]  /*9690*/  IMAD.U32 R0, RZ, RZ, UR6 ;  /* 0x00000006ff007e24 */ /* 0x000fe4000f8e00ff */
[----:B---3--:R-:W-:Y:S02]  /*96a0*/  IMAD.U32 R164, RZ, RZ, UR8 ;  /* 0x00000008ffa47e24 */ /* 0x008fe4000f8e00ff */
[----:B------:R-:W-:Y:S01]  /*96b0*/  IMAD.U32 R6, RZ, RZ, UR7 ;  /* 0x00000007ff067e24 */ /* 0x000fe2000f8e00ff */
[----:B------:R2:W-:Y:S02]  /*96c0*/  REDG.E.ADD.F32.FTZ.RN.STRONG.GPU desc[UR16][R166.64], R8 ;  /* 0x00000008a60079a6 */ /* 0x0005e4000c10f390 */
[-C--:B------:R-:W-:Y:S02]  /*96d0*/  LEA R164, P3, R164, R220.reuse, 0x2 ;  /* 0x000000dca4a47211 */ /* 0x080fe400078610ff */
[-C--:B------:R-:W-:Y:S01]  /*96e0*/  LEA R6, P1, R6, R220.reuse, 0x2 ;  /* 0x000000dc06067211 */ /* 0x080fe200078210ff */
        /* <DEDUP_REMOVED lines=63> */
[-C--:B------:R-:W-:Y:S01]  /*9ae0*/  LEA R4, P0, R4, R220.reuse, 0x2 ;  /* 0x000000dc04047211 */ /* 0x080fe200078010ff */
[----:B------:R-:W-:Y:S02]  /*9af0*/  UIADD3 UR7, UR5, UR6, URZ ;  /* 0x0000000605077290 */ /* 0x000fe4000fffe03f */
[----:B------:R1:W-:Y:S01]  /*9b00*/  REDG.E.ADD.F32.FTZ.RN.STRONG.GPU desc[UR16][R6.64], R22 ;  /* 0x00000016060079a6 */ /* 0x0003e2000c10f390 */
[-C--:B------:R-:W-:Y:S01]  /*9b10*/  LEA.HI.X.SX32 R5, R0, R221.reuse, 0x2, P0 ;  /* 0x000000dd00057211 */ /* 0x080fe200000f16ff */
[----:B------:R-:W-:Y:S01]  /*9b20*/  IMAD.U32 R0, RZ, RZ, UR6 ;  /* 0x00000006ff007e24 */ /* 0x000fe2000f8e00ff */
[----:B------:R-:W-:Y:S01]  /*9b30*/  UIADD3 UR6, UR5, UR7, URZ ;  /* 0x0000000705067290 */ /* 0x000fe2000fffe03f */
[-C--:B------:R-:W-:Y:S01]  /*9b40*/  LEA R10, P0, R10, R220.reuse, 0x2 ;  /* 0x000000dc0a0a7211 */ /* 0x080fe200078010ff */
[----:B------:R-:W-:Y:S01]  /*9b50*/  IMAD.U32 R8, RZ, RZ, UR7 ;  /* 0x00000007ff087e24 */ /* 0x000fe2000f8e00ff */
[----:B------:R2:W-:Y:S01]  /*9b60*/  REDG.E.ADD.F32.FTZ.RN.STRONG.GPU desc[UR16][R4.64], R23 ;  /* 0x00000017040079a6 */ /* 0x0005e2000c10f390 */
[----:B------:R-:W-:Y:S01]  /*9b70*/  UIADD3 UR8, UR5, UR6, URZ ;  /* 0x0000000605087290 */ /* 0x000fe2000fffe03f */
[-C--:B------:R-:W-:Y:S01]  /*9b80*/  LEA.HI.X.SX32 R11, R0, R221.reuse, 0x2, P0 ;  /* 0x000000dd000b7211 */ /* 0x080fe200000f16ff */
[----:B------:R-:W-:Y:S01]  /*9b90*/  IMAD.U32 R0, RZ, RZ, UR6 ;  /* 0x00000006ff007e24 */ /* 0x000fe2000f8e00ff */
[-C--:B------:R-:W-:Y:S01]  /*9ba0*/  LEA R8, P1, R8, R220.reuse, 0x2 ;  /* 0x000000dc08087211 */ /* 0x080fe200078210ff */
[----:B------:R-:W-:Y:S04]  /*9bb0*/  LDSM.16.MT88.4 R20, [R211+0x2000] ;  /* 0x00200000d314783b */ /* 0x000fe80000004200 */
[----:B------:R-:W-:Y:S01]  /*9bc0*/  REDG.E.ADD.F32.FTZ.RN.STRONG.GPU desc[UR16][R10.64], R24 ;  /* 0x000000180a0079a6 */ /* 0x000fe2000c10f390 */
[CC--:B-1----:R-:W-:Y:S04]  /*9bd0*/  LEA R6, P0, R0.reuse, R220.reuse, 0x2 ;  /* 0x000000dc00067211 */ /* 0x0c2fe800078010ff */
[-C--:B------:R-:W-:Y:S01]  /*9be0*/  LEA.HI.X.SX32 R7, R0, R221.reuse, 0x2, P0 ;  /* 0x000000dd00077211 */ /* 0x080fe200000f16ff */
[----:B--2---:R-:W-:Y:S01]  /*9bf0*/  IMAD.U32 R4, RZ, RZ, UR7 ;  /* 0x00000007ff047e24 */ /* 0x004fe2000f8e00ff */
[----:B------:R-:W-:Y:S01]  /*9c00*/  UIADD3 UR7, UR10, 0x60, URZ ;  /* 0x000000600a077890 */ /* 0x000fe2000fffe03f */
[----:B------:R-:W-:Y:S03]  /*9c10*/  IMAD.U32 R5, RZ, RZ, UR8 ;  /* 0x00000008ff057e24 */ /* 0x000fe6000f8e00ff */
[-C--:B------:R-:W-:Y:S01]  /*9c20*/  LEA.HI.X.SX32 R9, R4, R221.reuse, 0x2, P1 ;  /* 0x000000dd04097211 */ /* 0x080fe200008f16ff */
[----:B------:R-:W-:Y:S01]  /*9c30*/  UIADD3 UR6, UR5, UR7, URZ ;  /* 0x0000000705067290 */ /* 0x000fe2000fffe03f */
[CC--:B------:R-:W-:Y:S01]  /*9c40*/  LEA R4, P0, R5.reuse, R220.reuse, 0x2 ;  /* 0x000000dc05047211 */ /* 0x0c0fe200078010ff */
[----:B------:R-:W-:Y:S02]  /*9c50*/  IMAD.U32 R0, RZ, RZ, UR7 ;  /* 0x00000007ff007e24 */ /* 0x000fe4000f8e00ff */
[----:B------:R-:W-:Y:S01]  /*9c60*/  REDG.E.ADD.F32.FTZ.RN.STRONG.GPU desc[UR16][R8.64], R25 ;  /* 0x00000019080079a6 */ /* 0x000fe2000c10f390 */
[-C--:B------:R-:W-:Y:S01]  /*9c70*/  LEA.HI.X.SX32 R5, R5, R221.reuse, 0x2, P0 ;  /* 0x000000dd05057211 */ /* 0x080fe200000f16ff */
[----:B------:R-:W-:Y:S02]  /*9c80*/  UIADD3 UR8, UR5, UR6, URZ ;  /* 0x0000000605087290 */ /* 0x000fe4000fffe03f */
[----:B------:R1:W-:Y:S02]  /*9c90*/  REDG.E.ADD.F32.FTZ.RN.STRONG.GPU desc[UR16][R6.64], R26 ;  /* 0x0000001a060079a6 */ /* 0x0003e4000c10f390 */
[----:B------:R-:W-:Y:S02]  /*9ca0*/  UIADD3 UR7, UR5, UR8, URZ ;  /* 0x0000000805077290 */ /* 0x000fe4000fffe03f */
[----:B------:R2:W-:Y:S04]  /*9cb0*/  REDG.E.ADD.F32.FTZ.RN.STRONG.GPU desc[UR16][R4.64], R27 ;  /* 0x0000001b040079a6 */ /* 0x0005e8000c10f390 */
[----:B------:R-:W-:Y:S04]  /*9cc0*/  REDG.E.ADD.F32.FTZ.RN.STRONG.GPU desc[UR16][R220.64+0x180], R32 ;  /* 0x00018020dc0079a6 */ /* 0x000fe8000c10f390 */
[----:B------:R3:W-:Y:S04]  /*9cd0*/  REDG.E.ADD.F32.FTZ.RN.STRONG.GPU desc[UR16][R2.64+0x180], R33 ;  /* 0x00018021020079a6 */ /* 0x0007e8000c10f390 */
[----:B------:R-:W-:Y:S01]  /*9ce0*/  LDSM.16.MT88.4 R24, [R176+0x2000] ;  /* 0x00200000b018783b */ /* 0x000fe20000004200 */
[----:B-1----:R-:W-:Y:S01]  /*9cf0*/  IMAD.U32 R6, RZ, RZ, UR6 ;  /* 0x00000006ff067e24 */ /* 0x002fe2000f8e00ff */
[----:B------:R-:W-:Y:S01]  /*9d00*/  UIADD3 UR6, UR5, UR7, URZ ;  /* 0x0000000705067290 */ /* 0x000fe2000fffe03f */
[----:B------:R-:W-:Y:S01]  /*9d10*/  IMAD.U32 R7, RZ, RZ, UR7 ;  /* 0x00000007ff077e24 */ /* 0x000fe2000f8e00ff */
[----:B------:R-:W-:Y:S01]  /*9d20*/  UIADD3 UR7, UR11, -0x1, URZ ;  /* 0xffffffff0b077890 */ /* 0x000fe2000fffe03f */
[CC--:B--2---:R-:W-:Y:S01]  /*9d30*/  LEA R4, P0, R0.reuse, R220.reuse, 0x2 ;  /* 0x000000dc00047211 */ /* 0x0c4fe200078010ff */
[----:B------:R-:W-:Y:S03]  /*9d40*/  UIADD3 UR5, UR5, UR6, URZ ;  /* 0x0000000605057290 */ /* 0x000fe6000fffe03f */
        /* <DEDUP_REMOVED lines=18> */
[----:B------:R-:W-:Y:S01]  /*9e70*/  UMOV UR11, UR7 ;  /* 0x00000007000b7c82 */ /* 0x000fe20008000000 */
[----:B------:R-:W-:Y:S01]  /*9e80*/  PLOP3.LUT P0, PT, PT, PT, UP2, 0x80, 0x0 ;  /* 0x000000000000781c */ /* 0x000fe20003f0f028 */
[----:B------:R-:W-:Y:S04]  /*9e90*/  REDG.E.ADD.F32.FTZ.RN.STRONG.GPU desc[UR16][R6.64], R29 ;  /* 0x0000001d060079a6 */ /* 0x000fe8000c10f390 */
[----:B------:R-:W-:Y:S01]  /*9ea0*/  LDSM.16.MT88.4 R8, [R211] ;  /* 0x00000000d308783b */ /* 0x000fe20000004200 */
[----:B-1----:R-:W-:Y:S01]  /*9eb0*/  IMAD.U32 R5, RZ, RZ, UR6 ;  /* 0x00000006ff057e24 */ /* 0x002fe2000f8e00ff */
[----:B------:R-:W-:Y:S04]  /*9ec0*/  @UP3 UIADD3 UR6, UP1, UR20, -0x100, URZ ;  /* 0xffffff0014063890 */ /* 0x000fe8000ff3e03f */
[C---:B------:R-:W-:Y:S01]  /*9ed0*/  LEA R4, P1, R5.reuse, R220, 0x2 ;  /* 0x000000dc05047211 */ /* 0x040fe200078210ff */
[----:B------:R-:W-:Y:S02]  /*9ee0*/  @UP3 UIADD3.X UR5, UR21, -0x1, URZ, UP1, !UPT ;  /* 0xffffffff15053890 */ /* 0x000fe40008ffe43f */
[----:B------:R-:W-:Y:S01]  /*9ef0*/  @UP3 UMOV UR20, UR6 ;  /* 0x0000000600143c82 */ /* 0x000fe20008000000 */
[----:B------:R-:W-:Y:S02]  /*9f00*/  LEA.HI.X.SX32 R5, R5, R221, 0x2, P1 ;  /* 0x000000dd05057211 */ /* 0x000fe400008f16ff */
[----:B------:R-:W-:Y:S01]  /*9f10*/  PLOP3.LUT P1, PT, PT, PT, UP0, 0x80, 0x0 ;  /* 0x000000000000781c */ /* 0x000fe20003f2f008 */
[----:B------:R-:W-:Y:S02]  /*9f20*/  @UP3 UIADD3 UR25, UP0, UR25, -0x100, URZ ;  /* 0xffffff0019193890 */ /* 0x000fe4000ff1e03f */
[----:B------:R-:W-:Y:S01]  /*9f30*/  REDG.E.ADD.F32.FTZ.RN.STRONG.GPU desc[UR16][R4.64], R30 ;  /* 0x0000001e040079a6 */ /* 0x000fe2000c10f390 */
[----:B------:R-:W-:Y:S01]  /*9f40*/  @UP3 UMOV UR21, UR5 ;  /* 0x0000000500153c82 */ /* 0x000fe20008000000 */
        /* <DEDUP_REMOVED lines=87> */
[----:B------:R-:W-:Y:S01]  /*a4c0*/  ULDC UR6, c[0x0][0x38c] ;  /* 0x0000e30000067ab9 */ /* 0x000fe20000000800 */
[----:B------:R-:W-:Y:S02]  /*a4d0*/  ULDC UR5, c[0x0][0x390] ;  /* 0x0000e40000057ab9 */ /* 0x000fe40000000800 */
[----:B------:R-:W3:Y:S04]  /*a4e0*/  LDL R180, [R1] ;  /* 0x0000000001b47983 */ /* 0x000ee80000100800 */
        /* <DEDUP_REMOVED lines=127> */
[----:B------:R-:W-:Y:S01]  /*ace0*/  FMUL.FTZ R20, R65, UR6 ;  /* 0x0000000641147c20 */ /* 0x000fe20008410000 */
[----:B------:R-:W-:Y:S02]  /*acf0*/  F2FP.BF16.F32.PACK_AB R32, R32, R176 ;  /* 0x000000b02020723e */ /* 0x000fe400000010ff */
[----:B------:R-:W-:Y:S01]  /*ad00*/  F2FP.BF16.F32.PACK_AB R31, R31, R175 ;  /* 0x000000af1f1f723e */ /* 0x000fe200000010ff */
[----:B------:R-:W-:Y:S01]  /*ad10*/  FMUL.FTZ R66, R66, UR6 ;  /* 0x0000000642427c20 */ /* 0x000fe20008410000 */
[----:B------:R-:W-:Y:S01]  /*ad20*/  F2FP.BF16.F32.PACK_AB R28, R28, R172 ;  /* 0x000000ac1c1c723e */ /* 0x000fe200000010ff */
[----:B------:R-:W-:Y:S01]  /*ad30*/  FMUL.FTZ R19, R67, UR6 ;  /* 0x0000000643137c20 */ /* 0x000fe20008410000 */
[----:B------:R-:W-:Y:S01]  /*ad40*/  F2FP.BF16.F32.PACK_AB R27, R27, R171 ;  /* 0x000000ab1b1b723e */ /* 0x000fe200000010ff */
[----:B------:R-:W-:Y:S01]  /*ad50*/  FMUL.FTZ R18, R61, UR6 ;  /* 0x000000063d127c20 */ /* 0x000fe20008410000 */
[----:B------:R-:W-:-:S02]  /*ad60*/  F2FP.BF16.F32.PACK_AB R30, R30, R174 ;  /* 0x000000ae1e1e723e */ /* 0x000fc400000010ff */
        /* <DEDUP_REMOVED lines=33> */
[----:B------:R-:W-:Y:S01]  /*af80*/  UISETP.NE.AND UP0, UPT, UR38, -0x1, UPT ;  /* 0xffffffff2600788c */ /* 0x000fe2000bf05270 */
        /* <DEDUP_REMOVED lines=22> */
[----:B------:R-:W-:Y:S01]  /*b0f0*/  @UP0 UIADD3 UR5, UR32, UR38, URZ ;  /* 0x0000002620050290 */ /* 0x000fe2000fffe03f */
[----:B------:R-:W-:Y:S01]  /*b100*/  F2FP.BF16.F32.PACK_AB R4, R4, R96 ;  /* 0x000000600404723e */ /* 0x000fe200000010ff */
[----:B------:R-:W-:Y:S01]  /*b110*/  @UP0 ULDC.64 UR6, c[0x0][0x450] ;  /* 0x0001140000060ab9 */ /* 0x000fe20000000a00 */
[----:B------:R-:W-:Y:S02]  /*b120*/  F2FP.BF16.F32.PACK_AB R3, R3, R98 ;  /* 0x000000620303723e */ /* 0x000fe400000010ff */
[----:B------:R-:W-:Y:S02]  /*b130*/  F2FP.BF16.F32.PACK_AB R6, R6, R88 ;  /* 0x000000580606723e */ /* 0x000fe400000010ff */
[----:B------:R-:W-:Y:S02]  /*b140*/  F2FP.BF16.F32.PACK_AB R5, R5, R90 ;  /* 0x0000005a0505723e */ /* 0x000fe400000010ff */
[----:B------:R-:W-:-:S02]  /*b150*/  F2FP.BF16.F32.PACK_AB R2, R2, R92 ;  /* 0x0000005c0202723e */ /* 0x000fc400000010ff */
[----:B------:R-:W-:Y:S02]  /*b160*/  F2FP.BF16.F32.PACK_AB R0, R0, R94 ;  /* 0x0000005e0000723e */ /* 0x000fe400000010ff */
[----:B------:R-:W-:Y:S01]  /*b170*/  PLOP3.LUT P0, PT, PT, PT, UP0, 0x80, 0x0 ;  /* 0x000000000000781c */ /* 0x000fe20003f0f008 */
[----:B------:R-:W-:Y:S02]  /*b180*/  @UP0 UIMAD.WIDE.U32 UR8, UR5, UR6, URZ ;  /* 0x00000006050802a5 */ /* 0x000fe4000f8e003f */
[----:B------:R-:W-:-:S04]  /*b190*/  @UP0 UIMAD UR5, UR5, UR7, URZ ;  /* 0x00000007050502a4 */ /* 0x000fc8000f8e023f */
[----:B------:R-:W-:Y:S01]  /*b1a0*/  @UP0 UIADD3 UR21, UR9, UR5, URZ ;  /* 0x0000000509150290 */ /* 0x000fe2000fffe03f */
[----:B------:R-:W-:Y:S01]  /*b1b0*/  @UP0 UMOV UR20, UR8 ;  /* 0x0000000800140c82 */ /* 0x000fe20008000000 */
[----:B--2---:R-:W-:Y:S04]  /*b1c0*/  STS [R182], R55 ;  /* 0x00000037b6007388 */ /* 0x004fe80000000800 */
[----:B------:R-:W-:Y:S04]  /*b1d0*/  STS [R249+0x2000], R58 ;  /* 0x0020003af9007388 */ /* 0x000fe80000000800 */
[----:B------:R-:W-:Y:S04]  /*b1e0*/  STS [R249+0x2400], R57 ;  /* 0x00240039f9007388 */ /* 0x000fe80000000800 */
[----:B------:R-:W-:Y:S04]  /*b1f0*/  STS [R252+0x2000], R54 ;  /* 0x00200036fc007388 */ /* 0x000fe80000000800 */
[----:B------:R-:W-:Y:S04]  /*b200*/  STS [R252+0x2400], R53 ;  /* 0x00240035fc007388 */ /* 0x000fe80000000800 */
[----:B------:R-:W-:Y:S04]  /*b210*/  STS [R250], R52 ;  /* 0x00000034fa007388 */ /* 0x000fe80000000800 */
[----:B------:R-:W-:Y:S04]  /*b220*/  STS [R250+0x400], R51 ;  /* 0x00040033fa007388 */ /* 0x000fe80000000800 */
[----:B---3--:R-:W-:Y:S04]  /*b230*/  STS [R180], R48 ;  /* 0x00000030b4007388 */ /* 0x008fe80000000800 */
[----:B----4-:R-:W-:Y:S04]  /*b240*/  STS [R181], R47 ;  /* 0x0000002fb5007388 */ /* 0x010fe80000000800 */
        /* <DEDUP_REMOVED lines=51> */
[----:B------:R1:W-:Y:S02]  /*b580*/  STS [R180+0xe400], R0 ;  /* 0x00e40000b4007388 */ /* 0x0003e40000000800 */
[----:B-1----:R-:W-:-:S04]  /*b590*/  SHF.L.U32 R0, R240, 0x6, RZ ;  /* 0x00000006f0007819 */ /* 0x002fc800000006ff */
        /* <DEDUP_REMOVED lines=17> */
.L_x_1526:
        /* <DEDUP_REMOVED lines=24> */
.L_x_1527:
        /* <DEDUP_REMOVED lines=12> */
[----:B------:R-:W-:Y:S01]  /*b8f0*/  ULDC.64 UR14, c[0x0][0x468] ;  /* 0x00011a00000e7ab9 */ /* 0x000fe20000000a00 */
[----:B------:R-:W-:Y:S01]  /*b900*/  ISETP.GE.AND P4, PT, R4, UR12, PT ;  /* 0x0000000c04007c0c */ /* 0x000fe2000bf86270 */
[----:B------:R-:W-:Y:S01]  /*b910*/  BSSY B0, `(.L_x_1528) ;  /* 0x0000028000007945 */ /* 0x000fe20003800000 */
[----:B------:R-:W-:Y:S01]  /*b920*/  IADD3 R2, P0, R2, UR20, RZ ;  /* 0x0000001402027c10 */ /* 0x000fe2000ff1e0ff */
[----:B------:R-:W-:Y:S01]  /*b930*/  IMAD.U32 R4, RZ, RZ, UR11 ;  /* 0x0000000bff047e24 */ /* 0x000fe2000f8e00ff */
[----:B------:R-:W-:Y:S01]  /*b940*/  UIMAD UR11, UR13, UR14, URZ ;  /* 0x0000000e0d0b72a4 */ /* 0x000fe2000f8e023f */
[----:B------:R-:W-:Y:S01]  /*b950*/  IADD3 R5, R240, 0x40, RZ ;  /* 0x00000040f0057810 */ /* 0x000fe20007ffe0ff */
[----:B------:R-:W-:Y:S01]  /*b960*/  VIADD R20, R230, 0x40 ;  /* 0x00000040e6147836 */ /* 0x000fe20000000000 */
[----:B------:R-:W-:Y:S01]  /*b970*/  SHF.R.S32.HI R21, RZ, 0x1f, R240 ;  /* 0x0000001fff157819 */ /* 0x000fe200000114f0 */
[----:B------:R-:W-:Y:S01]  /*b980*/  UIMAD UR15, UR56, UR15, UR11 ;  /* 0x0000000f380f72a4 */ /* 0x000fe2000f8e020b */
[----:B------:R-:W-:Y:S01]  /*b990*/  IADD3.X R3, R3, UR21, R4, P0, !PT ;  /* 0x0000001503037c10 */ /* 0x000fe200087fe404 */
[----:B------:R1:W2:Y:S01]  /*b9a0*/  LDS.128 R28, [R0+0xd000] ;  /* 0x00d00000001c7984 */ /* 0x0002a20000000c00 */
[----:B------:R-:W-:-:S02]  /*b9b0*/  MOV R4, UR14 ;  /* 0x0000000e00047c02 */ /* 0x000fc40008000f00 */
[----:B------:R-:W-:Y:S01]  /*b9c0*/  ISETP.GE.AND P3, PT, R5, UR12, PT ;  /* 0x0000000c05007c0c */ /* 0x000fe2000bf66270 */
[----:B------:R1:W3:Y:S01]  /*b9d0*/  LDS.128 R24, [R0+0x11000] ;  /* 0x0110000000187984 */ /* 0x0002e20000000c00 */
[----:B------:R-:W-:Y:S02]  /*b9e0*/  VIADD R5, R240, 0x60 ;  /* 0x00000060f0057836 */ /* 0x000fe40000000000 */
[----:B------:R-:W-:Y:S01]  /*b9f0*/  IMAD.WIDE.U32 R2, R4, UR56, R2 ;  /* 0x0000003804027c25 */ /* 0x000fe2000f8e0002 */
[----:B------:R1:W4:Y:S02]  /*ba00*/  LDS.128 R36, [R0+0x15000] ;  /* 0x0150000000247984 */ /* 0x0003240000000c00 */
[----:B------:R-:W-:Y:S02]  /*ba10*/  ISETP.GE.AND P2, PT, R5, UR12, PT ;  /* 0x0000000c05007c0c */ /* 0x000fe4000bf46270 */
[----:B------:R1:W1:Y:S01]  /*ba20*/  LDS.128 R44, [R0+0x16000] ;  /* 0x01600000002c7984 */ /* 0x0002620000000c00 */
[----:B------:R-:W-:-:S03]  /*ba30*/  IADD3 R10, R3, UR15, RZ ;  /* 0x0000000f030a7c10 */ /* 0x000fc6000fffe0ff */
        /* <DEDUP_REMOVED lines=21> */
.L_x_1529:
[----:B------:R-:W-:Y:S05]  /*bb90*/  BSYNC B0 ;  /* 0x0000000000007941 */ /* 0x000fea0003800000 */
.L_x_1528:
        /* <DEDUP_REMOVED lines=17> */
[----:B---3--:R2:W-:Y:S02]  /*bcb0*/  @!P0 STG.E.128 desc[UR16][R4.64+0x80], R24 ;  /* 0x0000801804008986 */ /* 0x0085e4000c101d10 */
.L_x_1531:
[----:B------:R-:W-:Y:S05]  /*bcc0*/  BSYNC B0 ;  /* 0x0000000000007941 */ /* 0x000fea0003800000 */
.L_x_1530:
[----:B--2---:R2:W1:Y:S01]  /*bcd0*/  LDS.128 R16, [R0+0xe000] ;  /* 0x00e0000000107984 */ /* 0x0044620000000c00 */
        /* <DEDUP_REMOVED lines=17> */
[----:B-1----:R1:W-:Y:S04]  /*bdf0*/  @!P1 STG.E.128 desc[UR16][R4.64], R16 ;  /* 0x0000001004009986 */ /* 0x0023e8000c101d10 */
[----:B------:R1:W-:Y:S02]  /*be00*/  @!P0 STG.E.128 desc[UR16][R4.64+0x80], R12 ;  /* 0x0000800c04008986 */ /* 0x0003e4000c101d10 */
.L_x_1533:
[----:B------:R-:W-:Y:S05]  /*be10*/  BSYNC B0 ;  /* 0x0000000000007941 */ /* 0x000fea0003800000 */
.L_x_1532:
[----:B-1----:R1:W1:Y:S01]  /*be20*/  LDS.128 R16, [R0+0xf000] ;  /* 0x00f0000000107984 */ /* 0x0022620000000c00 */
[----:B------:R-:W-:Y:S03]  /*be30*/  BSSY B0, `(.L_x_1534) ;  /* 0x0000012000007945 */ /* 0x000fe60003800000 */
[----:B------:R1:W1:Y:S01]  /*be40*/  LDS.128 R12, [R0+0x13000] ;  /* 0x01300000000c7984 */ /* 0x0002620000000c00 */
        /* <DEDUP_REMOVED lines=9> */
[----:B------:R-:W-:-:S04]  /*bee0*/  IMAD.WIDE.U32 R4, R6, UR6, R2 ;  /* 0x0000000606047c25 */ /* 0x000fc8000f8e0002 */
[----:B------:R-:W-:Y:S01]  /*bef0*/  IMAD R3, R6, UR7, R7 ;  /* 0x0000000706037c24 */ /* 0x000fe2000f8e0207 */
[----:B------:R-:W-:-:S03]  /*bf00*/  LEA R2, P6, R4, UR12, 0x1 ;  /* 0x0000000c04027c11 */ /* 0x000fc6000f8c08ff */
[----:B------:R-:W-:-:S05]  /*bf10*/  IMAD.IADD R3, R3, 0x1, R5 ;  /* 0x0000000103037824 */ /* 0x000fca00078e0205 */
[----:B------:R-:W-:-:S05]  /*bf20*/  LEA.HI.X R3, R4, UR13, R3, 0x1, P6 ;  /* 0x0000000d04037c11 */ /* 0x000fca000b0f0c03 */
[----:B-1----:R1:W-:Y:S04]  /*bf30*/  @!P1 STG.E.128 desc[UR16][R2.64], R16 ;  /* 0x0000001002009986 */ /* 0x0023e8000c101d10 */
[----:B------:R1:W-:Y:S02]  /*bf40*/  @!P0 STG.E.128 desc[UR16][R2.64+0x80], R12 ;  /* 0x0000800c02008986 */ /* 0x0003e4000c101d10 */
.L_x_1535:
[----:B------:R-:W-:Y:S05]  /*bf50*/  BSYNC B0 ;  /* 0x0000000000007941 */ /* 0x000fea0003800000 */
.L_x_1534:
        /* <DEDUP_REMOVED lines=30> */
[----:B-1----:R2:W-:Y:S04]  /*c140*/  @!P1 STG.E.128 desc[UR16][R4.64], R16 ;  /* 0x0000001004009986 */ /* 0x0025e8000c101d10 */
[----:B------:R2:W-:Y:S02]  /*c150*/  @!P0 STG.E.128 desc[UR16][R4.64+0x80], R12 ;  /* 0x0000800c04008986 */ /* 0x0005e4000c101d10 */
.L_x_1537:
[----:B------:R-:W-:Y:S05]  /*c160*/  BSYNC B0 ;  /* 0x0000000000007941 */ /* 0x000fea0003800000 */
.L_x_1536:
        /* <DEDUP_REMOVED lines=16> */
[----:B----4-:R2:W-:Y:S04]  /*c270*/  @!P1 STG.E.128 desc[UR16][R4.64], R36 ;  /* 0x0000002404009986 */ /* 0x0105e8000c101d10 */
[----:B------:R2:W-:Y:S02]  /*c280*/  @!P0 STG.E.128 desc[UR16][R4.64+0x80], R32 ;  /* 0x0000802004008986 */ /* 0x0005e4000c101d10 */
.L_x_1539:
[----:B------:R-:W-:Y:S05]  /*c290*/  BSYNC B0 ;  /* 0x0000000000007941 */ /* 0x000fea0003800000 */
.L_x_1538:
        /* <DEDUP_REMOVED lines=17> */
[----:B------:R2:W-:Y:S02]  /*c3b0*/  @!P0 STG.E.128 desc[UR16][R4.64+0x80], R40 ;  /* 0x0000802804008986 */ /* 0x0005e4000c101d10 */
.L_x_1541:
[----:B------:R-:W-:Y:S05]  /*c3c0*/  BSYNC B0 ;  /* 0x0000000000007941 */ /* 0x000fea0003800000 */
.L_x_1540:
        /* <DEDUP_REMOVED lines=16> */
.L_x_1494:
[----:B------:R-:W-:Y:S05]  /*c4d0*/  BSYNC B1 ;  /* 0x0000000000017941 */ /* 0x000fea0003800000 */
.L_x_1472:
        /* <DEDUP_REMOVED lines=11> */
.L_x_1542:
[----:B------:R-:W-:Y:S05]  /*c590*/  EXIT ;  /* 0x000000000000794d */ /* 0x000fea0003800000 */
.L_x_1544:
        /* <DEDUP_REMOVED lines=14> */
.L_x_2086:


//--------------------- .text._ZN5flash44flash_bwd_dq_dk_dv_loop_seqk_parallel_kernelI23Flash_bwd_kernel_traitsILi128ELi64ELi128ELi8ELi2ELi4ELi2ELb0ELb0EN7cutlass10bfloat16_tE19Flash_kernel_traitsILi128ELi64ELi128ELi8ES3_EELb0ELb0ELb1ELb0ELb0ELb0ELb1EEEvNS_16Flash_bwd_paramsE --------------------------
	.section	.text._ZN5flash44flash_bwd_dq_dk_dv_loop_seqk_parallel_kernelI23Flash_bwd_kernel_traitsILi128ELi64ELi128ELi8ELi2ELi4ELi2ELb0ELb0EN7cutlass10bfloat16_tE19Flash_kernel_traitsILi128ELi64ELi128ELi8ES3_EELb0ELb0ELb1ELb0ELb0ELb0ELb1EEEvNS_16Flash_bwd_paramsE,"ax",@progbits
	.align	128
        .global         _ZN5flash44flash_bwd_dq_dk_dv_loop_seqk_parallel_kernelI23Flash_bwd_kernel_traitsILi128ELi64ELi128ELi8ELi2ELi4ELi2ELb0ELb0EN7cutlass10bfloat16_tE19Flash_kernel_traitsILi128ELi64ELi128ELi8ES3_EELb0ELb0ELb1ELb0ELb0ELb0ELb1EEEvNS_16Flash_bwd_paramsE
        .type           _ZN5flash44flash_bwd_dq_dk_dv_loop_seqk_parallel_kernelI23Flash_bwd_kernel_traitsILi128ELi64ELi128ELi8ELi2ELi4ELi2ELb0ELb0EN7cutlass10bfloat16_tE19Flash_kernel_traitsILi128ELi64ELi128ELi8ES3_EELb0ELb0ELb1ELb0ELb0ELb0ELb1EEEvNS_16Flash_bwd_paramsE,@function
        .size           _ZN5flash44flash_bwd_dq_dk_dv_loop_seqk_parallel_kernelI23Flash_bwd_kernel_traitsILi128ELi64ELi128ELi8ELi2ELi4ELi2ELb0ELb0EN7cutlass10bfloat16_tE19Flash_kernel_traitsILi128ELi64ELi128ELi8ES3_EELb0ELb0ELb1ELb0ELb0ELb0ELb1EEEvNS_16Flash_bwd_paramsE,(.L_x_2087 - _ZN5flash44flash_bwd_dq_dk_dv_loop_seqk_parallel_kernelI23Flash_bwd_kernel_traitsILi128ELi64ELi128ELi8ELi2ELi4ELi2ELb0ELb0EN7cutlass10bfloat16_tE19Flash_kernel_traitsILi128ELi64ELi128ELi8ES3_EELb0ELb0ELb1ELb0ELb0ELb0ELb1EEEvNS_16Flash_bwd_paramsE)
        .other          _ZN5flash44flash_bwd_dq_dk_dv_loop_seqk_parallel_kernelI23Flash_bwd_kernel_traitsILi128ELi64ELi128ELi8ELi2ELi4ELi2ELb0ELb0EN7cutlass10bfloat16_tE19Flash_kernel_traitsILi128ELi64ELi128ELi8ES3_EELb0ELb0ELb1ELb0ELb0ELb0ELb1EEEvNS_16Flash_bwd_paramsE,@"STO_CUDA_ENTRY STV_DEFAULT"
_ZN5flash44flash_bwd_dq_dk_dv_loop_seqk_parallel_kernelI23Flash_bwd_kernel_traitsILi128ELi64ELi128ELi8ELi2ELi4ELi2ELb0ELb0EN7cutlass10bfloat16_tE19Flash_kernel_traitsILi128ELi64ELi128ELi8ES3_EELb0ELb0ELb1ELb0ELb0ELb0ELb1EEEvNS_16Flash_bwd_paramsE:
.text._ZN5flash44flash_bwd_dq_dk_dv_loop_seqk_parallel_kernelI23Flash_bwd_kernel_traitsILi128ELi64ELi128ELi8ELi2ELi4ELi2ELb0ELb0EN7cutlass10bfloat16_tE19Flash_kernel_traitsILi128ELi64ELi128ELi8ES3_EELb0ELb0ELb1ELb0ELb0ELb0ELb1EEEvNS_16Flash_bwd_paramsE:
        /* <DEDUP_REMOVED lines=20> */
[----:B--2---:R-:W-:Y:S01]  /*0140*/  ULEA UR4, UR4, UR5, 0x18 ;  /* 0x0000000504047291 */ /* 0x004fe2000f8ec03f */
        /* <DEDUP_REMOVED lines=50> */
[----:B------:R-:W-:Y:S02]  /*0470*/  LEA.HI R19, R10, R4, RZ, 0x2 ;  /* 0x000000040a137211 */ /* 0x000fe400078f10ff */
[----:B------:R-:W-:-:S02]  /*0480*/  LOP3.LUT R10, R2, 0x8, R215, 0xf8, !PT ;  /* 0x00000008020a7812 */ /* 0x000fc400078ef8d7 */
[----:B------:R-:W-:Y:S02]  /*0490*/  SHF.R.S32.HI R0, RZ, 0x6, R5 ;  /* 0x00000006ff007819 */ /* 0x000fe40000011405 */
[----:B------:R-:W-:Y:S02]  /*04a0*/  LOP3.LUT R215, R3, 0x8, R215, 0xf8, !PT ;  /* 0x0000000803d77812 */ /* 0x000fe400078ef8d7 */
[----:B------:R-:W-:Y:S01]  /*04b0*/  SHF.R.U32.HI R211, RZ, 0x3, R3 ;  /* 0x00000003ffd37819 */ /* 0x000fe20000011603 */
[----:B------:R-:W-:Y:S01]  /*04c0*/  IMAD R3, R0, 0x800, R6 ;  /* 0x0000080000037824 */ /* 0x000fe200078e0206 */
[----:B------:R-:W-:Y:S01]  /*04d0*/  LOP3.LUT R2, R18, 0x7ffffffc, RZ, 0xc0, !PT ;  /* 0x7ffffffc12027812 */ /* 0x000fe200078ec0ff */
[----:B------:R-:W-:Y:S01]  /*04e0*/  IMAD.SHL.U32 R5, R0, 0x8, RZ ;  /* 0x0000000800057824 */ /* 0x000fe200078e00ff */
[----:B------:R-:W-:Y:S02]  /*04f0*/  LOP3.LUT R4, R7, 0x1, RZ, 0xc0, !PT ;  /* 0x0000000107047812 */ /* 0x000fe400078ec0ff */
[----:B------:R-:W-:Y:S01]  /*0500*/  LOP3.LUT R215, R215, R211, RZ, 0x3c, !PT ;  /* 0x000000d3d7d77212 */ /* 0x000fe200078e3cff */
[----:B------:R-:W-:Y:S01]  /*0510*/  IMAD.IADD R2, R16, 0x1, -R2 ;  /* 0x0000000110027824 */ /* 0x000fe200078e0a02 */
[----:B------:R-:W-:Y:S01]  /*0520*/  ISETP.NE.U32.AND P0, PT, R4, 0x1, PT ;  /* 0x000000010400780c */ /* 0x000fe20003f05070 */
[----:B------:R-:W-:Y:S01]  /*0530*/  IMAD.SHL.U32 R4, R9, 0x20, RZ ;  /* 0x0000002009047824 */ /* 0x000fe200078e00ff */
[----:B------:R-:W-:Y:S01]  /*0540*/  LEA.HI R17, R17, R16, RZ, 0x7 ;  /* 0x0000001011117211 */ /* 0x000fe200078f38ff */
[----:B------:R-:W-:Y:S01]  /*0550*/  IMAD.IADD R215, R3, 0x1, R215 ;  /* 0x0000000103d77824 */ /* 0x000fe200078e02d7 */
[----:B------:R-:W-:Y:S01]  /*0560*/  LOP3.LUT R211, R6, R10, R211, 0xf6, !PT ;  /* 0x0000000a06d37212 */ /* 0x000fe200078ef6d3 */
[----:B------:R-:W-:Y:S01]  /*0570*/  IMAD.SHL.U32 R3, R2, 0x2, RZ ;  /* 0x0000000202037824 */ /* 0x000fe200078e00ff */
[----:B------:R-:W-:Y:S01]  /*0580*/  SHF.R.S32.HI R2, RZ, 0x7, R17 ;  /* 0x00000007ff027819 */ /* 0x000fe20000011411 */
[----:B------:R-:W-:Y:S01]  /*0590*/  IMAD.SHL.U32 R16, R16, 0x2, RZ ;  /* 0x0000000210107824 */ /* 0x000fe200078e00ff */
[----:B------:R-:W-:Y:S01]  /*05a0*/  LOP3.LUT R4, R4, 0x20, RZ, 0xc0, !PT ;  /* 0x0000002004047812 */ /* 0x000fe200078ec0ff */
[--C-:B------:R-:W-:Y:S01]  /*05b0*/  IMAD R11, R11, 0x400, R3.reuse ;  /* 0x000004000b0b7824 */ /* 0x100fe200078e0203 */
[C---:B------:R-:W-:Y:S01]  /*05c0*/  R2P PR, R7.reuse, 0x6 ;  /* 0x0000000607007804 */ /* 0x040fe20000000000 */
[----:B------:R-:W-:Y:S01]  /*05d0*/  IMAD R8, R2, 0x1000, R3 ;  /* 0x0000100002087824 */ /* 0x000fe200078e0203 */
[----:B------:R-:W-:Y:S01]  /*05e0*/  LOP3.LUT R210, R4, 0x18, R5, 0xf8, !PT ;  /* 0x0000001804d27812 */ /* 0x000fe200078ef805 */
[----:B------:R-:W-:Y:S01]  /*05f0*/  IMAD.SHL.U32 R3, R7, 0x40, RZ ;  /* 0x0000004007037824 */ /* 0x000fe200078e00ff */
[----:B------:R-:W-:Y:S01]  /*0600*/  SEL R237, R237, 0x10, !P0 ;  /* 0x00000010eded7807 */ /* 0x000fe20004000000 */
[----:B------:R-:W-:Y:S01]  /*0610*/  IMAD R5, R0, 0x200, R12 ;  /* 0x0000020000057824 */ /* 0x000fe200078e020c */
[----:B------:R-:W-:Y:S01]  /*0620*/  LEA R211, R211, UR4, 0x1 ;  /* 0x00000004d3d37c11 */ /* 0x000fe2000f8e08ff */
[----:B------:R-:W-:-:S02]  /*0630*/  IMAD.SHL.U32 R2, R2, 0x8, RZ ;  /* 0x0000000802027824 */ /* 0x000fc400078e00ff */
[----:B------:R-:W-:Y:S01]  /*0640*/  IMAD.SHL.U32 R4, R0, 0x20, RZ ;  /* 0x0000002000047824 */ /* 0x000fe200078e00ff */
[----:B------:R-:W-:Y:S01]  /*0650*/  LOP3.LUT R0, R3, 0x1c0, RZ, 0xc0, !PT ;  /* 0x000001c003007812 */ /* 0x000fe200078ec0ff */
[----:B------:R1:W-:Y:S01]  /*0660*/  STL [R1+0x14], R5 ;  /* 0x0000140501007387 */ /* 0x0003e20000100800 */
[----:B------:R-:W-:Y:S01]  /*0670*/  LOP3.LUT R2, R2, 0x8, RZ, 0xc0, !PT ;  /* 0x0000000802027812 */ /* 0x000fe200078ec0ff */
[----:B------:R-:W-:Y:S01]  /*0680*/  IMAD.SHL.U32 R215, R215, 0x2, RZ ;  /* 0x00000002d7d77824 */ /* 0x000fe200078e00ff */
[----:B------:R-:W-:Y:S02]  /*0690*/  SHF.R.U32.HI R3, RZ, 0x3, R0 ;  /* 0x00000003ff037819 */ /* 0x000fe40000011600 */
[----:B------:R-:W-:Y:S02]  /*06a0*/  LOP3.LUT R6, R4, 0x6, R16, 0xf8, !PT ;  /* 0x0000000604067812 */ /* 0x000fe400078ef810 */
[----:B------:R-:W-:-:S03]  /*06b0*/  LOP3.LUT R4, R0, 0x20, R4, 0xf8, !PT ;  /* 0x0000002000047812 */ /* 0x000fc600078ef804 */
[----:B------:R2:W-:Y:S01]  /*06c0*/  STL [R1+0x30], R6 ;  /* 0x0000300601007387 */ /* 0x0005e20000100800 */
[----:B-1----:R-:W-:-:S05]  /*06d0*/  IMAD.SHL.U32 R5, R9, 0x10, RZ ;  /* 0x0000001009057824 */ /* 0x002fca00078e00ff */
        /* <DEDUP_REMOVED lines=8> */
[----:B------:R-:W-:Y:S02]  /*0760*/  IMAD.IADD R238, R3, 0x1, R2 ;  /* 0x0000000103ee7824 */ /* 0x000fe400078e0202 */
[----:B------:R-:W-:Y:S01]  /*0770*/  IMAD.SHL.U32 R2, R9, 0x8, RZ ;  /* 0x0000000809027824 */ /* 0x000fe200078e00ff */
[----:B------:R-:W-:Y:S01]  /*0780*/  SHF.R.U32.HI R3, RZ, 0x3, R0 ;  /* 0x00000003ff037819 */ /* 0x000fe20000011600 */
[----:B------:R-:W-:Y:S01]  /*0790*/  IMAD.SHL.U32 R5, R13, 0x40, RZ ;  /* 0x000000400d057824 */ /* 0x000fe200078e00ff */
[----:B------:R-:W-:-:S02]  /*07a0*/  LEA R238, R238, UR4, 0x1 ;  /* 0x00000004eeee7c11 */ /* 0x000fc4000f8e08ff */
[----:B--2---:R-:W-:Y:S02]  /*07b0*/  LOP3.LUT R6, R0, 0x8, R2, 0xf8, !PT ;  /* 0x0000000800067812 */ /* 0x004fe400078ef802 */
[C-C-:B------:R-:W-:Y:S01]  /*07c0*/  LOP3.LUT R2, R3.reuse, R7, R0.reuse, 0x1e, !PT ;  /* 0x0000000703027212 */ /* 0x140fe200078e1e00 */
[----:B------:R-:W-:Y:S01]  /*07d0*/  IMAD.IADD R239, R238, 0x1, R237 ;  /* 0x00000001eeef7824 */ /* 0x000fe200078e02ed */
[----:B------:R-:W-:Y:S02]  /*07e0*/  LOP3.LUT R210, R3, R210, R0, 0x1e, !PT ;  /* 0x000000d203d27212 */ /* 0x000fe400078e1e00 */
[----:B------:R-:W-:Y:S01]  /*07f0*/  LOP3.LUT R0, R5, 0xfffffe00, RZ, 0xc0, !PT ;  /* 0xfffffe0005007812 */ /* 0x000fe200078ec0ff */
[----:B------:R-:W-:Y:S01]  /*0800*/  IMAD R5, R14, 0x10, R4 ;  /* 0x000000100e057824 */ /* 0x000fe200078e0204 */
[----:B------:R-:W-:Y:S02]  /*0810*/  LOP3.LUT R3, R6, R3, RZ, 0x3c, !PT ;  /* 0x0000000306037212 */ /* 0x000fe400078e3cff */
[-C--:B------:R-:W-:Y:S01]  /*0820*/  LOP3.LUT R220, R2, R0.reuse, RZ, 0xfc, !PT ;  /* 0x0000000002dc7212 */ /* 0x080fe200078efcff */
[----:B------:R-:W-:Y:S01]  /*0830*/  IMAD R4, R14, 0x400, R0 ;  /* 0x000004000e047824 */ /* 0x000fe200078e0200 */
[----:B------:R-:W-:Y:S01]  /*0840*/  LOP3.LUT R210, R210, R0, RZ, 0xfc, !PT ;  /* 0x00000000d2d27212 */ /* 0x000fe200078efcff */
[----:B------:R-:W-:Y:S01]  /*0850*/  IMAD.U32 R0, RZ, RZ, UR6 ;  /* 0x00000006ff007e24 */ /* 0x000fe2000f8e00ff */
[----:B------:R-:W-:Y:S01]  /*0860*/  USHF.R.S32.HI UR6, URZ, 0x1f, UR47 ;  /* 0x0000001f3f067899 */ /* 0x000fe2000801142f */
[----:B------:R-:W-:Y:S01]  /*0870*/  IMAD.IADD R221, R4, 0x1, R3 ;  /* 0x0000000104dd7824 */ /* 0x000fe200078e0203 */
[----:B------:R1:W-:Y:S01]  /*0880*/  STL [R1+0x10], R5 ;  /* 0x0000100501007387 */ /* 0x0003e20000100800 */
[----:B------:R-:W-:Y:S01]  /*0890*/  IMAD.U32 R3, RZ, RZ, UR5 ;  /* 0x00000005ff037e24 */ /* 0x000fe2000f8e00ff */
[----:B------:R-:W-:Y:S01]  /*08a0*/  UIADD3 UR5, UR4, 0xc000, URZ ;  /* 0x0000c00004057890 */ /* 0x000fe2000fffe03f */
[----:B------:R-:W-:-:S02]  /*08b0*/  IMAD.MOV.U32 R2, RZ, RZ, 0x20 ;  /* 0x00000020ff027424 */ /* 0x000fc400078e00ff */
[----:B------:R-:W-:Y:S02]  /*08c0*/  IMAD.MOV.U32 R0, RZ, RZ, 0x40 ;  /* 0x00000040ff007424 */ /* 0x000fe400078e00ff */
[----:B------:R-:W-:Y:S01]  /*08d0*/  IMAD.U32 R3, RZ, RZ, UR6 ;  /* 0x00000006ff037e24 */ /* 0x000fe2000f8e00ff */
[----:B------:R-:W-:Y:S01]  /*08e0*/  SEL R214, R2, 0xffffffe0, !P4 ;  /* 0xffffffe002d67807 */ /* 0x000fe20006000000 */
[----:B------:R-:W-:Y:S01]  /*08f0*/  USHF.R.S32.HI UR6, URZ, 0x1f, UR55 ;  /* 0x0000001f3f067899 */ /* 0x000fe20008011437 */
[----:B------:R-:W-:Y:S01]  /*0900*/  SEL R216, R0, 0xffffffc0, !P3 ;  /* 0xffffffc000d87807 */ /* 0x000fe20005800000 */
[----:B------:R-:W-:Y:S01]  /*0910*/  VIADD R217, R215, UR5 ;  /* 0x00000005d7d97c36 */ /* 0x000fe20008000000 */
[----:B------:R-:W-:Y:S02]  /*0920*/  SEL R2, R2, 0xffffffe0, !P1 ;  /* 0xffffffe002027807 */ /* 0x000fe40004800000 */
[----:B------:R-:W-:Y:S01]  /*0930*/  SEL R0, R0, 0xffffffc0, !P2 ;  /* 0xffffffc000007807 */ /* 0x000fe20005000000 */
[----:B------:R-:W-:Y:S01]  /*0940*/  IMAD.U32 R3, RZ, RZ, UR6 ;  /* 0x00000006ff037e24 */ /* 0x000fe2000f8e00ff */
[----:B------:R-:W-:Y:S01]  /*0950*/  LEA R210, R210, UR5, 0x1 ;  /* 0x00000005d2d27c11 */ /* 0x000fe2000f8e08ff */
[----:B------:R-:W-:-:S02]  /*0960*/  IMAD.IADD R236, R238, 0x1, R2 ;  /* 0x00000001eeec7824 */ /* 0x000fc400078e0202 */
[C---:B------:R-:W-:Y:S02]  /*0970*/  IMAD.IADD R214, R217.reuse, 0x1, R214 ;  /* 0x00000001d9d67824 */ /* 0x040fe400078e02d6 */
[--C-:B------:R-:W-:Y:S02]  /*0980*/  IMAD.IADD R217, R217, 0x1, R216.reuse ;  /* 0x00000001d9d97824 */ /* 0x100fe400078e02d8 */
[----:B------:R-:W-:Y:S01]  /*0990*/  IMAD.IADD R216, R214, 0x1, R216 ;  /* 0x00000001d6d87824 */ /* 0x000fe200078e02d8 */
[----:B-1----:R-:W-:Y:S01]  /*09a0*/  LEA R5, R8, UR5, 0x1 ;  /* 0x0000000508057c11 */ /* 0x002fe2000f8e08ff */
[----:B------:R-:W-:-:S04]  /*09b0*/  IMAD.IADD R237, R237, 0x1, R236 ;  /* 0x00000001eded7824 */ /* 0x000fc800078e02ec */
[----:B------:R-:W-:Y:S01]  /*09c0*/  IMAD.IADD R4, R2, 0x1, R5 ;  /* 0x0000000102047824 */ /* 0x000fe200078e0205 */
[----:B------:R-:W-:Y:S01]  /*09d0*/  STL [R1+0x28], R5 ;  /* 0x0000280501007387 */ /* 0x000fe20000100800 */
[C---:B------:R-:W-:Y:S02]  /*09e0*/  IMAD.IADD R2, R5.reuse, 0x1, R0 ;  /* 0x0000000105027824 */ /* 0x040fe400078e0200 */
[C---:B------:R-:W-:Y:S01]  /*09f0*/  VIADD R3, R5.reuse, 0x420 ;  /* 0x0000042005037836 */ /* 0x040fe20000000000 */
[----:B------:R-:W-:Y:S01]  /*0a00*/  STL [R1+0x34], R4 ;  /* 0x0000340401007387 */ /* 0x000fe20000100800 */
[----:B------:R-:W-:-:S03]  /*0a10*/  @P1 VIADD R3, R5, 0x3e0 ;  /* 0x000003e005031836 */ /* 0x000fc60000000000 */
[----:B------:R1:W-:Y:S04]  /*0a20*/  STL [R1+0x2c], R2 ;  /* 0x00002c0201007387 */ /* 0x0003e80000100800 */
[----:B------:R2:W-:Y:S01]  /*0a30*/  STL [R1+0x40], R3 ;  /* 0x0000400301007387 */ /* 0x0005e20000100800 */
[----:B-1----:R-:W-:Y:S02]  /*0a40*/  IMAD.IADD R2, R4, 0x1, R0 ;  /* 0x0000000104027824 */ /* 0x002fe400078e0200 */
[----:B------:R-:W-:-:S03]  /*0a50*/  IMAD.IADD R0, R0, 0x1, R3 ;  /* 0x0000000100007824 */ /* 0x000fc600078e0203 */
[----:B------:R2:W-:Y:S04]  /*0a60*/  STL [R1+0x38], R2 ;  /* 0x0000380201007387 */ /* 0x0005e80000100800 */
[----:B------:R2:W-:Y:S02]  /*0a70*/  STL [R1+0x3c], R0 ;  /* 0x00003c0001007387 */ /* 0x0005e40000100800 */
.L_x_1617:
        /* <DEDUP_REMOVED lines=67> */
.L_x_1545:
        /* <DEDUP_REMOVED lines=18> */
[----:B------:R-:W-:Y:S02]  /*0fd0*/  USHF.R.S32.HI UR28, URZ, 0x1f, UR57 ;  /* 0x0000001f3f1c7899 */ /* 0x000fe40008011439 */
[----:B------:R-:W-:Y:S02]  /*0fe0*/  @!UP2 UIMAD UR7, UR56, UR10, URZ ;  /* 0x0000000a3807a2a4 */ /* 0x000fe4000f8e023f */
[----:B------:R-:W-:Y:S02]  /*0ff0*/  @!UP2 UIMAD.WIDE.U32 UR42, UR47, UR10, URZ ;  /* 0x0000000a2f2aa2a5 */ /* 0x000fe4000f8e003f */
[----:B------:R-:W-:Y:S01]  /*1000*/  UISETP.NE.AND UP4, UPT, UR31, URZ, UPT ;  /* 0x0000003f1f00728c */ /* 0x000fe2000bf85270 */
[----:B------:R-:W-:Y:S01]  /*1010*/  ULDC UR10, c[0x0][0x394] ;  /* 0x0000e500000a7ab9 */ /* 0x000fe20000000800 */
[----:B-1----:R-:W-:Y:S01]  /*1020*/  IABS R5, R6 ;  /* 0x0000000600057213 */ /* 0x002fe20000000000 */
[----:B------:R-:W-:Y:S01]  /*1030*/  ULDC.64 UR26, c[0x0][0x240] ;  /* 0x00009000001a7ab9 */ /* 0x000fe20000000a00 */
[----:B------:R-:W-:Y:S01]  /*1040*/  ULDC UR61, c[0x0][0x2dc] ;  /* 0x0000b700003d7ab9 */ /* 0x000fe20000000800 */
[----:B------:R-:W-:Y:S01]  /*1050*/  ULDC UR60, c[0x0][0x270] ;  /* 0x00009c00003c7ab9 */ /* 0x000fe20000000800 */
[----:B------:R-:W1:Y:S01]  /*1060*/  I2F.RP R2, R5 ;  /* 0x0000000500027306 */ /* 0x000e620000209400 */
[----:B------:R-:W-:Y:S01]  /*1070*/  UIMAD.WIDE.U32 UR18, UR5, UR26, URZ ;  /* 0x0000001a051272a5 */ /* 0x000fe2000f8e003f */
[----:B------:R-:W-:Y:S01]  /*1080*/  ISETP.NE.AND P3, PT, R6, RZ, PT ;  /* 0x000000ff0600720c */ /* 0x000fe20003f65270 */
[----:B------:R-:W-:-:S02]  /*1090*/  UIMAD UR21, UR5, UR27, URZ ;  /* 0x0000001b051572a4 */ /* 0x000fc4000f8e023f */
[----:B--2---:R-:W-:Y:S02]  /*10a0*/  UIMAD.WIDE.U32 UR34, UR15, UR12, URZ ;  /* 0x0000000c0f2272a5 */ /* 0x004fe4000f8e003f */
[----:B------:R-:W-:Y:S02]  /*10b0*/  UIMAD.WIDE.U32 UR16, UR47, UR57, URZ ;  /* 0x000000392f1072a5 */ /* 0x000fe4000f8e003f */
[----:B------:R-:W-:Y:S02]  /*10c0*/  UIMAD UR39, UR15, UR13, UR35 ;  /* 0x0000000d0f2772a4 */ /* 0x000fe4000f8e0223 */
[----:B------:R-:W-:Y:S01]  /*10d0*/  USHF.L.U32 UR15, UR47, 0x7, URZ ;  /* 0x000000072f0f7899 */ /* 0x000fe2000800063f */
[----:B------:R-:W-:Y:S01]  /*10e0*/  @UP2 ULDC.64 UR12, c[0x0][0x420] ;  /* 0x00010800000c2ab9 */ /* 0x000fe20000000a00 */
[----:B------:R-:W-:Y:S01]  /*10f0*/  @!UP2 UIMAD UR35, UR47, UR11, UR7 ;  /* 0x0000000b2f23a2a4 */ /* 0x000fe2000f8e0207 */
[----:B-1----:R-:W1:Y:S01]  /*1100*/  MUFU.RCP R2, R2 ;  /* 0x0000000200027308 */ /* 0x002e620000001000 */
[----:B------:R-:W-:-:S02]  /*1110*/  @UP2 UIMAD.WIDE.U32 UR44, UR5, UR12, URZ ;  /* 0x0000000c052c22a5 */ /* 0x000fc4000f8e003f */
[----:B------:R-:W-:Y:S02]  /*1120*/  UIADD3 UR12, UR14, 0x3f, URZ ;  /* 0x0000003f0e0c7890 */ /* 0x000fe4000fffe03f */
[----:B------:R-:W-:Y:S02]  /*1130*/  USEL UR38, UR15, URZ, UP0 ;  /* 0x0000003f0f267287 */ /* 0x000fe40008000000 */
[----:B------:R-:W-:Y:S02]  /*1140*/  USHF.R.S32.HI UR15, URZ, 0x1f, UR12 ;  /* 0x0000001f3f0f7899 */ /* 0x000fe4000801140c */
[----:B------:R-:W-:Y:S02]  /*1150*/  UIADD3 UR7, UR14, 0x80, UR33 ;  /* 0x000000800e077890 */ /* 0x000fe4000fffe021 */
[----:B------:R-:W-:Y:S02]  /*1160*/  ULEA.HI UR31, UR15, UR12, URZ, 0x6 ;  /* 0x0000000c0f1f7291 */ /* 0x000fe4000f8f303f */
[----:B------:R-:W-:-:S02]  /*1170*/  UIMAD UR15, UR28, UR47, URZ ;  /* 0x0000002f1c0f72a4 */ /* 0x000fc4000f8e023f */
[----:B------:R-:W-:Y:S01]  /*1180*/  UIADD3 UR7, UR7, UR10, -UR6 ;  /* 0x0000000a07077290 */ /* 0x000fe2000fffe806 */
[----:B-1----:R-:W-:Y:S01]  /*1190*/  VIADD R2, R2, 0xffffffe ;  /* 0x0ffffffe02027836 */ /* 0x002fe20000000000 */
[----:B------:R-:W-:Y:S02]  /*11a0*/  UIMAD.WIDE UR10, UR61, UR60, URZ ;  /* 0x0000003c3d0a72a5 */ /* 0x000fe4000f8e023f */
[----:B------:R-:W-:Y:S01]  /*11b0*/  UIMAD UR15, UR56, UR57, UR15 ;  /* 0x00000039380f72a4 */ /* 0x000fe2000f8e020f */
[----:B------:R-:W1:Y:S01]  /*11c0*/  F2I.FTZ.U32.TRUNC.NTZ R3, R2 ;  /* 0x0000000200037305 */ /* 0x000e62000021f000 */
[----:B------:R-:W-:Y:S02]  /*11d0*/  UIADD3 UR7, UR7, 0x3f, URZ ;  /* 0x0000003f07077890 */ /* 0x000fe4000fffe03f */
[----:B------:R-:W-:Y:S02]  /*11e0*/  UIADD3 UR50, UR23, UR25, URZ ;  /* 0x0000001917327290 */ /* 0x000fe4000fffe03f */
[----:B------:R-:W-:-:S02]  /*11f0*/  @UP2 UIADD3 UR50, UR19, UR21, URZ ;  /* 0x0000001513322290 */ /* 0x000fc4000fffe03f */
[----:B------:R-:W-:Y:S02]  /*1200*/  USEL UR54, UR22, UR18, !UP2 ;  /* 0x0000001216367287 */ /* 0x000fe4000d000000 */
[----:B------:R-:W-:Y:S02]  /*1210*/  UIMAD UR19, UR11, UR16, URZ ;  /* 0x000000100b1372a4 */ /* 0x000fe4000f8e023f */
[----:B------:R-:W-:Y:S01]  /*1220*/  UIADD3 UR15, UR17, UR15, URZ ;  /* 0x0000000f110f7290 */ /* 0x000fe2000fffe03f */
[----:B------:R-:W-:Y:S01]  /*1230*/  ULDC.U8 UR29, c[0x0][0x3d8] ;  /* 0x0000f600001d7ab9 */ /* 0x000fe20000000000 */
[----:B------:R-:W-:Y:S01]  /*1240*/  USHF.R.S32.HI UR18, URZ, 0x1f, UR7 ;  /* 0x0000001f3f127899 */ /* 0x000fe20008011407 */
[----:B-1----:R-:W-:Y:S01]  /*1250*/  IMAD.MOV R0, RZ, RZ, -R3 ;  /* 0x000000ffff007224 */ /* 0x002fe200078e0a03 */
[----:B------:R-:W-:Y:S01]  /*1260*/  UISETP.NE.AND UP3, UPT, UR29, URZ, UPT ;  /* 0x0000003f1d00728c */ /* 0x000fe2000bf65270 */
[----:B------:R-:W-:Y:S01]  /*1270*/  IMAD.MOV.U32 R2, RZ, RZ, RZ ;  /* 0x000000ffff027224 */ /* 0x000fe200078e00ff */
[----:B------:R-:W-:Y:S01]  /*1280*/  UIMAD.WIDE.U32 UR28, UR10, UR16, URZ ;  /* 0x000000100a1c72a5 */ /* 0x000fe2000f8e003f */
[----:B------:R-:W-:Y:S01]  /*1290*/  IMAD R0, R0, R5, RZ ;  /* 0x0000000500007224 */ /* 0x000fe200078e02ff */
[----:B------:R-:W-:-:S02]  /*12a0*/  UIMAD UR15, UR10, UR15, UR19 ;  /* 0x0000000f0a0f72a4 */ /* 0x000fc4000f8e0213 */
[----:B------:R-:W-:Y:S01]  /*12b0*/  ULEA.HI UR7, UR18, UR7, URZ, 0x6 ;  /* 0x0000000712077291 */ /* 0x000fe2000f8f303f */
[----:B------:R-:W-:Y:S01]  /*12c0*/  IMAD.HI.U32 R0, R3, R0, R2 ;  /* 0x0000000003007227 */ /* 0x000fe200078e0002 */
[----:B------:R-:W-:Y:S01]  /*12d0*/  MOV R2, R4 ;  /* 0x0000000400027202 */ /* 0x000fe20000000f00 */
[----:B------:R-:W-:Y:S02]  /*12e0*/  @UP2 UIMAD UR49, UR5, UR13, UR45 ;  /* 0x0000000d053122a4 */ /* 0x000fe4000f8e022d */
[----:B------:R-:W-:Y:S02]  /*12f0*/  USHF.L.U64.HI UR13, UR47, 0x7, UR56 ;  /* 0x000000072f0d7899 */ /* 0x000fe40008010238 */
[----:B------:R-:W-:Y:S01]  /*1300*/  IMAD.HI.U32 R0, R0, R2, RZ ;  /* 0x0000000200007227 */ /* 0x000fe200078e00ff */
[----:B------:R-:W-:Y:S02]  /*1310*/  UIADD3 UR46, UR29, UR15, URZ ;  /* 0x0000000f1d2e7290 */ /* 0x000fe4000fffe03f */
[----:B------:R-:W-:Y:S01]  /*1320*/  USHF.R.S32.HI UR15, URZ, 0x6, UR31 ;  /* 0x000000063f0f7899 */ /* 0x000fe2000801141f */
[----:B------:R-:W-:Y:S01]  /*1330*/  IMAD.MOV R3, RZ, RZ, -R0 ;  /* 0x000000ffff037224 */ /* 0x000fe200078e0a00 */
[----:B------:R-:W-:-:S02]  /*1340*/  USHF.R.S32.HI UR7, URZ, 0x6, UR7 ;  /* 0x000000063f077899 */ /* 0x000fc40008011407 */
[----:B------:R-:W-:Y:S01]  /*1350*/  USEL UR37, UR13, URZ, UP0 ;  /* 0x0000003f0d257287 */ /* 0x000fe20008000000 */
[C---:B------:R-:W-:Y:S01]  /*1360*/  IMAD R2, R5.reuse, R3, R2 ;  /* 0x0000000305027224 */ /* 0x040fe200078e0202 */
[----:B------:R-:W-:Y:S01]  /*1370*/  UISETP.LT.AND UP0, UPT, UR15, UR7, UPT ;  /* 0x000000070f00728c */ /* 0x000fe2000bf01270 */
[----:B------:R-:W-:Y:S01]  /*1380*/  ULDC UR51, c[0x0][0x2c4] ;  /* 0x0000b10000337ab9 */ /* 0x000fe20000000800 */
[----:B------:R-:W-:Y:S02]  /*1390*/  UISETP.NE.AND UP1, UPT, UR36, -0x1, UPT ;  /* 0xffffffff2400788c */ /* 0x000fe4000bf25270 */
[----:B------:R-:W-:Y:S01]  /*13a0*/  ISETP.GT.U32.AND P1, PT, R5, R2, PT ;  /* 0x000000020500720c */ /* 0x000fe20003f24070 */
[----:B------:R-:W-:Y:S02]  /*13b0*/  @UP3 UIMAD UR18, UR47, UR51, URZ ;  /* 0x000000332f1232a4 */ /* 0x000fe4000f8e023f */
[----:B------:R-:W-:Y:S02]  /*13c0*/  USEL UR41, UR15, UR7, UP0 ;  /* 0x000000070f297287 */ /* 0x000fe40008000000 */
[----:B------:R-:W-:-:S02]  /*13d0*/  @UP3 USEL UR18, UR18, UR5, !UP2 ;  /* 0x0000000512123287 */ /* 0x000fc4000d000000 */
[----:B------:R-:W-:Y:S01]  /*13e0*/  ULEA UR15, UR41, 0xffffffc0, 0x6 ;  /* 0xffffffc0290f7891 */ /* 0x000fe2000f8e303f */
[----:B------:R-:W-:Y:S01]  /*13f0*/  @UP3 ULDC UR7, c[0x0][0x2e4] ;  /* 0x0000b90000073ab9 */ /* 0x000fe20000000800 */
[----:B------:R-:W-:Y:S02]  /*1400*/  UIMAD.WIDE.U32 UR16, UR10, UR5, URZ ;  /* 0x000000050a1072a5 */ /* 0x000fe4000f8e003f */
[----:B------:R-:W-:Y:S02]  /*1410*/  @UP3 UIMAD UR31, UR55, UR7, UR18 ;  /* 0x00000007371f32a4 */ /* 0x000fe4000f8e0212 */
[----:B------:R-:W-:Y:S01]  /*1420*/  @!P1 IMAD.IADD R2, R2, 0x1, -R5 ;  /* 0x0000000102029824 */ /* 0x000fe200078e0a05 */
[----:B------:R-:W-:Y:S01]  /*1430*/  USHF.R.S32.HI UR21, URZ, 0x1f, UR15 ;  /* 0x0000001f3f157899 */ /* 0x000fe2000801140f */
[----:B------:R-:W-:Y:S01]  /*1440*/  @!P1 IADD3 R0, R0, 0x1, RZ ;  /* 0x0000000100009810 */ /* 0x000fe20007ffe0ff */
[----:B------:R-:W-:Y:S01]  /*1450*/  UIADD3 UR7, UP0, UR15, UR38, URZ ;  /* 0x000000260f077290 */ /* 0x000fe2000ff1e03f */
[----:B------:R-:W-:Y:S01]  /*1460*/  PLOP3.LUT P1, PT, PT, PT, UP1, 0x80, 0x0 ;  /* 0x000000000000781c */ /* 0x000fe20003f2f018 */
[----:B------:R-:W-:Y:S01]  /*1470*/  USEL UR53, UR28, UR16, !UP2 ;  /* 0x000000101c357287 */ /* 0x000fe2000d000000 */
[----:B------:R-:W-:Y:S01]  /*1480*/  ISETP.GE.U32.AND P0, PT, R2, R5, PT ;  /* 0x000000050200720c */ /* 0x000fe20003f06070 */
[----:B------:R-:W-:Y:S01]  /*1490*/  UIMAD UR16, UR11, UR5, URZ ;  /* 0x000000050b1072a4 */ /* 0x000fe2000f8e023f */
[----:B------:R-:W-:Y:S01]  /*14a0*/  LOP3.LUT R2, R6, UR55, RZ, 0x3c, !PT ;  /* 0x0000003706027c12 */ /* 0x000fe2000f8e3cff */
[----:B------:R-:W-:-:S02]  /*14b0*/  UIADD3.X UR18, UR21, UR37, URZ, UP0, !UPT ;  /* 0x0000002515127290 */ /* 0x000fc400087fe43f */
[----:B------:R-:W-:Y:S01]  /*14c0*/  UIMAD UR11, UR11, UR7, URZ ;  /* 0x000000070b0b72a4 */ /* 0x000fe2000f8e023f */
[----:B------:R-:W-:Y:S01]  /*14d0*/  ISETP.GE.AND P2, PT, R2, RZ, PT ;  /* 0x000000ff0200720c */ /* 0x000fe20003f46270 */
[----:B------:R-:W-:Y:S02]  /*14e0*/  @UP1 UIADD3 UR32, UR24, UR36, URZ ;  /* 0x0000002418201290 */ /* 0x000fe4000fffe03f */
[----:B------:R-:W-:Y:S01]  /*14f0*/  @UP1 UIADD3 UR30, UR24, UR36, URZ ;  /* 0x00000024181e1290 */ /* 0x000fe2000fffe03f */
[----:B------:R-:W-:Y:S01]  /*1500*/  @UP1 ULDC.64 UR12, c[0x0][0x248] ;  /* 0x00009200000c1ab9 */ /* 0x000fe20000000a00 */
[----:B------:R-:W-:Y:S01]  /*1510*/  @UP1 ULDC.64 UR22, c[0x0][0x250] ;  /* 0x0000940000161ab9 */ /* 0x000fe20000000a00 */
[----:B------:R-:W-:Y:S01]  /*1520*/  UIMAD.WIDE.U32 UR28, UR10, UR7, URZ ;  /* 0x000000070a1c72a5 */ /* 0x000fe2000f8e003f */
[----:B------:R-:W-:Y:S01]  /*1530*/  @P0 VIADD R0, R0, 0x1 ;  /* 0x0000000100000836 */ /* 0x000fe20000000000 */
[----:B------:R-:W-:Y:S01]  /*1540*/  @UP2 UIADD3 UR46, UR17, UR16, URZ ;  /* 0x00000010112e2290 */ /* 0x000fe2000fffe03f */
[----:B------:R-:W-:Y:S01]  /*1550*/  PLOP3.LUT P0, PT, PT, PT, UP3, 0x80, 0x0 ;  /* 0x000000000000781c */ /* 0x000fe20003f0f038 */
[----:B------:R-:W-:Y:S01]  /*1560*/  UIMAD UR7, UR10, UR18, UR11 ;  /* 0x000000120a0772a4 */ /* 0x000fe2000f8e020b */
[----:B------:R-:W-:Y:S01]  /*1570*/  IMAD.MOV.U32 R16, RZ, RZ, R0 ;  /* 0x000000ffff107224 */ /* 0x000fe200078e0000 */
[----:B------:R-:W-:-:S02]  /*1580*/  @UP1 UIMAD.WIDE.U32 UR16, UR32, UR12, URZ ;  /* 0x0000000c201012a5 */ /* 0x000fc4000f8e003f */
[----:B------:R-:W-:Y:S02]  /*1590*/  @UP1 UIMAD.WIDE.U32 UR10, UR30, UR22, URZ ;  /* 0x000000161e0a12a5 */ /* 0x000fe4000f8e003f */
[----:B------:R-:W-:Y:S01]  /*15a0*/  @!UP3 UIMAD UR19, UR47, UR60, UR55 ;  /* 0x0000003c2f13b2a4 */ /* 0x000fe2000f8e0237 */
[----:B------:R-:W-:Y:S01]  /*15b0*/  @!P2 IADD3 R16, -R16, RZ, RZ ;  /* 0x000000ff1010a210 */ /* 0x000fe20007ffe1ff */
[----:B------:R-:W-:Y:S01]  /*15c0*/  UIMAD UR48, UR55, UR61, URZ ;  /* 0x0000003d373072a4 */ /* 0x000fe2000f8e023f */
[----:B------:R-:W-:Y:S01]  /*15d0*/  @!P3 LOP3.LUT R16, RZ, R6, RZ, 0x33, !PT ;  /* 0x00000006ff10b212 */ /* 0x000fe200078e33ff */
[----:B------:R-:W-:Y:S02]  /*15e0*/  @UP1 UIMAD UR32, UR32, UR13, URZ ;  /* 0x0000000d202012a4 */ /* 0x000fe4000f8e023f */
[----:B------:R-:W-:Y:S02]  /*15f0*/  @UP1 UIMAD UR18, UR30, UR23, URZ ;  /* 0x000000171e1212a4 */ /* 0x000fe4000f8e023f */
[----:B------:R-:W-:-:S02]  /*1600*/  @!UP2 UIADD3 UR49, UR43, UR35, URZ ;  /* 0x000000232b31a290 */ /* 0x000fc4000fffe03f */
        /* <DEDUP_REMOVED lines=23> */
.L_x_1547:
        /* <DEDUP_REMOVED lines=13> */
.L_x_1548:
        /* <DEDUP_REMOVED lines=11> */
.L_x_1549:
[----:B------:R-:W-:-:S04]  /*1900*/  UIMAD UR5, UR47, UR60, UR55 ;  /* 0x0000003c2f0572a4 */ /* 0x000fc8000f8e0237 */
[----:B------:R-:W-:-:S12]  /*1910*/  UIMAD UR5, UR5, UR57, URZ ;  /* 0x00000039050572a4 */ /* 0x000fd8000f8e023f */
.L_x_1550:
[----:B------:R-:W1:Y:S01]  /*1920*/  S2R R27, SR_TID.X ;  /* 0x00000000001b7919 */ /* 0x000e620000002100 */
[----:B------:R-:W2:Y:S01]  /*1930*/  LDC.64 R4, c[0x0][0x420] ;  /* 0x00010800ff047b82 */ /* 0x000ea20000000a00 */
[----:B------:R-:W-:Y:S01]  /*1940*/  UIADD3 UR42, UR15, UR5, URZ ;  /* 0x000000050f2a7290 */ /* 0x000fe2000fffe03f */
[----:B------:R-:W-:Y:S01]  /*1950*/  SHF.R.S32.HI R241, RZ, 0x1f, R240 ;  /* 0x0000001ffff17819 */ /* 0x000fe200000114f0 */
[----:B------:R-:W-:Y:S01]  /*1960*/  UIMAD UR5, UR61, UR60, URZ ;  /* 0x0000003c3d0572a4 */ /* 0x000fe2000f8e023f */
[C---:B------:R-:W-:Y:S01]  /*1970*/  IADD3 R6, P0, R240.reuse, UR10, RZ ;  /* 0x0000000af0067c10 */ /* 0x040fe2000ff1e0ff */
[----:B------:R-:W-:Y:S01]  /*1980*/  USHF.R.S32.HI UR57, URZ, 0x1f, UR55 ;  /* 0x0000001f3f397899 */ /* 0x000fe20008011437 */
[----:B------:R-:W-:Y:S01]  /*1990*/  BSSY B1, `(.L_x_1546) ;  /* 0x0000a55000017945 */ /* 0x000fe20003800000 */
[----:B------:R-:W-:Y:S01]  /*19a0*/  ULDC.64 UR16, c[0x0][0x428] ;  /* 0x00010a0000107ab9 */ /* 0x000fe20000000a00 */
[----:B------:R-:W-:Y:S01]  /*19b0*/  IADD3.X R7, R241, UR49, RZ, P0, !PT ;  /* 0x00000031f1077c10 */ /* 0x000fe200087fe4ff */
[----:B------:R-:W-:Y:S01]  /*19c0*/  UIMAD UR7, UR57, UR16, URZ ;  /* 0x00000010390772a4 */ /* 0x000fe2000f8e023f */
[----:B------:R-:W-:Y:S01]  /*19d0*/  IMAD.U32 R11, RZ, RZ, UR16 ;  /* 0x00000010ff0b7e24 */ /* 0x000fe2000f8e00ff */
[----:B------:R-:W-:Y:S01]  /*19e0*/  UIADD3 UR18, UR15, UR31, URZ ;  /* 0x0000001f0f127290 */ /* 0x000fe2000fffe03f */
[----:B------:R-:W-:Y:S01]  /*19f0*/  VIADD R13, R240, 0x40 ;  /* 0x00000040f00d7836 */ /* 0x000fe20000000000 */
[----:B------:R-:W-:-:S02]  /*1a00*/  UIMAD UR39, UR55, UR17, UR7 ;  /* 0x00000011372772a4 */ /* 0x000fc4000f8e0207 */
[----:B------:R-:W-:Y:S01]  /*1a10*/  UIADD3 UR17, -UR6, UR14, UR33 ;  /* 0x0000000e06117290 */ /* 0x000fe2000fffe121 */
[----:B------:R-:W-:Y:S01]  /*1a20*/  ULDC UR43, c[0x0][0x398] ;  /* 0x0000e600002b7ab9 */ /* 0x000fe20000000800 */
[----:B------:R-:W-:Y:S01]  /*1a30*/  ULDC.64 UR30, c[0x0][0x258] ;  /* 0x00009600001e7ab9 */ /* 0x000fe20000000a00 */
[----:B------:R-:W-:Y:S01]  /*1a40*/  ULDC.64 UR44, c[0x0][0x2b0] ;  /* 0x0000ac00002c7ab9 */ /* 0x000fe20000000a00 */
[----:B------:R-:W-:Y:S01]  /*1a50*/  ULDC.64 UR60, c[0x0][0x478] ;  /* 0x00011e00003c7ab9 */ /* 0x000fe20000000a00 */
[----:B------:R-:W-:Y:S01]  /*1a60*/  ULDC.64 UR10, c[0x0][0x210] ;  /* 0x00008400000a7ab9 */ /* 0x000fe20000000a00 */
[----:B------:R-:W-:Y:S01]  /*1a70*/  UIADD3 UR7, UR41, -0x1, URZ ;  /* 0xffffffff29077890 */ /* 0x000fe2000fffe03f */
[----:B--2---:R-:W-:Y:S01]  /*1a80*/  IMAD.WIDE.U32 R6, R4, UR15, R6 ;  /* 0x0000000f04067c25 */ /* 0x004fe2000f8e0006 */
[----:B-1----:R-:W-:-:S04]  /*1a90*/  SHF.R.S32.HI R26, RZ, 0x1f, R27 ;  /* 0x0000001fff1a7819 */ /* 0x002fc8000001141b */
[----:B------:R-:W-:-:S04]  /*1aa0*/  LEA.HI R2, R26, R27, RZ, 0x5 ;  /* 0x0000001b1a027211 */ /* 0x000fc800078f28ff */
[----:B------:R-:W-:Y:S02]  /*1ab0*/  LOP3.LUT R0, R2, 0xffffffe0, RZ, 0xc0, !PT ;  /* 0xffffffe002007812 */ /* 0x000fe400078ec0ff */
[----:B------:R-:W-:-:S03]  /*1ac0*/  SHF.R.S32.HI R2, RZ, 0x5, R2 ;  /* 0x00000005ff027819 */ /* 0x000fc60000011402 */
[----:B------:R-:W-:-:S04]  /*1ad0*/  IMAD.IADD R0, R27, 0x1, -R0 ;  /* 0x000000011b007824 */ /* 0x000fc800078e0a00 */
[----:B------:R-:W-:Y:S01]  /*1ae0*/  IMAD R3, R2, UR5, R0 ;  /* 0x0000000502037c24 */ /* 0x000fe2000f8e0200 */
[----:B------:R-:W-:Y:S01]  /*1af0*/  USHF.L.U32 UR5, UR5, 0x6, URZ ;  /* 0x0000000605057899 */ /* 0x000fe2000800063f */
[----:B------:R-:W-:Y:S01]  /*1b00*/  LEA.HI R2, R26, R27, RZ, 0x3 ;  /* 0x0000001b1a027211 */ /* 0x000fe200078f18ff */
[----:B------:R-:W-:Y:S02]  /*1b10*/  IMAD R0, R4, UR21, RZ ;  /* 0x0000001504007c24 */ /* 0x000fe4000f8e02ff */
[----:B------:R-:W-:Y:S01]  /*1b20*/  UIADD3 UR16, UP2, UP0, UR28, UR5, UR48 ;  /* 0x000000051c107290 */ /* 0x000fe2000f85e030 */
[----:B------:R-:W-:Y:S01]  /*1b30*/  SHF.R.S32.HI R2, RZ, 0x3, R2 ;  /* 0x00000003ff027819 */ /* 0x000fe20000011402 */
[----:B------:R-:W-:Y:S01]  /*1b40*/  USHF.R.S32.HI UR5, URZ, 0x1f, UR5 ;  /* 0x0000001f3f057899 */ /* 0x000fe20008011405 */
[----:B------:R-:W-:Y:S01]  /*1b50*/  IMAD R0, R5, UR15, R0 ;  /* 0x0000000f05007c24 */ /* 0x000fe2000f8e0200 */
[----:B------:R-:W-:Y:S01]  /*1b60*/  ULDC.64 UR28, c[0x0][0x3e0] ;  /* 0x0000f800001c7ab9 */ /* 0x000fe20000000a00 */
[----:B------:R-:W-:Y:S01]  /*1b70*/  IADD3 R8, P0, R2, UR15, RZ ;  /* 0x0000000f02087c10 */ /* 0x000fe2000ff1e0ff */
        /* <DEDUP_REMOVED lines=15> */
[C---:B------:R-:W-:Y:S01]  /*1c70*/  IMAD R10, R8.reuse, UR27, R0 ;  /* 0x0000001b080a7c24 */ /* 0x040fe2000f8e0200 */
[C---:B------:R-:W-:Y:S01]  /*1c80*/  IADD3 R0, P0, R3.reuse, UR16, RZ ;  /* 0x0000001003007c10 */ /* 0x040fe2000ff1e0ff */
[----:B------:R-:W-:Y:S01]  /*1c90*/  IMAD.WIDE.U32 R8, R8, UR26, R240 ;  /* 0x0000001a08087c25 */ /* 0x000fe2000f8e00f0 */
[----:B------:R-:W-:Y:S02]  /*1ca0*/  UISETP.LT.AND UP0, UPT, URZ, UR21, UPT ;  /* 0x000000153f00728c */ /* 0x000fe4000bf01270 */
[----:B------:R-:W-:Y:S01]  /*1cb0*/  LEA.HI.X.SX32 R3, R3, UR15, 0x1, P0 ;  /* 0x0000000f03037c11 */ /* 0x000fe200080f0eff */
[----:B------:R-:W-:Y:S01]  /*1cc0*/  UIMAD.WIDE UR18, UR18, 0x4, UR44 ;  /* 0x00000004121278a5 */ /* 0x000fe2000f8e022c */
[----:B------:R-:W-:Y:S01]  /*1cd0*/  LEA R209, P0, R0, UR34, 0x2 ;  /* 0x0000002200d17c11 */ /* 0x000fe2000f8010ff */
[----:B------:R-:W-:Y:S01]  /*1ce0*/  USEL UR21, URZ, UR21, !UP0 ;  /* 0x000000153f157287 */ /* 0x000fe2000c000000 */
[----:B------:R-:W-:Y:S01]  /*1cf0*/  IADD3 R8, P2, R8, UR54, RZ ;  /* 0x0000003608087c10 */ /* 0x000fe2000ff5e0ff */
[----:B------:R-:W-:Y:S01]  /*1d00*/  UIMAD UR5, UR55, UR31, UR5 ;  /* 0x0000001f370572a4 */ /* 0x000fe2000f8e0205 */
[----:B------:R-:W-:Y:S01]  /*1d10*/  LEA.HI.X R208, R0, UR35, R3, 0x2, P0 ;  /* 0x0000002300d07c11 */ /* 0x000fe200080f1403 */
[----:B------:R-:W-:Y:S01]  /*1d20*/  UISETP.GT.AND UP0, UPT, UR41, UR21, UPT ;  /* 0x000000152900728c */ /* 0x000fe2000bf04270 */
[----:B------:R-:W-:Y:S01]  /*1d30*/  IADD3.X R9, R9, UR50, R10, P2, !PT ;  /* 0x0000003209097c10 */ /* 0x000fe200097fe40a */
[-C--:B------:R-:W-:Y:S01]  /*1d40*/  IMAD R0, R25, R4.reuse, RZ ;  /* 0x0000000419007224 */ /* 0x080fe200078e02ff */
[----:B------:R-:W-:Y:S01]  /*1d50*/  UMOV UR17, UR18 ;  /* 0x0000001200117c82 */ /* 0x000fe20008000000 */
[----:B------:R-:W-:Y:S01]  /*1d60*/  IMAD.U32 R3, RZ, RZ, UR30 ;  /* 0x0000001eff037e24 */ /* 0x000fe2000f8e00ff */
[----:B------:R-:W-:Y:S01]  /*1d70*/  UIMAD.WIDE UR30, UR42, 0x4, UR60 ;  /* 0x000000042a1e78a5 */ /* 0x000fe2000f8e023c */
[----:B------:R-:W-:Y:S01]  /*1d80*/  PLOP3.LUT P0, PT, PT, PT, UP0, 0x80, 0x0 ;  /* 0x000000000000781c */ /* 0x000fe20003f0f008 */
[C---:B------:R-:W-:Y:S01]  /*1d90*/  IMAD R0, R2.reuse, R5, R0 ;  /* 0x0000000502007224 */ /* 0x040fe200078e0200 */
[----:B------:R-:W-:Y:S01]  /*1da0*/  UMOV UR16, UR19 ;  /* 0x0000001300107c82 */ /* 0x000fe20008000000 */
[----:B------:R-:W-:-:S03]  /*1db0*/  IMAD.WIDE.U32 R6, R2, R4, R6 ;  /* 0x0000000402067225 */ /* 0x000fc600078e0006 */
        /* <DEDUP_REMOVED lines=29> */
.L_x_1552:
        /* <DEDUP_REMOVED lines=19> */
.L_x_1553:
        /* <DEDUP_REMOVED lines=38> */
.L_x_1555:
[----:B------:R-:W-:Y:S05]  /*2320*/  BSYNC B0 ;  /* 0x0000000000007941 */ /* 0x000fea0003800000 */
.L_x_1554:
        /* <DEDUP_REMOVED lines=18> */
.L_x_1557:
[----:B------:R-:W-:Y:S05]  /*2450*/  BSYNC B0 ;  /* 0x0000000000007941 */ /* 0x000fea0003800000 */
.L_x_1556:
        /* <DEDUP_REMOVED lines=18> */
.L_x_1559:
[----:B------:R-:W-:Y:S05]  /*2580*/  BSYNC B0 ;  /* 0x0000000000007941 */ /* 0x000fea0003800000 */
.L_x_1558:
        /* <DEDUP_REMOVED lines=18> */
.L_x_1561:
[----:B------:R-:W-:Y:S05]  /*26b0*/  BSYNC B0 ;  /* 0x0000000000007941 */ /* 0x000fea0003800000 */
.L_x_1560:
        /* <DEDUP_REMOVED lines=30> */
.L_x_1563:
[----:B------:R-:W-:Y:S05]  /*28a0*/  BSYNC B0 ;  /* 0x0000000000007941 */ /* 0x000fea0003800000 */
.L_x_1562:
        /* <DEDUP_REMOVED lines=18> */
.L_x_1565:
[----:B------:R-:W-:Y:S05]  /*29d0*/  BSYNC B0 ;  /* 0x0000000000007941 */ /* 0x000fea0003800000 */
.L_x_1564:
        /* <DEDUP_REMOVED lines=18> */
.L_x_1567:
[----:B------:R-:W-:Y:S05]  /*2b00*/  BSYNC B0 ;  /* 0x0000000000007941 */ /* 0x000fea0003800000 */
.L_x_1566:
        /* <DEDUP_REMOVED lines=18> */
.L_x_1551:
[----:B------:R-:W2:Y:S01]  /*2c30*/  LDL R11, [R1+0x14] ;  /* 0x00001400010b7983 */ /* 0x000ea20000100800 */
[----:B------:R-:W-:Y:S01]  /*2c40*/  PLOP3.LUT P0, PT, PT, PT, UP4, 0x80, 0x0 ;  /* 0x000000000000781c */ /* 0x000fe20003f0f048 */
[----:B------:R-:W-:Y:S01]  /*2c50*/  UIMAD UR5, UR7, -0x40, UR14 ;  /* 0xffffffc0070578a4 */ /* 0x000fe2000f8e020e */
[C---:B------:R-:W-:Y:S01]  /*2c60*/  VIADD R14, R2.reuse, 0x20 ;  /* 0x00000020020e7836 */ /* 0x040fe20000000000 */
[----:B------:R-:W-:Y:S01]  /*2c70*/  ULEA.HI UR15, UR7, UR7, URZ, 0x1 ;  /* 0x00000007070f7291 */ /* 0x000fe2000f8f083f */
[----:B------:R-:W-:Y:S09]  /*2c80*/  BSSY B0, `(.L_x_1569) ;  /* 0x0000019000007945 */ /* 0x000ff20003800000 */
[----:B------:R-:W-:Y:S01]  /*2c90*/  @P0 BAR.SYNC.DEFER_BLOCKING 0x0 ;  /* 0x0000000000000b1d */ /* 0x000fe20000010000 */
[----:B------:R-:W-:Y:S01]  /*2ca0*/  ISETP.GE.AND P4, PT, R2, UR5, PT ;  /* 0x0000000502007c0c */ /* 0x000fe2000bf86270 */
[----:B------:R-:W-:Y:S01]  /*2cb0*/  ULOP3.LUT UR15, UR15, 0xfffffffe, URZ, 0xc0, !UPT ;  /* 0xfffffffe0f0f7892 */ /* 0x000fe2000f8ec03f */
[----:B------:R-:W-:-:S03]  /*2cc0*/  ISETP.GE.AND P3, PT, R14, UR5, PT ;  /* 0x000000050e007c0c */ /* 0x000fc6000bf66270 */
[----:B------:R-:W-:-:S04]  /*2cd0*/  UIADD3 UR15, UR7, -UR15, URZ ;  /* 0x8000000f070f7290 */ /* 0x000fc8000fffe03f */
        /* <DEDUP_REMOVED lines=19> */
.L_x_1570:
[----:B------:R-:W-:Y:S05]  /*2e10*/  BSYNC B0 ;  /* 0x0000000000007941 */ /* 0x000fea0003800000 */
.L_x_1569:
        /* <DEDUP_REMOVED lines=27> */
.L_x_1572:
[----:B------:R-:W-:Y:S05]  /*2fd0*/  BSYNC B0 ;  /* 0x0000000000007941 */ /* 0x000fea0003800000 */
.L_x_1571:
        /* <DEDUP_REMOVED lines=12> */
.L_x_1574:
        /* <DEDUP_REMOVED lines=20> */
.L_x_1575:
[----:B------:R-:W-:Y:S05]  /*31e0*/  BSYNC B0 ;  /* 0x0000000000007941 */ /* 0x000fea0003800000 */
.L_x_1573:
        /* <DEDUP_REMOVED lines=13> */
.L_x_1577:
        /* <DEDUP_REMOVED lines=29> */
.L_x_1578:
[----:B------:R-:W-:Y:S05]  /*3490*/  BSYNC B0 ;  /* 0x0000000000007941 */ /* 0x000fea0003800000 */
.L_x_1576:
        /* <DEDUP_REMOVED lines=31> */
[----:B------:R-:W-:Y:S02]  /*3690*/  IADD3 R18, P0, R8, UR17, RZ ;  /* 0x0000001108127c10 */ /* 0x000fe4000ff1e0ff */
        /* <DEDUP_REMOVED lines=32> */
.L_x_1580:
[----:B------:R-:W-:Y:S05]  /*38a0*/  BSYNC B0 ;  /* 0x0000000000007941 */ /* 0x000fea0003800000 */
.L_x_1579:
        /* <DEDUP_REMOVED lines=33> */
.L_x_1582:
[----:B------:R-:W-:Y:S05]  /*3ac0*/  BSYNC B0 ;  /* 0x0000000000007941 */ /* 0x000fea0003800000 */
.L_x_1581:
        /* <DEDUP_REMOVED lines=34> */
.L_x_1584:
[----:B------:R-:W-:Y:S05]  /*3cf0*/  BSYNC B0 ;  /* 0x0000000000007941 */ /* 0x000fea0003800000 */
.L_x_1583:
        /* <DEDUP_REMOVED lines=33> */
.L_x_1586:
[----:B------:R-:W-:Y:S05]  /*3f10*/  BSYNC B0 ;  /* 0x0000000000007941 */ /* 0x000fea0003800000 */
.L_x_1585:
        /* <DEDUP_REMOVED lines=42> */
.L_x_1588:
[----:B------:R-:W-:Y:S05]  /*41c0*/  BSYNC B0 ;  /* 0x0000000000007941 */ /* 0x000fea0003800000 */
.L_x_1587:
        /* <DEDUP_REMOVED lines=32> */
.L_x_1590:
[----:B------:R-:W-:Y:S05]  /*43d0*/  BSYNC B0 ;  /* 0x0000000000007941 */ /* 0x000fea0003800000 */
.L_x_1589:
        /* <DEDUP_REMOVED lines=32> */
.L_x_1592:
[----:B------:R-:W-:Y:S05]  /*45e0*/  BSYNC B0 ;  /* 0x0000000000007941 */ /* 0x000fea0003800000 */
.L_x_1591:
        /* <DEDUP_REMOVED lines=32> */
.L_x_1594:
[----:B------:R-:W-:Y:S05]  /*47f0*/  BSYNC B0 ;  /* 0x0000000000007941 */ /* 0x000fea0003800000 */
.L_x_1593:
        /* <DEDUP_REMOVED lines=9> */
[----:B------:R-:W-:Y:S01]  /*4890*/  UIADD3 UR5, UR33, UR14, URZ ;  /* 0x0000000e21057290 */ /* 0x000fe2000fffe03f */
[----:B------:R-:W-:Y:S01]  /*48a0*/  IMAD.MOV.U32 R219, RZ, RZ, 0x20 ;  /* 0x00000020ffdb7424 */ /* 0x000fe200078e00ff */
[----:B------:R-:W-:Y:S01]  /*48b0*/  ULDC UR23, c[0x0][0x2d0] ;  /* 0x0000b40000177ab9 */ /* 0x000fe20000000800 */
[----:B------:R-:W-:Y:S01]  /*48c0*/  IMAD.MOV.U32 R218, RZ, RZ, 0x40 ;  /* 0x00000040ffda7424 */ /* 0x000fe200078e00ff */
        /* <DEDUP_REMOVED lines=13> */
[----:B------:R-:W-:Y:S01]  /*49a0*/  UIADD3 UR5, -UR6, 0x80, UR5 ;  /* 0x0000008006057890 */ /* 0x000fe2000fffe105 */
        /* <DEDUP_REMOVED lines=55> */
[----:B------:R-:W-:Y:S01]  /*4d20*/  CS2R R36, SRZ ;  /* 0x0000000000247805 */ /* 0x000fe2000001ff00 */
[----:B------:R-:W-:Y:S01]  /*4d30*/  ULDC UR10, c[0x0][0x394] ;  /* 0x0000e500000a7ab9 */ /* 0x000fe20000000800 */
[----:B------:R-:W-:Y:S01]  /*4d40*/  UIADD3 UR22, UR5, -UR43, URZ ;  /* 0x8000002b05167290 */ /* 0x000fe2000fffe03f */
[----:B------:R-:W-:Y:S01]  /*4d50*/  ULDC UR26, c[0x0][0x398] ;  /* 0x0000e600001a7ab9 */ /* 0x000fe20000000800 */
[----:B------:R-:W-:Y:S01]  /*4d60*/  ULDC UR25, c[0x0][0x2dc] ;  /* 0x0000b70000197ab9 */ /* 0x000fe20000000800 */
[----:B------:R-:W-:Y:S01]  /*4d70*/  UMOV UR15, UR10 ;  /* 0x0000000a000f7c82 */ /* 0x000fe20008000000 */
[----:B------:R-:W-:Y:S01]  /*4d80*/  ULDC UR5, c[0x0][0x39c] ;  /* 0x0000e70000057ab9 */ /* 0x000fe20000000800 */
[----:B------:R-:W-:Y:S01]  /*4d90*/  ULDC UR13, c[0x0][0x2ec] ;  /* 0x0000bb00000d7ab9 */ /* 0x000fe20000000800 */
[----:B--2---:R1:W-:Y:S04]  /*4da0*/  STL [R1+0x4], R0 ;  /* 0x0000040001007387 */ /* 0x0043e80000100800 */
[----:B---3--:R2:W-:Y:S01]  /*4db0*/  STL [R1], R2 ;  /* 0x0000000201007387 */ /* 0x0085e20000100800 */
        /* <DEDUP_REMOVED lines=29> */
.L_x_1599:
[----:B------:R-:W2:Y:S01]  /*4f90*/  LDL R201, [R1+0x24] ;  /* 0x0000240001c97983 */ /* 0x000ea20000100800 */
[C---:B-1----:R-:W-:Y:S01]  /*4fa0*/  IADD3 R0, R213.reuse, R219, RZ ;  /* 0x000000dbd5007210 */ /* 0x042fe20007ffe0ff */
[----:B------:R-:W-:Y:S01]  /*4fb0*/  USHF.L.U32 UR10, UR7, 0x6, URZ ;  /* 0x00000006070a7899 */ /* 0x000fe2000800063f */
[-C--:B------:R-:W-:Y:S01]  /*4fc0*/  IADD3 R3, R213, R218.reuse, RZ ;  /* 0x000000dad5037210 */ /* 0x080fe20007ffe0ff */
[----:B------:R-:W3:Y:S01]  /*4fd0*/  LDL R200, [R1+0x20] ;  /* 0x0000200001c87983 */ /* 0x000ee20000100800 */
[----:B------:R-:W-:Y:S01]  /*4fe0*/  IADD3 R2, R0, R218, RZ ;  /* 0x000000da00027210 */ /* 0x000fe20007ffe0ff */
[----:B------:R-:W-:Y:S01]  /*4ff0*/  UISETP.GE.AND UP0, UPT, UR10, UR22, UPT ;  /* 0x000000160a00728c */ /* 0x000fe2000bf06270 */
[----:B------:R-:W-:Y:S01]  /*5000*/  MOV R248, R209 ;  /* 0x000000d100f87202 */ /* 0x000fe20000000f00 */
[----:B------:R-:W0:Y:S01]  /*5010*/  LDGDEPBAR ;  /* 0x00000000000079af */ /* 0x000e220000000000 */
[----:B------:R-:W-:Y:S01]  /*5020*/  UMOV UR12, UR58 ;  /* 0x0000003a000c7c82 */ /* 0x000fe20008000000 */
[----:B------:R-:W-:Y:S01]  /*5030*/  MOV R249, R208 ;  /* 0x000000d000f97202 */ /* 0x000fe20000000f00 */
[----:B------:R-:W-:Y:S04]  /*5040*/  DEPBAR.LE SB0, 0x0 ;  /* 0x000080000000791a */ /* 0x000fe80000000000 */
[----:B------:R-:W-:Y:S06]  /*5050*/  BAR.SYNC.DEFER_BLOCKING 0x0 ;  /* 0x0000000000007b1d */ /* 0x000fec0000010000 */
[----:B------:R-:W-:Y:S08]  /*5060*/  LDSM.16.M88.4 R32, [R213] ;  /* 0x00000000d520783b */ /* 0x000ff00000000200 */
[----:B------:R-:W1:Y:S08]  /*5070*/  LDSM.16.M88.4 R16, [R215+UR4+0xc000] ;  /* 0x00c00004d710783b */ /* 0x000e700008000200 */
[----:B------:R-:W4:Y:S08]  /*5080*/  LDSM.16.M88.4 R28, [R213+0x1000] ;  /* 0x00100000d51c783b */ /* 0x000f300000000200 */
[----:B------:R-:W4:Y:S08]  /*5090*/  LDSM.16.M88.4 R164, [R215+UR4+0xc800] ;  /* 0x00c80004d7a4783b */ /* 0x000f300008000200 */
[----:B------:R-:W-:Y:S08]  /*50a0*/  LDSM.16.M88.4 R168, [R0] ;  /* 0x0000000000a8783b */ /* 0x000ff00000000200 */
[----:B------:R-:W4:Y:S01]  /*50b0*/  LDSM.16.M88.4 R172, [R214] ;  /* 0x00000000d6ac783b */ /* 0x000f220000000200 */
[-C--:B-1----:R-:W-:Y:S07]  /*50c0*/  HMMA.16816.F32.BF16 R4, R32, R16.reuse, RZ ;  /* 0x000000102004723c */ /* 0x082fee00000418ff */
[----:B------:R-:W1:Y:S01]  /*50d0*/  LDSM.16.M88.4 R176, [R0+0x1000] ;  /* 0x0010000000b0783b */ /* 0x000e620000000200 */
[C---:B----4-:R-:W-:Y:S07]  /*50e0*/  HMMA.16816.F32.BF16 R8, R28.reuse, R16, RZ ;  /* 0x000000101c08723c */ /* 0x050fee00000418ff */
[----:B------:R-:W4:Y:S01]  /*50f0*/  LDSM.16.M88.4 R180, [R214+0x800] ;  /* 0x00080000d6b4783b */ /* 0x000f220000000200 */
[-C--:B------:R-:W-:Y:S07]  /*5100*/  HMMA.16816.F32.BF16 R12, R28, R18.reuse, RZ ;  /* 0x000000121c0c723c */ /* 0x080fee00000418ff */
[----:B------:R-:W-:Y:S01]  /*5110*/  LDSM.16.M88.4 R184, [R3] ;  /* 0x0000000003b8783b */ /* 0x000fe20000000200 */
[C---:B------:R-:W-:Y:S07]  /*5120*/  HMMA.16816.F32.BF16 R16, R32.reuse, R18, RZ ;  /* 0x000000122010723c */ /* 0x040fee00000418ff */
[----:B------:R-:W4:Y:S01]  /*5130*/  LDSM.16.M88.4 R188, [R217] ;  /* 0x00000000d9bc783b */ /* 0x000f220000000200 */
[-C--:B------:R-:W-:Y:S06]  /*5140*/  HMMA.16816.F32.BF16 R20, R32, R164.reuse, RZ ;  /* 0x000000a42014723c */ /* 0x080fec00000418ff */
[C---:B------:R-:W-:Y:S01]  /*5150*/  HMMA.16816.F32.BF16 R24, R28.reuse, R164, RZ ;  /* 0x000000a41c18723c */ /* 0x040fe200000418ff */
[----:B------:R-:W4:Y:S05]  /*5160*/  LDSM.16.M88.4 R192, [R3+0x1000] ;  /* 0x0010000003c0783b */ /* 0x000f2a0000000200 */
[-C--:B------:R-:W-:Y:S03]  /*5170*/  HMMA.16816.F32.BF16 R28, R28, R166.reuse, RZ ;  /* 0x000000a61c1c723c */ /* 0x080fe600000418ff */
[----:B------:R-:W4:Y:S03]  /*5180*/  LDSM.16.M88.4 R196, [R217+0x800] ;  /* 0x00080000d9c4783b */ /* 0x000f260000000200 */
[----:B------:R-:W-:Y:S05]  /*5190*/  HMMA.16816.F32.BF16 R32, R32, R166, RZ ;  /* 0x000000a62020723c */ /* 0x000fea00000418ff */
[----:B------:R-:W-:Y:S01]  /*51a0*/  LDSM.16.M88.4 R164, [R2] ;  /* 0x0000000002a4783b */ /* 0x000fe20000000200 */
[-C--:B------:R-:W-:Y:S06]  /*51b0*/  HMMA.16816.F32.BF16 R4, R168, R172.reuse, R4 ;  /* 0x000000aca804723c */ /* 0x080fec0000041804 */
[C---:B-1----:R-:W-:Y:S06]  /*51c0*/  HMMA.16816.F32.BF16 R8, R176.reuse, R172, R8 ;  /* 0x000000acb008723c */ /* 0x042fec0000041808 */
[-C--:B------:R-:W-:Y:S06]  /*51d0*/  HMMA.16816.F32.BF16 R12, R176, R174.reuse, R12 ;  /* 0x000000aeb00c723c */ /* 0x080fec000004180c */
[C---:B------:R-:W-:Y:S01]  /*51e0*/  HMMA.16816.F32.BF16 R16, R168.reuse, R174, R16 ;  /* 0x000000aea810723c */ /* 0x040fe20000041810 */
[----:B------:R-:W1:Y:S05]  /*51f0*/  LDSM.16.M88.4 R172, [R216] ;  /* 0x00000000d8ac783b */ /* 0x000e6a0000000200 */
[-C--:B----4-:R-:W-:Y:S06]  /*5200*/  HMMA.16816.F32.BF16 R20, R168, R180.reuse, R20 ;  /* 0x000000b4a814723c */ /* 0x090fec0000041814 */
[C---:B------:R-:W-:Y:S06]  /*5210*/  HMMA.16816.F32.BF16 R24, R176.reuse, R180, R24 ;  /* 0x000000b4b018723c */ /* 0x040fec0000041818 */
[-C--:B------:R-:W-:Y:S01]  /*5220*/  HMMA.16816.F32.BF16 R28, R176, R182.reuse, R28 ;  /* 0x000000b6b01c723c */ /* 0x080fe2000004181c */
[----:B------:R-:W-:Y:S05]  /*5230*/  LDSM.16.M88.4 R176, [R216+0x800] ;  /* 0x00080000d8b0783b */ /* 0x000fea0000000200 */
[----:B------:R-:W-:Y:S03]  /*5240*/  HMMA.16816.F32.BF16 R32, R168, R182, R32 ;  /* 0x000000b6a820723c */ /* 0x000fe60000041820 */
[----:B------:R-:W4:Y:S03]  /*5250*/  LDSM.16.M88.4 R168, [R2+0x1000] ;  /* 0x0010000002a8783b */ /* 0x000f260000000200 */
[-C--:B------:R-:W-:Y:S05]  /*5260*/  HMMA.16816.F32.BF16 R4, R184, R188.reuse, R4 ;  /* 0x000000bcb804723c */ /* 0x080fea0000041804 */
[----:B------:R-:W-:Y:S01]  /*5270*/  LDSM.16.M88.4 R180, [R213+0x2000] ;  /* 0x00200000d5b4783b */ /* 0x000fe20000000200 */
[C---:B------:R-:W-:Y:S06]  /*5280*/  HMMA.16816.F32.BF16 R8, R192.reuse, R188, R8 ;  /* 0x000000bcc008723c */ /* 0x040fec0000041808 */
[-C--:B------:R-:W-:Y:S06]  /*5290*/  HMMA.16816.F32.BF16 R12, R192, R190.reuse, R12 ;  /* 0x000000bec00c723c */ /* 0x080fec000004180c */
[C---:B------:R-:W-:Y:S01]  /*52a0*/  HMMA.16816.F32.BF16 R16, R184.reuse, R190, R16 ;  /* 0x000000beb810723c */ /* 0x040fe20000041810 */
[----:B------:R-:W2:Y:S05]  /*52b0*/  LDSM.16.M88.4 R188, [R215+UR4+0x10000] ;  /* 0x01000004d7bc783b */ /* 0x000eaa0008000200 */
[-C--:B------:R-:W-:Y:S06]  /*52c0*/  HMMA.16816.F32.BF16 R20, R184, R196.reuse, R20 ;  /* 0x000000c4b814723c */ /* 0x080fec0000041814 */
[C---:B------:R-:W-:Y:S06]  /*52d0*/  HMMA.16816.F32.BF16 R24, R192.reuse, R196, R24 ;  /* 0x000000c4c018723c */ /* 0x040fec0000041818 */
[-C--:B------:R-:W-:Y:S01]  /*52e0*/  HMMA.16816.F32.BF16 R28, R192, R198.reuse, R28 ;  /* 0x000000c6c01c723c */ /* 0x080fe2000004181c */
[----:B------:R-:W-:Y:S05]  /*52f0*/  LDSM.16.M88.4 R192, [R215+UR4+0x10800] ;  /* 0x01080004d7c0783b */ /* 0x000fea0008000200 */
[----:B------:R-:W-:Y:S03]  /*5300*/  HMMA.16816.F32.BF16 R32, R184, R198, R32 ;  /* 0x000000c6b820723c */ /* 0x000fe60000041820 */
[----:B------:R-:W3:Y:S03]  /*5310*/  LDSM.16.M88.4 R184, [R213+0x3000] ;  /* 0x00300000d5b8783b */ /* 0x000ee60000000200 */
[-C--:B-1----:R-:W-:Y:S06]  /*5320*/  HMMA.16816.F32.BF16 R4, R164, R172.reuse, R4 ;  /* 0x000000aca404723c */ /* 0x082fec0000041804 */
        /* <DEDUP_REMOVED lines=9> */
[----:B------:R-:W-:Y:S02]  /*53c0*/  LDSM.16.M88.4 R164, [R0+0x3000] ;  /* 0x0030000000a4783b */ /* 0x000fe40000000200 */
[----:B--2---:R-:W-:Y:S01]  /*53d0*/  IADD3 R196, P0, R201, UR19, RZ ;  /* 0x00000013c9c47c10 */ /* 0x004fe2000ff1e0ff */
[-C--:B------:R-:W-:Y:S05]  /*53e0*/  HMMA.16816.F32.BF16 R4, R180, R188.reuse, R4 ;  /* 0x000000bcb404723c */ /* 0x080fea0000041804 */
[----:B---3--:R-:W-:Y:S01]  /*53f0*/  IADD3.X R197, R200, UR18, RZ, P0, !PT ;  /* 0x00000012c8c57c10 */ /* 0x008fe200087fe4ff */
[C---:B------:R-:W-:Y:S01]  /*5400*/  HMMA.16816.F32.BF16 R8, R184.reuse, R188, R8 ;  /* 0x000000bcb808723c */ /* 0x040fe20000041808 */
[----:B------:R-:W-:Y:S01]  /*5410*/  LDSM.16.M88.4 R200, [R214+0x4000] ;  /* 0x00400000d6c8783b */ /* 0x000fe20000000200 */
[----:B------:R-:W-:Y:S04]  /*5420*/  PLOP3.LUT P0, PT, PT, PT, UP0, 0x80, 0x0 ;  /* 0x000000000000781c */ /* 0x000fe80003f0f008 */
[-C--:B------:R-:W-:Y:S03]  /*5430*/  HMMA.16816.F32.BF16 R12, R184, R190.reuse, R12 ;  /* 0x000000beb80c723c */ /* 0x080fe6000004180c */
[----:B-----5:R-:W5:Y:S03]  /*5440*/  LDG.E R206, desc[UR8][R196.64] ;  /* 0x00000008c4ce7981 */ /* 0x020f66000c1e1900 */
[C---:B------:R-:W-:Y:S01]  /*5450*/  HMMA.16816.F32.BF16 R16, R180.reuse, R190, R16 ;  /* 0x000000beb410723c */ /* 0x040fe20000041810 */
[----:B------:R-:W5:Y:S04]  /*5460*/  LDG.E R207, desc[UR8][R196.64+0x20] ;  /* 0x00002008c4cf7981 */ /* 0x000f68000c1e1900 */
[----:B------:R-:W5:Y:S01]  /*5470*/  LDG.E R205, desc[UR8][R196.64+0x80] ;  /* 0x00008008c4cd7981 */ /* 0x000f62000c1e1900 */
[-C--:B------:R-:W-:Y:S03]  /*5480*/  HMMA.16816.F32.BF16 R20, R180, R192.reuse, R20 ;  /* 0x000000c0b414723c */ /* 0x080fe60000041814 */
[----:B------:R1:W5:Y:S03]  /*5490*/  LDG.E R204, desc[UR8][R196.64+0xa0] ;  /* 0x0000a008c4cc7981 */ /* 0x000366000c1e1900 */
[C---:B------:R-:W-:Y:S01]  /*54a0*/  HMMA.16816.F32.BF16 R24, R184.reuse, R192, R24 ;  /* 0x000000c0b818723c */ /* 0x040fe20000041818 */
[----:B------:R-:W-:Y:S05]  /*54b0*/  LDSM.16.M88.4 R176, [R217+0x4000] ;  /* 0x00400000d9b0783b */ /* 0x000fea0000000200 */
[-C--:B------:R-:W-:Y:S03]  /*54c0*/  HMMA.16816.F32.BF16 R28, R184, R194.reuse, R28 ;  /* 0x000000c2b81c723c */ /* 0x080fe6000004181c */
[----:B------:R-:W-:Y:S03]  /*54d0*/  LDSM.16.M88.4 R184, [R217+0x4800] ;  /* 0x00480000d9b8783b */ /* 0x000fe60000000200 */
[----:B------:R-:W-:Y:S05]  /*54e0*/  HMMA.16816.F32.BF16 R32, R180, R194, R32 ;  /* 0x000000c2b420723c */ /* 0x000fea0000041820 */
[----:B------:R-:W-:Y:S08]  /*54f0*/  LDSM.16.M88.4 R180, [R3+0x3000] ;  /* 0x0030000003b4783b */ /* 0x000ff00000000200 */
[----:B-1----:R-:W1:Y:S08]  /*5500*/  LDSM.16.M88.4 R196, [R0+0x2000] ;  /* 0x0020000000c4783b */ /* 0x002e700000000200 */
[----:B------:R-:W-:Y:S08]  /*5510*/  LDSM.16.M88.4 R188, [R2+0x2000] ;  /* 0x0020000002bc783b */ /* 0x000ff00000000200 */
[----:B------:R-:W2:Y:S01]  /*5520*/  LDSM.16.M88.4 R192, [R216+0x4000] ;  /* 0x00400000d8c0783b */ /* 0x000ea20000000200 */
[-C--:B-1----:R-:W-:Y:S06]  /*5530*/  HMMA.16816.F32.BF16 R4, R196, R200.reuse, R4 ;  /* 0x000000c8c404723c */ /* 0x082fec0000041804 */
[C---:B------:R-:W-:Y:S06]  /*5540*/  HMMA.16816.F32.BF16 R8, R164.reuse, R200, R8 ;  /* 0x000000c8a408723c */ /* 0x040fec0000041808 */
[-C--:B------:R-:W-:Y:S06]  /*5550*/  HMMA.16816.F32.BF16 R12, R164, R202.reuse, R12 ;  /* 0x000000caa40c723c */ /* 0x080fec000004180c */
[C---:B------:R-:W-:Y:S06]  /*5560*/  HMMA.16816.F32.BF16 R16, R196.reuse, R202, R16 ;  /* 0x000000cac410723c */ /* 0x040fec0000041810 */
[-C--:B------:R-:W-:Y:S06]  /*5570*/  HMMA.16816.F32.BF16 R20, R196, R168.reuse, R20 ;  /* 0x000000a8c414723c */ /* 0x080fec0000041814 */
[C---:B------:R-:W-:Y:S06]  /*5580*/  HMMA.16816.F32.BF16 R24, R164.reuse, R168, R24 ;  /* 0x000000a8a418723c */ /* 0x040fec0000041818 */
[-C--:B------:R-:W-:Y:S01]  /*5590*/  HMMA.16816.F32.BF16 R28, R164, R170.reuse, R28 ;  /* 0x000000aaa41c723c */ /* 0x080fe2000004181c */
[----:B------:R-:W1:Y:S05]  /*55a0*/  LDSM.16.M88.4 R164, [R2+0x3000] ;  /* 0x0030000002a4783b */ /* 0x000e6a0000000200 */
[----:B------:R-:W-:Y:S06]  /*55b0*/  HMMA.16816.F32.BF16 R32, R196, R170, R32 ;  /* 0x000000aac420723c */ /* 0x000fec0000041820 */
        /* <DEDUP_REMOVED lines=9> */
[C---:B-1----:R-:W-:Y:S06]  /*5650*/  HMMA.16816.F32.BF16 R8, R164.reuse, R192, R8 ;  /* 0x000000c0a408723c */ /* 0x042fec0000041808 */
        /* <DEDUP_REMOVED lines=11> */
[----:B------:R-:W2:Y:S01]  /*5710*/  MUFU.TANH R192, R5 ;  /* 0x0000000500c07308 */ /* 0x000ea20000002400 */
[----:B------:R-:W-:Y:S01]  /*5720*/  FMUL.FTZ R12, R12, UR5 ;  /* 0x000000050c0c7c20 */ /* 0x000fe20008410000 */
[----:B------:R-:W-:Y:S01]  /*5730*/  FMUL.FTZ R13, R13, UR5 ;  /* 0x000000050d0d7c20 */ /* 0x000fe20008410000 */
[----:B------:R-:W-:Y:S01]  /*5740*/  FMUL.FTZ R14, R14, UR5 ;  /* 0x000000050e0e7c20 */ /* 0x000fe20008410000 */
[----:B------:R-:W-:Y:S01]  /*5750*/  FMUL.FTZ R15, R15, UR5 ;  /* 0x000000050f0f7c20 */ /* 0x000fe20008410000 */
[----:B------:R-:W-:Y:S01]  /*5760*/  FMUL.FTZ R16, R16, UR5 ;  /* 0x0000000510107c20 */ /* 0x000fe20008410000 */
[----:B------:R-:W-:Y:S04]  /*5770*/  FMUL.FTZ R17, R17, UR5 ;  /* 0x0000000511117c20 */ /* 0x000fe80008410000 */
[----:B------:R3:W4:Y:S01]  /*5780*/  MUFU.TANH R186, R6 ;  /* 0x0000000600ba7308 */ /* 0x0007220000002400 */
[----:B------:R-:W-:Y:S01]  /*5790*/  FMUL.FTZ R18, R18, UR5 ;  /* 0x0000000512127c20 */ /* 0x000fe20008410000 */
[----:B------:R-:W-:Y:S08]  /*57a0*/  FMUL.FTZ R19, R19, UR5 ;  /* 0x0000000513137c20 */ /* 0x000ff00008410000 */
[----:B------:R1:W1:Y:S10]  /*57b0*/  MUFU.TANH R185, R0 ;  /* 0x0000000000b97308 */ /* 0x0002740000002400 */
[----:B------:R1:W1:Y:S01]  /*57c0*/  MUFU.TANH R198, R8 ;  /* 0x0000000800c67308 */ /* 0x0002620000002400 */
[----:B---3--:R-:W3:Y:S09]  /*57d0*/  LDSM.16.M88.4 R4, [R216+0x4800] ;  /* 0x00480000d804783b */ /* 0x008ef20000000200 */
[----:B------:R1:W1:Y:S10]  /*57e0*/  MUFU.TANH R197, R9 ;  /* 0x0000000900c57308 */ /* 0x0002740000002400 */
[----:B------:R1:W1:Y:S10]  /*57f0*/  MUFU.TANH R196, R10 ;  /* 0x0000000a00c47308 */ /* 0x0002740000002400 */
[----:B------:R1:W1:Y:S10]  /*5800*/  MUFU.TANH R187, R11 ;  /* 0x0000000b00bb7308 */ /* 0x0002740000002400 */
[----:B------:R1:W1:Y:S10]  /*5810*/  MUFU.TANH R200, R12 ;  /* 0x0000000c00c87308 */ /* 0x0002740000002400 */
[----:B------:R1:W1:Y:S01]  /*5820*/  MUFU.TANH R199, R13 ;  /* 0x0000000d00c77308 */ /* 0x0002620000002400 */
[-C--:B---3--:R-:W-:Y:S06]  /*5830*/  HMMA.16816.F32.BF16 R20, R188, R4.reuse, R20 ;  /* 0x00000004bc14723c */ /* 0x088fec0000041814 */
[C---:B------:R-:W-:Y:S03]  /*5840*/  HMMA.16816.F32.BF16 R24, R164.reuse, R4, R24 ;  /* 0x00000004a418723c */ /* 0x040fe60000041818 */
[----:B------:R3:W1:Y:S03]  /*5850*/  MUFU.TANH R195, R14 ;  /* 0x0000000e00c37308 */ /* 0x0006660000002400 */
[-C--:B------:R-:W-:Y:S07]  /*5860*/  HMMA.16816.F32.BF16 R28, R164, R6.reuse, R28 ;  /* 0x00000006a41c723c */ /* 0x080fee000004181c */
[----:B------:R3:W1:Y:S01]  /*5870*/  MUFU.TANH R194, R15 ;  /* 0x0000000f00c27308 */ /* 0x0006620000002400 */
[----:B------:R-:W-:Y:S09]  /*5880*/  HMMA.16816.F32.BF16 R32, R188, R6, R32 ;  /* 0x00000006bc20723c */ /* 0x000ff20000041820 */
[----:B------:R3:W1:Y:S02]  /*5890*/  MUFU.TANH R223, R16 ;  /* 0x0000001000df7308 */ /* 0x0006640000002400 */
[----:B------:R-:W-:Y:S01]  /*58a0*/  FMUL.FTZ R20, R20, UR5 ;  /* 0x0000000514147c20 */ /* 0x000fe20008410000 */
[----:B------:R-:W-:Y:S01]  /*58b0*/  FMUL.FTZ R21, R21, UR5 ;  /* 0x0000000515157c20 */ /* 0x000fe20008410000 */
[----:B------:R-:W-:Y:S01]  /*58c0*/  FMUL.FTZ R22, R22, UR5 ;  /* 0x0000000516167c20 */ /* 0x000fe20008410000 */
[----:B------:R-:W-:Y:S01]  /*58d0*/  FMUL.FTZ R23, R23, UR5 ;  /* 0x0000000517177c20 */ /* 0x000fe20008410000 */
[----:B------:R-:W-:Y:S04]  /*58e0*/  FMUL.FTZ R24, R24, UR5 ;  /* 0x0000000518187c20 */ /* 0x000fe80008410000 */
[----:B------:R3:W1:Y:S01]  /*58f0*/  MUFU.TANH R203, R17 ;  /* 0x0000001100cb7308 */ /* 0x0006620000002400 */
[----:B------:R-:W-:Y:S01]  /*5900*/  FMUL.FTZ R25, R25, UR5 ;  /* 0x0000000519197c20 */ /* 0x000fe20008410000 */
        /* <DEDUP_REMOVED lines=10> */
[----:B------:R-:W-:Y:S05]  /*59b0*/  FMUL.FTZ R35, R35, UR5 ;  /* 0x0000000523237c20 */ /* 0x000fea0008410000 */
[----:B------:R3:W1:Y:S10]  /*59c0*/  MUFU.TANH R201, R19 ;  /* 0x0000001300c97308 */ /* 0x0006740000002400 */
        /* <DEDUP_REMOVED lines=16> */
[----:B--2-4-:R-:W-:Y:S05]  /*5ad0*/  @!P0 BRA `(.L_x_1595) ;  /* 0x0000000000b08947 */ /* 0x014fea0003800000 */
[----:B-1----:R-:W-:Y:S01]  /*5ae0*/  MOV R10, R189 ;  /* 0x000000bd000a7202 */ /* 0x002fe20000000f00 */
[----:B------:R-:W-:Y:S01]  /*5af0*/  USHF.L.U32 UR11, UR20, 0x7, URZ ;  /* 0x00000007140b7899 */ /* 0x000fe2000800063f */
[----:B---3--:R-:W-:Y:S01]  /*5b00*/  MOV R17, R191 ;  /* 0x000000bf00117202 */ /* 0x008fe20000000f00 */
[----:B------:R-:W-:Y:S01]  /*5b10*/  IMAD.MOV.U32 R9, RZ, RZ, R190 ;  /* 0x000000ffff097224 */ /* 0x000fe200078e00be */
[----:B------:R-:W-:Y:S01]  /*5b20*/  MOV R27, R232 ;  /* 0x000000e8001b7202 */ /* 0x000fe20000000f00 */
        /* <DEDUP_REMOVED lines=21> */
[----:B------:R-:W-:Y:S01]  /*5c80*/  UIADD3 UR12, UR11, 0x80, URZ ;  /* 0x000000800b0c7890 */ /* 0x000fe2000fffe03f */
[----:B------:R-:W-:Y:S01]  /*5c90*/  MOV R23, R197 ;  /* 0x000000c500177202 */ /* 0x000fe20000000f00 */
[----:B------:R-:W-:Y:S01]  /*5ca0*/  IMAD.MOV.U32 R12, RZ, RZ, R196 ;  /* 0x000000ffff0c7224 */ /* 0x000fe200078e00c4 */
[----:B------:R-:W-:Y:S01]  /*5cb0*/  UIADD3 UR11, UR11, UR14, URZ ;  /* 0x0000000e0b0b7290 */ /* 0x000fe2000fffe03f */
[----:B------:R-:W-:Y:S01]  /*5cc0*/  MOV R29, R185 ;  /* 0x000000b9001d7202 */ /* 0x000fe20000000f00 */
[----:B------:R-:W-:Y:S01]  /*5cd0*/  IMAD.MOV.U32 R20, RZ, RZ, R198 ;  /* 0x000000ffff147224 */ /* 0x000fe200078e00c6 */
[----:B------:R-:W-:Y:S01]  /*5ce0*/  MOV R33, R192 ;  /* 0x000000c000217202 */ /* 0x000fe20000000f00 */
[----:B------:R-:W-:Y:S01]  /*5cf0*/  UIADD3 UR11, UR15, UR11, -UR6 ;  /* 0x0000000b0f0b7290 */ /* 0x000fe2000fffe806 */
[----:B------:R-:W-:Y:S01]  /*5d00*/  IMAD.U32 R0, RZ, RZ, UR12 ;  /* 0x0000000cff007e24 */ /* 0x000fe2000f8e00ff */
[----:B------:R-:W-:Y:S01]  /*5d10*/  UIADD3 UR12, UR10, 0x40, URZ ;  /* 0x000000400a0c7890 */ /* 0x000fe2000fffe03f */
[----:B------:R-:W-:Y:S02]  /*5d20*/  IMAD.MOV.U32 R28, RZ, RZ, R186 ;  /* 0x000000ffff1c7224 */ /* 0x000fe400078e00ba */
[----:B------:R-:W-:Y:S01]  /*5d30*/  IMAD.MOV.U32 R32, RZ, RZ, R193 ;  /* 0x000000ffff207224 */ /* 0x000fe200078e00c1 */
[----:B------:R-:W-:Y:S01]  /*5d40*/  ISETP.LT.AND P0, PT, R0, UR6, PT ;  /* 0x0000000600007c0c */ /* 0x000fe2000bf01270 */
[----:B------:R-:W-:Y:S03]  /*5d50*/  UISETP.GE.AND UP0, UPT, UR12, UR11, UPT ;  /* 0x0000000b0c00728c */ /* 0x000fe6000bf06270 */
[----:B------:R-:W-:Y:S03]  /*5d60*/  UMOV UR12, UR15 ;  /* 0x0000000f000c7c82 */ /* 0x000fe60008000000 */
[----:B------:R-:W-:Y:S11]  /*5d70*/  PLOP3.LUT P1, PT, PT, PT, UP0, 0x80, 0x0 ;  /* 0x000000000000781c */ /* 0x000ff60003f2f008 */
[----:B------:R-:W-:Y:S02]  /*5d80*/  @!UPT UIADD3 URZ, URZ, URZ, URZ ;  /* 0x0000003f3f3ff290 */ /* 0x000fe4000fffe03f */
[----:B------:R-:W-:Y:S05]  /*5d90*/  @!P1 BRA P0, `(.L_x_1596) ;  /* 0x0000000800089947 */ /* 0x000fea0000000000 */
.L_x_1595:
[----:B------:R-:W2:Y:S01]  /*5da0*/  LDL R3, [R1+0x10] ;  /* 0x0000100001037983 */ /* 0x000ea20000100800 */
[----:B------:R-:W-:Y:S01]  /*5db0*/  UIADD3 UR15, UR6, 0x1, -UR14 ;  /* 0x00000001060f7890 */ /* 0x000fe2000fffe80e */
[----:B-1----:R-:W-:Y:S01]  /*5dc0*/  IMAD.U32 R0, RZ, RZ, UR20 ;  /* 0x00000014ff007e24 */ /* 0x002fe2000f8e00ff */
[----:B------:R-:W-:Y:S01]  /*5dd0*/  UIADD3 UR11, -UR12, UR6, -UR14 ;  /* 0x000000060c0b7290 */ /* 0x000fe2000fffe90e */
[----:B------:R-:W4:Y:S02]  /*5de0*/  LDL R2, [R1+0x30] ;  /* 0x0000300001027983 */ /* 0x000f240000100800 */
[----:B----4-:R-:W-:Y:S02]  /*5df0*/  IMAD R0, R0, 0x80, R2 ;  /* 0x0000008000007824 */ /* 0x010fe400078e0202 */
[----:B--2---:R-:W-:Y:S01]  /*5e00*/  VIADD R4, R3, UR10 ;  /* 0x0000000a03047c36 */ /* 0x004fe20008000000 */
[----:B------:R-:W-:Y:S01]  /*5e10*/  UIADD3 UR10, UR15, UR26, URZ ;  /* 0x0000001a0f0a7290 */ /* 0x000fe2000fffe03f */
[C---:B------:R-:W-:Y:S02]  /*5e20*/  VIADD R12, R0.reuse, 0x1 ;  /* 0x00000001000c7836 */ /* 0x040fe40000000000 */
[----:B------:R-:W-:Y:S01]  /*5e30*/  VIADD R11, R0, 0x8 ;  /* 0x00000008000b7836 */ /* 0x000fe20000000000 */
[----:B------:R-:W-:Y:S01]  /*5e40*/  VIADDMNMX R3, R4, UR11, RZ, !PT ;  /* 0x0000000b04037c46 */ /* 0x000fe2000f8001ff */
[C---:B------:R-:W-:Y:S01]  /*5e50*/  VIADD R10, R0.reuse, 0x9 ;  /* 0x00000009000a7836 */ /* 0x040fe20000000000 */
[----:B------:R-:W-:Y:S01]  /*5e60*/  UMOV UR15, UR12 ;  /* 0x0000000c000f7c82 */ /* 0x000fe20008000000 */
        /* <DEDUP_REMOVED lines=9> */
[-C--:B------:R-:W-:Y:S01]  /*5f00*/  ISETP.GE.OR P1, PT, R0, R2.reuse, !P1 ;  /* 0x000000020000720c */ /* 0x080fe20004f26670 */
[----:B---3--:R-:W-:Y:S01]  /*5f10*/  IMAD.U32 R14, RZ, RZ, UR10 ;  /* 0x0000000aff0e7e24 */ /* 0x008fe2000f8e00ff */
[-C--:B------:R-:W-:Y:S01]  /*5f20*/  ISETP.GE.OR P0, PT, R12, R2.reuse, !P0 ;  /* 0x000000020c00720c */ /* 0x080fe20004706670 */
[----:B------:R-:W-:Y:S01]  /*5f30*/  VIADD R5, R4, 0x20 ;  /* 0x0000002004057836 */ /* 0x000fe20000000000 */
[----:B------:R-:W-:Y:S01]  /*5f40*/  FSEL R32, R193, -INF , !P1 ;  /* 0xff800000c1207808 */ /* 0x000fe20004800000 */
[----:B------:R-:W-:Y:S01]  /*5f50*/  IMAD.U32 R13, RZ, RZ, UR10 ;  /* 0x0000000aff0d7e24 */ /* 0x000fe2000f8e00ff */
        /* <DEDUP_REMOVED lines=102> */
.L_x_1596:
[----:B------:R-:W2:Y:S01]  /*65c0*/  LDL R0, [R1+0x8] ;  /* 0x0000080001007983 */ /* 0x000ea20000100800 */
[----:B------:R-:W-:Y:S01]  /*65d0*/  MOV R218, 0x40 ;  /* 0x0000004000da7802 */ /* 0x000fe20000000f00 */
[----:B------:R-:W-:Y:S02]  /*65e0*/  UISETP.GT.AND UP3, UPT, UR7, UR21, UPT ;  /* 0x000000150700728c */ /* 0x000fe4000bf64270 */
[----:B------:R-:W3:Y:S01]  /*65f0*/  LDL R2, [R1+0xc] ;  /* 0x00000c0001027983 */ /* 0x000ee20000100800 */
[----:B------:R-:W-:Y:S03]  /*6600*/  SEL R218, R218, 0xffffffc0, !P2 ;  /* 0xffffffc0dada7807 */ /* 0x000fe60005000000 */
[----:B------:R-:W4:Y:S01]  /*6610*/  LDL R11, [R1] ;  /* 0x00000000010b7983 */ /* 0x000f220000100800 */
[----:B------:R-:W-:Y:S03]  /*6620*/  PLOP3.LUT P1, PT, PT, PT, UP3, 0x80, 0x0 ;  /* 0x000000000000781c */ /* 0x000fe60003f2f038 */
[----:B------:R-:W4:Y:S04]  /*6630*/  LDL R166, [R1+0x4] ;  /* 0x0000040001a67983 */ /* 0x000f280000100800 */
[----:B------:R1:W-:Y:S04]  /*6640*/  STL [R1+0x8c], R54 ;  /* 0x00008c3601007387 */ /* 0x0003e80000100800 */
[----:B------:R1:W-:Y:S04]  /*6650*/  STL [R1+0x88], R53 ;  /* 0x0000883501007387 */ /* 0x0003e80000100800 */
[----:B------:R1:W-:Y:S04]  /*6660*/  STL [R1+0x84], R52 ;  /* 0x0000843401007387 */ /* 0x0003e80000100800 */
[----:B------:R1:W-:Y:S04]  /*6670*/  STL [R1+0x80], R51 ;  /* 0x0000803301007387 */ /* 0x0003e80000100800 */
[----:B------:R1:W-:Y:S04]  /*6680*/  STL [R1+0x7c], R50 ;  /* 0x00007c3201007387 */ /* 0x0003e80000100800 */
[----:B------:R1:W-:Y:S04]  /*6690*/  STL [R1+0x78], R49 ;  /* 0x0000783101007387 */ /* 0x0003e80000100800 */
[----:B------:R1:W-:Y:S04]  /*66a0*/  STL [R1+0x74], R48 ;  /* 0x0000743001007387 */ /* 0x0003e80000100800 */
        /* <DEDUP_REMOVED lines=8> */
[----:B------:R1:W-:Y:S04]  /*6730*/  STL [R1+0x50], R39 ;  /* 0x0000502701007387 */ /* 0x0003e80000100800 */
[----:B------:R1:W-:Y:S04]  /*6740*/  STL [R1+0x4c], R38 ;  /* 0x00004c2601007387 */ /* 0x0003e80000100800 */
[----:B------:R1:W-:Y:S04]  /*6750*/  STL [R1+0x48], R37 ;  /* 0x0000482501007387 */ /* 0x0003e80000100800 */
[----:B------:R1:W-:Y:S01]  /*6760*/  STL [R1+0x44], R36 ;  /* 0x0000442401007387 */ /* 0x0003e20000100800 */
[C---:B--2---:R-:W-:Y:S01]  /*6770*/  FMUL.FTZ R4, R0.reuse, 1.4426950216293334961 ;  /* 0x3fb8aa3b00047820 */ /* 0x044fe20000410000 */
[----:B------:R-:W-:Y:S01]  /*6780*/  FSETP.NEU.FTZ.AND P0, PT, R0, -INF , PT ;  /* 0xff8000000000780b */ /* 0x000fe20003f1d000 */
[----:B---3--:R-:W-:Y:S03]  /*6790*/  FMUL.FTZ R3, R2, 1.4426950216293334961 ;  /* 0x3fb8aa3b02037820 */ /* 0x008fe60000410000 */
[----:B------:R-:W-:Y:S02]  /*67a0*/  FSEL R4, R4, RZ, P0 ;  /* 0x000000ff04047208 */ /* 0x000fe40000000000 */
[----:B------:R-:W-:Y:S01]  /*67b0*/  FSETP.NEU.FTZ.AND P0, PT, R2, -INF , PT ;  /* 0xff8000000200780b */ /* 0x000fe20003f1d000 */
[----:B----4-:R-:W-:Y:S02]  /*67c0*/  FMUL.FTZ R2, R11, 1.4426950216293334961 ;  /* 0x3fb8aa3b0b027820 */ /* 0x010fe40000410000 */
[--C-:B------:R-:W-:Y:S01]  /*67d0*/  FFMA.FTZ R0, R32, UR13, -R4.reuse ;  /* 0x0000000d20007c23 */ /* 0x100fe20008010804 */
[----:B------:R-:W-:Y:S02]  /*67e0*/  FSEL R3, R3, RZ, P0 ;  /* 0x000000ff03037208 */ /* 0x000fe40000000000 */
[----:B------:R-:W-:Y:S01]  /*67f0*/  FSETP.NEU.FTZ.AND P0, PT, R11, -INF , PT ;  /* 0xff8000000b00780b */ /* 0x000fe20003f1d000 */
[----:B------:R2:W-:Y:S01]  /*6800*/  MUFU.EX2 R184, R0 ;  /* 0x0000000000b87308 */ /* 0x0005e20000000800 */
[----:B------:R-:W-:Y:S02]  /*6810*/  FMUL.FTZ R11, R166, 1.4426950216293334961 ;  /* 0x3fb8aa3ba60b7820 */ /* 0x000fe40000410000 */
[----:B------:R-:W-:Y:S02]  /*6820*/  FSEL R2, R2, RZ, P0 ;  /* 0x000000ff02027208 */ /* 0x000fe40000000000 */
[----:B------:R-:W-:Y:S01]  /*6830*/  FSETP.NEU.FTZ.AND P0, PT, R166, -INF , PT ;  /* 0xff800000a600780b */ /* 0x000fe20003f1d000 */
[--C-:B--2---:R-:W-:Y:S04]  /*6840*/  FFMA.FTZ R0, R33, UR13, -R4.reuse ;  /* 0x0000000d21007c23 */ /* 0x104fe80008010804 */
[----:B------:R2:W3:Y:S02]  /*6850*/  MUFU.EX2 R183, R0 ;  /* 0x0000000000b77308 */ /* 0x0004e40000000800 */
[--C-:B--2---:R-:W-:Y:S08]  /*6860*/  FFMA.FTZ R0, R28, UR13, -R3.reuse ;  /* 0x0000000d1c007c23 */ /* 0x104ff00008010803 */
[----:B------:R2:W-:Y:S02]  /*6870*/  MUFU.EX2 R182, R0 ;  /* 0x0000000000b67308 */ /* 0x0005e40000000800 */
[--C-:B--2---:R-:W-:Y:S08]  /*6880*/  FFMA.FTZ R0, R29, UR13, -R3.reuse ;  /* 0x0000000d1d007c23 */ /* 0x104ff00008010803 */
[----:B------:R2:W-:Y:S02]  /*6890*/  MUFU.EX2 R177, R0 ;  /* 0x0000000000b17308 */ /* 0x0005e40000000800 */
[--C-:B--2---:R-:W-:Y:S08]  /*68a0*/  FFMA.FTZ R0, R30, UR13, -R4.reuse ;  /* 0x0000000d1e007c23 */ /* 0x104ff00008010804 */
[----:B------:R2:W-:Y:S02]  /*68b0*/  MUFU.EX2 R176, R0 ;  /* 0x0000000000b07308 */ /* 0x0005e40000000800 */
[----:B--2---:R-:W-:Y:S08]  /*68c0*/  FFMA.FTZ R0, R31, UR13, -R4 ;  /* 0x0000000d1f007c23 */ /* 0x004ff00008010804 */
[----:B-1----:R1:W-:Y:S02]  /*68d0*/  MUFU.EX2 R54, R0 ;  /* 0x0000000000367308 */ /* 0x0023e40000000800 */
[--C-:B-1----:R-:W-:Y:S08]  /*68e0*/  FFMA.FTZ R0, R18, UR13, -R3.reuse ;  /* 0x0000000d12007c23 */ /* 0x102ff00008010803 */
[----:B------:R1:W-:Y:S02]  /*68f0*/  MUFU.EX2 R53, R0 ;  /* 0x0000000000357308 */ /* 0x0003e40000000800 */
[--C-:B-1----:R-:W-:Y:S08]  /*6900*/  FFMA.FTZ R0, R19, UR13, -R3.reuse ;  /* 0x0000000d13007c23 */ /* 0x102ff00008010803 */
[----:B------:R1:W2:Y:S02]  /*6910*/  MUFU.EX2 R52, R0 ;  /* 0x0000000000347308 */ /* 0x0002a40000000800 */
[--C-:B-1----:R-:W-:Y:S08]  /*6920*/  FFMA.FTZ R0, R20, UR13, -R2.reuse ;  /* 0x0000000d14007c23 */ /* 0x102ff00008010802 */
[----:B------:R1:W-:Y:S02]  /*6930*/  MUFU.EX2 R181, R0 ;  /* 0x0000000000b57308 */ /* 0x0003e40000000800 */
[----:B-1----:R-:W-:Y:S01]  /*6940*/  FSEL R0, R11, RZ, P0 ;  /* 0x000000ff0b007208 */ /* 0x002fe20000000000 */
[----:B------:R-:W-:Y:S04]  /*6950*/  FFMA.FTZ R11, R23, UR13, -R2 ;  /* 0x0000000d170b7c23 */ /* 0x000fe80008010802 */
[--C-:B------:R-:W-:Y:S03]  /*6960*/  FFMA.FTZ R5, R5, UR13, -R0.reuse ;  /* 0x0000000d05057c23 */ /* 0x100fe60008010800 */
[----:B------:R1:W4:Y:S10]  /*6970*/  MUFU.EX2 R180, R11 ;  /* 0x0000000b00b47308 */ /* 0x0003340000000800 */
[----:B------:R3:W-:Y:S01]  /*6980*/  MUFU.EX2 R250, R5 ;  /* 0x0000000500fa7308 */ /* 0x0007e20000000800 */
[--C-:B-1----:R-:W-:Y:S09]  /*6990*/  FFMA.FTZ R11, R12, UR13, -R0.reuse ;  /* 0x0000000d0c0b7c23 */ /* 0x102ff20008010800 */
[----:B------:R1:W-:Y:S01]  /*69a0*/  MUFU.EX2 R178, R11 ;  /* 0x0000000b00b27308 */ /* 0x0003e20000000800 */
[--C-:B---3--:R-:W-:Y:S09]  /*69b0*/  FFMA.FTZ R5, R6, UR13, -R0.reuse ;  /* 0x0000000d06057c23 */ /* 0x108ff20008010800 */
[----:B------:R3:W-:Y:S01]  /*69c0*/  MUFU.EX2 R243, R5 ;  /* 0x0000000500f37308 */ /* 0x0007e20000000800 */
[----:B-1----:R-:W-:Y:S09]  /*69d0*/  FFMA.FTZ R11, R13, UR13, -R0 ;  /* 0x0000000d0d0b7c23 */ /* 0x002ff20008010800 */
[----:B------:R1:W-:Y:S01]  /*69e0*/  MUFU.EX2 R179, R11 ;  /* 0x0000000b00b37308 */ /* 0x0003e20000000800 */
[----:B---3--:R-:W-:Y:S09]  /*69f0*/  FFMA.FTZ R5, R34, UR13, -R4 ;  /* 0x0000000d22057c23 */ /* 0x008ff20008010804 */
[----:B------:R3:W-:Y:S01]  /*6a00*/  MUFU.EX2 R51, R5 ;  /* 0x0000000500337308 */ /* 0x0007e20000000800 */
[----:B-1----:R-:W-:Y:S09]  /*6a10*/  FFMA.FTZ R11, R21, UR13, -R2 ;  /* 0x0000000d150b7c23 */ /* 0x002ff20008010802 */
[----:B------:R1:W-:Y:S01]  /*6a20*/  MUFU.EX2 R252, R11 ;  /* 0x0000000b00fc7308 */ /* 0x0003e20000000800 */
[----:B---3--:R-:W-:Y:S09]  /*6a30*/  FFMA.FTZ R5, R35, UR13, -R4 ;  /* 0x0000000d23057c23 */ /* 0x008ff20008010804 */
[----:B------:R3:W-:Y:S01]  /*6a40*/  MUFU.EX2 R50, R5 ;  /* 0x0000000500327308 */ /* 0x0007e20000000800 */
[----:B-1----:R-:W-:Y:S09]  /*6a50*/  FFMA.FTZ R11, R22, UR13, -R2 ;  /* 0x0000000d160b7c23 */ /* 0x002ff20008010802 */
[----:B------:R-:W-:Y:S01]  /*6a60*/  MUFU.EX2 R251, R11 ;  /* 0x0000000b00fb7308 */ /* 0x000fe20000000800 */
[--C-:B---3--:R-:W-:Y:S09]  /*6a70*/  FFMA.FTZ R5, R24, UR13, -R3.reuse ;  /* 0x0000000d18057c23 */ /* 0x108ff20008010803 */
[----:B------:R1:W-:Y:S02]  /*6a80*/  MUFU.EX2 R49, R5 ;  /* 0x0000000500317308 */ /* 0x0003e40000000800 */
[--C-:B-1----:R-:W-:Y:S08]  /*6a90*/  FFMA.FTZ R5, R25, UR13, -R3.reuse ;  /* 0x0000000d19057c23 */ /* 0x102ff00008010803 */
[----:B------:R1:W-:Y:S02]  /*6aa0*/  MUFU.EX2 R48, R5 ;  /* 0x0000000500307308 */ /* 0x0003e40000000800 */
[--C-:B-1----:R-:W-:Y:S01]  /*6ab0*/  FFMA.FTZ R5, R164, UR13, -R4.reuse ;  /* 0x0000000da4057c23 */ /* 0x102fe20008010804 */
[----:B------:R-:W-:Y:S07]  /*6ac0*/  FFMA.FTZ R4, R165, UR13, -R4 ;  /* 0x0000000da5047c23 */ /* 0x000fee0008010804 */
[----:B------:R1:W-:Y:S10]  /*6ad0*/  MUFU.EX2 R39, R5 ;  /* 0x0000000500277308 */ /* 0x0003f40000000800 */
[----:B------:R3:W-:Y:S01]  /*6ae0*/  MUFU.EX2 R38, R4 ;  /* 0x0000000400267308 */ /* 0x0007e20000000800 */
[----:B-1----:R-:W-:Y:S09]  /*6af0*/  FFMA.FTZ R5, R14, UR13, -R2 ;  /* 0x0000000d0e057c23 */ /* 0x002ff20008010802 */
[----:B------:R1:W-:Y:S01]  /*6b00*/  MUFU.EX2 R47, R5 ;  /* 0x00000005002f7308 */ /* 0x0003e20000000800 */
[--C-:B---3--:R-:W-:Y:S01]  /*6b10*/  FFMA.FTZ R4, R26, UR13, -R3.reuse ;  /* 0x0000000d1a047c23 */ /* 0x108fe20008010803 */
[----:B------:R-:W-:Y:S08]  /*6b20*/  FFMA.FTZ R3, R27, UR13, -R3 ;  /* 0x0000000d1b037c23 */ /* 0x000ff00008010803 */
[----:B------:R3:W-:Y:S10]  /*6b30*/  MUFU.EX2 R37, R4 ;  /* 0x0000000400257308 */ /* 0x0007f40000000800 */
[----:B------:R2:W4:Y:S01]  /*6b40*/  MUFU.EX2 R36, R3 ;  /* 0x0000000300247308 */ /* 0x0005220000000800 */
[----:B-1----:R-:W-:Y:S09]  /*6b50*/  FFMA.FTZ R5, R9, UR13, -R0 ;  /* 0x0000000d09057c23 */ /* 0x002ff20008010800 */
[----:B------:R1:W-:Y:S01]  /*6b60*/  MUFU.EX2 R41, R5 ;  /* 0x0000000500297308 */ /* 0x0003e20000000800 */
[----:B---3--:R-:W-:Y:S05]  /*6b70*/  F2FP.BF16.F32.PACK_AB R4, R183, R184 ;  /* 0x000000b8b704723e */ /* 0x008fea00000010ff */
[----:B------:R4:W-:Y:S01]  /*6b80*/  STS [R238+0x20000], R4 ;  /* 0x02000004ee007388 */ /* 0x0009e20000000800 */
[----:B--2---:R-:W-:Y:S04]  /*6b90*/  FFMA.FTZ R3, R15, UR13, -R2 ;  /* 0x0000000d0f037c23 */ /* 0x004fe80008010802 */
[----:B------:R2:W3:Y:S01]  /*6ba0*/  MUFU.EX2 R46, R3 ;  /* 0x00000003002e7308 */ /* 0x0004e20000000800 */
[----:B-1----:R-:W-:Y:S01]  /*6bb0*/  F2FP.BF16.F32.PACK_AB R5, R52, R53 ;  /* 0x000000353405723e */ /* 0x002fe200000010ff */
[--C-:B--2---:R-:W-:Y:S01]  /*6bc0*/  FFMA.FTZ R3, R7, UR13, -R0.reuse ;  /* 0x0000000d07037c23 */ /* 0x104fe20008010800 */
[----:B----4-:R-:W-:Y:S07]  /*6bd0*/  F2FP.BF16.F32.PACK_AB R4, R180, R181 ;  /* 0x000000b5b404723e */ /* 0x010fee00000010ff */
[----:B------:R1:W-:Y:S02]  /*6be0*/  MUFU.EX2 R45, R3 ;  /* 0x00000003002d7308 */ /* 0x0003e40000000800 */
[--C-:B-1----:R-:W-:Y:S01]  /*6bf0*/  FFMA.FTZ R3, R8, UR13, -R0.reuse ;  /* 0x0000000d08037c23 */ /* 0x102fe20008010800 */
[----:B------:R-:W-:Y:S07]  /*6c00*/  FFMA.FTZ R0, R10, UR13, -R0 ;  /* 0x0000000d0a007c23 */ /* 0x000fee0008010800 */
[----:B------:R1:W2:Y:S10]  /*6c10*/  MUFU.EX2 R44, R3 ;  /* 0x00000003002c7308 */ /* 0x0002b40000000800 */
[----:B------:R4:W-:Y:S01]  /*6c20*/  MUFU.EX2 R40, R0 ;  /* 0x0000000000287308 */ /* 0x0009e20000000800 */
[--C-:B-1----:R-:W-:Y:S01]  /*6c30*/  FFMA.FTZ R3, R16, UR13, -R2.reuse ;  /* 0x0000000d10037c23 */ /* 0x102fe20008010802 */
[----:B------:R-:W-:Y:S08]  /*6c40*/  FFMA.FTZ R2, R17, UR13, -R2 ;  /* 0x0000000d11027c23 */ /* 0x000ff00008010802 */
[----:B------:R1:W-:Y:S01]  /*6c50*/  MUFU.EX2 R43, R3 ;  /* 0x00000003002b7308 */ /* 0x0003e20000000800 */
[----:B----4-:R-:W-:Y:S09]  /*6c60*/  F2FP.BF16.F32.PACK_AB R0, R36, R37 ;  /* 0x000000252400723e */ /* 0x010ff200000010ff */
[----:B------:R4:W2:Y:S01]  /*6c70*/  MUFU.EX2 R42, R2 ;  /* 0x00000002002a7308 */ /* 0x0008a20000000800 */
[----:B-1----:R-:W-:Y:S05]  /*6c80*/  F2FP.BF16.F32.PACK_AB R3, R177, R182 ;  /* 0x000000b6b103723e */ /* 0x002fea00000010ff */
[----:B------:R1:W-:Y:S01]  /*6c90*/  STS [R238+0x20400], R3 ;  /* 0x02040003ee007388 */ /* 0x0003e20000000800 */
[----:B----4-:R-:W-:Y:S03]  /*6ca0*/  F2FP.BF16.F32.PACK_AB R2, R54, R176 ;  /* 0x000000b03602723e */ /* 0x010fe600000010ff */
[----:B------:R4:W-:Y:S04]  /*6cb0*/  STS [R239+0x20400], R5 ;  /* 0x02040005ef007388 */ /* 0x0009e80000000800 */
[----:B------:R3:W-:Y:S04]  /*6cc0*/  STS [R239+0x20000], R2 ;  /* 0x02000002ef007388 */ /* 0x0007e80000000800 */
[----:B------:R2:W-:Y:S01]  /*6cd0*/  STS [R238+0x21000], R4 ;  /* 0x02100004ee007388 */ /* 0x0005e20000000800 */
[----:B-1----:R-:W-:Y:S02]  /*6ce0*/  F2FP.BF16.F32.PACK_AB R3, R179, R178 ;  /* 0x000000b2b303723e */ /* 0x002fe400000010ff */
[----:B----4-:R-:W-:Y:S03]  /*6cf0*/  F2FP.BF16.F32.PACK_AB R5, R243, R250 ;  /* 0x000000faf305723e */ /* 0x010fe600000010ff */
[----:B------:R1:W-:Y:S01]  /*6d00*/  STS [R238+0x21400], R3 ;  /* 0x02140003ee007388 */ /* 0x0003e20000000800 */
[----:B---3--:R-:W-:Y:S03]  /*6d10*/  F2FP.BF16.F32.PACK_AB R2, R251, R252 ;  /* 0x000000fcfb02723e */ /* 0x008fe600000010ff */
[----:B------:R3:W-:Y:S01]  /*6d20*/  STS [R239+0x21400], R5 ;  /* 0x02140005ef007388 */ /* 0x0007e20000000800 */
[----:B--2---:R-:W-:Y:S03]  /*6d30*/  F2FP.BF16.F32.PACK_AB R4, R50, R51 ;  /* 0x000000333204723e */ /* 0x004fe600000010ff */
[----:B------:R2:W-:Y:S04]  /*6d40*/  STS [R239+0x21000], R2 ;  /* 0x02100002ef007388 */ /* 0x0005e80000000800 */
[----:B------:R4:W-:Y:S01]  /*6d50*/  STS [R236+0x20000], R4 ;  /* 0x02000004ec007388 */ /* 0x0009e20000000800 */
[----:B-1----:R-:W-:Y:S02]  /*6d60*/  F2FP.BF16.F32.PACK_AB R3, R48, R49 ;  /* 0x000000313003723e */ /* 0x002fe400000010ff */
[----:B---3--:R-:W-:Y:S03]  /*6d70*/  F2FP.BF16.F32.PACK_AB R5, R46, R47 ;  /* 0x0000002f2e05723e */ /* 0x008fe600000010ff */
[----:B------:R1:W-:Y:S01]  /*6d80*/  STS [R236+0x20400], R3 ;  /* 0x02040003ec007388 */ /* 0x0003e20000000800 */
[----:B--2---:R-:W-:Y:S03]  /*6d90*/  F2FP.BF16.F32.PACK_AB R2, R38, R39 ;  /* 0x000000272602723e */ /* 0x004fe600000010ff */
[----:B------:R2:W-:Y:S01]  /*6da0*/  STS [R237+0x20400], R0 ;  /* 0x02040000ed007388 */ /* 0x0005e20000000800 */
[----:B----4-:R-:W-:Y:S03]  /*6db0*/  F2FP.BF16.F32.PACK_AB R4, R44, R45 ;  /* 0x0000002d2c04723e */ /* 0x010fe600000010ff */
[----:B------:R3:W-:Y:S04]  /*6dc0*/  STS [R237+0x20000], R2 ;  /* 0x02000002ed007388 */ /* 0x0007e80000000800 */
[----:B------:R-:W-:Y:S04]  /*6dd0*/  STS [R236+0x21000], R5 ;  /* 0x02100005ec007388 */ /* 0x000fe80000000800 */
[----:B------:R-:W-:Y:S01]  /*6de0*/  STS [R236+0x21400], R4 ;  /* 0x02140004ec007388 */ /* 0x000fe20000000800 */
[----:B-1----:R-:W-:Y:S02]  /*6df0*/  F2FP.BF16.F32.PACK_AB R3, R42, R43 ;  /* 0x0000002b2a03723e */ /* 0x002fe400000010ff */
[----:B--2---:R-:W-:Y:S03]  /*6e00*/  F2FP.BF16.F32.PACK_AB R0, R40, R41 ;  /* 0x000000292800723e */ /* 0x004fe600000010ff */
[----:B------:R1:W-:Y:S01]  /*6e10*/  STS [R237+0x21000], R3 ;  /* 0x02100003ed007388 */ /* 0x0003e20000000800 */
[----:B---3--:R-:W-:Y:S03]  /*6e20*/  LEA R2, R221, UR4, 0x1 ;  /* 0x00000004dd027c11 */ /* 0x008fe6000f8e08ff */
[----:B------:R2:W-:Y:S01]  /*6e30*/  STS [R237+0x21400], R0 ;  /* 0x02140000ed007388 */ /* 0x0005e20000000800 */
[CC--:B------:R-:W-:Y:S03]  /*6e40*/  IADD3 R209, R218.reuse, R2.reuse, RZ ;  /* 0x00000002dad17210 */ /* 0x0c0fe60007ffe0ff */
[----:B------:R-:W-:Y:S04]  /*6e50*/  LDSM.16.M88.4 R32, [R2+0x8000] ;  /* 0x008000000220783b */ /* 0x000fe80000000200 */
[----:B------:R-:W3:Y:S04]  /*6e60*/  LDSM.16.M88.4 R16, [R215+UR4+0x14000] ;  /* 0x01400004d710783b */ /* 0x000ee80008000200 */
[----:B------:R-:W4:Y:S04]  /*6e70*/  LDSM.16.M88.4 R28, [R2+0x9000] ;  /* 0x00900000021c783b */ /* 0x000f280000000200 */
[----:B------:R-:W4:Y:S04]  /*6e80*/  LDSM.16.M88.4 R164, [R215+UR4+0x14800] ;  /* 0x01480004d7a4783b */ /* 0x000f280008000200 */
[----:B------:R-:W-:Y:S01]  /*6e90*/  LDSM.16.M88.4 R172, [R214+0x8000] ;  /* 0x00800000d6ac783b */ /* 0x000fe20000000200 */
[----:B-1----:R-:W-:Y:S04]  /*6ea0*/  IADD3 R3, R219, R2, RZ ;  /* 0x00000002db037210 */ /* 0x002fe80007ffe0ff */
[----:B------:R-:W-:Y:S01]  /*6eb0*/  IADD3 R208, R218, R3, RZ ;  /* 0x00000003dad07210 */ /* 0x000fe20007ffe0ff */
[----:B------:R-:W1:Y:S01]  /*6ec0*/  LDSM.16.M88.4 R168, [R3+0x8000] ;  /* 0x0080000003a8783b */ /* 0x000e620000000200 */
[----:B--2---:R-:W-:Y:S01]  /*6ed0*/  SHF.L.U32 R0, R220, 0x1, RZ ;  /* 0x00000001dc007819 */ /* 0x004fe200000006ff */
[-C--:B---3--:R-:W-:Y:S06]  /*6ee0*/  HMMA.16816.F32.BF16 R4, R32, R16.reuse, RZ ;  /* 0x000000102004723c */ /* 0x088fec00000418ff */
[C---:B----4-:R-:W-:Y:S06]  /*6ef0*/  HMMA.16816.F32.BF16 R8, R28.reuse, R16, RZ ;  /* 0x000000101c08723c */ /* 0x050fec00000418ff */
[-C--:B------:R-:W-:Y:S06]  /*6f00*/  HMMA.16816.F32.BF16 R12, R28, R18.reuse, RZ ;  /* 0x000000121c0c723c */ /* 0x080fec00000418ff */
[C---:B------:R-:W-:Y:S06]  /*6f10*/  HMMA.16816.F32.BF16 R16, R32.reuse, R18, RZ ;  /* 0x000000122010723c */ /* 0x040fec00000418ff */
[-C--:B------:R-:W-:Y:S06]  /*6f20*/  HMMA.16816.F32.BF16 R20, R32, R164.reuse, RZ ;  /* 0x000000a42014723c */ /* 0x080fec00000418ff */
        /* <DEDUP_REMOVED lines=14> */
[----:B------:R-:W1:Y:S04]  /*7010*/  LDSM.16.M88.4 R168, [R217+0x8000] ;  /* 0x00800000d9a8783b */ /* 0x000e680000000200 */
        /* <DEDUP_REMOVED lines=11> */
[----:B------:R-:W-:Y:S04]  /*70d0*/  LDSM.16.M88.4 R164, [R208+0x8000] ;  /* 0x00800000d0a4783b */ /* 0x000fe80000000200 */
        /* <DEDUP_REMOVED lines=51> */
[-C--:B------:R-:W-:Y:S05]  /*7410*/  HMMA.16816.F32.BF16 R12, R172, R170.reuse, R12 ;  /* 0x000000aaac0c723c */ /* 0x080fea000004180c */
[----:B------:R-:W-:Y:S01]  /*7420*/  MOV R169, R176 ;  /* 0x000000b000a97202 */ /* 0x000fe20000000f00 */
[C---:B------:R-:W-:Y:S06]  /*7430*/  HMMA.16816.F32.BF16 R16, R164.reuse, R170, R16 ;  /* 0x000000aaa410723c */ /* 0x040fec0000041810 */
[C---:B-----5:R-:W-:Y:S01]  /*7440*/  FADD.FTZ R6, -R207.reuse, R6 ;  /* 0x00000006cf067221 */ /* 0x060fe20000010100 */
[----:B------:R-:W-:Y:S01]  /*7450*/  FADD.FTZ R7, -R207, R7 ;  /* 0x00000007cf077221 */ /* 0x000fe20000010100 */
[----:B------:R-:W-:Y:S03]  /*7460*/  FADD.FTZ R4, -R206, R4 ;  /* 0x00000004ce047221 */ /* 0x000fe60000010100 */
[----:B------:R-:W-:Y:S01]  /*7470*/  FMUL.FTZ R182, R182, R6 ;  /* 0x00000006b6b67220 */ /* 0x000fe20000410000 */
[----:B------:R-:W-:Y:S01]  /*7480*/  FMUL.FTZ R177, R177, R7 ;  /* 0x00000007b1b17220 */ /* 0x000fe20000410000 */
[----:B------:R-:W-:Y:S01]  /*7490*/  FADD.FTZ R5, -R206, R5 ;  /* 0x00000005ce057221 */ /* 0x000fe20000010100 */
[----:B------:R-:W-:Y:S01]  /*74a0*/  FMUL.FTZ R184, R184, R4 ;  /* 0x00000004b8b87220 */ /* 0x000fe20000410000 */
[----:B------:R-:W-:Y:S01]  /*74b0*/  FADD.FTZ R4, -R205, R8 ;  /* 0x00000008cd047221 */ /* 0x000fe20000010100 */
[C---:B------:R-:W-:Y:S01]  /*74c0*/  FADD.FTZ R11, -R204.reuse, R11 ;  /* 0x0000000bcc0b7221 */ /* 0x040fe20000010100 */
[----:B------:R-:W-:Y:S01]  /*74d0*/  FMUL.FTZ R183, R183, R5 ;  /* 0x00000005b7b77220 */ /* 0x000fe20000410000 */
[----:B------:R-:W-:Y:S01]  /*74e0*/  MOV R5, UR4 ;  /* 0x0000000400057c02 */ /* 0x000fe20008000f00 */
[----:B------:R-:W-:Y:S01]  /*74f0*/  FMUL.FTZ R181, R181, R4 ;  /* 0x00000004b5b57220 */ /* 0x000fe20000410000 */
[----:B------:R-:W-:Y:S01]  /*7500*/  FMUL.FTZ R179, R179, R11 ;  /* 0x0000000bb3b37220 */ /* 0x000fe20000410000 */
[----:B------:R-:W-:Y:S01]  /*7510*/  FADD.FTZ R15, -R204, R15 ;  /* 0x0000000fcc0f7221 */ /* 0x000fe20000010100 */
[----:B------:R-:W-:Y:S01]  /*7520*/  IADD3 R8, R0, 0x8000, R5 ;  /* 0x0000800000087810 */ /* 0x000fe20007ffe005 */
[----:B------:R-:W-:Y:S01]  /*7530*/  FFMA.FTZ R11, -R193, R193, 1 ;  /* 0x3f800000c10b7423 */ /* 0x000fe200000101c1 */
[----:B------:R-:W1:Y:S01]  /*7540*/  LDSM.16.M88.4 R4, [R216+0xc800] ;  /* 0x00c80000d804783b */ /* 0x000e620000000200 */
[----:B------:R-:W-:Y:S01]  /*7550*/  FADD.FTZ R17, -R206, R17 ;  /* 0x00000011ce117221 */ /* 0x000fe20000010100 */
[----:B------:R-:W-:Y:S01]  /*7560*/  IADD3 R176, R8, 0x40, RZ ;  /* 0x0000004008b07810 */ /* 0x000fe20007ffe0ff */
[----:B------:R-:W-:Y:S01]  /*7570*/  FADD.FTZ R16, -R206, R16 ;  /* 0x00000010ce107221 */ /* 0x000fe20000010100 */
[----:B------:R-:W-:Y:S01]  /*7580*/  @P2 IADD3 R176, R8, -0x40, RZ ;  /* 0xffffffc008b02810 */ /* 0x000fe20007ffe0ff */
[----:B------:R-:W-:Y:S01]  /*7590*/  FMUL.FTZ R17, R54, R17 ;  /* 0x0000001136117220 */ /* 0x000fe20000410000 */
[C---:B------:R-:W-:Y:S01]  /*75a0*/  FADD.FTZ R18, -R207.reuse, R18 ;  /* 0x00000012cf127221 */ /* 0x040fe20000010100 */
[----:B------:R2:W5:Y:S01]  /*75b0*/  LDL.LU R54, [R1+0x8c] ;  /* 0x00008c0001367983 */ /* 0x0005620000300800 */
[----:B------:R-:W-:Y:S01]  /*75c0*/  FADD.FTZ R19, -R207, R19 ;  /* 0x00000013cf137221 */ /* 0x000fe20000010100 */
[----:B------:R-:W-:Y:S01]  /*75d0*/  MOV R193, R169 ;  /* 0x000000a900c17202 */ /* 0x000fe20000000f00 */
[C---:B------:R-:W-:Y:S01]  /*75e0*/  FADD.FTZ R12, -R205.reuse, R12 ;  /* 0x0000000ccd0c7221 */ /* 0x040fe20000010100 */
[----:B------:R-:W-:Y:S01]  /*75f0*/  FADD.FTZ R14, -R204, R14 ;  /* 0x0000000ecc0e7221 */ /* 0x000fe20000010100 */
[----:B------:R-:W-:Y:S01]  /*7600*/  FADD.FTZ R9, -R205, R9 ;  /* 0x00000009cd097221 */ /* 0x000fe20000010100 */
[----:B------:R-:W-:Y:S01]  /*7610*/  FMUL.FTZ R11, R11, UR5 ;  /* 0x000000050b0b7c20 */ /* 0x000fe20008410000 */
[----:B------:R-:W-:Y:S01]  /*7620*/  FADD.FTZ R13, -R205, R13 ;  /* 0x0000000dcd0d7221 */ /* 0x000fe20000010100 */
[----:B------:R-:W-:Y:S01]  /*7630*/  FFMA.FTZ R8, -R185, R185, 1 ;  /* 0x3f800000b9087423 */ /* 0x000fe200000101b9 */
[----:B------:R-:W-:Y:S01]  /*7640*/  FMUL.FTZ R180, R180, R9 ;  /* 0x00000009b4b47220 */ /* 0x000fe20000410000 */
[----:B------:R-:W-:Y:S01]  /*7650*/  FFMA.FTZ R9, -R186, R186, 1 ;  /* 0x3f800000ba097423 */ /* 0x000fe200000101ba */
[----:B------:R-:W-:Y:S01]  /*7660*/  FMUL.FTZ R168, R184, R11 ;  /* 0x0000000bb8a87220 */ /* 0x000fe20000410000 */
[----:B------:R-:W-:Y:S01]  /*7670*/  FFMA.FTZ R11, -R198, R198, 1 ;  /* 0x3f800000c60b7423 */ /* 0x000fe200000101c6 */
[----:B------:R-:W-:Y:S01]  /*7680*/  FMUL.FTZ R8, R8, UR5 ;  /* 0x0000000508087c20 */ /* 0x000fe20008410000 */
[----:B------:R-:W-:Y:S01]  /*7690*/  FMUL.FTZ R9, R9, UR5 ;  /* 0x0000000509097c20 */ /* 0x000fe20008410000 */
[----:B------:R-:W-:Y:S01]  /*76a0*/  FADD.FTZ R10, -R204, R10 ;  /* 0x0000000acc0a7221 */ /* 0x000fe20000010100 */
[----:B------:R-:W-:Y:S01]  /*76b0*/  FMUL.FTZ R11, R11, UR5 ;  /* 0x000000050b0b7c20 */ /* 0x000fe20008410000 */
[----:B------:R-:W-:Y:S01]  /*76c0*/  FMUL.FTZ R170, R177, R8 ;  /* 0x00000008b1aa7220 */ /* 0x000fe20000410000 */
[----:B------:R-:W-:Y:S01]  /*76d0*/  FMUL.FTZ R169, R182, R9 ;  /* 0x00000009b6a97220 */ /* 0x000fe20000410000 */
[----:B------:R-:W-:Y:S01]  /*76e0*/  FMUL.FTZ R182, R251, R13 ;  /* 0x0000000dfbb67220 */ /* 0x000fe20000410000 */
[----:B------:R-:W-:Y:S01]  /*76f0*/  FMUL.FTZ R13, R250, R14 ;  /* 0x0000000efa0d7220 */ /* 0x000fe20000410000 */
[----:B------:R-:W-:Y:S01]  /*7700*/  FFMA.FTZ R8, -R187, R187, 1 ;  /* 0x3f800000bb087423 */ /* 0x000fe200000101bb */
[----:B------:R-:W-:Y:S01]  /*7710*/  FMUL.FTZ R178, R178, R10 ;  /* 0x0000000ab2b27220 */ /* 0x000fe20000410000 */
[----:B------:R-:W-:Y:S01]  /*7720*/  F2FP.BF16.F32.PACK_AB R170, R170, R169 ;  /* 0x000000a9aaaa723e */ /* 0x000fe200000010ff */
[----:B------:R-:W-:Y:S01]  /*7730*/  FFMA.FTZ R10, -R192, R192, 1 ;  /* 0x3f800000c00a7423 */ /* 0x000fe200000101c0 */
[----:B------:R-:W-:Y:S01]  /*7740*/  FMUL.FTZ R8, R8, UR5 ;  /* 0x0000000508087c20 */ /* 0x000fe20008410000 */
[----:B------:R-:W-:Y:S02]  /*7750*/  FFMA.FTZ R9, -R196, R196, 1 ;  /* 0x3f800000c4097423 */ /* 0x000fe400000101c4 */
[----:B------:R-:W-:Y:S01]  /*7760*/  FMUL.FTZ R10, R10, UR5 ;  /* 0x000000050a0a7c20 */ /* 0x000fe20008410000 */
[----:B------:R-:W-:Y:S01]  /*7770*/  FMUL.FTZ R177, R179, R8 ;  /* 0x00000008b3b17220 */ /* 0x000fe20000410000 */
[----:B------:R-:W-:Y:S01]  /*7780*/  FMUL.FTZ R179, R193, R16 ;  /* 0x00000010c1b37220 */ /* 0x000fe20000410000 */
[----:B------:R-:W-:Y:S01]  /*7790*/  FMUL.FTZ R16, R53, R18 ;  /* 0x0000001235107220 */ /* 0x000fe20000410000 */
[----:B------:R-:W-:Y:S01]  /*77a0*/  FMUL.FTZ R18, R52, R19 ;  /* 0x0000001334127220 */ /* 0x000fe20000410000 */
[-C--:B-1----:R-:W-:Y:S01]  /*77b0*/  HMMA.16816.F32.BF16 R20, R164, R4.reuse, R20 ;  /* 0x00000004a414723c */ /* 0x082fe20000041814 */
[----:B------:R2:W5:Y:S02]  /*77c0*/  LDL.LU R53, [R1+0x88] ;  /* 0x0000880001357983 */ /* 0x0005640000300800 */
[----:B------:R-:W-:Y:S01]  /*77d0*/  FMUL.FTZ R171, R183, R10 ;  /* 0x0000000ab7ab7220 */ /* 0x000fe20000410000 */
[----:B------:R-:W-:Y:S01]  /*77e0*/  FMUL.FTZ R183, R252, R12 ;  /* 0x0000000cfcb77220 */ /* 0x000fe20000410000 */
[----:B------:R2:W5:Y:S01]  /*77f0*/  LDL.LU R52, [R1+0x84] ;  /* 0x0000840001347983 */ /* 0x0005620000300800 */
[C---:B------:R-:W-:Y:S05]  /*7800*/  HMMA.16816.F32.BF16 R24, R172.reuse, R4, R24 ;  /* 0x00000004ac18723c */ /* 0x040fea0000041818 */
[----:B------:R-:W-:Y:S01]  /*7810*/  FMUL.FTZ R12, R243, R15 ;  /* 0x0000000ff30c7220 */ /* 0x000fe20000410000 */
[-C--:B------:R-:W-:Y:S05]  /*7820*/  HMMA.16816.F32.BF16 R28, R172, R6.reuse, R28 ;  /* 0x00000006ac1c723c */ /* 0x080fea000004181c */
[----:B------:R-:W-:Y:S01]  /*7830*/  FMUL.FTZ R15, R181, R11 ;  /* 0x0000000bb50f7220 */ /* 0x000fe20000410000 */
[----:B------:R-:W-:Y:S05]  /*7840*/  HMMA.16816.F32.BF16 R32, R164, R6, R32 ;  /* 0x00000006a420723c */ /* 0x000fea0000041820 */
[----:B------:R-:W-:Y:S01]  /*7850*/  FFMA.FTZ R10, -R197, R197, 1 ;  /* 0x3f800000c50a7423 */ /* 0x000fe200000101c5 */
[C---:B------:R-:W-:Y:S01]  /*7860*/  FADD.FTZ R20, -R206.reuse, R20 ;  /* 0x00000014ce147221 */ /* 0x040fe20000010100 */
[----:B------:R-:W-:Y:S01]  /*7870*/  FADD.FTZ R21, -R206, R21 ;  /* 0x00000015ce157221 */ /* 0x000fe20000010100 */
[----:B------:R-:W-:Y:S03]  /*7880*/  FADD.FTZ R22, -R207, R22 ;  /* 0x00000016cf167221 */ /* 0x000fe60000010100 */
[----:B------:R-:W-:Y:S01]  /*7890*/  FMUL.FTZ R174, R51, R20 ;  /* 0x0000001433ae7220 */ /* 0x000fe20000410000 */
[----:B------:R-:W-:Y:S01]  /*78a0*/  FMUL.FTZ R173, R50, R21 ;  /* 0x0000001532ad7220 */ /* 0x000fe20000410000 */
[----:B------:R2:W5:Y:S01]  /*78b0*/  LDL.LU R51, [R1+0x80] ;  /* 0x0000800001337983 */ /* 0x0005620000300800 */
[----:B------:R-:W-:Y:S01]  /*78c0*/  FMUL.FTZ R172, R49, R22 ;  /* 0x0000001631ac7220 */ /* 0x000fe20000410000 */
[----:B------:R-:W-:Y:S01]  /*78d0*/  FADD.FTZ R23, -R207, R23 ;  /* 0x00000017cf177221 */ /* 0x000fe20000010100 */
[C---:B------:R-:W-:Y:S01]  /*78e0*/  FADD.FTZ R24, -R205.reuse, R24 ;  /* 0x00000018cd187221 */ /* 0x040fe20000010100 */
[----:B------:R2:W5:Y:S01]  /*78f0*/  LDL.LU R50, [R1+0x7c] ;  /* 0x00007c0001327983 */ /* 0x0005620000300800 */
[----:B------:R-:W-:Y:S01]  /*7900*/  FADD.FTZ R25, -R205, R25 ;  /* 0x00000019cd197221 */ /* 0x000fe20000010100 */
[----:B------:R-:W-:Y:S01]  /*7910*/  FMUL.FTZ R23, R48, R23 ;  /* 0x0000001730177220 */ /* 0x000fe20000410000 */
[----:B------:R-:W-:Y:S01]  /*7920*/  FMUL.FTZ R24, R47, R24 ;  /* 0x000000182f187220 */ /* 0x000fe20000410000 */
[----:B------:R2:W5:Y:S01]  /*7930*/  LDL.LU R49, [R1+0x78] ;  /* 0x0000780001317983 */ /* 0x0005620000300800 */
[C---:B------:R-:W-:Y:S01]  /*7940*/  FADD.FTZ R26, -R204.reuse, R26 ;  /* 0x0000001acc1a7221 */ /* 0x040fe20000010100 */
[----:B------:R-:W-:Y:S01]  /*7950*/  FADD.FTZ R27, -R204, R27 ;  /* 0x0000001bcc1b7221 */ /* 0x000fe20000010100 */
[----:B------:R-:W-:Y:S01]  /*7960*/  FADD.FTZ R28, -R205, R28 ;  /* 0x0000001ccd1c7221 */ /* 0x000fe20000010100 */
[----:B------:R2:W5:Y:S01]  /*7970*/  LDL.LU R48, [R1+0x74] ;  /* 0x0000740001307983 */ /* 0x0005620000300800 */
[----:B------:R-:W-:Y:S01]  /*7980*/  FMUL.FTZ R22, R45, R26 ;  /* 0x0000001a2d167220 */ /* 0x000fe20000410000 */
[----:B------:R-:W-:Y:S01]  /*7990*/  FMUL.FTZ R27, R44, R27 ;  /* 0x0000001b2c1b7220 */ /* 0x000fe20000410000 */
[----:B------:R-:W-:Y:S01]  /*79a0*/  FMUL.FTZ R28, R43, R28 ;  /* 0x0000001c2b1c7220 */ /* 0x000fe20000410000 */
[----:B------:R2:W5:Y:S01]  /*79b0*/  LDL.LU R47, [R1+0x70] ;  /* 0x00007000012f7983 */ /* 0x0005620000300800 */
[----:B------:R-:W-:Y:S01]  /*79c0*/  FADD.FTZ R29, -R205, R29 ;  /* 0x0000001dcd1d7221 */ /* 0x000fe20000010100 */
        /* <DEDUP_REMOVED lines=10> */
[----:B------:R-:W-:Y:S01]  /*7a70*/  FMUL.FTZ R10, R10, UR5 ;  /* 0x000000050a0a7c20 */ /* 0x000fe20008410000 */
[----:B------:R-:W-:Y:S01]  /*7a80*/  FMUL.FTZ R9, R9, UR5 ;  /* 0x0000000509097c20 */ /* 0x000fe20008410000 */
[----:B------:R-:W-:Y:S01]  /*7a90*/  FMUL.FTZ R34, R37, R34 ;  /* 0x0000002225227220 */ /* 0x000fe20000410000 */
[----:B------:R-:W-:Y:S01]  /*7aa0*/  FMUL.FTZ R35, R36, R35 ;  /* 0x0000002324237220 */ /* 0x000fe20000410000 */
[----:B------:R-:W-:Y:S01]  /*7ab0*/  FMUL.FTZ R14, R180, R10 ;  /* 0x0000000ab40e7220 */ /* 0x000fe20000410000 */
[----:B------:R-:W-:Y:S01]  /*7ac0*/  FMUL.FTZ R178, R178, R9 ;  /* 0x00000009b2b27220 */ /* 0x000fe20000410000 */
[----:B------:R-:W-:Y:S01]  /*7ad0*/  FFMA.FTZ R9, -R200, R200, 1 ;  /* 0x3f800000c8097423 */ /* 0x000fe200000101c8 */
[----:B------:R-:W-:Y:S01]  /*7ae0*/  FFMA.FTZ R8, -R199, R199, 1 ;  /* 0x3f800000c7087423 */ /* 0x000fe200000101c7 */
[----:B------:R-:W-:Y:S01]  /*7af0*/  FFMA.FTZ R4, -R194, R194, 1 ;  /* 0x3f800000c2047423 */ /* 0x000fe200000101c2 */
[----:B------:R-:W-:Y:S01]  /*7b00*/  F2FP.BF16.F32.PACK_AB R169, R14, R15 ;  /* 0x0000000f0ea9723e */ /* 0x000fe200000010ff */
[----:B------:R-:W-:Y:S01]  /*7b10*/  FMUL.FTZ R15, R46, R25 ;  /* 0x000000192e0f7220 */ /* 0x000fe20000410000 */
[----:B------:R-:W-:Y:S01]  /*7b20*/  FMUL.FTZ R9, R9, UR5 ;  /* 0x0000000509097c20 */ /* 0x000fe20008410000 */
[----:B------:R2:W5:Y:S01]  /*7b30*/  LDL.LU R46, [R1+0x6c] ;  /* 0x00006c00012e7983 */ /* 0x0005620000300800 */
[----:B------:R-:W-:Y:S01]  /*7b40*/  FMUL.FTZ R8, R8, UR5 ;  /* 0x0000000508087c20 */ /* 0x000fe20008410000 */
[----:B------:R-:W-:Y:S01]  /*7b50*/  FMUL.FTZ R4, R4, UR5 ;  /* 0x0000000504047c20 */ /* 0x000fe20008410000 */
[----:B------:R-:W-:Y:S01]  /*7b60*/  FMUL.FTZ R11, R183, R9 ;  /* 0x00000009b70b7220 */ /* 0x000fe20000410000 */
[----:B------:R2:W5:Y:S01]  /*7b70*/  LDL.LU R45, [R1+0x68] ;  /* 0x00006800012d7983 */ /* 0x0005620000300800 */
[----:B------:R-:W-:Y:S01]  /*7b80*/  FMUL.FTZ R10, R182, R8 ;  /* 0x00000008b60a7220 */ /* 0x000fe20000410000 */
[----:B------:R-:W-:Y:S01]  /*7b90*/  FFMA.FTZ R5, -R195, R195, 1 ;  /* 0x3f800000c3057423 */ /* 0x000fe200000101c3 */
[----:B------:R-:W-:Y:S01]  /*7ba0*/  FMUL.FTZ R12, R12, R4 ;  /* 0x000000040c0c7220 */ /* 0x000fe20000410000 */
[----:B------:R2:W5:Y:S01]  /*7bb0*/  LDL.LU R44, [R1+0x64] ;  /* 0x00006400012c7983 */ /* 0x0005620000300800 */
[----:B------:R-:W-:Y:S01]  /*7bc0*/  FFMA.FTZ R4, -R201, R201, 1 ;  /* 0x3f800000c9047423 */ /* 0x000fe200000101c9 */
[----:B------:R-:W-:Y:S01]  /*7bd0*/  F2FP.BF16.F32.PACK_AB R21, R10, R11 ;  /* 0x0000000b0a15723e */ /* 0x000fe200000010ff */
[----:B------:R-:W-:Y:S01]  /*7be0*/  FMUL.FTZ R11, R42, R29 ;  /* 0x0000001d2a0b7220 */ /* 0x000fe20000410000 */
[----:B------:R2:W5:Y:S01]  /*7bf0*/  LDL.LU R43, [R1+0x60] ;  /* 0x00006000012b7983 */ /* 0x0005620000300800 */
[----:B------:R-:W-:Y:S01]  /*7c00*/  FMUL.FTZ R5, R5, UR5 ;  /* 0x0000000505057c20 */ /* 0x000fe20008410000 */
[----:B------:R-:W-:Y:S01]  /*7c10*/  FMUL.FTZ R4, R4, UR5 ;  /* 0x0000000504047c20 */ /* 0x000fe20008410000 */
[----:B------:R-:W-:Y:S01]  /*7c20*/  FFMA.FTZ R8, -R203, R203, 1 ;  /* 0x3f800000cb087423 */ /* 0x000fe200000101cb */
[----:B------:R2:W5:Y:S01]  /*7c30*/  LDL.LU R42, [R1+0x5c] ;  /* 0x00005c00012a7983 */ /* 0x0005620000300800 */
[----:B------:R-:W-:Y:S01]  /*7c40*/  FMUL.FTZ R13, R13, R5 ;  /* 0x000000050d0d7220 */ /* 0x000fe20000410000 */
[----:B------:R-:W-:Y:S01]  /*7c50*/  FFMA.FTZ R5, -R202, R202, 1 ;  /* 0x3f800000ca057423 */ /* 0x000fe200000101ca */
[----:B------:R-:W-:Y:S01]  /*7c60*/  FMUL.FTZ R18, R18, R4 ;  /* 0x0000000412127220 */ /* 0x000fe20000410000 */
[----:B------:R2:W5:Y:S01]  /*7c70*/  LDL.LU R41, [R1+0x58] ;  /* 0x0000580001297983 */ /* 0x0005620000300800 */
[----:B------:R-:W-:Y:S01]  /*7c80*/  FFMA.FTZ R4, -R224, R224, 1 ;  /* 0x3f800000e0047423 */ /* 0x000fe200000101e0 */
[----:B------:R-:W-:Y:S01]  /*7c90*/  FMUL.FTZ R5, R5, UR5 ;  /* 0x0000000505057c20 */ /* 0x000fe20008410000 */
[----:B------:R-:W-:Y:S01]  /*7ca0*/  FFMA.FTZ R6, -R226, R226, 1 ;  /* 0x3f800000e2067423 */ /* 0x000fe200000101e2 */
[----:B------:R2:W5:Y:S01]  /*7cb0*/  LDL.LU R40, [R1+0x54] ;  /* 0x0000540001287983 */ /* 0x0005620000300800 */
[----:B------:R-:W-:Y:S01]  /*7cc0*/  FMUL.FTZ R4, R4, UR5 ;  /* 0x0000000504047c20 */ /* 0x000fe20008410000 */
[----:B------:R-:W-:Y:S01]  /*7cd0*/  FMUL.FTZ R14, R16, R5 ;  /* 0x00000005100e7220 */ /* 0x000fe20000410000 */
[----:B------:R-:W-:Y:S01]  /*7ce0*/  FFMA.FTZ R5, -R225, R225, 1 ;  /* 0x3f800000e1057423 */ /* 0x000fe200000101e1 */
[----:B------:R2:W5:Y:S01]  /*7cf0*/  LDL.LU R39, [R1+0x50] ;  /* 0x0000500001277983 */ /* 0x0005620000300800 */
[----:B------:R-:W-:Y:S01]  /*7d00*/  FFMA.FTZ R9, -R223, R223, 1 ;  /* 0x3f800000df097423 */ /* 0x000fe200000101df */
[----:B------:R-:W-:Y:S01]  /*7d10*/  FMUL.FTZ R19, R8, UR5 ;  /* 0x0000000508137c20 */ /* 0x000fe20008410000 */
[----:B------:R-:W-:Y:S01]  /*7d20*/  FFMA.FTZ R7, -R227, R227, 1 ;  /* 0x3f800000e3077423 */ /* 0x000fe200000101e3 */
[----:B------:R2:W5:Y:S01]  /*7d30*/  LDL.LU R38, [R1+0x4c] ;  /* 0x00004c0001267983 */ /* 0x0005620000300800 */
[----:B------:R-:W-:Y:S01]  /*7d40*/  FMUL.FTZ R16, R23, R4 ;  /* 0x0000000417107220 */ /* 0x000fe20000410000 */
[----:B------:R-:W-:Y:S01]  /*7d50*/  FMUL.FTZ R6, R6, UR5 ;  /* 0x0000000506067c20 */ /* 0x000fe20008410000 */
[----:B------:R-:W-:Y:S01]  /*7d60*/  FMUL.FTZ R5, R5, UR5 ;  /* 0x0000000505057c20 */ /* 0x000fe20008410000 */
[----:B------:R2:W5:Y:S01]  /*7d70*/  LDL.LU R37, [R1+0x48] ;  /* 0x0000480001257983 */ /* 0x0005620000300800 */
[----:B------:R-:W-:Y:S01]  /*7d80*/  FFMA.FTZ R4, -R188, R188, 1 ;  /* 0x3f800000bc047423 */ /* 0x000fe200000101bc */
[----:B------:R-:W-:Y:S01]  /*7d90*/  FMUL.FTZ R9, R9, UR5 ;  /* 0x0000000509097c20 */ /* 0x000fe20008410000 */
[----:B------:R-:W-:Y:S01]  /*7da0*/  FMUL.FTZ R19, R17, R19 ;  /* 0x0000001311137220 */ /* 0x000fe20000410000 */
[----:B------:R2:W5:Y:S01]  /*7db0*/  LDL.LU R36, [R1+0x44] ;  /* 0x0000440001247983 */ /* 0x0005620000300800 */
[----:B------:R-:W-:Y:S01]  /*7dc0*/  FMUL.FTZ R7, R7, UR5 ;  /* 0x0000000507077c20 */ /* 0x000fe20008410000 */
[----:B------:R-:W-:Y:S01]  /*7dd0*/  FMUL.FTZ R17, R173, R6 ;  /* 0x00000006ad117220 */ /* 0x000fe20000410000 */
[----:B------:R-:W-:Y:S01]  /*7de0*/  FMUL.FTZ R10, R172, R5 ;  /* 0x00000005ac0a7220 */ /* 0x000fe20000410000 */
[----:B------:R-:W-:Y:S01]  /*7df0*/  FMUL.FTZ R4, R4, UR5 ;  /* 0x0000000504047c20 */ /* 0x000fe20008410000 */
[----:B------:R-:W-:Y:S01]  /*7e00*/  FFMA.FTZ R6, -R229, R229, 1 ;  /* 0x3f800000e5067423 */ /* 0x000fe200000101e5 */
[----:B------:R-:W-:Y:S01]  /*7e10*/  FFMA.FTZ R5, -R228, R228, 1 ;  /* 0x3f800000e4057423 */ /* 0x000fe200000101e4 */
[----:B------:R-:W-:Y:S01]  /*7e20*/  FMUL.FTZ R8, R179, R9 ;  /* 0x00000009b3087220 */ /* 0x000fe20000410000 */
[----:B------:R-:W-:Y:S01]  /*7e30*/  FMUL.FTZ R9, R174, R7 ;  /* 0x00000007ae097220 */ /* 0x000fe20000410000 */
[----:B------:R-:W-:Y:S01]  /*7e40*/  F2FP.BF16.F32.PACK_AB R18, R18, R14 ;  /* 0x0000000e1212723e */ /* 0x000fe200000010ff */
[----:B------:R-:W-:Y:S01]  /*7e50*/  FFMA.FTZ R7, -R231, R231, 1 ;  /* 0x3f800000e7077423 */ /* 0x000fe200000101e7 */
[----:B------:R-:W-:Y:S01]  /*7e60*/  FMUL.FTZ R14, R27, R4 ;  /* 0x000000041b0e7220 */ /* 0x000fe20000410000 */
[----:B------:R-:W-:Y:S01]  /*7e70*/  FMUL.FTZ R6, R6, UR5 ;  /* 0x0000000506067c20 */ /* 0x000fe20008410000 */
[----:B------:R-:W-:Y:S01]  /*7e80*/  FMUL.FTZ R5, R5, UR5 ;  /* 0x0000000505057c20 */ /* 0x000fe20008410000 */
[----:B------:R-:W-:Y:S01]  /*7e90*/  FFMA.FTZ R4, -R189, R189, 1 ;  /* 0x3f800000bd047423 */ /* 0x000fe200000101bd */
[----:B------:R-:W-:Y:S01]  /*7ea0*/  FMUL.FTZ R7, R7, UR5 ;  /* 0x0000000507077c20 */ /* 0x000fe20008410000 */
[----:B------:R-:W-:Y:S01]  /*7eb0*/  FMUL.FTZ R15, R15, R6 ;  /* 0x000000060f0f7220 */ /* 0x000fe20000410000 */
[----:B------:R-:W-:Y:S01]  /*7ec0*/  FMUL.FTZ R22, R22, R5 ;  /* 0x0000000516167220 */ /* 0x000fe20000410000 */
[----:B------:R-:W-:Y:S01]  /*7ed0*/  FMUL.FTZ R4, R4, UR5 ;  /* 0x0000000504047c20 */ /* 0x000fe20008410000 */
[----:B------:R-:W-:Y:S01]  /*7ee0*/  F2FP.BF16.F32.PACK_AB R19, R19, R8 ;  /* 0x000000081313723e */ /* 0x000fe200000010ff */
[----:B------:R-:W-:Y:S01]  /*7ef0*/  FFMA.FTZ R6, -R191, R191, 1 ;  /* 0x3f800000bf067423 */ /* 0x000fe200000101bf */
[----:B------:R-:W-:Y:S01]  /*7f00*/  FFMA.FTZ R5, -R190, R190, 1 ;  /* 0x3f800000be057423 */ /* 0x000fe200000101be */
[----:B------:R-:W-:Y:S01]  /*7f10*/  F2FP.BF16.F32.PACK_AB R16, R16, R10 ;  /* 0x0000000a1010723e */ /* 0x000fe200000010ff */
[----:B------:R-:W-:Y:S01]  /*7f20*/  FMUL.FTZ R8, R24, R7 ;  /* 0x0000000718087220 */ /* 0x000fe20000410000 */
[----:B------:R-:W-:Y:S01]  /*7f30*/  FMUL.FTZ R10, R31, R4 ;  /* 0x000000041f0a7220 */ /* 0x000fe20000410000 */
[----:B------:R-:W-:Y:S01]  /*7f40*/  F2FP.BF16.F32.PACK_AB R17, R17, R9 ;  /* 0x000000091111723e */ /* 0x000fe200000010ff */
[----:B------:R-:W-:Y:S01]  /*7f50*/  FMUL.FTZ R6, R6, UR5 ;  /* 0x0000000506067c20 */ /* 0x000fe20008410000 */
[----:B------:R-:W-:Y:S01]  /*7f60*/  FMUL.FTZ R5, R5, UR5 ;  /* 0x0000000505057c20 */ /* 0x000fe20008410000 */
[----:B------:R-:W-:Y:S01]  /*7f70*/  F2FP.BF16.F32.PACK_AB R15, R15, R8 ;  /* 0x000000080f0f723e */ /* 0x000fe200000010ff */
[----:B------:R-:W-:Y:S01]  /*7f80*/  FFMA.FTZ R4, -R235, R235, 1 ;  /* 0x3f800000eb047423 */ /* 0x000fe200000101eb */
[----:B------:R-:W-:Y:S01]  /*7f90*/  FMUL.FTZ R11, R11, R6 ;  /* 0x000000060b0b7220 */ /* 0x000fe20000410000 */
[----:B------:R-:W-:Y:S01]  /*7fa0*/  F2FP.BF16.F32.PACK_AB R20, R12, R13 ;  /* 0x0000000d0c14723e */ /* 0x000fe200000010ff */
[----:B------:R-:W-:Y:S01]  /*7fb0*/  FMUL.FTZ R9, R30, R5 ;  /* 0x000000051e097220 */ /* 0x000fe20000410000 */
[----:B------:R-:W-:Y:S01]  /*7fc0*/  FMUL.FTZ R8, R4, UR5 ;  /* 0x0000000504087c20 */ /* 0x000fe20008410000 */
[----:B------:R-:W-:Y:S01]  /*7fd0*/  F2FP.BF16.F32.PACK_AB R171, R171, R168 ;  /* 0x000000a8abab723e */ /* 0x000fe200000010ff */
[----:B------:R-:W-:Y:S01]  /*7fe0*/  FFMA.FTZ R7, -R230, R230, 1 ;  /* 0x3f800000e6077423 */ /* 0x000fe200000101e6 */
[----:B------:R-:W-:Y:S01]  /*7ff0*/  FFMA.FTZ R6, -R234, R234, 1 ;  /* 0x3f800000ea067423 */ /* 0x000fe200000101ea */
[----:B------:R-:W-:Y:S01]  /*8000*/  F2FP.BF16.F32.PACK_AB R168, R177, R178 ;  /* 0x000000b2b1a8723e */ /* 0x000fe200000010ff */
[----:B------:R-:W-:Y:S01]  /*8010*/  FFMA.FTZ R5, -R233, R233, 1 ;  /* 0x3f800000e9057423 */ /* 0x000fe200000101e9 */
[----:B------:R-:W-:Y:S01]  /*8020*/  FFMA.FTZ R4, -R232, R232, 1 ;  /* 0x3f800000e8047423 */ /* 0x000fe200000101e8 */
[----:B------:R-:W-:Y:S01]  /*8030*/  F2FP.BF16.F32.PACK_AB R14, R14, R22 ;  /* 0x000000160e0e723e */ /* 0x000fe200000010ff */
[----:B------:R-:W-:Y:S01]  /*8040*/  FMUL.FTZ R7, R7, UR5 ;  /* 0x0000000507077c20 */ /* 0x000fe20008410000 */
        /* <DEDUP_REMOVED lines=12> */
[----:B--2---:R-:W-:Y:S06]  /*8110*/  @!P1 BRA `(.L_x_1597) ;  /* 0x0000000000e09947 */ /* 0x004fec0003800000 */
        /* <DEDUP_REMOVED lines=56> */
.L_x_1597:
        /* <DEDUP_REMOVED lines=27> */
[----:B------:R-:W-:Y:S01]  /*8650*/  LDSM.16.MT88.4 R172, [R0+UR4+0xb800] ;  /* 0x00b8000400ac783b */ /* 0x000fe20008004200 */
[-C--:B-1---5:R-:W-:Y:S03]  /*8660*/  HMMA.16816.F32.BF16 R36, R4, R8.reuse, R36 ;  /* 0x000000080424723c */ /* 0x0a2fe60000041824 */
[----:B------:R1:W5:Y:S03]  /*8670*/  LDL R223, [R1+0x14] ;  /* 0x0000140001df7983 */ /* 0x0003660000100800 */
[C---:B--2---:R-:W-:Y:S06]  /*8680*/  HMMA.16816.F32.BF16 R40, R12.reuse, R8, R40 ;  /* 0x000000080c28723c */ /* 0x044fec0000041828 */
[-C--:B------:R-:W-:Y:S06]  /*8690*/  HMMA.16816.F32.BF16 R44, R12, R10.reuse, R44 ;  /* 0x0000000a0c2c723c */ /* 0x080fec000004182c */
[C---:B------:R-:W-:Y:S01]  /*86a0*/  HMMA.16816.F32.BF16 R48, R4.reuse, R10, R48 ;  /* 0x0000000a0430723c */ /* 0x040fe20000041830 */
[----:B------:R-:W2:Y:S05]  /*86b0*/  LDSM.16.MT88.4 R8, [R176+0x800] ;  /* 0x00080000b008783b */ /* 0x000eaa0000004200 */
[-C--:B---3--:R-:W-:Y:S06]  /*86c0*/  HMMA.16816.F32.BF16 R52, R4, R16.reuse, R52 ;  /* 0x000000100434723c */ /* 0x088fec0000041834 */
[C---:B------:R-:W-:Y:S06]  /*86d0*/  HMMA.16816.F32.BF16 R56, R12.reuse, R16, R56 ;  /* 0x000000100c38723c */ /* 0x040fec0000041838 */
[-C--:B------:R-:W-:Y:S06]  /*86e0*/  HMMA.16816.F32.BF16 R60, R12, R18.reuse, R60 ;  /* 0x000000120c3c723c */ /* 0x080fec000004183c */
[C---:B------:R-:W-:Y:S01]  /*86f0*/  HMMA.16816.F32.BF16 R64, R4.reuse, R18, R64 ;  /* 0x000000120440723c */ /* 0x040fe20000041840 */
[----:B------:R-:W3:Y:S05]  /*8700*/  LDSM.16.MT88.4 R16, [R0+UR4+0xa800] ;  /* 0x00a800040010783b */ /* 0x000eea0008004200 */
[-C--:B----4-:R-:W-:Y:S06]  /*8710*/  HMMA.16816.F32.BF16 R68, R4, R20.reuse, R68 ;  /* 0x000000140444723c */ /* 0x090fec0000041844 */
[C---:B------:R-:W-:Y:S06]  /*8720*/  HMMA.16816.F32.BF16 R72, R12.reuse, R20, R72 ;  /* 0x000000140c48723c */ /* 0x040fec0000041848 */
[-C--:B------:R-:W-:Y:S06]  /*8730*/  HMMA.16816.F32.BF16 R76, R12, R22.reuse, R76 ;  /* 0x000000160c4c723c */ /* 0x080fec000004184c */
[C---:B------:R-:W-:Y:S01]  /*8740*/  HMMA.16816.F32.BF16 R80, R4.reuse, R22, R80 ;  /* 0x000000160450723c */ /* 0x040fe20000041850 */
[----:B------:R-:W4:Y:S05]  /*8750*/  LDSM.16.MT88.4 R20, [R176+0x2800] ;  /* 0x00280000b014783b */ /* 0x000f2a0000004200 */
[-C--:B------:R-:W-:Y:S06]  /*8760*/  HMMA.16816.F32.BF16 R84, R4, R24.reuse, R84 ;  /* 0x000000180454723c */ /* 0x080fec0000041854 */
[C---:B------:R-:W-:Y:S06]  /*8770*/  HMMA.16816.F32.BF16 R88, R12.reuse, R24, R88 ;  /* 0x000000180c58723c */ /* 0x040fec0000041858 */
[-C--:B------:R-:W-:Y:S01]  /*8780*/  HMMA.16816.F32.BF16 R92, R12, R26.reuse, R92 ;  /* 0x0000001a0c5c723c */ /* 0x080fe2000004185c */
[----:B------:R-:W-:Y:S05]  /*8790*/  LDSM.16.MT88.4 R12, [R0+UR4+0x9000] ;  /* 0x00900004000c783b */ /* 0x000fea0008004200 */
[----:B------:R-:W-:Y:S01]  /*87a0*/  HMMA.16816.F32.BF16 R96, R4, R26, R96 ;  /* 0x0000001a0460723c */ /* 0x000fe20000041860 */
[----:B------:R-:W1:Y:S04]  /*87b0*/  LDSM.16.MT88.4 R4, [R211+0x21000] ;  /* 0x02100000d304783b */ /* 0x000e680000004200 */
[----:B------:R-:W1:Y:S01]  /*87c0*/  LDSM.16.MT88.4 R24, [R211+0x23000] ;  /* 0x02300000d318783b */ /* 0x000e620000004200 */
        /* <DEDUP_REMOVED lines=21> */
[----:B------:R-:W3:Y:S03]  /*8920*/  LDSM.16.MT88.4 R20, [R0+UR4+0x9800] ;  /* 0x009800040014783b */ /* 0x000ee60008004200 */
[-C--:B-1----:R-:W-:Y:S01]  /*8930*/  HMMA.16816.F32.BF16 R36, R4, R12.reuse, R36 ;  /* 0x0000000c0424723c */ /* 0x082fe20000041824 */
[----:B------:R-:W1:Y:S01]  /*8940*/  LDSM.16.MT88.4 R28, [R211+0x23800] ;  /* 0x02380000d31c783b */ /* 0x000e620000004200 */
[----:B------:R-:W-:Y:S04]  /*8950*/  BAR.SYNC.DEFER_BLOCKING 0x0 ;  /* 0x0000000000007b1d */ /* 0x000fe80000010000 */
[C---:B------:R-:W-:Y:S06]  /*8960*/  HMMA.16816.F32.BF16 R40, R24.reuse, R12, R40 ;  /* 0x0000000c1828723c */ /* 0x040fec0000041828 */
        /* <DEDUP_REMOVED lines=15> */
[C---:B-1----:R-:W-:Y:S06]  /*8a60*/  HMMA.16816.F32.BF16 R40, R28.reuse, R20, R40 ;  /* 0x000000141c28723c */ /* 0x042fec0000041828 */
        /* <DEDUP_REMOVED lines=31> */
[----:B-----5:R-:W-:Y:S02]  /*8c60*/  LEA R0, R223, UR4, 0x1 ;  /* 0x00000004df007c11 */ /* 0x020fe4000f8e08ff */
        /* <DEDUP_REMOVED lines=25> */
.L_x_1598:
[----:B------:R-:W-:Y:S01]  /*8e00*/  LDSM.16.M88.4 R32, [R2+0x1c000] ;  /* 0x01c000000220783b */ /* 0x000fe20000000200 */
[----:B------:R-:W-:Y:S02]  /*8e10*/  ULOP3.LUT UR10, UR7, 0x1, URZ, 0xc0, !UPT ;  /* 0x00000001070a7892 */ /* 0x000fe4000f8ec03f */
[----:B------:R-:W-:Y:S01]  /*8e20*/  UISETP.GT.AND UP2, UPT, UR7, UR21, UPT ;  /* 0x000000150700728c */ /* 0x000fe2000bf44270 */
[----:B------:R-:W2:Y:S01]  /*8e30*/  LDSM.16.MT88.4 R16, [R210] ;  /* 0x00000000d210783b */ /* 0x000ea20000004200 */
[----:B------:R-:W-:Y:S02]  /*8e40*/  UISETP.NE.U32.AND UP0, UPT, UR10, 0x1, UPT ;  /* 0x000000010a00788c */ /* 0x000fe4000bf05070 */
[----:B------:R-:W-:Y:S01]  /*8e50*/  UIADD3 UR7, UR7, -0x1, URZ ;  /* 0xffffffff07077890 */ /* 0x000fe2000fffe03f */
[----:B------:R-:W3:Y:S04]  /*8e60*/  LDSM.16.M88.4 R28, [R2+0x1d000] ;  /* 0x01d00000021c783b */ /* 0x000ee80000000200 */
[----:B------:R-:W4:Y:S04]  /*8e70*/  LDSM.16.MT88.4 R164, [R210+0x4000] ;  /* 0x00400000d2a4783b */ /* 0x000f280000004200 */
[----:B-1----:R-:W4:Y:S04]  /*8e80*/  LDL R0, [R1+0x18] ;  /* 0x0000180001007983 */ /* 0x002f280000100800 */
[----:B------:R-:W-:Y:S04]  /*8e90*/  LDSM.16.M88.4 R168, [R3+0x1c000] ;  /* 0x01c0000003a8783b */ /* 0x000fe80000000200 */
[----:B------:R-:W4:Y:S04]  /*8ea0*/  LDL R228, [R1+0x1c] ;  /* 0x00001c0001e47983 */ /* 0x000f280000100800 */
[----:B------:R-:W1:Y:S04]  /*8eb0*/  LDSM.16.MT88.4 R172, [R210+0x800] ;  /* 0x00080000d2ac783b */ /* 0x000e680000004200 */
[----:B------:R1:W4:Y:S04]  /*8ec0*/  LDL R224, [R1+0x4] ;  /* 0x0000040001e07983 */ /* 0x0003280000100800 */
[----:B------:R-:W1:Y:S04]  /*8ed0*/  LDSM.16.M88.4 R176, [R3+0x1d000] ;  /* 0x01d0000003b0783b */ /* 0x000e680000000200 */
[----:B------:R1:W4:Y:S01]  /*8ee0*/  LDL R225, [R1] ;  /* 0x0000000001e17983 */ /* 0x0003220000100800 */
[-C--:B--2---:R-:W-:Y:S03]  /*8ef0*/  HMMA.16816.F32.BF16 R4, R32, R16.reuse, RZ ;  /* 0x000000102004723c */ /* 0x084fe600000418ff */
[----:B------:R-:W2:Y:S04]  /*8f00*/  LDSM.16.MT88.4 R180, [R210+0x4800] ;  /* 0x00480000d2b4783b */ /* 0x000ea80000004200 */
[----:B------:R1:W2:Y:S01]  /*8f10*/  LDL R226, [R1+0xc] ;  /* 0x00000c0001e27983 */ /* 0x0002a20000100800 */
[C---:B---3--:R-:W-:Y:S03]  /*8f20*/  HMMA.16816.F32.BF16 R8, R28.reuse, R16, RZ ;  /* 0x000000101c08723c */ /* 0x048fe600000418ff */
[----:B------:R-:W-:Y:S03]  /*8f30*/  LDSM.16.M88.4 R184, [R209+0x1c000] ;  /* 0x01c00000d1b8783b */ /* 0x000fe60000000200 */
[-C--:B------:R-:W-:Y:S01]  /*8f40*/  HMMA.16816.F32.BF16 R12, R28, R18.reuse, RZ ;  /* 0x000000121c0c723c */ /* 0x080fe200000418ff */
[----:B------:R3:W3:Y:S04]  /*8f50*/  LDL R227, [R1+0x8] ;  /* 0x0000080001e37983 */ /* 0x0006e80000100800 */
[----:B------:R-:W2:Y:S01]  /*8f60*/  LDSM.16.MT88.4 R188, [R210+0x1000] ;  /* 0x00100000d2bc783b */ /* 0x000ea20000004200 */
[C---:B------:R-:W-:Y:S03]  /*8f70*/  HMMA.16816.F32.BF16 R16, R32.reuse, R18, RZ ;  /* 0x000000122010723c */ /* 0x040fe600000418ff */
[----:B------:R-:W2:Y:S03]  /*8f80*/  LDSM.16.M88.4 R192, [R209+0x1d000] ;  /* 0x01d00000d1c0783b */ /* 0x000ea60000000200 */
[-C--:B----4-:R-:W-:Y:S01]  /*8f90*/  HMMA.16816.F32.BF16 R20, R32, R164.reuse, RZ ;  /* 0x000000a42014723c */ /* 0x090fe200000418ff */
[----:B------:R-:W4:Y:S04]  /*8fa0*/  LDSM.16.MT88.4 R196, [R210+0x5000] ;  /* 0x00500000d2c4783b */ /* 0x000f280000004200 */
[----:B------:R-:W-:Y:S01]  /*8fb0*/  LDSM.16.M88.4 R200, [R208+0x1d000] ;  /* 0x01d00000d0c8783b */ /* 0x000fe20000000200 */
[C---:B------:R-:W-:Y:S03]  /*8fc0*/  HMMA.16816.F32.BF16 R24, R28.reuse, R164, RZ ;  /* 0x000000a41c18723c */ /* 0x040fe600000418ff */
[----:B------:R-:W-:Y:S03]  /*8fd0*/  LDSM.16.MT88.4 R204, [R210+0x5800] ;  /* 0x00580000d2cc783b */ /* 0x000fe60000004200 */
[-C--:B------:R-:W-:Y:S06]  /*8fe0*/  HMMA.16816.F32.BF16 R28, R28, R166.reuse, RZ ;  /* 0x000000a61c1c723c */ /* 0x080fec00000418ff */
[----:B------:R-:W-:Y:S01]  /*8ff0*/  HMMA.16816.F32.BF16 R32, R32, R166, RZ ;  /* 0x000000a62020723c */ /* 0x000fe200000418ff */
[----:B------:R-:W-:Y:S05]  /*9000*/  LDSM.16.M88.4 R164, [R208+0x1c000] ;  /* 0x01c00000d0a4783b */ /* 0x000fea0000000200 */
[-C--:B-1----:R-:W-:Y:S06]  /*9010*/  HMMA.16816.F32.BF16 R4, R168, R172.reuse, R4 ;  /* 0x000000aca804723c */ /* 0x082fec0000041804 */
[C---:B------:R-:W-:Y:S06]  /*9020*/  HMMA.16816.F32.BF16 R8, R176.reuse, R172, R8 ;  /* 0x000000acb008723c */ /* 0x040fec0000041808 */
[-C--:B------:R-:W-:Y:S06]  /*9030*/  HMMA.16816.F32.BF16 R12, R176, R174.reuse, R12 ;  /* 0x000000aeb00c723c */ /* 0x080fec000004180c */
[C---:B------:R-:W-:Y:S01]  /*9040*/  HMMA.16816.F32.BF16 R16, R168.reuse, R174, R16 ;  /* 0x000000aea810723c */ /* 0x040fe20000041810 */
[----:B------:R-:W1:Y:S05]  /*9050*/  LDSM.16.MT88.4 R172, [R210+0x1800] ;  /* 0x00180000d2ac783b */ /* 0x000e6a0000004200 */
[-C--:B--2---:R-:W-:Y:S06]  /*9060*/  HMMA.16816.F32.BF16 R20, R168, R180.reuse, R20 ;  /* 0x000000b4a814723c */ /* 0x084fec0000041814 */
[C---:B------:R-:W-:Y:S06]  /*9070*/  HMMA.16816.F32.BF16 R24, R176.reuse, R180, R24 ;  /* 0x000000b4b018723c */ /* 0x040fec0000041818 */
[-C--:B------:R-:W-:Y:S01]  /*9080*/  HMMA.16816.F32.BF16 R28, R176, R182.reuse, R28 ;  /* 0x000000b6b01c723c */ /* 0x080fe2000004181c */
[----:B------:R-:W-:Y:S05]  /*9090*/  LDSM.16.MT88.4 R176, [R210+0x2000] ;  /* 0x00200000d2b0783b */ /* 0x000fea0000004200 */
[----:B------:R-:W-:Y:S01]  /*90a0*/  HMMA.16816.F32.BF16 R32, R168, R182, R32 ;  /* 0x000000b6a820723c */ /* 0x000fe20000041820 */
[----:B------:R-:W2:Y:S04]  /*90b0*/  LDSM.16.M88.4 R168, [R2+0x1e000] ;  /* 0x01e0000002a8783b */ /* 0x000ea80000000200 */
[----:B------:R-:W2:Y:S01]  /*90c0*/  LDSM.16.M88.4 R180, [R2+0x1f000] ;  /* 0x01f0000002b4783b */ /* 0x000ea20000000200 */
[-C--:B------:R-:W-:Y:S06]  /*90d0*/  HMMA.16816.F32.BF16 R4, R184, R188.reuse, R4 ;  /* 0x000000bcb804723c */ /* 0x080fec0000041804 */
[C---:B------:R-:W-:Y:S06]  /*90e0*/  HMMA.16816.F32.BF16 R8, R192.reuse, R188, R8 ;  /* 0x000000bcc008723c */ /* 0x040fec0000041808 */
[-C--:B------:R-:W-:Y:S06]  /*90f0*/  HMMA.16816.F32.BF16 R12, R192, R190.reuse, R12 ;  /* 0x000000bec00c723c */ /* 0x080fec000004180c */
[C---:B------:R-:W-:Y:S01]  /*9100*/  HMMA.16816.F32.BF16 R16, R184.reuse, R190, R16 ;  /* 0x000000beb810723c */ /* 0x040fe20000041810 */
[----:B------:R-:W2:Y:S05]  /*9110*/  LDSM.16.MT88.4 R188, [R210+0x6000] ;  /* 0x00600000d2bc783b */ /* 0x000eaa0000004200 */
[-C--:B----4-:R-:W-:Y:S06]  /*9120*/  HMMA.16816.F32.BF16 R20, R184, R196.reuse, R20 ;  /* 0x000000c4b814723c */ /* 0x090fec0000041814 */
[C---:B------:R-:W-:Y:S06]  /*9130*/  HMMA.16816.F32.BF16 R24, R192.reuse, R196, R24 ;  /* 0x000000c4c018723c */ /* 0x040fec0000041818 */
[-C--:B------:R-:W-:Y:S01]  /*9140*/  HMMA.16816.F32.BF16 R28, R192, R198.reuse, R28 ;  /* 0x000000c6c01c723c */ /* 0x080fe2000004181c */
[----:B------:R-:W-:Y:S05]  /*9150*/  LDSM.16.M88.4 R192, [R3+0x1f000] ;  /* 0x01f0000003c0783b */ /* 0x000fea0000000200 */
[----:B------:R-:W-:Y:S01]  /*9160*/  HMMA.16816.F32.BF16 R32, R184, R198, R32 ;  /* 0x000000c6b820723c */ /* 0x000fe20000041820 */
[----:B------:R-:W-:Y:S04]  /*9170*/  LDSM.16.MT88.4 R184, [R210+0x2800] ;  /* 0x00280000d2b8783b */ /* 0x000fe80000004200 */
        /* <DEDUP_REMOVED lines=23> */
[----:B------:R-:W4:Y:S04]  /*92f0*/  LDSM.16.M88.4 R168, [R208+0x1e000] ;  /* 0x01e00000d0a8783b */ /* 0x000f280000000200 */
        /* <DEDUP_REMOVED lines=18> */
[C---:B------:R-:W-:Y:S01]  /*9420*/  IMAD.SHL.U32 R172, R173.reuse, 0x10, RZ ;  /* 0x00000010adac7824 */ /* 0x040fe200078e00ff */
[C---:B------:R-:W-:Y:S06]  /*9430*/  HMMA.16816.F32.BF16 R24, R200.reuse, R204, R24 ;  /* 0x000000ccc818723c */ /* 0x040fec0000041818 */
[-C--:B------:R-:W-:Y:S06]  /*9440*/  HMMA.16816.F32.BF16 R28, R200, R206.reuse, R28 ;  /* 0x000000cec81c723c */ /* 0x080fec000004181c */
[----:B------:R-:W-:Y:S06]  /*9450*/  HMMA.16816.F32.BF16 R32, R164, R206, R32 ;  /* 0x000000cea420723c */ /* 0x000fec0000041820 */
[-C--:B------:R-:W-:Y:S05]  /*9460*/  HMMA.16816.F32.BF16 R4, R168, R180.reuse, R4 ;  /* 0x000000b4a804723c */ /* 0x080fea0000041804 */
[----:B------:R-:W-:Y:S01]  /*9470*/  @P1 IADD3 R166, P0, R0, UR17, RZ ;  /* 0x0000001100a61c10 */ /* 0x000fe2000ff1e0ff */
[C---:B-1----:R-:W-:Y:S01]  /*9480*/  HMMA.16816.F32.BF16 R8, R184.reuse, R180, R8 ;  /* 0x000000b4b808723c */ /* 0x042fe20000041808 */
[----:B------:R-:W-:Y:S04]  /*9490*/  @UP3 UIADD3 UR17, UP1, UR17, -0x100, URZ ;  /* 0xffffff0011113890 */ /* 0x000fe8000ff3e03f */
[----:B------:R-:W-:Y:S01]  /*94a0*/  @P1 IADD3.X R167, R228, UR16, RZ, P0, !PT ;  /* 0x00000010e4a71c10 */ /* 0x000fe200087fe4ff */
[-C--:B------:R-:W-:Y:S01]  /*94b0*/  HMMA.16816.F32.BF16 R12, R184, R182.reuse, R12 ;  /* 0x000000b6b80c723c */ /* 0x080fe2000004180c */
[----:B------:R-:W-:Y:S03]  /*94c0*/  @UP3 UIADD3.X UR16, UR16, -0x1, URZ, UP1, !UPT ;  /* 0xffffffff10103890 */ /* 0x000fe60008ffe43f */
[----:B------:R-:W2:Y:S01]  /*94d0*/  @P1 LDG.E R224, desc[UR8][R166.64+0xa0] ;  /* 0x0000a008a6e01981 */ /* 0x000ea2000c1e1900 */
[C---:B------:R-:W-:Y:S01]  /*94e0*/  IMAD.U32 R0, R173.reuse, -0x40, RZ ;  /* 0xffffffc0ad007824 */ /* 0x040fe200078e00ff */
[C---:B------:R-:W-:Y:S02]  /*94f0*/  HMMA.16816.F32.BF16 R16, R168.reuse, R182, R16 ;  /* 0x000000b6a810723c */ /* 0x040fe40000041810 */
[----:B------:R-:W4:Y:S03]  /*9500*/  @P1 LDG.E R225, desc[UR8][R166.64+0x80] ;  /* 0x00008008a6e11981 */ /* 0x000f26000c1e1900 */
[C---:B------:R-:W-:Y:S01]  /*9510*/  LEA R209, P0, R0.reuse, R248, 0x2 ;  /* 0x000000f800d17211 */ /* 0x040fe200078010ff */
[-C--:B------:R-:W-:Y:S01]  /*9520*/  HMMA.16816.F32.BF16 R20, R168, R188.reuse, R20 ;  /* 0x000000bca814723c */ /* 0x080fe20000041814 */
[----:B------:R-:W4:Y:S04]  /*9530*/  @P1 LDG.E R226, desc[UR8][R166.64+0x20] ;  /* 0x00002008a6e21981 */ /* 0x000f28000c1e1900 */
[----:B---3--:R-:W3:Y:S01]  /*9540*/  @P1 LDG.E R227, desc[UR8][R166.64] ;  /* 0x00000008a6e31981 */ /* 0x008ee2000c1e1900 */
[C---:B------:R-:W-:Y:S05]  /*9550*/  HMMA.16816.F32.BF16 R24, R184.reuse, R188, R24 ;  /* 0x000000bcb818723c */ /* 0x040fea0000041818 */
[----:B------:R-:W-:Y:S01]  /*9560*/  LEA.HI.X.SX32 R208, R0, R249, 0x2, P0 ;  /* 0x000000f900d07211 */ /* 0x000fe200000f16ff */
[-C--:B------:R-:W-:Y:S05]  /*9570*/  HMMA.16816.F32.BF16 R28, R184, R190.reuse, R28 ;  /* 0x000000beb81c723c */ /* 0x080fea000004181c */
[C---:B------:R-:W-:Y:S01]  /*9580*/  IMAD.SHL.U32 R0, R173.reuse, 0x8, RZ ;  /* 0x00000008ad007824 */ /* 0x040fe200078e00ff */
[----:B------:R-:W-:Y:S05]  /*9590*/  HMMA.16816.F32.BF16 R32, R168, R190, R32 ;  /* 0x000000bea820723c */ /* 0x000fea0000041820 */
[----:B------:R-:W-:Y:S02]  /*95a0*/  IMAD.MOV.U32 R2, RZ, RZ, R209 ;  /* 0x000000ffff027224 */ /* 0x000fe400078e00d1 */
[----:B------:R-:W-:Y:S04]  /*95b0*/  IMAD.MOV.U32 R3, RZ, RZ, R208 ;  /* 0x000000ffff037224 */ /* 0x000fe800078e00d0 */
[CC--:B------:R-:W-:Y:S01]  /*95c0*/  LEA R164, P0, R0.reuse, R2.reuse, 0x2 ;  /* 0x0000000200a47211 */ /* 0x0c0fe200078010ff */
[----:B------:R1:W-:Y:S01]  /*95d0*/  REDG.E.ADD.F32.FTZ.RN.STRONG.GPU desc[UR8][R2.64], R4 ;  /* 0x00000004020079a6 */ /* 0x0003e2000c10f388 */
[C---:B------:R-:W-:Y:S02]  /*95e0*/  IMAD R170, R173.reuse, 0x18, RZ ;  /* 0x00000018adaa7824 */ /* 0x040fe400078e02ff */
[-C--:B------:R-:W-:Y:S01]  /*95f0*/  LEA.HI.X.SX32 R165, R0, R3.reuse, 0x2, P0 ;  /* 0x0000000300a57211 */ /* 0x080fe200000f16ff */
[C---:B------:R-:W-:Y:S02]  /*9600*/  IMAD.SHL.U32 R169, R173.reuse, 0x20, RZ ;  /* 0x00000020ada97824 */ /* 0x040fe400078e00ff */
[----:B------:R-:W-:Y:S02]  /*9610*/  IMAD R171, R173, 0x30, RZ ;  /* 0x00000030adab7824 */ /* 0x000fe400078e02ff */
[----:B------:R1:W-:Y:S01]  /*9620*/  REDG.E.ADD.F32.FTZ.RN.STRONG.GPU desc[UR8][R164.64], R5 ;  /* 0x00000005a40079a6 */ /* 0x0003e2000c10f388 */
[CC--:B------:R-:W-:Y:S04]  /*9630*/  LEA R168, P0, R169.reuse, R2.reuse, 0x2 ;  /* 0x00000002a9a87211 */ /* 0x0c0fe800078010ff */
[-C--:B------:R-:W-:Y:S01]  /*9640*/  LEA.HI.X.SX32 R169, R169, R3.reuse, 0x2, P0 ;  /* 0x00000003a9a97211 */ /* 0x080fe200000f16ff */
[----:B--2---:R-:W-:Y:S04]  /*9650*/  @P1 STL [R1+0x4], R224 ;  /* 0x000004e001001387 */ /* 0x004fe80000100800 */
[----:B----4-:R-:W-:Y:S04]  /*9660*/  @P1 STL [R1], R225 ;  /* 0x000000e101001387 */ /* 0x010fe80000100800 */
[----:B------:R-:W-:Y:S04]  /*9670*/  @P1 STL [R1+0xc], R226 ;  /* 0x00000ce201001387 */ /* 0x000fe80000100800 */
[----:B---3--:R-:W-:Y:S01]  /*9680*/  @P1 STL [R1+0x8], R227 ;  /* 0x000008e301001387 */ /* 0x008fe20000100800 */
        /* <DEDUP_REMOVED lines=417> */
.L_x_1600:
        /* <DEDUP_REMOVED lines=23> */
.L_x_1601:
        /* <DEDUP_REMOVED lines=56> */
.L_x_1603:
[----:B------:R-:W-:Y:S05]  /*b590*/  BSYNC B0 ;  /* 0x0000000000007941 */ /* 0x000fea0003800000 */
.L_x_1602:
        /* <DEDUP_REMOVED lines=18> */
.L_x_1605:
[----:B------:R-:W-:Y:S05]  /*b6c0*/  BSYNC B0 ;  /* 0x0000000000007941 */ /* 0x000fea0003800000 */
.L_x_1604:
        /* <DEDUP_REMOVED lines=20> */
.L_x_1607:
[----:B------:R-:W-:Y:S05]  /*b810*/  BSYNC B0 ;  /* 0x0000000000007941 */ /* 0x000fea0003800000 */
.L_x_1606:
        /* <DEDUP_REMOVED lines=20> */
.L_x_1609:
[----:B------:R-:W-:Y:S05]  /*b960*/  BSYNC B0 ;  /* 0x0000000000007941 */ /* 0x000fea0003800000 */
.L_x_1608:
        /* <DEDUP_REMOVED lines=32> */
.L_x_1611:
[----:B------:R-:W-:Y:S05]  /*bb70*/  BSYNC B0 ;  /* 0x0000000000007941 */ /* 0x000fea0003800000 */
.L_x_1610:
        /* <DEDUP_REMOVED lines=18> */
.L_x_1613:
[----:B------:R-:W-:Y:S05]  /*bca0*/  BSYNC B0 ;  /* 0x0000000000007941 */ /* 0x000fea0003800000 */
.L_x_1612:
        /* <DEDUP_REMOVED lines=18> */
.L_x_1615:
[----:B------:R-:W-:Y:S05]  /*bdd0*/  BSYNC B0 ;  /* 0x0000000000007941 */ /* 0x000fea0003800000 */
.L_x_1614:
        /* <DEDUP_REMOVED lines=16> */
.L_x_1568:
[----:B------:R-:W-:Y:S05]  /*bee0*/  BSYNC B1 ;  /* 0x0000000000017941 */ /* 0x000fea0003800000 */
.L_x_1546:
        /* <DEDUP_REMOVED lines=11> */
.L_x_1616:
[----:B------:R-:W-:Y:S05]  /*bfa0*/  EXIT ;  /* 0x000000000000794d */ /* 0x000fea0003800000 */
.L_x_1618:
        /* <DEDUP_REMOVED lines=13> */
.L_x_2087:


//--------------------- .text._ZN5flash44flash_bwd_dq_dk_dv_loop_seqk_parallel_kernelI23Flash_bwd_kernel_traitsILi128ELi64ELi128ELi8ELi2ELi4ELi2ELb0ELb0EN7cutlass10bfloat16_tE19Flash_kernel_traitsILi128ELi64ELi128ELi8ES3_EELb1ELb0ELb0ELb0ELb1ELb1ELb0EEEvNS_16Flash_bwd_paramsE --------------------------
	.section	.text._ZN5flash44flash_bwd_dq_dk_dv_loop_seqk_parallel_kernelI23Flash_bwd_kernel_traitsILi128ELi64ELi128ELi8ELi2ELi4ELi2ELb0ELb0EN7cutlass10bfloat16_tE19Flash_kernel_traitsILi128ELi64ELi128ELi8ES3_EELb1ELb0ELb0ELb0ELb1ELb1ELb0EEEvNS_16Flash_bwd_paramsE,"ax",@progbits
	.align	128
        .global         _ZN5flash44flash_bwd_dq_dk_dv_loop_seqk_parallel_kernelI23Flash_bwd_kernel_traitsILi128ELi64ELi128ELi8ELi2ELi4ELi2ELb0ELb0EN7cutlass10bfloat16_tE19Flash_kernel_traitsILi128ELi64ELi128ELi8ES3_EELb1ELb0ELb0ELb0ELb1ELb1ELb0EEEvNS_16Flash_bwd_paramsE
        .type           _ZN5flash44flash_bwd_dq_dk_dv_loop_seqk_parallel_kernelI23Flash_bwd_kernel_traitsILi128ELi64ELi128ELi8ELi2ELi4ELi2ELb0ELb0EN7cutlass10bfloat16_tE19Flash_kernel_traitsILi128ELi64ELi128ELi8ES3_EELb1ELb0ELb0ELb0ELb1ELb1ELb0EEEvNS_16Flash_bwd_paramsE,@function
        .size           _ZN5flash44flash_bwd_dq_dk_dv_loop_seqk_parallel_kernelI23Flash_bwd_kernel_traitsILi128ELi64ELi128ELi8ELi2ELi4ELi2ELb0ELb0EN7cutlass10bfloat16_tE19Flash_kernel_traitsILi128ELi64ELi128ELi8ES3_EELb1ELb0ELb0ELb0ELb1ELb1ELb0EEEvNS_16Flash_bwd_paramsE,(.L_x_2088 - _ZN5flash44flash_bwd_dq_dk_dv_loop_seqk_parallel_kernelI23Flash_bwd_kernel_traitsILi128ELi64ELi128ELi8ELi2ELi4ELi2ELb0ELb0EN7cutlass10bfloat16_tE19Flash_kernel_traitsILi128ELi64ELi128ELi8ES3_EELb1ELb0ELb0ELb0ELb1ELb1ELb0EEEvNS_16Flash_bwd_paramsE)
        .other          _ZN5flash44flash_bwd_dq_dk_dv_loop_seqk_parallel_kernelI23Flash_bwd_kernel_traitsILi128ELi64ELi128ELi8ELi2ELi4ELi2ELb0ELb0EN7cutlass10bfloat16_tE19Flash_kernel_traitsILi128ELi64ELi128ELi8ES3_EELb1ELb0ELb0ELb0ELb1ELb1ELb0EEEvNS_16Flash_bwd_paramsE,@"STO_CUDA_ENTRY STV_DEFAULT"
_ZN5flash44flash_bwd_dq_dk_dv_loop_seqk_parallel_kernelI23Flash_bwd_kernel_traitsILi128ELi64ELi128ELi8ELi2ELi4ELi2ELb0ELb0EN7cutlass10bfloat16_tE19Flash_kernel_traitsILi128ELi64ELi128ELi8ES3_EELb1ELb0ELb0ELb0ELb1ELb1ELb0EEEvNS_16Flash_bwd_paramsE:
.text._ZN5flash44flash_bwd_dq_dk_dv_loop_seqk_parallel_kernelI23Flash_bwd_kernel_traitsILi128ELi64ELi128ELi8ELi2ELi4ELi2ELb0ELb0EN7cutlass10bfloat16_tE19Flash_kernel_traitsILi128ELi64ELi128ELi8ES3_EELb1ELb0ELb0ELb0ELb1ELb1ELb0EEEvNS_16Flash_bwd_paramsE:
        /* <DEDUP_REMOVED lines=46> */
[----:B------:R-:W-:Y:S01]  /*02e0*/  SHF.R.S32.HI R7, RZ, 0x2, R2 ;  /* 0x00000002ff077819 */ /* 0x000fe20000011402 */
[----:B-1----:R-:W-:Y:S01]  /*02f0*/  USHF.R.S32.HI UR26, URZ, 0x1f, UR18 ;  /* 0x0000001f3f1a7899 */ /* 0x002fe20008011412 */
[----:B------:R-:W-:-:S02]  /*0300*/  LEA.HI R6, R0, R3, RZ, 0x1 ;  /* 0x0000000300067211 */ /* 0x000fc400078f08ff */
[----:B------:R-:W-:Y:S02]  /*0310*/  SHF.R.S32.HI R2, RZ, 0x1f, R2 ;  /* 0x0000001fff027819 */ /* 0x000fe40000011402 */
[----:B------:R-:W-:Y:S02]  /*0320*/  LEA.HI R0, R5, R3, RZ, 0x2 ;  /* 0x0000000305007211 */ /* 0x000fe400078f10ff */
[----:B------:R-:W-:Y:S02]  /*0330*/  SHF.R.S32.HI R8, RZ, 0x4, R4 ;  /* 0x00000004ff087819 */ /* 0x000fe40000011404 */
[----:B------:R-:W-:Y:S02]  /*0340*/  LEA.HI R2, R2, R7, RZ, 0x3 ;  /* 0x0000000702027211 */ /* 0x000fe400078f18ff */
[----:B------:R-:W-:Y:S02]  /*0350*/  LOP3.LUT R0, R0, 0xfffffffc, RZ, 0xc0, !PT ;  /* 0xfffffffc00007812 */ /* 0x000fe400078ec0ff */
[----:B------:R-:W-:-:S02]  /*0360*/  LEA.HI R4, R4, R8, RZ, 0x1 ;  /* 0x0000000804047211 */ /* 0x000fc400078f08ff */
        /* <DEDUP_REMOVED lines=22> */
[----:B------:R-:W-:-:S02]  /*04d0*/  LOP3.LUT R0, R0, 0x20, RZ, 0xc0, !PT ;  /* 0x0000002000007812 */ /* 0x000fc400078ec0ff */
[----:B------:R-:W-:Y:S01]  /*04e0*/  LEA.HI R11, R3, R10, RZ, 0x3 ;  /* 0x0000000a030b7211 */ /* 0x000fe200078f18ff */
[----:B------:R-:W-:Y:S01]  /*04f0*/  IMAD.IADD R210, R2, 0x1, R210 ;  /* 0x0000000102d27824 */ /* 0x000fe200078e02d2 */
[----:B------:R-:W-:Y:S01]  /*0500*/  LOP3.LUT R3, R5, 0x1, RZ, 0xc0, !PT ;  /* 0x0000000105037812 */ /* 0x000fe200078ec0ff */
[----:B------:R-:W-:Y:S01]  /*0510*/  IMAD.SHL.U32 R2, R12, 0x2, RZ ;  /* 0x000000020c027824 */ /* 0x000fe200078e00ff */
[----:B------:R-:W-:Y:S02]  /*0520*/  LOP3.LUT R205, R0, 0x18, R205, 0xf8, !PT ;  /* 0x0000001800cd7812 */ /* 0x000fe400078ef8cd */
[----:B------:R-:W-:Y:S01]  /*0530*/  SHF.R.S32.HI R0, RZ, 0x7, R13 ;  /* 0x00000007ff007819 */ /* 0x000fe2000001140d */
[--C-:B------:R-:W-:Y:S01]  /*0540*/  IMAD R250, R6, 0x400, R2.reuse ;  /* 0x0000040006fa7824 */ /* 0x100fe200078e0202 */
[----:B------:R-:W-:Y:S01]  /*0550*/  ISETP.NE.U32.AND P0, PT, R3, 0x1, PT ;  /* 0x000000010300780c */ /* 0x000fe20003f05070 */
[----:B------:R-:W-:Y:S01]  /*0560*/  IMAD.SHL.U32 R3, R5, 0x40, RZ ;  /* 0x0000004005037824 */ /* 0x000fe200078e00ff */
[----:B------:R-:W-:Y:S01]  /*0570*/  LOP3.LUT R4, R11, 0xfffffff8, RZ, 0xc0, !PT ;  /* 0xfffffff80b047812 */ /* 0x000fe200078ec0ff */
[C---:B------:R-:W-:Y:S01]  /*0580*/  IMAD R6, R0.reuse, 0x1000, R2 ;  /* 0x0000100000067824 */ /* 0x040fe200078e0202 */
[----:B------:R-:W-:Y:S01]  /*0590*/  R2P PR, R5, 0x6 ;  /* 0x0000000605007804 */ /* 0x000fe20000000000 */
[----:B------:R-:W-:Y:S01]  /*05a0*/  IMAD.SHL.U32 R2, R0, 0x8, RZ ;  /* 0x0000000800027824 */ /* 0x000fe200078e00ff */
[----:B------:R-:W-:Y:S01]  /*05b0*/  LOP3.LUT R0, R3, 0x1c0, RZ, 0xc0, !PT ;  /* 0x000001c003007812 */ /* 0x000fe200078ec0ff */
[----:B------:R-:W-:Y:S01]  /*05c0*/  IMAD.SHL.U32 R5, R245, 0x20, RZ ;  /* 0x00000020f5057824 */ /* 0x000fe200078e00ff */
[----:B------:R-:W-:Y:S01]  /*05d0*/  LOP3.LUT P4, RZ, R248, 0x2, RZ, 0xc0, !PT ;  /* 0x00000002f8ff7812 */ /* 0x000fe2000788c0ff */
[----:B------:R-:W-:Y:S01]  /*05e0*/  IMAD.IADD R14, R10, 0x1, -R4 ;  /* 0x000000010a0e7824 */ /* 0x000fe200078e0a04 */
[----:B------:R-:W-:Y:S01]  /*05f0*/  LOP3.LUT R2, R2, 0x8, RZ, 0xc0, !PT ;  /* 0x0000000802027812 */ /* 0x000fe200078ec0ff */
[----:B------:R-:W-:Y:S01]  /*0600*/  IMAD.SHL.U32 R4, R8, 0x10, RZ ;  /* 0x0000001008047824 */ /* 0x000fe200078e00ff */
[----:B------:R-:W-:Y:S01]  /*0610*/  LOP3.LUT R5, R0, 0x20, R5, 0xf8, !PT ;  /* 0x0000002000057812 */ /* 0x000fe200078ef805 */
[----:B------:R-:W-:Y:S01]  /*0620*/  IMAD R6, R252, 0x400, R6 ;  /* 0x00000400fc067824 */ /* 0x000fe200078e0206 */
[----:B------:R-:W-:Y:S01]  /*0630*/  SHF.R.U32.HI R3, RZ, 0x3, R0 ;  /* 0x00000003ff037819 */ /* 0x000fe20000011600 */
[----:B------:R1:W-:Y:S01]  /*0640*/  STL [R1], R14 ;  /* 0x0000000e01007387 */ /* 0x0003e20000100800 */
[----:B------:R-:W-:-:S02]  /*0650*/  LOP3.LUT R10, R2, 0x10, R4, 0xf8, !PT ;  /* 0x00000010020a7812 */ /* 0x000fc400078ef804 */
[----:B------:R-:W-:Y:S01]  /*0660*/  LOP3.LUT R4, R5, R3, RZ, 0x3c, !PT ;  /* 0x0000000305047212 */ /* 0x000fe200078e3cff */
[----:B------:R-:W-:Y:S01]  /*0670*/  IMAD.SHL.U32 R5, R14, 0x40, RZ ;  /* 0x000000400e057824 */ /* 0x000fe200078e00ff */
[----:B------:R-:W-:Y:S01]  /*0680*/  LOP3.LUT R2, R3, R0, R2, 0x1e, !PT ;  /* 0x0000000003027212 */ /* 0x000fe200078e1e02 */
[----:B------:R-:W-:Y:S01]  /*0690*/  IMAD.SHL.U32 R0, R11, 0x40, RZ ;  /* 0x000000400b007824 */ /* 0x000fe200078e00ff */
[----:B------:R-:W-:Y:S01]  /*06a0*/  LOP3.LUT P3, RZ, R248, 0x4, RZ, 0xc0, !PT ;  /* 0x00000004f8ff7812 */ /* 0x000fe2000786c0ff */
[----:B------:R-:W-:Y:S01]  /*06b0*/  IMAD.IADD R232, R4, 0x1, R6 ;  /* 0x0000000104e87824 */ /* 0x000fe200078e0206 */
[----:B------:R-:W-:Y:S01]  /*06c0*/  LOP3.LUT R5, R5, 0x1c0, RZ, 0xc0, !PT ;  /* 0x000001c005057812 */ /* 0x000fe200078ec0ff */
[----:B------:R-:W-:Y:S01]  /*06d0*/  IMAD.IADD R250, R250, 0x1, R2 ;  /* 0x00000001fafa7824 */ /* 0x000fe200078e0202 */
[----:B------:R-:W-:Y:S01]  /*06e0*/  LOP3.LUT R0, R0, 0xfffffe00, RZ, 0xc0, !PT ;  /* 0xfffffe0000007812 */ /* 0x000fe200078ec0ff */
[----:B------:R-:W-:Y:S01]  /*06f0*/  IMAD.SHL.U32 R3, R8, 0x8, RZ ;  /* 0x0000000808037824 */ /* 0x000fe200078e00ff */
[--C-:B------:R-:W-:Y:S01]  /*0700*/  SHF.R.U32.HI R6, RZ, 0x3, R5.reuse ;  /* 0x00000003ff067819 */ /* 0x100fe20000011605 */
[----:B------:R-:W-:Y:S01]  /*0710*/  IMAD.SHL.U32 R248, R248, 0x8, RZ ;  /* 0x00000008f8f87824 */ /* 0x000fe200078e00ff */
[----:B------:R-:W-:Y:S01]  /*0720*/  LOP3.LUT R206, R206, 0x8, R246, 0xf8, !PT ;  /* 0x00000008cece7812 */ /* 0x000fe200078ef8f6 */
[----:B------:R-:W-:Y:S01]  /*0730*/  IMAD R4, R252, 0x400, R0 ;  /* 0x00000400fc047824 */ /* 0x000fe200078e0200 */
[----:B------:R-:W-:-:S02]  /*0740*/  LOP3.LUT R2, R6, R10, R5, 0x1e, !PT ;  /* 0x0000000a06027212 */ /* 0x000fc400078e1e05 */
[----:B------:R-:W-:Y:S02]  /*0750*/  LOP3.LUT R205, R6, R205, R5, 0x1e, !PT ;  /* 0x000000cd06cd7212 */ /* 0x000fe400078e1e05 */
[-C--:B------:R-:W-:Y:S01]  /*0760*/  LOP3.LUT R214, R2, R0.reuse, RZ, 0xfc, !PT ;  /* 0x0000000002d67212 */ /* 0x080fe200078efcff */
[----:B------:R-:W-:Y:S01]  /*0770*/  IMAD.MOV.U32 R2, RZ, RZ, 0x40 ;  /* 0x00000040ff027424 */ /* 0x000fe200078e00ff */
[----:B------:R-:W-:Y:S01]  /*0780*/  LOP3.LUT R205, R205, R0, RZ, 0xfc, !PT ;  /* 0x00000000cdcd7212 */ /* 0x000fe200078efcff */
[----:B------:R-:W-:Y:S01]  /*0790*/  IMAD.MOV.U32 R0, RZ, RZ, 0x20 ;  /* 0x00000020ff007424 */ /* 0x000fe200078e00ff */
[----:B------:R-:W-:Y:S02]  /*07a0*/  LOP3.LUT R3, R5, 0x8, R3, 0xf8, !PT ;  /* 0x0000000805037812 */ /* 0x000fe400078ef803 */
[----:B------:R-:W-:Y:S02]  /*07b0*/  LEA R250, R250, UR4, 0x1 ;  /* 0x00000004fafa7c11 */ /* 0x000fe4000f8e08ff */
[----:B------:R-:W-:-:S02]  /*07c0*/  SEL R211, R0, 0xffffffe0, !P4 ;  /* 0xffffffe000d37807 */ /* 0x000fc40006000000 */
[----:B------:R-:W-:Y:S02]  /*07d0*/  SEL R0, R0, 0xffffffe0, !P1 ;  /* 0xffffffe000007807 */ /* 0x000fe40004800000 */
[----:B------:R-:W-:Y:S02]  /*07e0*/  LOP3.LUT R3, R3, R6, RZ, 0x3c, !PT ;  /* 0x0000000603037212 */ /* 0x000fe400078e3cff */
[----:B------:R-:W-:Y:S02]  /*07f0*/  SEL R212, R2, 0xffffffc0, !P3 ;  /* 0xffffffc002d47807 */ /* 0x000fe40005800000 */
[----:B------:R-:W-:Y:S01]  /*0800*/  LOP3.LUT R206, R9, R206, R7, 0xf6, !PT ;  /* 0x000000ce09ce7212 */ /* 0x000fe200078ef607 */
[----:B------:R-:W-:Y:S01]  /*0810*/  VIADD R7, R250, 0x420 ;  /* 0x00000420fa077836 */ /* 0x000fe20000000000 */
[----:B------:R-:W-:Y:S01]  /*0820*/  SEL R2, R2, 0xffffffc0, !P2 ;  /* 0xffffffc002027807 */ /* 0x000fe20005000000 */
[----:B------:R-:W-:Y:S01]  /*0830*/  IMAD.IADD R9, R0, 0x1, R250 ;  /* 0x0000000100097824 */ /* 0x000fe200078e02fa */
[----:B------:R-:W-:Y:S01]  /*0840*/  LEA R232, R232, UR5, 0x1 ;  /* 0x00000005e8e87c11 */ /* 0x000fe2000f8e08ff */
[----:B------:R-:W-:Y:S01]  /*0850*/  @P1 VIADD R7, R250, 0x3e0 ;  /* 0x000003e0fa071836 */ /* 0x000fe20000000000 */
[----:B------:R-:W-:Y:S01]  /*0860*/  LEA R210, R210, UR5, 0x1 ;  /* 0x00000005d2d27c11 */ /* 0x000fe2000f8e08ff */
[----:B------:R-:W-:Y:S01]  /*0870*/  IMAD.IADD R215, R4, 0x1, R3 ;  /* 0x0000000104d77824 */ /* 0x000fe200078e0203 */
[----:B------:R1:W-:Y:S01]  /*0880*/  STL [R1+0x4], R9 ;  /* 0x0000040901007387 */ /* 0x0003e20000100800 */
[----:B------:R-:W-:Y:S01]  /*0890*/  IMAD.IADD R233, R232, 0x1, R0 ;  /* 0x00000001e8e97824 */ /* 0x000fe200078e0200 */
[----:B------:R-:W-:Y:S01]  /*08a0*/  SEL R234, R234, 0x10, !P0 ;  /* 0x00000010eaea7807 */ /* 0x000fe20004000000 */
[----:B------:R-:W-:Y:S01]  /*08b0*/  IMAD.IADD R3, R9, 0x1, R2 ;  /* 0x0000000109037824 */ /* 0x000fe200078e0202 */
[----:B------:R1:W-:Y:S01]  /*08c0*/  STL [R1+0x10], R7 ;  /* 0x0000100701007387 */ /* 0x0003e20000100800 */
[----:B------:R-:W-:Y:S01]  /*08d0*/  IMAD.IADD R0, R2, 0x1, R7 ;  /* 0x0000000102007824 */ /* 0x000fe200078e0207 */
[----:B------:R-:W-:Y:S01]  /*08e0*/  SHF.R.S32.HI R241, RZ, 0x2, R241 ;  /* 0x00000002fff17819 */ /* 0x000fe200000114f1 */
[--C-:B------:R-:W-:Y:S01]  /*08f0*/  IMAD.IADD R211, R211, 0x1, R210.reuse ;  /* 0x00000001d3d37824 */ /* 0x100fe200078e02d2 */
[----:B------:R1:W-:Y:S01]  /*0900*/  STL [R1+0x8], R3 ;  /* 0x0000080301007387 */ /* 0x0003e20000100800 */
[----:B------:R-:W-:Y:S01]  /*0910*/  IMAD.IADD R213, R212, 0x1, R210 ;  /* 0x00000001d4d57824 */ /* 0x000fe200078e02d2 */
[----:B------:R-:W-:Y:S01]  /*0920*/  SHF.R.S32.HI R246, RZ, 0x3, R246 ;  /* 0x00000003fff67819 */ /* 0x000fe200000114f6 */
[----:B------:R-:W-:Y:S01]  /*0930*/  IMAD.IADD R235, R232, 0x1, R234 ;  /* 0x00000001e8eb7824 */ /* 0x000fe200078e02ea */
[----:B------:R1:W-:Y:S01]  /*0940*/  STL [R1+0xc], R0 ;  /* 0x00000c0001007387 */ /* 0x0003e20000100800 */
[----:B------:R-:W-:Y:S01]  /*0950*/  IMAD R241, R252, 0x10, R241 ;  /* 0x00000010fcf17824 */ /* 0x000fe200078e02f1 */
[----:B------:R-:W-:Y:S01]  /*0960*/  LEA R206, R206, UR5, 0x1 ;  /* 0x00000005cece7c11 */ /* 0x000fe2000f8e08ff */
[----:B------:R-:W-:Y:S01]  /*0970*/  IMAD.IADD R212, R212, 0x1, R211 ;  /* 0x00000001d4d47824 */ /* 0x000fe200078e02d3 */
[----:B------:R-:W-:Y:S01]  /*0980*/  LEA R205, R205, UR4, 0x1 ;  /* 0x00000004cdcd7c11 */ /* 0x000fe2000f8e08ff */
[----:B------:R-:W-:-:S02]  /*0990*/  IMAD.IADD R251, R250, 0x1, R2 ;  /* 0x00000001fafb7824 */ /* 0x000fc400078e0202 */
[----:B------:R-:W-:-:S07]  /*09a0*/  IMAD.IADD R234, R234, 0x1, R233 ;  /* 0x00000001eaea7824 */ /* 0x000fce00078e02e9 */
.L_x_1627:
[----:B------:R-:W-:Y:S02]  /*09b0*/  ISETP.NE.U32.AND P0, PT, RZ, UR16, PT ;  /* 0x00000010ff007c0c */ /* 0x000fe4000bf05070 */
[----:B------:R-:W-:Y:S02]  /*09c0*/  ISETP.NE.U32.AND P1, PT, RZ, UR14, PT ;  /* 0x0000000eff007c0c */ /* 0x000fe4000bf25070 */
[----:B------:R-:W-:Y:S02]  /*09d0*/  ISETP.NE.AND.EX P0, PT, RZ, UR17, PT, P0 ;  /* 0x00000011ff007c0c */ /* 0x000fe4000bf05300 */
[----:B------:R-:W-:-:S11]  /*09e0*/  ISETP.NE.AND.EX P1, PT, RZ, UR15, PT, P1 ;  /* 0x0000000fff007c0c */ /* 0x000fd6000bf25310 */
[----:B-1----:R-:W1:Y:S01]  /*09f0*/  @P0 S2R R0, SR_CTAID.Y ;  /* 0x0000000000000919 */ /* 0x002e620000002600 */
[----:B--2---:R-:W1:Y:S01]  /*0a00*/  @P0 LDC.64 R2, c[0x0][0x300] ;  /* 0x0000c000ff020b82 */ /* 0x004e620000000a00 */
        /* <DEDUP_REMOVED lines=20> */
[----:B------:R-:W-:Y:S01]  /*0b50*/  ULDC UR34, c[0x0][0x2c4] ;  /* 0x0000b10000227ab9 */ /* 0x000fe20000000800 */
[----:B------:R-:W-:Y:S01]  /*0b60*/  ULDC.U8 UR8, c[0x0][0x3d8] ;  /* 0x0000f60000087ab9 */ /* 0x000fe20000000000 */
[----:B------:R-:W-:Y:S01]  /*0b70*/  UIADD3 UR35, UR34, 0x3f, URZ ;  /* 0x0000003f22237890 */ /* 0x000fe2000fffe03f */
[----:B------:R-:W3:Y:S01]  /*0b80*/  S2R R8, SR_CTAID.X ;  /* 0x0000000000087919 */ /* 0x000ee20000002500 */
[----:B------:R-:W-:Y:S02]  /*0b90*/  UISETP.NE.AND UP0, UPT, UR8, URZ, UPT ;  /* 0x0000003f0800728c */ /* 0x000fe4000bf05270 */
[----:B------:R-:W-:Y:S01]  /*0ba0*/  USHF.R.S32.HI UR37, URZ, 0x1f, UR35 ;  /* 0x0000001f3f257899 */ /* 0x000fe20008011423 */
[----:B------:R-:W-:Y:S01]  /*0bb0*/  ULDC.64 UR6, c[0x0][0x2f0] ;  /* 0x0000bc0000067ab9 */ /* 0x000fe20000000a00 */
[----:B------:R-:W-:-:S02]  /*0bc0*/  ULDC UR33, c[0x0][0x270] ;  /* 0x00009c0000217ab9 */ /* 0x000fc40000000800 */
[----:B------:R-:W-:Y:S02]  /*0bd0*/  ULEA.HI UR37, UR37, UR35, URZ, 0x6 ;  /* 0x0000002325257291 */ /* 0x000fe4000f8f303f */
[----:B------:R-:W-:Y:S02]  /*0be0*/  UISETP.NE.U32.AND UP1, UPT, UR6, URZ, UPT ;  /* 0x0000003f0600728c */ /* 0x000fe4000bf25070 */
[----:B------:R-:W-:Y:S01]  /*0bf0*/  ULOP3.LUT UR38, UR37, 0xffffffc0, URZ, 0xc0, !UPT ;  /* 0xffffffc025267892 */ /* 0x000fe2000f8ec03f */
[----:B------:R-:W-:Y:S01]  /*0c00*/  ULDC UR12, c[0x0][0x2dc] ;  /* 0x0000b700000c7ab9 */ /* 0x000fe20000000800 */
[----:B------:R-:W-:Y:S02]  /*0c10*/  @UP0 UIMAD UR13, UR20, UR34, URZ ;  /* 0x00000022140d02a4 */ /* 0x000fe4000f8e023f */
[----:B------:R-:W-:Y:S02]  /*0c20*/  UISETP.NE.AND.EX UP1, UPT, UR7, URZ, UPT, UP1 ;  /* 0x0000003f0700728c */ /* 0x000fe4000bf25310 */
[----:B------:R-:W-:Y:S01]  /*0c30*/  UIMAD UR9, UR22, UR12, URZ ;  /* 0x0000000c160972a4 */ /* 0x000fe2000f8e023f */
        /* <DEDUP_REMOVED lines=31> */
[----:B------:R-:W-:Y:S02]  /*0e30*/  @!P1 IADD3 R0, R0, 0x1, RZ ;  /* 0x0000000100009810 */ /* 0x000fe40007ffe0ff */
[----:B------:R-:W-:Y:S02]  /*0e40*/  ISETP.NE.AND P1, PT, RZ, UR11, PT ;  /* 0x0000000bff007c0c */ /* 0x000fe4000bf25270 */
[----:B------:R-:W-:Y:S02]  /*0e50*/  ISETP.GE.U32.AND P3, PT, R2, R6, PT ;  /* 0x000000060200720c */ /* 0x000fe40003f66070 */
[----:B------:R-:W-:-:S04]  /*0e60*/  LOP3.LUT R2, R7, UR22, RZ, 0x3c, !PT ;  /* 0x0000001607027c12 */ /* 0x000fc8000f8e3cff */
[----:B------:R-:W-:Y:S01]  /*0e70*/  ISETP.GE.AND P0, PT, R2, RZ, PT ;  /* 0x000000ff0200720c */ /* 0x000fe20003f06270 */
[----:B---3--:R-:W-:-:S04]  /*0e80*/  IMAD.WIDE.U32 R2, R8, R4, RZ ;  /* 0x0000000408027225 */ /* 0x008fc800078e00ff */
[----:B------:R-:W-:Y:S01]  /*0e90*/  IMAD R3, R8, R5, R3 ;  /* 0x0000000508037224 */ /* 0x000fe200078e0203 */
[----:B------:R-:W-:Y:S01]  /*0ea0*/  SEL R4, R2, RZ, P1 ;  /* 0x000000ff02047207 */ /* 0x000fe20000800000 */
[----:B------:R-:W-:-:S03]  /*0eb0*/  @P3 VIADD R0, R0, 0x1 ;  /* 0x0000000100003836 */ /* 0x000fc60000000000 */
[----:B------:R-:W-:Y:S01]  /*0ec0*/  SEL R10, R3, RZ, P1 ;  /* 0x000000ff030a7207 */ /* 0x000fe20000800000 */
[----:B------:R-:W-:-:S05]  /*0ed0*/  IMAD.MOV.U32 R14, RZ, RZ, R0 ;  /* 0x000000ffff0e7224 */ /* 0x000fca00078e0000 */
[----:B------:R-:W-:Y:S02]  /*0ee0*/  @!P0 IADD3 R14, -R14, RZ, RZ ;  /* 0x000000ff0e0e8210 */ /* 0x000fe40007ffe1ff */
[----:B------:R-:W-:Y:S02]  /*0ef0*/  PLOP3.LUT P0, PT, PT, PT, UP0, 0x80, 0x0 ;  /* 0x000000000000781c */ /* 0x000fe40003f0f008 */
[----:B------:R-:W-:-:S04]  /*0f00*/  @!P2 LOP3.LUT R14, RZ, R7, RZ, 0x33, !PT ;  /* 0x00000007ff0ea212 */ /* 0x000fc800078e33ff */
        /* <DEDUP_REMOVED lines=10> */
.L_x_1620:
[----:B------:R-:W-:Y:S01]  /*0fb0*/  UIMAD UR35, UR20, UR33, UR22 ;  /* 0x00000021142372a4 */ /* 0x000fe2000f8e0216 */
[----:B------:R-:W-:-:S03]  /*0fc0*/  ULDC UR46, c[0x0][0x2d4] ;  /* 0x0000b500002e7ab9 */ /* 0x000fc60000000800 */
[----:B------:R-:W-:-:S12]  /*0fd0*/  UIMAD UR35, UR35, UR46, URZ ;  /* 0x0000002e232372a4 */ /* 0x000fd8000f8e023f */
.L_x_1621:
[----:B------:R-:W1:Y:S01]  /*0fe0*/  S2R R27, SR_TID.X ;  /* 0x00000000001b7919 */ /* 0x000e620000002100 */
[----:B------:R-:W-:Y:S01]  /*0ff0*/  UIMAD UR10, UR33, UR12, URZ ;  /* 0x0000000c210a72a4 */ /* 0x000fe2000f8e023f */
[----:B------:R-:W-:Y:S01]  /*1000*/  IMAD.SHL.U32 R3, R246, 0x40, RZ ;  /* 0x00000040f6037824 */ /* 0x000fe200078e00ff */
[----:B------:R-:W2:Y:S01]  /*1010*/  LDC.64 R22, c[0x0][0x240] ;  /* 0x00009000ff167b82 */ /* 0x000ea20000000a00 */
[----:B------:R-:W-:Y:S01]  /*1020*/  IMAD.U32 R9, RZ, RZ, UR8 ;  /* 0x00000008ff097e24 */ /* 0x000fe2000f8e00ff */
[----:B------:R-:W-:Y:S01]  /*1030*/  USHF.L.U32 UR8, UR10, 0x6, URZ ;  /* 0x000000060a087899 */ /* 0x000fe2000800063f */
[----:B------:R-:W-:Y:S01]  /*1040*/  IMAD.U32 R6, RZ, RZ, UR9 ;  /* 0x00000009ff067e24 */ /* 0x000fe2000f8e00ff */
[----:B------:R-:W-:Y:S01]  /*1050*/  UIADD3 UR32, UP0, UR32, UR4, URZ ;  /* 0x0000000420207290 */ /* 0x000fe2000ff1e03f */
[----:B------:R-:W-:Y:S01]  /*1060*/  SHF.R.S32.HI R28, RZ, 0x1f, R246 ;  /* 0x0000001fff1c7819 */ /* 0x000fe200000114f6 */
[----:B------:R-:W-:Y:S01]  /*1070*/  USHF.R.S32.HI UR9, URZ, 0x1f, UR8 ;  /* 0x0000001f3f097899 */ /* 0x000fe20008011408 */
[----:B------:R-:W-:Y:S01]  /*1080*/  SHF.R.S32.HI R249, RZ, 0x1f, R248 ;  /* 0x0000001ffff97819 */ /* 0x000fe200000114f8 */
[----:B------:R-:W3:Y:S01]  /*1090*/  LDC.64 R16, c[0x0][0x228] ;  /* 0x00008a00ff107b82 */ /* 0x000ee20000000a00 */
[----:B------:R-:W-:Y:S01]  /*10a0*/  UIADD3.X UR4, UR7, UR6, URZ, UP0, !UPT ;  /* 0x0000000607047290 */ /* 0x000fe200087fe43f */
[----:B------:R-:W-:Y:S01]  /*10b0*/  CS2R R158, SRZ ;  /* 0x00000000009e7805 */ /* 0x000fe2000001ff00 */
[----:B------:R-:W-:Y:S01]  /*10c0*/  USHF.R.S32.HI UR13, URZ, 0x1f, UR12 ;  /* 0x0000001f3f0d7899 */ /* 0x000fe2000801140c */
[----:B------:R-:W-:Y:S01]  /*10d0*/  CS2R R156, SRZ ;  /* 0x00000000009c7805 */ /* 0x000fe2000001ff00 */
[----:B------:R-:W-:Y:S01]  /*10e0*/  UIMAD.WIDE UR46, UR20, UR46, UR38 ;  /* 0x0000002e142e72a5 */ /* 0x000fe2000f8e0226 */
[----:B------:R-:W-:Y:S01]  /*10f0*/  CS2R R162, SRZ ;  /* 0x0000000000a27805 */ /* 0x000fe2000001ff00 */
[----:B------:R-:W-:Y:S01]  /*1100*/  UIMAD.WIDE.U32 UR44, UR12, UR33, URZ ;  /* 0x000000210c2c72a5 */ /* 0x000fe2000f8e003f */
[----:B------:R-:W4:Y:S01]  /*1110*/  LDC.64 R18, c[0x0][0x418] ;  /* 0x00010600ff127b82 */ /* 0x000f220000000a00 */
[----:B------:R-:W-:Y:S01]  /*1120*/  UIMAD UR13, UR13, UR33, URZ ;  /* 0x000000210d0d72a4 */ /* 0x000fe2000f8e023f */
[----:B------:R-:W-:Y:S01]  /*1130*/  CS2R R160, SRZ ;  /* 0x0000000000a07805 */ /* 0x000fe2000001ff00 */
[----:B------:R-:W-:Y:S01]  /*1140*/  UIADD3 UR41, UP0, UR46, UR41, URZ ;  /* 0x000000292e297290 */ /* 0x000fe2000ff1e03f */
[----:B------:R-:W-:Y:S01]  /*1150*/  CS2R R154, SRZ ;  /* 0x00000000009a7805 */ /* 0x000fe2000001ff00 */
[----:B------:R-:W-:Y:S01]  /*1160*/  UIMAD UR13, UR42, UR12, UR13 ;  /* 0x0000000c2a0d72a4 */ /* 0x000fe2000f8e020d */
[----:B------:R-:W-:Y:S01]  /*1170*/  IMAD.U32 R12, RZ, RZ, UR44 ;  /* 0x0000002cff0c7e24 */ /* 0x000fe2000f8e00ff */
[----:B------:R-:W-:Y:S01]  /*1180*/  UIADD3.X UR46, UR47, UR40, URZ, UP0, !UPT ;  /* 0x000000282f2e7290 */ /* 0x000fe200087fe43f */
[----:B------:R-:W5:Y:S01]  /*1190*/  LDC.64 R24, c[0x0][0x420] ;  /* 0x00010800ff187b82 */ /* 0x000f620000000a00 */
[----:B------:R-:W-:Y:S01]  /*11a0*/  UIADD3 UR13, UR45, UR13, URZ ;  /* 0x0000000d2d0d7290 */ /* 0x000fe2000fffe03f */
[----:B------:R-:W-:Y:S01]  /*11b0*/  IMAD.U32 R13, RZ, RZ, UR45 ;  /* 0x0000002dff0d7e24 */ /* 0x000fe2000f8e00ff */
[----:B------:R-:W-:Y:S01]  /*11c0*/  UIADD3 UR36, UR38, UR36, URZ ;  /* 0x0000002426247290 */ /* 0x000fe2000fffe03f */
[----:B------:R-:W-:-:S02]  /*11d0*/  CS2R R152, SRZ ;  /* 0x0000000000987805 */ /* 0x000fc4000001ff00 */
[----:B-1----:R-:W-:Y:S02]  /*11e0*/  SHF.R.S32.HI R0, RZ, 0x1f, R27 ;  /* 0x0000001fff007819 */ /* 0x002fe4000001141b */
[----:B------:R-:W-:Y:S02]  /*11f0*/  CS2R R150, SRZ ;  /* 0x0000000000967805 */ /* 0x000fe4000001ff00 */
[----:B------:R-:W-:Y:S02]  /*1200*/  CS2R R148, SRZ ;  /* 0x0000000000947805 */ /* 0x000fe4000001ff00 */
[----:B------:R-:W-:Y:S02]  /*1210*/  CS2R R142, SRZ ;  /* 0x00000000008e7805 */ /* 0x000fe4000001ff00 */
[----:B------:R-:W-:Y:S02]  /*1220*/  LEA.HI R0, R0, R27, RZ, 0x5 ;  /* 0x0000001b00007211 */ /* 0x000fe400078f28ff */
[----:B------:R-:W-:-:S02]  /*1230*/  CS2R R140, SRZ ;  /* 0x00000000008c7805 */ /* 0x000fc4000001ff00 */
[----:B------:R-:W-:Y:S02]  /*1240*/  CS2R R146, SRZ ;  /* 0x0000000000927805 */ /* 0x000fe4000001ff00 */
[----:B------:R-:W-:Y:S02]  /*1250*/  CS2R R144, SRZ ;  /* 0x0000000000907805 */ /* 0x000fe4000001ff00 */
[----:B------:R-:W-:Y:S02]  /*1260*/  LOP3.LUT R2, R0, 0xffffffe0, RZ, 0xc0, !PT ;  /* 0xffffffe000027812 */ /* 0x000fe400078ec0ff */
[----:B------:R-:W-:Y:S02]  /*1270*/  CS2R R138, SRZ ;  /* 0x00000000008a7805 */ /* 0x000fe4000001ff00 */
[----:B------:R-:W-:Y:S01]  /*1280*/  CS2R R136, SRZ ;  /* 0x0000000000887805 */ /* 0x000fe2000001ff00 */
[----:B----4-:R-:W-:Y:S01]  /*1290*/  IMAD R15, R18, UR29, RZ ;  /* 0x0000001d120f7c24 */ /* 0x010fe2000f8e02ff */
[----:B------:R-:W-:Y:S01]  /*12a0*/  CS2R R134, SRZ ;  /* 0x0000000000867805 */ /* 0x000fe2000001ff00 */
[----:B------:R-:W-:Y:S01]  /*12b0*/  IMAD.IADD R27, R27, 0x1, -R2 ;  /* 0x000000011b1b7824 */ /* 0x000fe200078e0a02 */
[----:B------:R-:W-:Y:S01]  /*12c0*/  SHF.R.S32.HI R2, RZ, 0x5, R0 ;  /* 0x00000005ff027819 */ /* 0x000fe20000011400 */
[----:B------:R-:W-:Y:S01]  /*12d0*/  IMAD R15, R19, UR20, R15 ;  /* 0x00000014130f7c24 */ /* 0x000fe2000f8e020f */
[----:B------:R-:W-:-:S02]  /*12e0*/  LOP3.LUT R0, R3, 0x1c0, RZ, 0xc0, !PT ;  /* 0x000001c003007812 */ /* 0x000fc400078ec0ff */
[----:B------:R-:W-:Y:S02]  /*12f0*/  CS2R R132, SRZ ;  /* 0x0000000000847805 */ /* 0x000fe4000001ff00 */
[----:B------:R-:W-:Y:S01]  /*1300*/  CS2R R126, SRZ ;  /* 0x00000000007e7805 */ /* 0x000fe2000001ff00 */
[----:B------:R-:W-:Y:S01]  /*1310*/  IMAD R2, R2, UR10, R27 ;  /* 0x0000000a02027c24 */ /* 0x000fe2000f8e021b */
[----:B------:R-:W-:Y:S01]  /*1320*/  LOP3.LUT R3, R0, 0x38, R248, 0xf8, !PT ;  /* 0x0000003800037812 */ /* 0x000fe200078ef8f8 */
[----:B------:R-:W-:Y:S01]  /*1330*/  ULDC.64 UR10, c[0x0][0x258] ;  /* 0x00009600000a7ab9 */ /* 0x000fe20000000a00 */
[----:B------:R-:W-:Y:S02]  /*1340*/  SHF.R.U32.HI R0, RZ, 0x3, R0 ;  /* 0x00000003ff007819 */ /* 0x000fe40000011600 */
[----:B------:R-:W-:Y:S02]  /*1350*/  CS2R R124, SRZ ;  /* 0x00000000007c7805 */ /* 0x000fe4000001ff00 */
[----:B------:R-:W-:-:S02]  /*1360*/  IADD3 R6, P2, P0, R2, UR8, R6 ;  /* 0x0000000802067c10 */ /* 0x000fc4000f85e006 */
[----:B------:R-:W-:Y:S02]  /*1370*/  CS2R R130, SRZ ;  /* 0x0000000000827805 */ /* 0x000fe4000001ff00 */
[----:B------:R-:W-:Y:S02]  /*1380*/  SHF.R.S32.HI R2, RZ, 0x1f, R2 ;  /* 0x0000001fff027819 */ /* 0x000fe40000011402 */
[----:B------:R-:W-:Y:S02]  /*1390*/  CS2R R128, SRZ ;  /* 0x0000000000807805 */ /* 0x000fe4000001ff00 */
[----:B------:R-:W-:Y:S02]  /*13a0*/  LOP3.LUT R26, R3, R0, RZ, 0x3c, !PT ;  /* 0x00000000031a7212 */ /* 0x000fe400078e3cff */
[----:B------:R-:W-:Y:S02]  /*13b0*/  CS2R R122, SRZ ;  /* 0x00000000007a7805 */ /* 0x000fe4000001ff00 */
[----:B------:R-:W-:Y:S01]  /*13c0*/  IADD3.X R9, R2, UR9, R9, P2, P0 ;  /* 0x0000000902097c10 */ /* 0x000fe200097e0409 */
[----:B------:R-:W-:Y:S01]  /*13d0*/  ULDC.64 UR8, c[0x0][0x248] ;  /* 0x0000920000087ab9 */ /* 0x000fe20000000a00 */
[----:B------:R-:W-:Y:S01]  /*13e0*/  IADD3 R0, P0, R246, UR38, RZ ;  /* 0x00000026f6007c10 */ /* 0x000fe2000ff1e0ff */
[----:B------:R-:W-:Y:S01]  /*13f0*/  UIMAD UR6, UR4, UR8, URZ ;  /* 0x00000008040672a4 */ /* 0x000fe2000f8e023f */
[----:B------:R-:W-:Y:S01]  /*1400*/  IMAD.U32 R2, RZ, RZ, UR8 ;  /* 0x00000008ff027e24 */ /* 0x000fe2000f8e00ff */
[----:B------:R-:W-:-:S02]  /*1410*/  CS2R R120, SRZ ;  /* 0x0000000000787805 */ /* 0x000fc4000001ff00 */
[----:B------:R-:W-:Y:S01]  /*1420*/  IADD3.X R20, R28, UR39, RZ, P0, !PT ;  /* 0x000000271c147c10 */ /* 0x000fe200087fe4ff */
[----:B------:R-:W-:Y:S01]  /*1430*/  UIMAD UR6, UR32, UR9, UR6 ;  /* 0x00000009200672a4 */ /* 0x000fe2000f8e0206 */
[----:B------:R-:W-:Y:S01]  /*1440*/  IADD3 R6, P0, R6, R4, RZ ;  /* 0x0000000406067210 */ /* 0x000fe20007f1e0ff */
[--C-:B------:R-:W-:Y:S01]  /*1450*/  IMAD.WIDE.U32 R2, R2, UR32, R248.reuse ;  /* 0x0000002002027c25 */ /* 0x100fe2000f8e00f8 */
[----:B------:R-:W-:Y:S01]  /*1460*/  UIMAD UR39, UR28, UR10, URZ ;  /* 0x0000000a1c2772a4 */ /* 0x000fe2000f8e023f */
[----:B------:R-:W-:Y:S02]  /*1470*/  CS2R R118, SRZ ;  /* 0x0000000000767805 */ /* 0x000fe4000001ff00 */
[----:B------:R-:W-:Y:S01]  /*1480*/  CS2R R116, SRZ ;  /* 0x0000000000747805 */ /* 0x000fe2000001ff00 */
[-C--:B--2---:R-:W-:Y:S01]  /*1490*/  IMAD R7, R20, R22.reuse, RZ ;  /* 0x0000001614077224 */ /* 0x084fe200078e02ff */
[----:B------:R-:W-:Y:S01]  /*14a0*/  UIMAD UR39, UR22, UR11, UR39 ;  /* 0x0000000b162772a4 */ /* 0x000fe2000f8e0227 */
[----:B------:R-:W-:Y:S01]  /*14b0*/  IMAD.WIDE.U32 R4, R0, R22, R248 ;  /* 0x0000001600047225 */ /* 0x000fe200078e00f8 */
[----:B------:R-:W-:-:S02]  /*14c0*/  CS2R R110, SRZ ;  /* 0x00000000006e7805 */ /* 0x000fc4000001ff00 */
[----:B------:R-:W-:Y:S02]  /*14d0*/  CS2R R108, SRZ ;  /* 0x00000000006c7805 */ /* 0x000fe4000001ff00 */
[----:B------:R-:W-:Y:S01]  /*14e0*/  CS2R R114, SRZ ;  /* 0x0000000000727805 */ /* 0x000fe2000001ff00 */
[----:B------:R-:W-:Y:S01]  /*14f0*/  IMAD R8, R0, R23, R7 ;  /* 0x0000001700087224 */ /* 0x000fe200078e0207 */
[----:B------:R-:W-:Y:S01]  /*1500*/  CS2R R112, SRZ ;  /* 0x0000000000707805 */ /* 0x000fe2000001ff00 */
[----:B------:R-:W-:Y:S01]  /*1510*/  VIADD R11, R3, UR6 ;  /* 0x00000006030b7c36 */ /* 0x000fe20008000000 */
[----:B------:R-:W-:Y:S01]  /*1520*/  ULDC.64 UR6, c[0x0][0x250] ;  /* 0x0000940000067ab9 */ /* 0x000fe20000000a00 */
[----:B------:R-:W-:Y:S01]  /*1530*/  IMAD.X R7, R9, 0x1, R10, P0 ;  /* 0x0000000109077824 */ /* 0x000fe200000e060a */
[----:B------:R-:W-:Y:S01]  /*1540*/  UIMAD UR40, UR4, UR6, URZ ;  /* 0x00000006042872a4 */ /* 0x000fe2000f8e023f */
[----:B------:R-:W-:Y:S01]  /*1550*/  IMAD.IADD R3, R5, 0x1, R8 ;  /* 0x0000000105037824 */ /* 0x000fe200078e0208 */
[----:B------:R-:W-:Y:S01]  /*1560*/  CS2R R106, SRZ ;  /* 0x00000000006a7805 */ /* 0x000fe2000001ff00 */
[----:B------:R-:W-:Y:S01]  /*1570*/  IMAD.MOV.U32 R10, RZ, RZ, R2 ;  /* 0x000000ffff0a7224 */ /* 0x000fe200078e0002 */
[----:B------:R-:W-:Y:S01]  /*1580*/  UIMAD UR40, UR32, UR7, UR40 ;  /* 0x00000007202872a4 */ /* 0x000fe2000f8e0228 */
[C---:B---3--:R-:W-:Y:S01]  /*1590*/  IMAD R5, R16.reuse, UR29, RZ ;  /* 0x0000001d10057c24 */ /* 0x048fe2000f8e02ff */
[----:B------:R-:W-:Y:S01]  /*15a0*/  CS2R R104, SRZ ;  /* 0x0000000000687805 */ /* 0x000fe2000001ff00 */
[----:B------:R-:W-:Y:S01]  /*15b0*/  IMAD.MOV.U32 R2, RZ, RZ, R4 ;  /* 0x000000ffff027224 */ /* 0x000fe200078e0004 */
[----:B------:R-:W-:Y:S01]  /*15c0*/  CS2R R102, SRZ ;  /* 0x0000000000667805 */ /* 0x000fe2000001ff00 */
[----:B------:R-:W-:Y:S01]  /*15d0*/  IMAD R4, R17, UR20, R5 ;  /* 0x0000001411047c24 */ /* 0x000fe2000f8e0205 */
[----:B------:R-:W-:Y:S01]  /*15e0*/  CS2R R100, SRZ ;  /* 0x0000000000647805 */ /* 0x000fe2000001ff00 */
[----:B------:R-:W-:Y:S01]  /*15f0*/  IMAD.WIDE.U32 R2, R16, UR20, R2 ;  /* 0x0000001410027c25 */ /* 0x000fe2000f8e0002 */
[----:B------:R-:W-:Y:S01]  /*1600*/  CS2R R94, SRZ ;  /* 0x00000000005e7805 */ /* 0x000fe2000001ff00 */
[----:B------:R-:W1:Y:S01]  /*1610*/  LDC.64 R16, c[0x0][0x230] ;  /* 0x00008c00ff107b82 */ /* 0x000e620000000a00 */
[----:B------:R-:W-:Y:S01]  /*1620*/  CS2R R92, SRZ ;  /* 0x00000000005c7805 */ /* 0x000fe2000001ff00 */
[----:B------:R-:W-:Y:S01]  /*1630*/  IMAD.WIDE.U32 R12, R12, UR41, R6 ;  /* 0x000000290c0c7c25 */ /* 0x000fe2000f8e0006 */
[----:B------:R-:W-:Y:S01]  /*1640*/  UIMAD UR41, UR13, UR41, URZ ;  /* 0x000000290d2972a4 */ /* 0x000fe2000f8e023f */
[----:B------:R-:W-:-:S02]  /*1650*/  CS2R R98, SRZ ;  /* 0x0000000000627805 */ /* 0x000fc4000001ff00 */
[----:B------:R-:W-:Y:S01]  /*1660*/  CS2R R96, SRZ ;  /* 0x0000000000607805 */ /* 0x000fe2000001ff00 */
[----:B------:R-:W-:Y:S01]  /*1670*/  IMAD.U32 R5, RZ, RZ, UR10 ;  /* 0x0000000aff057e24 */ /* 0x000fe2000f8e00ff */
[----:B------:R-:W-:Y:S01]  /*1680*/  UIMAD UR44, UR46, UR44, UR41 ;  /* 0x0000002c2e2c72a4 */ /* 0x000fe2000f8e0229 */
[----:B------:R-:W-:Y:S01]  /*1690*/  IMAD.IADD R3, R3, 0x1, R4 ;  /* 0x0000000103037824 */ /* 0x000fe200078e0204 */
[----:B------:R-:W-:Y:S01]  /*16a0*/  ULDC.64 UR10, c[0x0][0x400] ;  /* 0x00010000000a7ab9 */ /* 0x000fe20000000a00 */
[----:B------:R-:W-:Y:S01]  /*16b0*/  IMAD.WIDE.U32 R6, R18, UR20, R248 ;  /* 0x0000001412067c25 */ /* 0x000fe2000f8e00f8 */
[----:B------:R-:W-:Y:S01]  /*16c0*/  LEA R218, P0, R12, UR10, 0x2 ;  /* 0x0000000a0cda7c11 */ /* 0x000fe2000f8010ff */
[----:B------:R-:W-:Y:S01]  /*16d0*/  ULDC.64 UR12, c[0x0][0x210] ;  /* 0x00008400000c7ab9 */ /* 0x000fe20000000a00 */
[----:B------:R-:W2:Y:S01]  /*16e0*/  LDC.64 R18, c[0x0][0x238] ;  /* 0x00008e00ff127b82 */ /* 0x000ea20000000a00 */
[----:B------:R-:W-:Y:S01]  /*16f0*/  IMAD.WIDE.U32 R4, R5, UR22, R2 ;  /* 0x0000001605047c25 */ /* 0x000fe2000f8e0002 */
[----:B------:R-:W-:-:S02]  /*1700*/  CS2R R90, SRZ ;  /* 0x00000000005a7805 */ /* 0x000fc4000001ff00 */
[----:B------:R-:W-:Y:S02]  /*1710*/  CS2R R88, SRZ ;  /* 0x0000000000587805 */ /* 0x000fe4000001ff00 */
[----:B------:R-:W-:Y:S01]  /*1720*/  CS2R R86, SRZ ;  /* 0x0000000000567805 */ /* 0x000fe2000001ff00 */
[----:B------:R-:W-:Y:S01]  /*1730*/  IMAD.IADD R3, R7, 0x1, R15 ;  /* 0x0000000107037824 */ /* 0x000fe200078e020f */
[----:B------:R-:W-:Y:S01]  /*1740*/  LEA R230, P2, R4, UR12, 0x1 ;  /* 0x0000000c04e67c11 */ /* 0x000fe2000f8408ff */
[-C--:B-----5:R-:W-:Y:S01]  /*1750*/  IMAD R7, R20, R24.reuse, RZ ;  /* 0x0000001814077224 */ /* 0x0a0fe200078e02ff */
[----:B------:R-:W-:Y:S01]  /*1760*/  CS2R R84, SRZ ;  /* 0x0000000000547805 */ /* 0x000fe2000001ff00 */
[----:B------:R-:W-:Y:S01]  /*1770*/  IMAD.MOV.U32 R2, RZ, RZ, R6 ;  /* 0x000000ffff027224 */ /* 0x000fe200078e0006 */
[----:B------:R-:W-:Y:S01]  /*1780*/  CS2R R78, SRZ ;  /* 0x00000000004e7805 */ /* 0x000fe2000001ff00 */
[C---:B------:R-:W-:Y:S01]  /*1790*/  IMAD R6, R0.reuse, R25, R7 ;  /* 0x0000001900067224 */ /* 0x040fe200078e0207 */
[----:B------:R-:W-:Y:S01]  /*17a0*/  CS2R R76, SRZ ;  /* 0x00000000004c7805 */ /* 0x000fe2000001ff00 */
[----:B------:R-:W-:Y:S01]  /*17b0*/  IMAD.WIDE.U32 R2, R0, R24, R2 ;  /* 0x0000001800027225 */ /* 0x000fe200078e0002 */
[----:B------:R-:W-:-:S02]  /*17c0*/  CS2R R82, SRZ ;  /* 0x0000000000527805 */ /* 0x000fc4000001ff00 */
[----:B------:R-:W-:Y:S02]  /*17d0*/  CS2R R80, SRZ ;  /* 0x0000000000507805 */ /* 0x000fe4000001ff00 */
[----:B------:R-:W-:Y:S01]  /*17e0*/  CS2R R74, SRZ ;  /* 0x00000000004a7805 */ /* 0x000fe2000001ff00 */
[----:B------:R-:W-:Y:S01]  /*17f0*/  VIADD R0, R5, UR39 ;  /* 0x0000002705007c36 */ /* 0x000fe20008000000 */
[----:B------:R-:W-:Y:S01]  /*1800*/  CS2R R72, SRZ ;  /* 0x0000000000487805 */ /* 0x000fe2000001ff00 */
[----:B------:R-:W-:Y:S01]  /*1810*/  VIADD R5, R13, UR44 ;  /* 0x0000002c0d057c36 */ /* 0x000fe20008000000 */
[----:B------:R-:W-:Y:S01]  /*1820*/  CS2R R70, SRZ ;  /* 0x0000000000467805 */ /* 0x000fe2000001ff00 */
[----:B------:R-:W-:Y:S01]  /*1830*/  IMAD.U32 R8, RZ, RZ, UR6 ;  /* 0x00000006ff087e24 */ /* 0x000fe2000f8e00ff */
[----:B------:R-:W-:Y:S01]  /*1840*/  LEA.HI.X R231, R4, UR13, R0, 0x1, P2 ;  /* 0x0000000d04e77c11 */ /* 0x000fe200090f0c00 */
[----:B------:R-:W-:Y:S01]  /*1850*/  IMAD.IADD R3, R3, 0x1, R6 ;  /* 0x0000000103037824 */ /* 0x000fe200078e0206 */
[----:B------:R-:W-:Y:S01]  /*1860*/  LEA.HI.X R219, R12, UR11, R5, 0x2, P0 ;  /* 0x0000000b0cdb7c11 */ /* 0x000fe200080f1405 */
[----:B------:R-:W-:Y:S01]  /*1870*/  ULDC.64 UR10, c[0x0][0x428] ;  /* 0x00010a00000a7ab9 */ /* 0x000fe20000000a00 */
[----:B------:R-:W-:Y:S01]  /*1880*/  IMAD.WIDE.U32 R8, R8, UR32, R248 ;  /* 0x0000002008087c25 */ /* 0x000fe2000f8e00f8 */
[----:B------:R-:W-:Y:S01]  /*1890*/  UIMAD UR12, UR28, UR10, URZ ;  /* 0x0000000a1c0c72a4 */ /* 0x000fe2000f8e023f */
[----:B------:R-:W-:-:S02]  /*18a0*/  LEA R12, P0, R22, R230, 0x6 ;  /* 0x000000e6160c7211 */ /* 0x000fc400078030ff */
[----:B------:R-:W-:Y:S01]  /*18b0*/  CS2R R68, SRZ ;  /* 0x0000000000447805 */ /* 0x000fe2000001ff00 */
[----:B------:R-:W-:Y:S01]  /*18c0*/  IMAD.U32 R0, RZ, RZ, UR10 ;  /* 0x0000000aff007e24 */ /* 0x000fe2000f8e00ff */
[----:B------:R-:W-:Y:S01]  /*18d0*/  UIMAD UR11, UR22, UR11, UR12 ;  /* 0x0000000b160b72a4 */ /* 0x000fe2000f8e020c */
[----:B------:R-:W-:Y:S01]  /*18e0*/  IMAD.MOV.U32 R6, RZ, RZ, R8 ;  /* 0x000000ffff067224 */ /* 0x000fe200078e0008 */
[----:B------:R-:W-:Y:S01]  /*18f0*/  LEA.HI.X R13, R22, R231, R23, 0x6, P0 ;  /* 0x000000e7160d7211 */ /* 0x000fe200000f3417 */
[----:B------:R-:W-:Y:S01]  /*1900*/  IMAD.WIDE.U32 R2, R0, UR22, R2 ;  /* 0x0000001600027c25 */ /* 0x000fe2000f8e0002 */
[----:B------:R-:W-:Y:S01]  /*1910*/  ULDC.64 UR12, c[0x0][0x3e0] ;  /* 0x0000f800000c7ab9 */ /* 0x000fe20000000a00 */
[----:B------:R-:W-:Y:S02]  /*1920*/  CS2R R62, SRZ ;  /* 0x00000000003e7805 */ /* 0x000fe4000001ff00 */
[----:B------:R-:W-:Y:S01]  /*1930*/  CS2R R60, SRZ ;  /* 0x00000000003c7805 */ /* 0x000fe2000001ff00 */
[----:B-1----:R-:W-:Y:S01]  /*1940*/  IMAD R4, R16, UR29, RZ ;  /* 0x0000001d10047c24 */ /* 0x002fe2000f8e02ff */
[----:B------:R-:W-:Y:S01]  /*1950*/  LEA R228, P0, R2, UR12, 0x1 ;  /* 0x0000000c02e47c11 */ /* 0x000fe2000f8008ff */
[----:B------:R-:W-:Y:S01]  /*1960*/  VIADD R8, R3, UR11 ;  /* 0x0000000b03087c36 */ /* 0x000fe20008000000 */
[----:B------:R-:W-:Y:S01]  /*1970*/  ULEA.HI.SX32 UR12, UR37, 0xffffffff, 0x1a ;  /* 0xffffffff250c7891 */ /* 0x000fe2000f8fd23f */
[----:B------:R-:W-:Y:S01]  /*1980*/  IMAD R0, R17, UR20, R4 ;  /* 0x0000001411007c24 */ /* 0x000fe2000f8e0204 */
[----:B------:R-:W-:Y:S01]  /*1990*/  ULDC.64 UR10, c[0x0][0x260] ;  /* 0x00009800000a7ab9 */ /* 0x000fe20000000a00 */
[----:B------:R-:W-:Y:S01]  /*19a0*/  IMAD.WIDE.U32 R4, R16, UR20, R10 ;  /* 0x0000001410047c25 */ /* 0x000fe2000f8e000a */
[----:B------:R-:W-:Y:S01]  /*19b0*/  LEA.HI.X R229, R2, UR13, R8, 0x1, P0 ;  /* 0x0000000d02e57c11 */ /* 0x000fe200080f0c08 */
[----:B------:R-:W-:Y:S01]  /*19c0*/  ULEA.HI UR13, UR12, UR12, URZ, 0x1 ;  /* 0x0000000c0c0d7291 */ /* 0x000fe2000f8f083f */
[----:B------:R-:W-:Y:S01]  /*19d0*/  LEA R8, P0, R24, R228, 0x6 ;  /* 0x000000e418087211 */ /* 0x000fe200078030ff */
[----:B------:R-:W-:Y:S01]  /*19e0*/  IMAD.IADD R3, R5, 0x1, R0 ;  /* 0x0000000105037824 */ /* 0x000fe200078e0200 */
[----:B------:R-:W-:Y:S01]  /*19f0*/  CS2R R66, SRZ ;  /* 0x0000000000427805 */ /* 0x000fe2000001ff00 */
[----:B------:R-:W-:Y:S01]  /*1a00*/  IMAD R0, R21, UR10, RZ ;  /* 0x0000000a15007c24 */ /* 0x000fe2000f8e02ff */
[----:B------:R-:W-:Y:S01]  /*1a10*/  ULOP3.LUT UR13, UR13, 0xfffffffe, URZ, 0xc0, !UPT ;  /* 0xfffffffe0d0d7892 */ /* 0x000fe2000f8ec03f */
[----:B------:R-:W-:Y:S01]  /*1a20*/  IMAD.MOV.U32 R2, RZ, RZ, R4 ;  /* 0x000000ffff027224 */ /* 0x000fe200078e0004 */
[----:B------:R-:W-:Y:S01]  /*1a30*/  CS2R R64, SRZ ;  /* 0x0000000000407805 */ /* 0x000fe2000001ff00 */
[----:B------:R-:W-:Y:S01]  /*1a40*/  VIADD R7, R9, UR40 ;  /* 0x0000002809077c36 */ /* 0x000fe20008000000 */
[----:B------:R-:W-:Y:S01]  /*1a50*/  UIADD3 UR13, UR12, -UR13, URZ ;  /* 0x8000000d0c0d7290 */ /* 0x000fe2000fffe03f */
[----:B--2---:R-:W-:Y:S01]  /*1a60*/  IMAD R5, R18, UR29, RZ ;  /* 0x0000001d12057c24 */ /* 0x004fe2000f8e02ff */
[----:B------:R-:W-:Y:S01]  /*1a70*/  LEA.HI.X R9, R24, R229, R25, 0x6, P0 ;  /* 0x000000e518097211 */ /* 0x000fe200000f3419 */
[C---:B------:R-:W-:Y:S01]  /*1a80*/  IMAD R0, R14.reuse, UR11, R0 ;  /* 0x0000000b0e007c24 */ /* 0x040fe2000f8e0200 */
[----:B------:R-:W-:Y:S01]  /*1a90*/  UISETP.NE.AND UP0, UPT, UR13, 0x1, UPT ;  /* 0x000000010d00788c */ /* 0x000fe2000bf05270 */
[----:B------:R-:W-:Y:S01]  /*1aa0*/  IMAD.WIDE.U32 R2, R14, UR10, R2 ;  /* 0x0000000a0e027c25 */ /* 0x000fe2000f8e0002 */
[----:B------:R-:W-:Y:S01]  /*1ab0*/  ULDC.64 UR10, c[0x0][0x268] ;  /* 0x00009a00000a7ab9 */ /* 0x000fe20000000a00 */
[----:B------:R-:W-:Y:S01]  /*1ac0*/  USHF.L.U32 UR13, UR6, 0x6, URZ ;  /* 0x00000006060d7899 */ /* 0x000fe2000800063f */
[----:B------:R-:W-:Y:S01]  /*1ad0*/  CS2R R58, SRZ ;  /* 0x00000000003a7805 */ /* 0x000fe2000001ff00 */
[----:B------:R-:W-:Y:S01]  /*1ae0*/  IMAD R4, R19, UR20, R5 ;  /* 0x0000001413047c24 */ /* 0x000fe2000f8e0205 */
[----:B------:R-:W-:Y:S01]  /*1af0*/  PLOP3.LUT P0, PT, PT, PT, UP0, 0x80, 0x0 ;  /* 0x000000000000781c */ /* 0x000fe20003f0f008 */
[----:B------:R-:W-:Y:S01]  /*1b00*/  IMAD.WIDE.U32 R6, R18, UR20, R6 ;  /* 0x0000001412067c25 */ /* 0x000fe2000f8e0006 */
[----:B------:R-:W-:Y:S01]  /*1b10*/  UISETP.GE.AND UP0, UPT, UR34, 0x1, UPT ;  /* 0x000000012200788c */ /* 0x000fe2000bf06270 */
[----:B------:R-:W-:-:S02]  /*1b20*/  CS2R R56, SRZ ;  /* 0x0000000000387805 */ /* 0x000fc4000001ff00 */
[----:B------:R-:W-:Y:S01]  /*1b30*/  CS2R R54, SRZ ;  /* 0x0000000000367805 */ /* 0x000fe2000001ff00 */
[----:B------:R-:W-:Y:S01]  /*1b40*/  IMAD.IADD R5, R3, 0x1, R0 ;  /* 0x0000000103057824 */ /* 0x000fe200078e0200 */
[----:B------:R-:W-:Y:S01]  /*1b50*/  CS2R R52, SRZ ;  /* 0x0000000000347805 */ /* 0x000fe2000001ff00 */
[----:B------:R-:W-:Y:S01]  /*1b60*/  IMAD R0, R245, 0x200, R26 ;  /* 0x00000200f5007824 */ /* 0x000fe200078e021a */
[----:B------:R-:W-:Y:S01]  /*1b70*/  CS2R R46, SRZ ;  /* 0x00000000002e7805 */ /* 0x000fe2000001ff00 */
[----:B------:R-:W-:Y:S01]  /*1b80*/  IMAD.IADD R3, R7, 0x1, R4 ;  /* 0x0000000107037824 */ /* 0x000fe200078e0204 */
[----:B------:R-:W-:Y:S01]  /*1b90*/  CS2R R44, SRZ ;  /* 0x00000000002c7805 */ /* 0x000fe2000001ff00 */
[----:B------:R-:W-:Y:S01]  /*1ba0*/  IMAD.MOV.U32 R4, RZ, RZ, R2 ;  /* 0x000000ffff047224 */ /* 0x000fe200078e0002 */
[----:B------:R-:W-:Y:S01]  /*1bb0*/  CS2R R50, SRZ ;  /* 0x0000000000327805 */ /* 0x000fe2000001ff00 */
[----:B------:R-:W-:Y:S01]  /*1bc0*/  IMAD.MOV.U32 R2, RZ, RZ, R6 ;  /* 0x000000ffff027224 */ /* 0x000fe200078e0006 */
[----:B------:R-:W-:Y:S01]  /*1bd0*/  CS2R R48, SRZ ;  /* 0x0000000000307805 */ /* 0x000fe2000001ff00 */
[----:B------:R-:W-:Y:S01]  /*1be0*/  VIADD R16, R0, 0x2000 ;  /* 0x0000200000107836 */ /* 0x000fe20000000000 */
[----:B------:R-:W-:Y:S01]  /*1bf0*/  CS2R R42, SRZ ;  /* 0x00000000002a7805 */ /* 0x000fe2000001ff00 */
[----:B------:R-:W-:Y:S01]  /*1c00*/  IMAD R6, R21, UR10, RZ ;  /* 0x0000000a15067c24 */ /* 0x000fe2000f8e02ff */
[----:B------:R-:W-:Y:S01]  /*1c10*/  CS2R R40, SRZ ;  /* 0x0000000000287805 */ /* 0x000fe2000001ff00 */
[----:B------:R-:W-:Y:S01]  /*1c20*/  IMAD R7, R28, UR8, RZ ;  /* 0x000000081c077c24 */ /* 0x000fe2000f8e02ff */
[----:B------:R-:W-:Y:S01]  /*1c30*/  SEL R16, R16, R0, !P0 ;  /* 0x0000000010107207 */ /* 0x000fe20004000000 */
[----:B------:R-:W-:Y:S01]  /*1c40*/  IMAD.WIDE.U32 R10, R14, UR10, R2 ;  /* 0x0000000a0e0a7c25 */ /* 0x000fe2000f8e0002 */
[----:B------:R-:W-:Y:S01]  /*1c50*/  LEA R0, R0, UR5, 0x1 ;  /* 0x0000000500007c11 */ /* 0x000fe2000f8e08ff */
[----:B------:R-:W-:Y:S01]  /*1c60*/  @P1 BAR.SYNC.DEFER_BLOCKING 0x0 ;  /* 0x0000000000001b1d */ /* 0x000fe20000010000 */
[----:B------:R-:W-:Y:S01]  /*1c70*/  LEA R16, R16, UR5, 0x1 ;  /* 0x0000000510107c11 */ /* 0x000fe2000f8e08ff */
[----:B------:R-:W-:Y:S01]  /*1c80*/  IMAD R15, R14, UR11, R6 ;  /* 0x0000000b0e0f7c24 */ /* 0x000fe2000f8e0206 */
[----:B------:R-:W-:Y:S01]  /*1c90*/  CS2R R38, SRZ ;  /* 0x0000000000267805 */ /* 0x000fe2000001ff00 */
[C---:B------:R-:W-:Y:S01]  /*1ca0*/  IMAD R3, R246.reuse, UR9, R7 ;  /* 0x00000009f6037c24 */ /* 0x040fe2000f8e0207 */
[----:B------:R-:W-:Y:S01]  /*1cb0*/  CS2R R36, SRZ ;  /* 0x0000000000247805 */ /* 0x000fe2000001ff00 */
[----:B------:R-:W-:Y:S01]  /*1cc0*/  IMAD.WIDE.U32 R6, R246, UR8, R4 ;  /* 0x00000008f6067c25 */ /* 0x000fe2000f8e0004 */
[----:B------:R-:W-:-:S03]  /*1cd0*/  ULDC.64 UR10, c[0x0][0x218] ;  /* 0x00008600000a7ab9 */ /* 0x000fc60000000a00 */
[----:B------:R-:W-:Y:S01]  /*1ce0*/  IMAD.IADD R3, R7, 0x1, R3 ;  /* 0x0000000107037824 */ /* 0x000fe200078e0203 */
[C---:B------:R-:W-:Y:S01]  /*1cf0*/  LEA R2, P1, R6.reuse, UR10, 0x1 ;  /* 0x0000000a06027c11 */ /* 0x040fe2000f8208ff */
[----:B------:R-:W-:Y:S01]  /*1d00*/  USHF.L.U32 UR10, UR8, 0x6, URZ ;  /* 0x00000006080a7899 */ /* 0x000fe2000800063f */
[----:B------:R-:W-:Y:S02]  /*1d10*/  IMAD.IADD R5, R11, 0x1, R15 ;  /* 0x000000010b057824 */ /* 0x000fe400078e020f */
[----:B------:R-:W-:Y:S01]  /*1d20*/  IMAD.MOV.U32 R4, RZ, RZ, R10 ;  /* 0x000000ffff047224 */ /* 0x000fe200078e000a */
[----:B------:R-:W-:Y:S01]  /*1d30*/  LEA.HI.X R3, R6, UR11, R3, 0x1, P1 ;  /* 0x0000000b06037c11 */ /* 0x000fe200088f0c03 */
[----:B------:R-:W-:Y:S01]  /*1d40*/  IMAD R7, R28, UR6, RZ ;  /* 0x000000061c077c24 */ /* 0x000fe2000f8e02ff */
[----:B------:R-:W-:Y:S01]  /*1d50*/  USHF.L.U64.HI UR11, UR8, 0x6, UR9 ;  /* 0x00000006080b7899 */ /* 0x000fe20008010209 */
[----:B------:R-:W-:Y:S01]  /*1d60*/  IMAD.WIDE.U32 R10, R246, UR6, R4 ;  /* 0x00000006f60a7c25 */ /* 0x000fe2000f8e0004 */
[----:B------:R-:W-:Y:S01]  /*1d70*/  IADD3 R4, P1, R2, UR10, RZ ;  /* 0x0000000a02047c10 */ /* 0x000fe2000ff3e0ff */
[----:B------:R-:W-:Y:S01]  /*1d80*/  ULDC.64 UR8, c[0x0][0x220] ;  /* 0x0000880000087ab9 */ /* 0x000fe20000000a00 */
[----:B------:R-:W-:Y:S01]  /*1d90*/  USHF.L.U64.HI UR6, UR6, 0x6, UR7 ;  /* 0x0000000606067899 */ /* 0x000fe20008010207 */
[----:B------:R-:W-:Y:S01]  /*1da0*/  IMAD R6, R246, UR7, R7 ;  /* 0x00000007f6067c24 */ /* 0x000fe2000f8e0207 */
[----:B------:R-:W-:Y:S01]  /*1db0*/  @!PT LDS RZ, [RZ] ;  /* 0x00000000fffff984 */ /* 0x000fe20000000800 */
[----:B------:R-:W-:Y:S01]  /*1dc0*/  @!PT LDS RZ, [RZ] ;  /* 0x00000000fffff984 */ /* 0x000fe20000000800 */
[----:B------:R-:W-:Y:S01]  /*1dd0*/  @!PT LDS RZ, [RZ] ;  /* 0x00000000fffff984 */ /* 0x000fe20000000800 */
[----:B------:R-:W-:Y:S01]  /*1de0*/  LDGSTS.E.BYPASS.LTC128B.128 [R0+0x8000], desc[UR24][R228.64] ;  /* 0x08000000e4007fae */ /* 0x000fe2000b901d58 */
[----:B------:R-:W-:-:S02]  /*1df0*/  IADD3.X R5, R3, UR11, RZ, P1, !PT ;  /* 0x0000000b03057c10 */ /* 0x000fc40008ffe4ff */
[----:B------:R-:W-:Y:S01]  /*1e00*/  IMAD.IADD R7, R11, 0x1, R6 ;  /* 0x000000010b077824 */ /* 0x000fe200078e0206 */
[----:B------:R-:W-:Y:S01]  /*1e10*/  LDGSTS.E.BYPASS.LTC128B.128 [R0+0xa000], desc[UR24][R228.64+0x80] ;  /* 0x0a000080e4007fae */ /* 0x000fe2000b901d58 */
[----:B------:R-:W-:-:S03]  /*1e20*/  LEA R6, P1, R10, UR8, 0x1 ;  /* 0x000000080a067c11 */ /* 0x000fc6000f8208ff */
[----:B------:R-:W-:Y:S01]  /*1e30*/  LDGSTS.E.BYPASS.LTC128B.128 [R0+0x9000], desc[UR24][R8.64] ;  /* 0x0900000008007fae */ /* 0x000fe2000b901d58 */
[----:B------:R-:W-:Y:S01]  /*1e40*/  LEA.HI.X R7, R10, UR9, R7, 0x1, P1 ;  /* 0x000000090a077c11 */ /* 0x000fe200088f0c07 */
[----:B------:R-:W-:Y:S02]  /*1e50*/  ULDC.64 UR8, c[0x0][0x2b0] ;  /* 0x0000ac0000087ab9 */ /* 0x000fe40000000a00 */
[----:B------:R-:W-:Y:S01]  /*1e60*/  LDGSTS.E.BYPASS.LTC128B.128 [R0+0xb000], desc[UR24][R8.64+0x80] ;  /* 0x0b00008008007fae */ /* 0x000fe2000b901d58 */
[----:B------:R-:W-:-:S03]  /*1e70*/  UIMAD.WIDE UR48, UR36, 0x4, UR8 ;  /* 0x00000004243078a5 */ /* 0x000fc6000f8e0208 */
[----:B------:R-:W-:Y:S04]  /*1e80*/  LDGSTS.E.BYPASS.LTC128B.128 [R16], desc[UR24][R230.64] ;  /* 0x00000000e6107fae */ /* 0x000fe8000b901d58 */
[----:B------:R-:W-:Y:S04]  /*1e90*/  LDGSTS.E.BYPASS.LTC128B.128 [R16+0x2000], desc[UR24][R230.64+0x80] ;  /* 0x02000080e6107fae */ /* 0x000fe8000b901d58 */
[----:B------:R-:W-:Y:S04]  /*1ea0*/  LDGSTS.E.BYPASS.LTC128B.128 [R16+0x1000], desc[UR24][R12.64] ;  /* 0x010000000c107fae */ /* 0x000fe8000b901d58 */
[----:B------:R-:W-:Y:S04]  /*1eb0*/  LDGSTS.E.BYPASS.LTC128B.128 [R16+0x3000], desc[UR24][R12.64+0x80] ;  /* 0x030000800c107fae */ /* 0x000fe8000b901d58 */
[----:B------:R-:W-:Y:S04]  /*1ec0*/  LDGSTS.E.BYPASS.LTC128B.128 [R0+0xc000], desc[UR24][R2.64] ;  /* 0x0c00000002007fae */ /* 0x000fe8000b901d58 */
[----:B------:R1:W-:Y:S04]  /*1ed0*/  LDGSTS.E.BYPASS.LTC128B.128 [R0+0x10000], desc[UR24][R2.64+0x80] ;  /* 0x1000008002007fae */ /* 0x0003e8000b901d58 */
[----:B------:R-:W-:Y:S04]  /*1ee0*/  LDGSTS.E.BYPASS.LTC128B.128 [R0+0xd000], desc[UR24][R4.64] ;  /* 0x0d00000004007fae */ /* 0x000fe8000b901d58 */
[----:B------:R2:W-:Y:S01]  /*1ef0*/  LDGSTS.E.BYPASS.LTC128B.128 [R0+0x11000], desc[UR24][R4.64+0x80] ;  /* 0x1100008004007fae */ /* 0x0005e2000b901d58 */
[----:B-1----:R-:W-:-:S04]  /*1f00*/  IADD3 R2, P2, R4, UR10, RZ ;  /* 0x0000000a04027c10 */ /* 0x002fc8000ff5e0ff */
[----:B------:R-:W-:Y:S02]  /*1f10*/  IADD3.X R3, R5, UR11, RZ, P2, !PT ;  /* 0x0000000b05037c10 */ /* 0x000fe400097fe4ff */
[----:B------:R-:W-:Y:S01]  /*1f20*/  IADD3 R8, P2, R2, UR10, RZ ;  /* 0x0000000a02087c10 */ /* 0x000fe2000ff5e0ff */
[----:B------:R-:W-:Y:S01]  /*1f30*/  UIADD3 UR10, UR38, UR35, URZ ;  /* 0x00000023260a7290 */ /* 0x000fe2000fffe03f */
[----:B--2---:R-:W-:Y:S01]  /*1f40*/  IADD3 R4, P1, R6, UR13, RZ ;  /* 0x0000000d06047c10 */ /* 0x004fe2000ff3e0ff */
[----:B------:R-:W-:Y:S01]  /*1f50*/  LDGSTS.E.BYPASS.LTC128B.128 [R0+0xe000], desc[UR24][R2.64] ;  /* 0x0e00000002007fae */ /* 0x000fe2000b901d58 */
[----:B------:R-:W-:Y:S02]  /*1f60*/  IADD3.X R9, R3, UR11, RZ, P2, !PT ;  /* 0x0000000b03097c10 */ /* 0x000fe400097fe4ff */
[----:B------:R-:W-:Y:S01]  /*1f70*/  IADD3.X R5, R7, UR6, RZ, P1, !PT ;  /* 0x0000000607057c10 */ /* 0x000fe20008ffe4ff */
[----:B------:R1:W-:Y:S04]  /*1f80*/  LDGSTS.E.BYPASS.LTC128B.128 [R0+0x12000], desc[UR24][R2.64+0x80] ;  /* 0x1200008002007fae */ /* 0x0003e8000b901d58 */
[----:B------:R-:W-:Y:S04]  /*1f90*/  LDGSTS.E.BYPASS.LTC128B.128 [R0+0xf000], desc[UR24][R8.64] ;  /* 0x0f00000008007fae */ /* 0x000fe8000b901d58 */
[----:B------:R-:W-:Y:S04]  /*1fa0*/  LDGSTS.E.BYPASS.LTC128B.128 [R0+0x13000], desc[UR24][R8.64+0x80] ;  /* 0x1300008008007fae */ /* 0x000fe8000b901d58 */
[----:B------:R-:W-:Y:S04]  /*1fb0*/  LDGSTS.E.BYPASS.LTC128B.128 [R0+0x14000], desc[UR24][R6.64] ;  /* 0x1400000006007fae */ /* 0x000fe8000b901d58 */
[----:B------:R2:W-:Y:S04]  /*1fc0*/  LDGSTS.E.BYPASS.LTC128B.128 [R0+0x18000], desc[UR24][R6.64+0x80] ;  /* 0x1800008006007fae */ /* 0x0005e8000b901d58 */
[----:B------:R3:W-:Y:S04]  /*1fd0*/  LDGSTS.E.BYPASS.LTC128B.128 [R0+0x15000], desc[UR24][R4.64] ;  /* 0x1500000004007fae */ /* 0x0007e8000b901d58 */
[----:B------:R3:W-:Y:S01]  /*1fe0*/  LDGSTS.E.BYPASS.LTC128B.128 [R0+0x19000], desc[UR24][R4.64+0x80] ;  /* 0x1900008004007fae */ /* 0x0007e2000b901d58 */
[----:B-1----:R-:W-:-:S04]  /*1ff0*/  IADD3 R2, P1, R4, UR13, RZ ;  /* 0x0000000d04027c10 */ /* 0x002fc8000ff3e0ff */
[----:B------:R-:W-:-:S05]  /*2000*/  IADD3.X R3, R5, UR6, RZ, P1, !PT ;  /* 0x0000000605037c10 */ /* 0x000fca0008ffe4ff */
[----:B------:R3:W-:Y:S04]  /*2010*/  LDGSTS.E.BYPASS.LTC128B.128 [R0+0x16000], desc[UR24][R2.64] ;  /* 0x1600000002007fae */ /* 0x0007e8000b901d58 */
[----:B------:R3:W-:Y:S01]  /*2020*/  LDGSTS.E.BYPASS.LTC128B.128 [R0+0x1a000], desc[UR24][R2.64+0x80] ;  /* 0x1a00008002007fae */ /* 0x0007e2000b901d58 */
[----:B--2---:R-:W-:-:S04]  /*2030*/  IADD3 R6, P1, R2, UR13, RZ ;  /* 0x0000000d02067c10 */ /* 0x004fc8000ff3e0ff */
[----:B------:R-:W-:Y:S01]  /*2040*/  IADD3.X R7, R3, UR6, RZ, P1, !PT ;  /* 0x0000000603077c10 */ /* 0x000fe20008ffe4ff */
[----:B------:R-:W-:Y:S01]  /*2050*/  ULDC.64 UR6, c[0x0][0x478] ;  /* 0x00011e0000067ab9 */ /* 0x000fe20000000a00 */
[----:B------:R-:W-:Y:S01]  /*2060*/  PLOP3.LUT P1, PT, PT, PT, UP0, 0x80, 0x0 ;  /* 0x000000000000781c */ /* 0x000fe20003f2f008 */
[----:B------:R-:W-:Y:S02]  /*2070*/  UIMAD.WIDE UR10, UR10, 0x4, UR6 ;  /* 0x000000040a0a78a5 */ /* 0x000fe4000f8e0206 */
[----:B------:R3:W-:Y:S04]  /*2080*/  LDGSTS.E.BYPASS.LTC128B.128 [R0+0x17000], desc[UR24][R6.64] ;  /* 0x1700000006007fae */ /* 0x0007e8000b901d58 */
[----:B------:R3:W-:Y:S04]  /*2090*/  LDGSTS.E.BYPASS.LTC128B.128 [R0+0x1b000], desc[UR24][R6.64+0x80] ;  /* 0x1b00008006007fae */ /* 0x0007e8000b901d58 */
[----:B------:R-:W0:Y:S02]  /*20a0*/  LDGDEPBAR ;  /* 0x00000000000079af */ /* 0x000e240000000000 */
[----:B------:R-:W-:Y:S05]  /*20b0*/  @!P1 BRA `(.L_x_1622) ;  /* 0x0000004800549947 */ /* 0x000fea0003800000 */
[----:B---3--:R-:W1:Y:S01]  /*20c0*/  LDC.64 R4, c[0x0][0x3b8] ;  /* 0x0000ee00ff047b82 */ /* 0x008e620000000a00 */
[----:B------:R-:W-:Y:S01]  /*20d0*/  IMAD.MOV.U32 R2, RZ, RZ, 0x4 ;  /* 0x00000004ff027424 */ /* 0x000fe200078e00ff */
[----:B------:R-:W-:-:S06]  /*20e0*/  UIMAD UR6, UR20, UR33, UR22 ;  /* 0x00000021140672a4 */ /* 0x000fcc000f8e0216 */
[----:B------:R-:W2:Y:S01]  /*20f0*/  LDC R247, c[0x0][0x2dc] ;  /* 0x0000b700fff77b82 */ /* 0x000ea20000000800 */
[----:B-1----:R-:W3:Y:S04]  /*2100*/  LDG.E.64 R6, desc[UR24][R4.64] ;  /* 0x0000001804067981 */ /* 0x002ee8000c1e1b00 */
[----:B------:R-:W4:Y:S01]  /*2110*/  LDG.E.64 R4, desc[UR24][R4.64+0x8] ;  /* 0x0000081804047981 */ /* 0x000f22000c1e1b00 */
[----:B------:R-:W-:Y:S01]  /*2120*/  IMAD.WIDE R2, R241, R2, UR48 ;  /* 0x00000030f1027e25 */ /* 0x000fe2000f8e0202 */
[----:B------:R-:W-:Y:S01]  /*2130*/  USHF.L.U32 UR6, UR6, 0x5, URZ ;  /* 0x0000000506067899 */ /* 0x000fe2000800063f */
[----:B------:R-:W-:-:S03]  /*2140*/  SHF.R.S32.HI R244, RZ, 0x1f, R27 ;  /* 0x0000001ffff47819 */ /* 0x000fc6000001141b */
[----:B------:R-:W5:Y:S01]  /*2150*/  LDG.E R240, desc[UR24][R2.64] ;  /* 0x0000001802f07981 */ /* 0x000f62000c1e1900 */
[----:B------:R-:W-:Y:S01]  /*2160*/  USHF.R.S32.HI UR8, URZ, 0x1f, UR6 ;  /* 0x0000001f3f087899 */ /* 0x000fe20008011406 */
[----:B------:R-:W-:Y:S02]  /*2170*/  IADD3 R0, R215, 0x2000, RZ ;  /* 0x00002000d7007810 */ /* 0x000fe40007ffe0ff */
[----:B------:R-:W5:Y:S04]  /*2180*/  LDG.E R239, desc[UR24][R2.64+0x20] ;  /* 0x0000201802ef7981 */ /* 0x000f68000c1e1900 */
[----:B------:R-:W5:Y:S04]  /*2190*/  LDG.E R238, desc[UR24][R2.64+0x80] ;  /* 0x0000801802ee7981 */ /* 0x000f68000c1e1900 */
[----:B------:R1:W5:Y:S01]  /*21a0*/  LDG.E R237, desc[UR24][R2.64+0xa0] ;  /* 0x0000a01802ed7981 */ /* 0x000362000c1e1900 */
[----:B------:R-:W-:Y:S01]  /*21b0*/  IMAD.MOV.U32 R236, RZ, RZ, R16 ;  /* 0x000000ffffec7224 */ /* 0x000fe200078e0010 */
[----:B------:R-:W-:Y:S01]  /*21c0*/  MOV R159, RZ ;  /* 0x000000ff009f7202 */ /* 0x000fe20000000f00 */
[----:B------:R-:W-:Y:S01]  /*21d0*/  IMAD.MOV.U32 R217, RZ, RZ, 0x20 ;  /* 0x00000020ffd97424 */ /* 0x000fe200078e00ff */
[----:B------:R-:W-:Y:S01]  /*21e0*/  SEL R0, R0, R215, !P0 ;  /* 0x000000d700007207 */ /* 0x000fe20004000000 */
[----:B------:R-:W-:Y:S01]  /*21f0*/  IMAD.MOV.U32 R216, RZ, RZ, 0x40 ;  /* 0x00000040ffd87424 */ /* 0x000fe200078e00ff */
[----:B------:R-:W-:Y:S01]  /*2200*/  UMOV UR9, UR11 ;  /* 0x0000000b00097c82 */ /* 0x000fe20008000000 */
[----:B-1----:R-:W-:-:S05]  /*2210*/  VIADD R2, R214, 0x2000 ;  /* 0x00002000d6027836 */ /* 0x002fca0000000000 */
[----:B------:R-:W-:Y:S02]  /*2220*/  SEL R2, R2, R214, !P0 ;  /* 0x000000d602027207 */ /* 0x000fe40004000000 */
[----:B---3--:R-:W-:Y:S02]  /*2230*/  R2UR UR46, R7 ;  /* 0x00000000072e72ca */ /* 0x008fe400000e0000 */
[----:B------:R-:W-:-:S11]  /*2240*/  R2UR UR7, R6 ;  /* 0x00000000060772ca */ /* 0x000fd600000e0000 */
[----:B------:R-:W-:Y:S02]  /*2250*/  UIADD3 UR45, UR46, 0x646e171e, URZ ;  /* 0x646e171e2e2d7890 */ /* 0x000fe4000fffe03f */
[----:B------:R-:W-:Y:S02]  /*2260*/  UIADD3 UR44, UR7, -0x4ab325aa, URZ ;  /* 0xb54cda56072c7890 */ /* 0x000fe4000fffe03f */
[----:B------:R-:W-:Y:S02]  /*2270*/  UIADD3 UR43, UR46, -0x56f99767, URZ ;  /* 0xa90668992e2b7890 */ /* 0x000fe4000fffe03f */
[----:B------:R-:W-:Y:S02]  /*2280*/  UIADD3 UR42, UR7, 0x1715609d, URZ ;  /* 0x1715609d072a7890 */ /* 0x000fe4000fffe03f */
[----:B------:R-:W-:Y:S02]  /*2290*/  UIADD3 UR41, UR46, -0x126145ec, URZ ;  /* 0xed9eba142e297890 */ /* 0x000fe4000fffe03f */
[----:B------:R-:W-:Y:S01]  /*22a0*/  UIADD3 UR40, UR7, 0x78dde6e4, URZ ;  /* 0x78dde6e407287890 */ /* 0x000fe2000fffe03f */
[----:B----4-:R-:W-:Y:S01]  /*22b0*/  IADD3 R242, P2, P1, R4, UR6, R27 ;  /* 0x0000000604f27c10 */ /* 0x010fe2000f95e01b */
[----:B------:R-:W-:Y:S01]  /*22c0*/  ULDC UR6, c[0x0][0x270] ;  /* 0x00009c0000067ab9 */ /* 0x000fe20000000800 */
[----:B------:R-:W-:-:S02]  /*22d0*/  UIADD3 UR39, UR46, 0x32370b8f, URZ ;  /* 0x32370b8f2e277890 */ /* 0x000fc4000fffe03f */
[----:B------:R-:W-:Y:S01]  /*22e0*/  IADD3.X R244, R5, UR8, R244, P2, P1 ;  /* 0x0000000805f47c10 */ /* 0x000fe200097e24f4 */
[----:B------:R-:W-:Y:S02]  /*22f0*/  UIADD3 UR38, UR7, -0x255992d5, URZ ;  /* 0xdaa66d2b07267890 */ /* 0x000fe4000fffe03f */
[----:B------:R-:W-:Y:S02]  /*2300*/  UIADD3 UR37, UR46, 0x76cf5d0a, URZ ;  /* 0x76cf5d0a2e257890 */ /* 0x000fe4000fffe03f */
[----:B------:R-:W-:Y:S02]  /*2310*/  UIADD3 UR36, UR7, 0x3c6ef372, URZ ;  /* 0x3c6ef37207247890 */ /* 0x000fe4000fffe03f */
[----:B------:R-:W-:Y:S02]  /*2320*/  UIADD3 UR35, UR46, -0x4498517b, URZ ;  /* 0xbb67ae852e237890 */ /* 0x000fe4000fffe03f */
[----:B------:R-:W-:Y:S01]  /*2330*/  UIADD3 UR34, UR7, -0x61c88647, URZ ;  /* 0x9e3779b907227890 */ /* 0x000fe2000fffe03f */
[----:B------:R-:W-:Y:S01]  /*2340*/  LEA R207, R2, UR5, 0x1 ;  /* 0x0000000502cf7c11 */ /* 0x000fe2000f8e08ff */
[----:B------:R-:W-:Y:S01]  /*2350*/  IMAD.WIDE.U32 R242, R242, -0x2daee0ad, RZ ;  /* 0xd2511f53f2f27825 */ /* 0x000fe200078e00ff */
[----:B------:R-:W-:Y:S01]  /*2360*/  LEA R209, R0, UR5, 0x1 ;  /* 0x0000000500d17c11 */ /* 0x000fe2000f8e08ff */
[----:B------:R-:W-:Y:S01]  /*2370*/  ULDC.U8 UR8, c[0x0][0x388] ;  /* 0x0000e20000087ab9 */ /* 0x000fe20000000000 */
[----:B------:R-:W-:Y:S01]  /*2380*/  LOP3.LUT R244, R244, UR7, RZ, 0x3c, !PT ;  /* 0x00000007f4f47c12 */ /* 0x000fe2000f8e3cff */
[----:B--2---:R-:W-:-:S06]  /*2390*/  ULDC UR7, c[0x0][0x2ec] ;  /* 0x0000bb0000077ab9 */ /* 0x004fcc0000000800 */
.L_x_1625:
[----:B------:R-:W2:Y:S01]  /*23a0*/  LDL R0, [R1] ;  /* 0x0000000001007983 */ /* 0x000ea20000100800 */
[----:B------:R-:W-:Y:S03]  /*23b0*/  UISETP.GE.AND UP2, UPT, UR12, 0x1, UPT ;  /* 0x000000010c00788c */ /* 0x000fe6000bf46270 */
[----:B------:R-:W0:Y:S01]  /*23c0*/  LDGDEPBAR ;  /* 0x00000000000079af */ /* 0x000e220000000000 */
[----:B--2---:R-:W-:Y:S01]  /*23d0*/  R2P PR, R0, 0x6 ;  /* 0x0000000600007804 */ /* 0x004fe20000000000 */
[----:B------:R-:W-:Y:S04]  /*23e0*/  DEPBAR.LE SB0, 0x0 ;  /* 0x000080000000791a */ /* 0x000fe80000000000 */
[----:B------:R-:W-:Y:S01]  /*23f0*/  BAR.SYNC.DEFER_BLOCKING 0x0 ;  /* 0x0000000000007b1d */ /* 0x000fe20000010000 */
[----:B------:R-:W-:Y:S02]  /*2400*/  SEL R204, R217, 0xffffffe0, !P1 ;  /* 0xffffffe0d9cc7807 */ /* 0x000fe40004800000 */
[----:B------:R-:W-:Y:S02]  /*2410*/  SEL R208, R216, 0xffffffc0, !P2 ;  /* 0xffffffc0d8d07807 */ /* 0x000fe40005000000 */
[----:B-----5:R-:W-:Y:S01]  /*2420*/  FSETP.NEU.FTZ.AND P0, PT, R240, -INF , PT ;  /* 0xff800000f000780b */ /* 0x020fe20003f1d000 */
[C---:B------:R-:W-:Y:S02]  /*2430*/  IMAD.IADD R0, R209.reuse, 0x1, R204 ;  /* 0x00000001d1007824 */ /* 0x040fe400078e02cc */
[----:B------:R-:W-:Y:S02]  /*2440*/  IMAD.IADD R3, R209, 0x1, R208 ;  /* 0x00000001d1037824 */ /* 0x000fe400078e02d0 */
[----:B------:R-:W-:Y:S01]  /*2450*/  IMAD.IADD R2, R208, 0x1, R0 ;  /* 0x00000001d0027824 */ /* 0x000fe200078e0200 */
        /* <DEDUP_REMOVED lines=16> */
[----:B------:R-:W-:Y:S05]  /*2560*/  LDSM.16.M88.4 R192, [R213+0xc800] ;  /* 0x00c80000d5c0783b */ /* 0x000fea0000000200 */
[-C--:B------:R-:W-:Y:S03]  /*2570*/  HMMA.16816.F32.BF16 R28, R28, R166.reuse, RZ ;  /* 0x000000a61c1c723c */ /* 0x080fe600000418ff */
[----:B------:R-:W-:Y:S03]  /*2580*/  LDSM.16.M88.4 R200, [R212+0xc000] ;  /* 0x00c00000d4c8783b */ /* 0x000fe60000000200 */
[----:B------:R-:W-:Y:S05]  /*2590*/  HMMA.16816.F32.BF16 R32, R32, R166, RZ ;  /* 0x000000a62020723c */ /* 0x000fea00000418ff */
[----:B------:R-:W3:Y:S01]  /*25a0*/  LDSM.16.M88.4 R164, [R3+0x1000] ;  /* 0x0010000003a4783b */ /* 0x000ee20000000200 */
[-C--:B----4-:R-:W-:Y:S06]  /*25b0*/  HMMA.16816.F32.BF16 R4, R168, R172.reuse, R4 ;  /* 0x000000aca804723c */ /* 0x090fec0000041804 */
[C---:B-1----:R-:W-:Y:S01]  /*25c0*/  HMMA.16816.F32.BF16 R8, R176.reuse, R172, R8 ;  /* 0x000000acb008723c */ /* 0x042fe20000041808 */
[----:B------:R-:W1:Y:S05]  /*25d0*/  LDSM.16.M88.4 R196, [R2] ;  /* 0x0000000002c4783b */ /* 0x000e6a0000000200 */
[-C--:B------:R-:W-:Y:S06]  /*25e0*/  HMMA.16816.F32.BF16 R12, R176, R174.reuse, R12 ;  /* 0x000000aeb00c723c */ /* 0x080fec000004180c */
[C---:B------:R-:W-:Y:S01]  /*25f0*/  HMMA.16816.F32.BF16 R16, R168.reuse, R174, R16 ;  /* 0x000000aea810723c */ /* 0x040fe20000041810 */
[----:B------:R-:W-:Y:S05]  /*2600*/  LDSM.16.M88.4 R172, [R212+0xc800] ;  /* 0x00c80000d4ac783b */ /* 0x000fea0000000200 */
[-C--:B--2---:R-:W-:Y:S06]  /*2610*/  HMMA.16816.F32.BF16 R20, R168, R180.reuse, R20 ;  /* 0x000000b4a814723c */ /* 0x084fec0000041814 */
[C---:B------:R-:W-:Y:S06]  /*2620*/  HMMA.16816.F32.BF16 R24, R176.reuse, R180, R24 ;  /* 0x000000b4b018723c */ /* 0x040fec0000041818 */
[-C--:B------:R-:W-:Y:S01]  /*2630*/  HMMA.16816.F32.BF16 R28, R176, R182.reuse, R28 ;  /* 0x000000b6b01c723c */ /* 0x080fe2000004181c */
[----:B------:R-:W-:Y:S05]  /*2640*/  LDSM.16.M88.4 R176, [R209+0x2000] ;  /* 0x00200000d1b0783b */ /* 0x000fea0000000200 */
[----:B------:R-:W-:Y:S03]  /*2650*/  HMMA.16816.F32.BF16 R32, R168, R182, R32 ;  /* 0x000000b6a820723c */ /* 0x000fe60000041820 */
[----:B------:R-:W2:Y:S03]  /*2660*/  LDSM.16.M88.4 R168, [R2+0x1000] ;  /* 0x0010000002a8783b */ /* 0x000ea60000000200 */
[-C--:B------:R-:W-:Y:S05]  /*2670*/  HMMA.16816.F32.BF16 R4, R184, R188.reuse, R4 ;  /* 0x000000bcb804723c */ /* 0x080fea0000041804 */
[----:B------:R-:W4:Y:S01]  /*2680*/  LDSM.16.M88.4 R180, [R210+0x10000] ;  /* 0x01000000d2b4783b */ /* 0x000f220000000200 */
[C---:B---3--:R-:W-:Y:S06]  /*2690*/  HMMA.16816.F32.BF16 R8, R164.reuse, R188, R8 ;  /* 0x000000bca408723c */ /* 0x048fec0000041808 */
        /* <DEDUP_REMOVED lines=9> */
[-C--:B-1----:R-:W-:Y:S05]  /*2730*/  HMMA.16816.F32.BF16 R4, R196, R200.reuse, R4 ;  /* 0x000000c8c404723c */ /* 0x082fea0000041804 */
[----:B------:R-:W1:Y:S01]  /*2740*/  LDSM.16.M88.4 R192, [R211+0x10000] ;  /* 0x01000000d3c0783b */ /* 0x000e620000000200 */
[C---:B--2---:R-:W-:Y:S06]  /*2750*/  HMMA.16816.F32.BF16 R8, R168.reuse, R200, R8 ;  /* 0x000000c8a808723c */ /* 0x044fec0000041808 */
[-C--:B------:R-:W-:Y:S06]  /*2760*/  HMMA.16816.F32.BF16 R12, R168, R202.reuse, R12 ;  /* 0x000000caa80c723c */ /* 0x080fec000004180c */
[C---:B------:R-:W-:Y:S01]  /*2770*/  HMMA.16816.F32.BF16 R16, R196.reuse, R202, R16 ;  /* 0x000000cac410723c */ /* 0x040fe20000041810 */
[----:B------:R-:W-:Y:S05]  /*2780*/  LDSM.16.M88.4 R200, [R213+0x10000] ;  /* 0x01000000d5c8783b */ /* 0x000fea0000000200 */
[-C--:B------:R-:W-:Y:S06]  /*2790*/  HMMA.16816.F32.BF16 R20, R196, R172.reuse, R20 ;  /* 0x000000acc414723c */ /* 0x080fec0000041814 */
[C---:B------:R-:W-:Y:S06]  /*27a0*/  HMMA.16816.F32.BF16 R24, R168.reuse, R172, R24 ;  /* 0x000000aca818723c */ /* 0x040fec0000041818 */
[-C--:B------:R-:W-:Y:S01]  /*27b0*/  HMMA.16816.F32.BF16 R28, R168, R174.reuse, R28 ;  /* 0x000000aea81c723c */ /* 0x080fe2000004181c */
[----:B------:R2:W1:Y:S05]  /*27c0*/  LDSM.16.M88.4 R168, [R0+0x3000] ;  /* 0x0030000000a8783b */ /* 0x00046a0000000200 */
[----:B------:R-:W-:Y:S03]  /*27d0*/  HMMA.16816.F32.BF16 R32, R196, R174, R32 ;  /* 0x000000aec420723c */ /* 0x000fe60000041820 */
[----:B------:R-:W1:Y:S03]  /*27e0*/  LDSM.16.M88.4 R172, [R211+0x10800] ;  /* 0x01080000d3ac783b */ /* 0x000e660000000200 */
[-C--:B----4-:R-:W-:Y:S05]  /*27f0*/  HMMA.16816.F32.BF16 R4, R176, R180.reuse, R4 ;  /* 0x000000b4b004723c */ /* 0x090fea0000041804 */
[----:B------:R-:W4:Y:S01]  /*2800*/  LDSM.16.M88.4 R196, [R3+0x2000] ;  /* 0x0020000003c4783b */ /* 0x000f220000000200 */
[C---:B---3--:R-:W-:Y:S06]  /*2810*/  HMMA.16816.F32.BF16 R8, R164.reuse, R180, R8 ;  /* 0x000000b4a408723c */ /* 0x048fec0000041808 */
[-C--:B------:R-:W-:Y:S01]  /*2820*/  HMMA.16816.F32.BF16 R12, R164, R182.reuse, R12 ;  /* 0x000000b6a40c723c */ /* 0x080fe2000004180c */
[----:B--2---:R-:W-:Y:S04]  /*2830*/  IMAD.U32 R0, RZ, RZ, UR12 ;  /* 0x0000000cff007e24 */ /* 0x004fe8000f8e00ff */
[----:B------:R-:W-:Y:S01]  /*2840*/  IMAD R0, R0, 0x4, R252 ;  /* 0x0000000400007824 */ /* 0x000fe200078e02fc */
[C---:B------:R-:W-:Y:S01]  /*2850*/  HMMA.16816.F32.BF16 R16, R176.reuse, R182, R16 ;  /* 0x000000b6b010723c */ /* 0x040fe20000041810 */
[----:B------:R-:W-:Y:S05]  /*2860*/  LDSM.16.M88.4 R180, [R2+0x2000] ;  /* 0x0020000002b4783b */ /* 0x000fea0000000200 */
[-C--:B------:R-:W-:Y:S06]  /*2870*/  HMMA.16816.F32.BF16 R20, R176, R184.reuse, R20 ;  /* 0x000000b8b014723c */ /* 0x080fec0000041814 */
[C---:B------:R-:W-:Y:S06]  /*2880*/  HMMA.16816.F32.BF16 R24, R164.reuse, R184, R24 ;  /* 0x000000b8a418723c */ /* 0x040fec0000041818 */
[-C--:B------:R-:W-:Y:S01]  /*2890*/  HMMA.16816.F32.BF16 R28, R164, R186.reuse, R28 ;  /* 0x000000baa41c723c */ /* 0x080fe2000004181c */
[----:B------:R-:W2:Y:S05]  /*28a0*/  LDSM.16.M88.4 R164, [R3+0x3000] ;  /* 0x0030000003a4783b */ /* 0x000eaa0000000200 */
[----:B------:R-:W-:Y:S03]  /*28b0*/  HMMA.16816.F32.BF16 R32, R176, R186, R32 ;  /* 0x000000bab020723c */ /* 0x000fe60000041820 */
[----:B------:R-:W3:Y:S03]  /*28c0*/  LDSM.16.M88.4 R176, [R213+0x10800] ;  /* 0x01080000d5b0783b */ /* 0x000ee60000000200 */
[-C--:B-1----:R-:W-:Y:S05]  /*28d0*/  HMMA.16816.F32.BF16 R4, R188, R192.reuse, R4 ;  /* 0x000000c0bc04723c */ /* 0x082fea0000041804 */
[----:B------:R-:W1:Y:S01]  /*28e0*/  LDSM.16.M88.4 R184, [R212+0x10000] ;  /* 0x01000000d4b8783b */ /* 0x000e620000000200 */
[C---:B------:R-:W-:Y:S06]  /*28f0*/  HMMA.16816.F32.BF16 R8, R168.reuse, R192, R8 ;  /* 0x000000c0a808723c */ /* 0x040fec0000041808 */
[-C--:B------:R-:W-:Y:S06]  /*2900*/  HMMA.16816.F32.BF16 R12, R168, R194.reuse, R12 ;  /* 0x000000c2a80c723c */ /* 0x080fec000004180c */
[C---:B------:R-:W-:Y:S06]  /*2910*/  HMMA.16816.F32.BF16 R16, R188.reuse, R194, R16 ;  /* 0x000000c2bc10723c */ /* 0x040fec0000041810 */
[-C--:B------:R-:W-:Y:S06]  /*2920*/  HMMA.16816.F32.BF16 R20, R188, R172.reuse, R20 ;  /* 0x000000acbc14723c */ /* 0x080fec0000041814 */
[C---:B------:R-:W-:Y:S06]  /*2930*/  HMMA.16816.F32.BF16 R24, R168.reuse, R172, R24 ;  /* 0x000000aca818723c */ /* 0x040fec0000041818 */
[-C--:B------:R-:W-:Y:S01]  /*2940*/  HMMA.16816.F32.BF16 R28, R168, R174.reuse, R28 ;  /* 0x000000aea81c723c */ /* 0x080fe2000004181c */
[----:B------:R3:W1:Y:S04]  /*2950*/  LDSM.16.M88.4 R168, [R2+0x3000] ;  /* 0x0030000002a8783b */ /* 0x0006680000000200 */
[----:B------:R-:W-:Y:S01]  /*2960*/  IMAD.WIDE.U32 R172, R0, -0x326172a9, RZ ;  /* 0xcd9e8d5700ac7825 */ /* 0x000fe200078e00ff */
[----:B------:R-:W-:Y:S06]  /*2970*/  HMMA.16816.F32.BF16 R32, R188, R174, R32 ;  /* 0x000000aebc20723c */ /* 0x000fec0000041820 */
[-C--:B----4-:R-:W-:Y:S06]  /*2980*/  HMMA.16816.F32.BF16 R4, R196, R200.reuse, R4 ;  /* 0x000000c8c404723c */ /* 0x090fec0000041804 */
[C---:B--2---:R-:W-:Y:S06]  /*2990*/  HMMA.16816.F32.BF16 R8, R164.reuse, R200, R8 ;  /* 0x000000c8a408723c */ /* 0x044fec0000041808 */
[-C--:B------:R-:W-:Y:S01]  /*29a0*/  HMMA.16816.F32.BF16 R12, R164, R202.reuse, R12 ;  /* 0x000000caa40c723c */ /* 0x080fe2000004180c */
[----:B---3--:R-:W-:Y:S04]  /*29b0*/  IMAD.U32 R2, RZ, RZ, UR23 ;  /* 0x00000017ff027e24 */ /* 0x008fe8000f8e00ff */
[----:B------:R-:W-:Y:S01]  /*29c0*/  IMAD R2, R2, 0x4, R245 ;  /* 0x0000000402027824 */ /* 0x000fe200078e02f5 */
[C---:B------:R-:W-:Y:S05]  /*29d0*/  HMMA.16816.F32.BF16 R16, R196.reuse, R202, R16 ;  /* 0x000000cac410723c */ /* 0x040fea0000041810 */
[----:B------:R-:W-:Y:S01]  /*29e0*/  LOP3.LUT R2, R2, UR46, RZ, 0x3c, !PT ;  /* 0x0000002e02027c12 */ /* 0x000fe2000f8e3cff */
[-C--:B------:R-:W-:Y:S05]  /*29f0*/  HMMA.16816.F32.BF16 R20, R196, R176.reuse, R20 ;  /* 0x000000b0c414723c */ /* 0x080fea0000041814 */
[----:B------:R-:W-:Y:S01]  /*2a00*/  LOP3.LUT R2, R243, R2, RZ, 0x3c, !PT ;  /* 0x00000002f3027212 */ /* 0x000fe200078e3cff */
[C---:B------:R-:W-:Y:S05]  /*2a10*/  HMMA.16816.F32.BF16 R24, R164.reuse, R176, R24 ;  /* 0x000000b0a418723c */ /* 0x040fea0000041818 */
[----:B------:R-:W-:Y:S01]  /*2a20*/  IMAD.WIDE.U32 R2, R2, -0x326172a9, RZ ;  /* 0xcd9e8d5702027825 */ /* 0x000fe200078e00ff */
[-C--:B------:R-:W-:Y:S05]  /*2a30*/  HMMA.16816.F32.BF16 R28, R164, R178.reuse, R28 ;  /* 0x000000b2a41c723c */ /* 0x080fea000004181c */
[----:B------:R-:W-:Y:S01]  /*2a40*/  LOP3.LUT R172, R3, UR34, R172, 0x96, !PT ;  /* 0x0000002203ac7c12 */ /* 0x000fe2000f8e96ac */
[----:B------:R-:W-:Y:S05]  /*2a50*/  HMMA.16816.F32.BF16 R32, R196, R178, R32 ;  /* 0x000000b2c420723c */ /* 0x000fea0000041820 */
[----:B------:R-:W-:Y:S01]  /*2a60*/  FMUL.FTZ R164, R240, 1.4426950216293334961 ;  /* 0x3fb8aa3bf0a47820 */ /* 0x000fe20000410000 */
[-C--:B-1----:R-:W-:Y:S05]  /*2a70*/  HMMA.16816.F32.BF16 R4, R180, R184.reuse, R4 ;  /* 0x000000b8b404723c */ /* 0x082fea0000041804 */
[----:B------:R-:W-:Y:S01]  /*2a80*/  FSEL R164, R164, RZ, P0 ;  /* 0x000000ffa4a47208 */ /* 0x000fe20000000000 */
[C---:B------:R-:W-:Y:S04]  /*2a90*/  HMMA.16816.F32.BF16 R8, R168.reuse, R184, R8 ;  /* 0x000000b8a808723c */ /* 0x040fe80000041808 */
[----:B------:R-:W-:Y:S01]  /*2aa0*/  FSETP.NEU.FTZ.AND P0, PT, R239, -INF , PT ;  /* 0xff800000ef00780b */ /* 0x000fe20003f1d000 */
[----:B------:R-:W-:Y:S01]  /*2ab0*/  VIADD R166, R0, 0x2 ;  /* 0x0000000200a67836 */ /* 0x000fe20000000000 */
[-C--:B------:R-:W-:Y:S05]  /*2ac0*/  HMMA.16816.F32.BF16 R12, R168, R186.reuse, R12 ;  /* 0x000000baa80c723c */ /* 0x080fea000004180c */
[----:B------:R-:W-:Y:S01]  /*2ad0*/  IMAD.WIDE.U32 R166, R166, -0x326172a9, RZ ;  /* 0xcd9e8d57a6a67825 */ /* 0x000fe200078e00ff */
[C---:B------:R-:W-:Y:S05]  /*2ae0*/  HMMA.16816.F32.BF16 R16, R180.reuse, R186, R16 ;  /* 0x000000bab410723c */ /* 0x040fea0000041810 */
[----:B------:R-:W-:Y:S01]  /*2af0*/  LOP3.LUT R174, R3, UR34, R166, 0x96, !PT ;  /* 0x0000002203ae7c12 */ /* 0x000fe2000f8e96a6 */
[--C-:B------:R-:W-:Y:S01]  /*2b00*/  FFMA.FTZ R4, R4, UR7, -R164.reuse ;  /* 0x0000000704047c23 */ /* 0x100fe200080108a4 */
[----:B------:R-:W-:Y:S01]  /*2b10*/  FFMA.FTZ R5, R5, UR7, -R164 ;  /* 0x0000000705057c23 */ /* 0x000fe200080108a4 */
[----:B------:R-:W-:Y:S02]  /*2b20*/  FMUL.FTZ R3, R239, 1.4426950216293334961 ;  /* 0x3fb8aa3bef037820 */ /* 0x000fe40000410000 */
[----:B------:R-:W-:Y:S01]  /*2b30*/  MUFU.EX2 R200, R4 ;  /* 0x0000000400c87308 */ /* 0x000fe20000000800 */
[-C--:B------:R-:W-:Y:S01]  /*2b40*/  LOP3.LUT R0, R173, R244.reuse, RZ, 0x3c, !PT ;  /* 0x000000f4ad007212 */ /* 0x080fe200078e3cff */
[----:B------:R-:W-:Y:S01]  /*2b50*/  IMAD.WIDE.U32 R172, R172, -0x2daee0ad, RZ ;  /* 0xd2511f53acac7825 */ /* 0x000fe200078e00ff */
[----:B------:R-:W-:Y:S02]  /*2b60*/  FSEL R3, R3, RZ, P0 ;  /* 0x000000ff03037208 */ /* 0x000fe40000000000 */
[----:B------:R-:W-:Y:S01]  /*2b70*/  LOP3.LUT R165, R167, R244, RZ, 0x3c, !PT ;  /* 0x000000f4a7a57212 */ /* 0x000fe200078e3cff */
[----:B------:R-:W-:Y:S01]  /*2b80*/  IMAD.WIDE.U32 R166, R0, -0x2daee0ad, RZ ;  /* 0xd2511f5300a67825 */ /* 0x000fe200078e00ff */
[----:B------:R-:W-:Y:S03]  /*2b90*/  LOP3.LUT R177, R242, UR35, RZ, 0x3c, !PT ;  /* 0x00000023f2b17c12 */ /* 0x000fe6000f8e3cff */
[----:B------:R1:W-:Y:S01]  /*2ba0*/  MUFU.EX2 R202, R5 ;  /* 0x0000000500ca7308 */ /* 0x0003e20000000800 */
[--C-:B------:R-:W-:Y:S01]  /*2bb0*/  FFMA.FTZ R6, R6, UR7, -R3.reuse ;  /* 0x0000000706067c23 */ /* 0x100fe20008010803 */
[--C-:B------:R-:W-:Y:S01]  /*2bc0*/  FFMA.FTZ R7, R7, UR7, -R3.reuse ;  /* 0x0000000707077c23 */ /* 0x100fe20008010803 */
[----:B------:R-:W-:Y:S01]  /*2bd0*/  LOP3.LUT R167, R177, R167, RZ, 0x3c, !PT ;  /* 0x000000a7b1a77212 */ /* 0x000fe200078e3cff */
[----:B------:R-:W-:Y:S01]  /*2be0*/  IMAD.WIDE.U32 R174, R174, -0x2daee0ad, RZ ;  /* 0xd2511f53aeae7825 */ /* 0x000fe200078e00ff */
[----:B------:R-:W-:Y:S02]  /*2bf0*/  LOP3.LUT R176, R173, UR37, R166, 0x96, !PT ;  /* 0x00000025adb07c12 */ /* 0x000fe4000f8e96a6 */
[----:B------:R-:W-:Y:S03]  /*2c00*/  LOP3.LUT R0, R2, UR36, RZ, 0x3c, !PT ;  /* 0x0000002402007c12 */ /* 0x000fe6000f8e3cff */
[----:B------:R2:W-:Y:S01]  /*2c10*/  MUFU.EX2 R201, R6 ;  /* 0x0000000600c97308 */ /* 0x0005e20000000800 */
[----:B------:R-:W-:Y:S04]  /*2c20*/  IMAD.WIDE.U32 R166, R167, -0x326172a9, RZ ;  /* 0xcd9e8d57a7a67825 */ /* 0x000fe800078e00ff */
[C---:B------:R-:W-:Y:S01]  /*2c30*/  FMUL.FTZ R2, R238.reuse, 1.4426950216293334961 ;  /* 0x3fb8aa3bee027820 */ /* 0x040fe20000410000 */
[----:B------:R-:W-:Y:S01]  /*2c40*/  FSETP.NEU.FTZ.AND P0, PT, R238, -INF , PT ;  /* 0xff800000ee00780b */ /* 0x000fe20003f1d000 */
[----:B------:R-:W-:Y:S01]  /*2c50*/  FFMA.FTZ R16, R16, UR7, -R164 ;  /* 0x0000000710107c23 */ /* 0x000fe200080108a4 */
[--C-:B------:R-:W-:Y:S01]  /*2c60*/  FFMA.FTZ R18, R18, UR7, -R3.reuse ;  /* 0x0000000712127c23 */ /* 0x100fe20008010803 */
[----:B------:R-:W-:Y:S01]  /*2c70*/  LOP3.LUT R184, R0, R167, RZ, 0x3c, !PT ;  /* 0x000000a700b87212 */ /* 0x000fe200078e3cff */
[--C-:B------:R-:W-:Y:S01]  /*2c80*/  FFMA.FTZ R19, R19, UR7, -R3.reuse ;  /* 0x0000000713137c23 */ /* 0x100fe20008010803 */
[----:B------:R3:W-:Y:S01]  /*2c90*/  MUFU.EX2 R223, R7 ;  /* 0x0000000700df7308 */ /* 0x0007e20000000800 */
[----:B-1----:R-:W-:Y:S01]  /*2ca0*/  IMAD.WIDE.U32 R4, R165, -0x2daee0ad, RZ ;  /* 0xd2511f53a5047825 */ /* 0x002fe200078e00ff */
[----:B------:R-:W-:Y:S02]  /*2cb0*/  FSEL R2, R2, RZ, P0 ;  /* 0x000000ff02027208 */ /* 0x000fe40000000000 */
[----:B------:R-:W-:Y:S01]  /*2cc0*/  FSETP.NEU.FTZ.AND P0, PT, R237, -INF , PT ;  /* 0xff800000ed00780b */ /* 0x000fe20003f1d000 */
[----:B------:R-:W-:Y:S01]  /*2cd0*/  IMAD.WIDE.U32 R184, R184, -0x2daee0ad, RZ ;  /* 0xd2511f53b8b87825 */ /* 0x000fe200078e00ff */
[----:B------:R-:W-:Y:S02]  /*2ce0*/  LOP3.LUT R5, R177, R5, RZ, 0x3c, !PT ;  /* 0x00000005b1057212 */ /* 0x000fe400078e3cff */
[----:B------:R-:W-:Y:S01]  /*2cf0*/  LOP3.LUT R167, R175, UR37, R4, 0x96, !PT ;  /* 0x00000025afa77c12 */ /* 0x000fe2000f8e9604 */
[----:B------:R-:W-:Y:S01]  /*2d00*/  FFMA.FTZ R8, R8, UR7, -R2 ;  /* 0x0000000708087c23 */ /* 0x000fe20008010802 */
[----:B------:R-:W-:Y:S01]  /*2d10*/  IMAD.WIDE.U32 R176, R176, -0x326172a9, RZ ;  /* 0xcd9e8d57b0b07825 */ /* 0x000fe200078e00ff */
[----:B------:R-:W-:Y:S01]  /*2d20*/  LOP3.LUT R178, R185, UR39, R172, 0x96, !PT ;  /* 0x00000027b9b27c12 */ /* 0x000fe2000f8e96ac */
[----:B------:R-:W1:Y:S02]  /*2d30*/  MUFU.EX2 R196, R16 ;  /* 0x0000001000c47308 */ /* 0x000e640000000800 */
[----:B------:R-:W-:Y:S01]  /*2d40*/  FFMA.FTZ R9, R9, UR7, -R2 ;  /* 0x0000000709097c23 */ /* 0x000fe20008010802 */
[----:B------:R-:W-:Y:S01]  /*2d50*/  IMAD.WIDE.U32 R4, R5, -0x326172a9, RZ ;  /* 0xcd9e8d5705047825 */ /* 0x000fe200078e00ff */
[----:B------:R-:W-:Y:S03]  /*2d60*/  LOP3.LUT R165, R177, UR38, R166, 0x96, !PT ;  /* 0x00000026b1a57c12 */ /* 0x000fe6000f8e96a6 */
[----:B------:R-:W-:Y:S01]  /*2d70*/  FFMA.FTZ R12, R12, UR7, -R2 ;  /* 0x000000070c0c7c23 */ /* 0x000fe20008010802 */
[----:B------:R-:W-:Y:S01]  /*2d80*/  IMAD.WIDE.U32 R166, R167, -0x326172a9, RZ ;  /* 0xcd9e8d57a7a67825 */ /* 0x000fe200078e00ff */
[----:B--2---:R-:W-:Y:S01]  /*2d90*/  LOP3.LUT R6, R0, R5, RZ, 0x3c, !PT ;  /* 0x0000000500067212 */ /* 0x004fe200078e3cff */
[----:B------:R2:W-:Y:S02]  /*2da0*/  MUFU.EX2 R226, R8 ;  /* 0x0000000800e27308 */ /* 0x0005e40000000800 */
[----:B------:R-:W-:Y:S01]  /*2db0*/  FMUL.FTZ R0, R237, 1.4426950216293334961 ;  /* 0x3fb8aa3bed007820 */ /* 0x000fe20000410000 */
[----:B------:R-:W-:Y:S01]  /*2dc0*/  IMAD.WIDE.U32 R178, R178, -0x326172a9, RZ ;  /* 0xcd9e8d57b2b27825 */ /* 0x000fe200078e00ff */
[----:B------:R-:W-:Y:S03]  /*2dd0*/  LOP3.LUT R175, R167, UR38, R4, 0x96, !PT ;  /* 0x00000026a7af7c12 */ /* 0x000fe6000f8e9604 */
[----:B------:R-:W-:Y:S01]  /*2de0*/  FFMA.FTZ R13, R13, UR7, -R2 ;  /* 0x000000070d0d7c23 */ /* 0x000fe20008010802 */
[----:B---3--:R-:W-:Y:S01]  /*2df0*/  IMAD.WIDE.U32 R6, R6, -0x2daee0ad, RZ ;  /* 0xd2511f5306067825 */ /* 0x008fe200078e00ff */
[----:B------:R-:W-:Y:S01]  /*2e00*/  LOP3.LUT R188, R179, UR40, R176, 0x96, !PT ;  /* 0x00000028b3bc7c12 */ /* 0x000fe2000f8e96b0 */
[----:B------:R3:W-:Y:S01]  /*2e10*/  MUFU.EX2 R224, R9 ;  /* 0x0000000900e07308 */ /* 0x0007e20000000800 */
[----:B------:R-:W-:Y:S01]  /*2e20*/  FSEL R0, R0, RZ, P0 ;  /* 0x000000ff00007208 */ /* 0x000fe20000000000 */
[----:B------:R-:W-:Y:S01]  /*2e30*/  IMAD.WIDE.U32 R4, R165, -0x2daee0ad, RZ ;  /* 0xd2511f53a5047825 */ /* 0x000fe200078e00ff */
[----:B------:R-:W-:Y:S03]  /*2e40*/  LOP3.LUT R172, R7, UR39, R174, 0x96, !PT ;  /* 0x0000002707ac7c12 */ /* 0x000fe6000f8e96ae */
[----:B------:R-:W-:Y:S01]  /*2e50*/  FFMA.FTZ R17, R17, UR7, -R164 ;  /* 0x0000000711117c23 */ /* 0x000fe200080108a4 */
[----:B------:R-:W-:Y:S04]  /*2e60*/  IMAD.WIDE.U32 R174, R175, -0x2daee0ad, RZ ;  /* 0xd2511f53afae7825 */ /* 0x000fe800078e00ff */
[----:B------:R-:W-:Y:S01]  /*2e70*/  FFMA.FTZ R10, R10, UR7, -R0 ;  /* 0x000000070a0a7c23 */ /* 0x000fe20008010800 */
[----:B------:R4:W-:Y:S01]  /*2e80*/  MUFU.EX2 R220, R12 ;  /* 0x0000000c00dc7308 */ /* 0x0009e20000000800 */
[----:B--2---:R-:W-:Y:S01]  /*2e90*/  LOP3.LUT R8, R5, UR41, R184, 0x96, !PT ;  /* 0x0000002905087c12 */ /* 0x004fe2000f8e96b8 */
[----:B------:R-:W-:Y:S01]  /*2ea0*/  IMAD.WIDE.U32 R172, R172, -0x326172a9, RZ ;  /* 0xcd9e8d57acac7825 */ /* 0x000fe200078e00ff */
[----:B------:R-:W-:Y:S03]  /*2eb0*/  LOP3.LUT R184, R175, UR41, R6, 0x96, !PT ;  /* 0x00000029afb87c12 */ /* 0x000fe6000f8e9606 */
[----:B------:R-:W-:Y:S01]  /*2ec0*/  FFMA.FTZ R11, R11, UR7, -R0 ;  /* 0x000000070b0b7c23 */ /* 0x000fe20008010800 */
[----:B------:R-:W-:Y:S01]  /*2ed0*/  IMAD.WIDE.U32 R188, R188, -0x2daee0ad, RZ ;  /* 0xd2511f53bcbc7825 */ /* 0x000fe200078e00ff */
[----:B------:R-:W-:Y:S02]  /*2ee0*/  LOP3.LUT R176, R173, UR40, R166, 0x96, !PT ;  /* 0x00000028adb07c12 */ /* 0x000fe4000f8e96a6 */
[----:B------:R2:W-:Y:S01]  /*2ef0*/  MUFU.EX2 R227, R10 ;  /* 0x0000000a00e37308 */ /* 0x0005e20000000800 */
[--C-:B------:R-:W-:Y:S01]  /*2f00*/  FFMA.FTZ R165, R14, UR7, -R0.reuse ;  /* 0x000000070ea57c23 */ /* 0x100fe20008010800 */
[----:B------:R-:W-:Y:S01]  /*2f10*/  FFMA.FTZ R15, R15, UR7, -R0 ;  /* 0x000000070f0f7c23 */ /* 0x000fe20008010800 */
[----:B------:R-:W-:Y:S01]  /*2f20*/  LOP3.LUT R166, R189, UR43, R4, 0x96, !PT ;  /* 0x0000002bbda67c12 */ /* 0x000fe2000f8e9604 */
[----:B---3--:R-:W-:Y:S01]  /*2f30*/  IMAD.WIDE.U32 R8, R8, -0x326172a9, RZ ;  /* 0xcd9e8d5708087825 */ /* 0x008fe200078e00ff */
[----:B------:R-:W3:Y:S05]  /*2f40*/  LDSM.16.M88.4 R4, [R212+0x10800] ;  /* 0x01080000d404783b */ /* 0x000eea0000000200 */
[----:B------:R1:W-:Y:S01]  /*2f50*/  MUFU.EX2 R225, R11 ;  /* 0x0000000b00e17308 */ /* 0x0003e20000000800 */
[----:B------:R-:W-:Y:S01]  /*2f60*/  IMAD.WIDE.U32 R166, R166, -0x326172a9, RZ ;  /* 0xcd9e8d57a6a67825 */ /* 0x000fe200078e00ff */
[----:B------:R-:W-:Y:S03]  /*2f70*/  LOP3.LUT R9, R9, UR42, R178, 0x96, !PT ;  /* 0x0000002a09097c12 */ /* 0x000fe6000f8e96b2 */
[----:B------:R-:W-:Y:S01]  /*2f80*/  IMAD.WIDE.U32 R176, R176, -0x2daee0ad, RZ ;  /* 0xd2511f53b0b07825 */ /* 0x000fe200078e00ff */
[----:B----4-:R-:W-:Y:S04]  /*2f90*/  LOP3.LUT R12, R167, UR44, R8, 0x96, !PT ;  /* 0x0000002ca70c7c12 */ /* 0x010fe8000f8e9608 */
[----:B------:R4:W-:Y:S01]  /*2fa0*/  MUFU.EX2 R222, R165 ;  /* 0x000000a500de7308 */ /* 0x0009e20000000800 */
[----:B------:R-:W-:Y:S01]  /*2fb0*/  IMAD.WIDE.U32 R184, R184, -0x326172a9, RZ ;  /* 0xcd9e8d57b8b87825 */ /* 0x000fe200078e00ff */
[----:B------:R-:W-:Y:S02]  /*2fc0*/  LOP3.LUT R174, R177, UR43, R174, 0x96, !PT ;  /* 0x0000002bb1ae7c12 */ /* 0x000fe4000f8e96ae */
[C---:B------:R-:W-:Y:S01]  /*2fd0*/  LOP3.LUT R177, R166.reuse, 0xffff, RZ, 0xc0, !PT ;  /* 0x0000ffffa6b17812 */ /* 0x040fe200078ec0ff */
[----:B------:R-:W-:Y:S01]  /*2fe0*/  IMAD.WIDE.U32 R8, R9, -0x2daee0ad, RZ ;  /* 0xd2511f5309087825 */ /* 0x000fe200078e00ff */
[----:B--2---:R-:W-:Y:S04]  /*2ff0*/  LOP3.LUT R10, R185, UR42, R172, 0x96, !PT ;  /* 0x0000002ab90a7c12 */ /* 0x004fe8000f8e96ac */
[----:B------:R2:W-:Y:S01]  /*3000*/  MUFU.EX2 R221, R15 ;  /* 0x0000000f00dd7308 */ /* 0x0005e20000000800 */
[----:B------:R-:W-:Y:S02]  /*3010*/  LOP3.LUT R172, R166, 0xff, RZ, 0xc0, !PT ;  /* 0x000000ffa6ac7812 */ /* 0x000fe400078ec0ff */
[----:B------:R-:W-:Y:S01]  /*3020*/  LOP3.LUT R167, R8, 0xff, RZ, 0xc0, !PT ;  /* 0x000000ff08a77812 */ /* 0x000fe200078ec0ff */
[----:B-1----:R-:W-:Y:S01]  /*3030*/  IMAD.WIDE.U32 R10, R10, -0x2daee0ad, RZ ;  /* 0xd2511f530a0a7825 */ /* 0x002fe200078e00ff */
[--C-:B------:R-:W-:Y:S02]  /*3040*/  SHF.R.U32.HI R175, RZ, 0x18, R8.reuse ;  /* 0x00000018ffaf7819 */ /* 0x100fe40000011608 */
[----:B------:R-:W-:Y:S03]  /*3050*/  LOP3.LUT R179, R8, 0xffff, RZ, 0xc0, !PT ;  /* 0x0000ffff08b37812 */ /* 0x000fe600078ec0ff */
[----:B------:R1:W-:Y:S01]  /*3060*/  MUFU.EX2 R203, R13 ;  /* 0x0000000d00cb7308 */ /* 0x0003e20000000800 */
[----:B------:R-:W-:Y:S02]  /*3070*/  SHF.R.U32.HI R185, RZ, 0x10, R8 ;  /* 0x00000010ffb97819 */ /* 0x000fe40000011608 */
[----:B------:R-:W-:Y:S01]  /*3080*/  LOP3.LUT R14, R9, UR45, R188, 0x96, !PT ;  /* 0x0000002d090e7c12 */ /* 0x000fe2000f8e96bc */
[----:B------:R-:W-:Y:S01]  /*3090*/  IMAD.WIDE.U32 R8, R174, -0x326172a9, RZ ;  /* 0xcd9e8d57ae087825 */ /* 0x000fe200078e00ff */
[--C-:B------:R-:W-:Y:S02]  /*30a0*/  SHF.R.U32.HI R173, RZ, 0x18, R166.reuse ;  /* 0x00000018ffad7819 */ /* 0x100fe400000116a6 */
[----:B------:R-:W-:Y:S03]  /*30b0*/  SHF.R.U32.HI R178, RZ, 0x10, R166 ;  /* 0x00000010ffb27819 */ /* 0x000fe600000116a6 */
[----:B------:R-:W-:Y:S01]  /*30c0*/  MUFU.EX2 R199, R18 ;  /* 0x0000001200c77308 */ /* 0x000fe20000000800 */
[C---:B----4-:R-:W-:Y:S02]  /*30d0*/  LOP3.LUT R165, R8.reuse, 0xff, RZ, 0xc0, !PT ;  /* 0x000000ff08a57812 */ /* 0x050fe400078ec0ff */
[--C-:B------:R-:W-:Y:S01]  /*30e0*/  SHF.R.U32.HI R166, RZ, 0x10, R8.reuse ;  /* 0x00000010ffa67819 */ /* 0x100fe20000011608 */
[-C--:B---3--:R-:W-:Y:S03]  /*30f0*/  HMMA.16816.F32.BF16 R20, R180, R4.reuse, R20 ;  /* 0x00000004b414723c */ /* 0x088fe60000041814 */
[----:B------:R-:W-:Y:S03]  /*3100*/  SHF.R.U32.HI R16, RZ, 0x18, R8 ;  /* 0x00000018ff107819 */ /* 0x000fe60000011608 */
[----:B------:R-:W3:Y:S01]  /*3110*/  MUFU.EX2 R198, R19 ;  /* 0x0000001300c67308 */ /* 0x000ee20000000800 */
[----:B--2---:R-:W-:Y:S01]  /*3120*/  LOP3.LUT R15, R8, 0xffff, RZ, 0xc0, !PT ;  /* 0x0000ffff080f7812 */ /* 0x004fe200078ec0ff */
[C---:B------:R-:W-:Y:S04]  /*3130*/  HMMA.16816.F32.BF16 R24, R168.reuse, R4, R24 ;  /* 0x00000004a818723c */ /* 0x040fe80000041818 */
[----:B------:R-:W-:Y:S02]  /*3140*/  ISETP.LE.U32.AND P4, PT, R172, UR8, PT ;  /* 0x00000008ac007c0c */ /* 0x000fe4000bf83070 */
[-C--:B------:R-:W-:Y:S02]  /*3150*/  HMMA.16816.F32.BF16 R28, R168, R6.reuse, R28 ;  /* 0x00000006a81c723c */ /* 0x080fe4000004181c */
[----:B------:R-:W2:Y:S01]  /*3160*/  MUFU.EX2 R193, R17 ;  /* 0x0000001100c17308 */ /* 0x000ea20000000800 */
[----:B------:R-:W-:Y:S02]  /*3170*/  ISETP.LE.U32.AND P5, PT, R173, UR8, PT ;  /* 0x00000008ad007c0c */ /* 0x000fe4000bfa3070 */
[----:B-1----:R-:W-:Y:S01]  /*3180*/  LOP3.LUT R13, R11, UR45, R176, 0x96, !PT ;  /* 0x0000002d0b0d7c12 */ /* 0x002fe2000f8e96b0 */
[----:B------:R-:W-:Y:S05]  /*3190*/  HMMA.16816.F32.BF16 R32, R180, R6, R32 ;  /* 0x00000006b420723c */ /* 0x000fea0000041820 */
[----:B------:R-:W-:Y:S01]  /*31a0*/  LOP3.LUT R8, R12, 0xffff, RZ, 0xc0, !PT ;  /* 0x0000ffff0c087812 */ /* 0x000fe200078ec0ff */
[----:B------:R-:W-:Y:S01]  /*31b0*/  FFMA.FTZ R20, R20, UR7, -R164 ;  /* 0x0000000714147c23 */ /* 0x000fe200080108a4 */
[----:B------:R-:W-:Y:S01]  /*31c0*/  LOP3.LUT R174, R10, 0xff, RZ, 0xc0, !PT ;  /* 0x000000ff0aae7812 */ /* 0x000fe200078ec0ff */
[--C-:B------:R-:W-:Y:S02]  /*31d0*/  FFMA.FTZ R22, R22, UR7, -R3.reuse ;  /* 0x0000000716167c23 */ /* 0x100fe40008010803 */
[----:B------:R-:W1:Y:S01]  /*31e0*/  MUFU.EX2 R189, R20 ;  /* 0x0000001400bd7308 */ /* 0x000e620000000800 */
[--C-:B------:R-:W-:Y:S01]  /*31f0*/  SHF.R.U32.HI R176, RZ, 0x18, R10.reuse ;  /* 0x00000018ffb07819 */ /* 0x100fe2000001160a */
[----:B------:R-:W-:Y:S01]  /*3200*/  @!P4 FADD.FTZ R196, -R196, -RZ ;  /* 0x800000ffc4c4c221 */ /* 0x000fe20000010100 */
[----:B------:R-:W-:Y:S01]  /*3210*/  LOP3.LUT R188, R10, 0xffff, RZ, 0xc0, !PT ;  /* 0x0000ffff0abc7812 */ /* 0x000fe200078ec0ff */
[--C-:B------:R-:W-:Y:S01]  /*3220*/  FFMA.FTZ R23, R23, UR7, -R3.reuse ;  /* 0x0000000717177c23 */ /* 0x100fe20008010803 */
[----:B------:R-:W-:Y:S01]  /*3230*/  SHF.R.U32.HI R186, RZ, 0x10, R10 ;  /* 0x00000010ffba7819 */ /* 0x000fe2000001160a */
[----:B------:R-:W-:Y:S01]  /*3240*/  FFMA.FTZ R24, R24, UR7, -R2 ;  /* 0x0000000718187c23 */ /* 0x000fe20008010802 */
[----:B------:R-:W-:Y:S03]  /*3250*/  LOP3.LUT R10, R9, UR44, R184, 0x96, !PT ;  /* 0x0000002c090a7c12 */ /* 0x000fe6000f8e96b8 */
[----:B------:R-:W4:Y:S01]  /*3260*/  MUFU.EX2 R192, R22 ;  /* 0x0000001600c07308 */ /* 0x000f220000000800 */
[----:B------:R-:W-:Y:S01]  /*3270*/  LOP3.LUT R9, R12, 0xff, RZ, 0xc0, !PT ;  /* 0x000000ff0c097812 */ /* 0x000fe200078ec0ff */
[----:B---3--:R-:W-:Y:S01]  /*3280*/  @!P5 FADD.FTZ R198, -R198, -RZ ;  /* 0x800000ffc6c6d221 */ /* 0x008fe20000010100 */
[----:B------:R-:W-:Y:S01]  /*3290*/  SHF.R.U32.HI R8, RZ, 0x8, R8 ;  /* 0x00000008ff087819 */ /* 0x000fe20000011608 */
[----:B------:R-:W-:Y:S01]  /*32a0*/  FFMA.FTZ R21, R21, UR7, -R164 ;  /* 0x0000000715157c23 */ /* 0x000fe200080108a4 */
[--C-:B------:R-:W-:Y:S01]  /*32b0*/  SHF.R.U32.HI R11, RZ, 0x18, R12.reuse ;  /* 0x00000018ff0b7819 */ /* 0x100fe2000001160c */
[--C-:B------:R-:W-:Y:S01]  /*32c0*/  FFMA.FTZ R34, R34, UR7, -R3.reuse ;  /* 0x0000000722227c23 */ /* 0x100fe20008010803 */
[----:B------:R-:W-:Y:S01]  /*32d0*/  ISETP.LE.U32.AND P3, PT, R9, UR8, PT ;  /* 0x0000000809007c0c */ /* 0x000fe2000bf63070 */
[----:B------:R-:W-:Y:S01]  /*32e0*/  FFMA.FTZ R3, R35, UR7, -R3 ;  /* 0x0000000723037c23 */ /* 0x000fe20008010803 */
[----:B------:R-:W-:Y:S01]  /*32f0*/  SHF.R.U32.HI R12, RZ, 0x10, R12 ;  /* 0x00000010ff0c7819 */ /* 0x000fe2000001160c */
[----:B------:R-:W3:Y:S01]  /*3300*/  MUFU.EX2 R190, R23 ;  /* 0x0000001700be7308 */ /* 0x000ee20000000800 */
[----:B------:R-:W-:Y:S01]  /*3310*/  LOP3.LUT R9, R8, 0xffff, RZ, 0xc0, !PT ;  /* 0x0000ffff08097812 */ /* 0x000fe200078ec0ff */
[--C-:B------:R-:W-:Y:S01]  /*3320*/  FFMA.FTZ R32, R32, UR7, -R164.reuse ;  /* 0x0000000720207c23 */ /* 0x100fe200080108a4 */
[----:B------:R-:W-:Y:S01]  /*3330*/  LOP3.LUT R8, R10, 0xffff, RZ, 0xc0, !PT ;  /* 0x0000ffff0a087812 */ /* 0x000fe200078ec0ff */
[----:B------:R-:W-:Y:S01]  /*3340*/  FFMA.FTZ R164, R33, UR7, -R164 ;  /* 0x0000000721a47c23 */ /* 0x000fe200080108a4 */
[----:B------:R-:W-:Y:S01]  /*3350*/  LOP3.LUT R12, R12, 0xff, RZ, 0xc0, !PT ;  /* 0x000000ff0c0c7812 */ /* 0x000fe200078ec0ff */
[----:B------:R-:W-:Y:S01]  /*3360*/  FFMA.FTZ R28, R28, UR7, -R2 ;  /* 0x000000071c1c7c23 */ /* 0x000fe20008010802 */
[----:B------:R-:W-:Y:S03]  /*3370*/  SHF.R.U32.HI R8, RZ, 0x8, R8 ;  /* 0x00000008ff087819 */ /* 0x000fe60000011608 */
[----:B------:R2:W-:Y:S01]  /*3380*/  MUFU.EX2 R182, R3 ;  /* 0x0000000300b67308 */ /* 0x0005e20000000800 */
[----:B------:R-:W-:Y:S01]  /*3390*/  ISETP.LE.U32.AND P2, PT, R12, UR8, PT ;  /* 0x000000080c007c0c */ /* 0x000fe2000bf43070 */
[----:B------:R-:W-:Y:S01]  /*33a0*/  @!P3 FADD.FTZ R200, -R200, -RZ ;  /* 0x800000ffc8c8b221 */ /* 0x000fe20000010100 */
[----:B------:R-:W-:Y:S01]  /*33b0*/  LOP3.LUT R8, R8, 0xffff, RZ, 0xc0, !PT ;  /* 0x0000ffff08087812 */ /* 0x000fe200078ec0ff */
[--C-:B------:R-:W-:Y:S01]  /*33c0*/  FFMA.FTZ R25, R25, UR7, -R2.reuse ;  /* 0x0000000719197c23 */ /* 0x100fe20008010802 */
[----:B------:R-:W-:Y:S01]  /*33d0*/  ISETP.LE.U32.AND P0, PT, R9, UR8, PT ;  /* 0x0000000809007c0c */ /* 0x000fe2000bf03070 */
[----:B------:R-:W-:Y:S01]  /*33e0*/  FFMA.FTZ R2, R29, UR7, -R2 ;  /* 0x000000071d027c23 */ /* 0x000fe20008010802 */
[----:B------:R-:W-:Y:S03]  /*33f0*/  ISETP.LE.U32.AND P3, PT, R8, UR8, PT ;  /* 0x0000000808007c0c */ /* 0x000fe6000bf63070 */
[----:B------:R-:W-:Y:S01]  /*3400*/  MUFU.EX2 R194, R24 ;  /* 0x0000001800c27308 */ /* 0x000fe20000000800 */
[----:B------:R-:W-:Y:S01]  /*3410*/  SHF.R.U32.HI R8, RZ, 0x10, R10 ;  /* 0x00000010ff087819 */ /* 0x000fe2000001160a */
[--C-:B------:R-:W-:Y:S01]  /*3420*/  FFMA.FTZ R30, R30, UR7, -R0.reuse ;  /* 0x000000071e1e7c23 */ /* 0x100fe20008010800 */
[----:B------:R-:W-:Y:S01]  /*3430*/  LOP3.LUT R9, R10, 0xff, RZ, 0xc0, !PT ;  /* 0x000000ff0a097812 */ /* 0x000fe200078ec0ff */
[----:B------:R-:W-:Y:S01]  /*3440*/  FFMA.FTZ R26, R26, UR7, -R0 ;  /* 0x000000071a1a7c23 */ /* 0x000fe20008010800 */
[----:B------:R-:W-:Y:S01]  /*3450*/  LOP3.LUT R4, R8, 0xff, RZ, 0xc0, !PT ;  /* 0x000000ff08047812 */ /* 0x000fe200078ec0ff */
[----:B------:R-:W-:Y:S01]  /*3460*/  @!P2 FADD.FTZ R201, -R201, -RZ ;  /* 0x800000ffc9c9a221 */ /* 0x000fe20000010100 */
[----:B------:R-:W-:Y:S03]  /*3470*/  SHF.R.U32.HI R10, RZ, 0x18, R10 ;  /* 0x00000018ff0a7819 */ /* 0x000fe6000001160a */
[----:B------:R-:W-:Y:S01]  /*3480*/  MUFU.EX2 R183, R34 ;  /* 0x0000002200b77308 */ /* 0x000fe20000000800 */
[----:B------:R-:W-:Y:S01]  /*3490*/  ISETP.LE.U32.AND P2, PT, R4, UR8, PT ;  /* 0x0000000804007c0c */ /* 0x000fe2000bf43070 */
[----:B------:R-:W-:Y:S01]  /*34a0*/  @!P0 FADD.FTZ R202, -R202, -RZ ;  /* 0x800000ffcaca8221 */ /* 0x000fe20000010100 */
[----:B------:R-:W-:Y:S01]  /*34b0*/  ISETP.LE.U32.AND P0, PT, R10, UR8, PT ;  /* 0x000000080a007c0c */ /* 0x000fe2000bf03070 */
[----:B------:R-:W-:Y:S01]  /*34c0*/  @!P3 FADD.FTZ R224, -R224, -RZ ;  /* 0x800000ffe0e0b221 */ /* 0x000fe20000010100 */
[----:B------:R-:W-:Y:S01]  /*34d0*/  SHF.R.U32.HI R4, RZ, 0x8, R15 ;  /* 0x00000008ff047819 */ /* 0x000fe2000001160f */
[--C-:B------:R-:W-:Y:S01]  /*34e0*/  FFMA.FTZ R27, R27, UR7, -R0.reuse ;  /* 0x000000071b1b7c23 */ /* 0x100fe20008010800 */
[----:B------:R-:W-:Y:S03]  /*34f0*/  SHF.R.U32.HI R5, RZ, 0x8, R177 ;  /* 0x00000008ff057819 */ /* 0x000fe600000116b1 */
[----:B------:R-:W-:Y:S01]  /*3500*/  MUFU.EX2 R180, R164 ;  /* 0x000000a400b47308 */ /* 0x000fe20000000800 */
[----:B------:R-:W-:Y:S01]  /*3510*/  LOP3.LUT R4, R4, 0xffff, RZ, 0xc0, !PT ;  /* 0x0000ffff04047812 */ /* 0x000fe200078ec0ff */
[----:B------:R-:W-:Y:S01]  /*3520*/  FFMA.FTZ R0, R31, UR7, -R0 ;  /* 0x000000071f007c23 */ /* 0x000fe20008010800 */
[----:B------:R-:W-:Y:S02]  /*3530*/  LOP3.LUT R5, R5, 0xffff, RZ, 0xc0, !PT ;  /* 0x0000ffff05057812 */ /* 0x000fe400078ec0ff */
[----:B------:R-:W-:Y:S01]  /*3540*/  ISETP.LE.U32.AND P3, PT, R4, UR8, PT ;  /* 0x0000000804007c0c */ /* 0x000fe2000bf63070 */
[----:B------:R-:W-:Y:S01]  /*3550*/  @!P2 FADD.FTZ R227, -R227, -RZ ;  /* 0x800000ffe3e3a221 */ /* 0x000fe20000010100 */
[----:B------:R-:W-:Y:S01]  /*3560*/  LOP3.LUT R4, R166, 0xff, RZ, 0xc0, !PT ;  /* 0x000000ffa6047812 */ /* 0x000fe200078ec0ff */
[----:B------:R-:W-:Y:S01]  /*3570*/  @!P0 FADD.FTZ R225, -R225, -RZ ;  /* 0x800000ffe1e18221 */ /* 0x000fe20000010100 */
[----:B------:R-:W-:Y:S01]  /*3580*/  ISETP.LE.U32.AND P2, PT, R16, UR8, PT ;  /* 0x0000000810007c0c */ /* 0x000fe2000bf43070 */
[----:B------:R-:W-:Y:S01]  /*3590*/  MUFU.EX2 R181, R32 ;  /* 0x0000002000b57308 */ /* 0x000fe20000000800 */
[----:B------:R-:W-:Y:S02]  /*35a0*/  ISETP.LE.U32.AND P0, PT, R4, UR8, PT ;  /* 0x0000000804007c0c */ /* 0x000fe4000bf03070 */
[----:B------:R-:W-:Y:S02]  /*35b0*/  LOP3.LUT R4, R178, 0xff, RZ, 0xc0, !PT ;  /* 0x000000ffb2047812 */ /* 0x000fe400078ec0ff */
[----:B------:R-:W-:Y:S02]  /*35c0*/  SHF.R.U32.HI R6, RZ, 0x10, R14 ;  /* 0x00000010ff067819 */ /* 0x000fe4000001160e */
[----:B------:R-:W-:Y:S03]  /*35d0*/  ISETP.LE.U32.AND P6, PT, R11, UR8, PT ;  /* 0x000000080b007c0c */ /* 0x000fe6000bfc3070 */
[----:B------:R-:W-:Y:S01]  /*35e0*/  MUFU.EX2 R184, R2 ;  /* 0x0000000200b87308 */ /* 0x000fe20000000800 */
[----:B--2---:R-:W-:Y:S01]  /*35f0*/  SHF.R.U32.HI R3, RZ, 0x8, R188 ;  /* 0x00000008ff037819 */ /* 0x004fe200000116bc */
[----:B------:R-:W-:Y:S01]  /*3600*/  @!P3 FADD.FTZ R203, -R203, -RZ ;  /* 0x800000ffcbcbb221 */ /* 0x000fe20000010100 */
[----:B------:R-:W-:Y:S01]  /*3610*/  ISETP.LE.U32.AND P1, PT, R9, UR8, PT ;  /* 0x0000000809007c0c */ /* 0x000fe2000bf23070 */
[----:B------:R-:W-:Y:S01]  /*3620*/  @!P2 FADD.FTZ R221, -R221, -RZ ;  /* 0x800000ffdddda221 */ /* 0x000fe20000010100 */
[----:B------:R-:W-:Y:S01]  /*3630*/  ISETP.LE.U32.AND P2, PT, R4, UR8, PT ;  /* 0x0000000804007c0c */ /* 0x000fe2000bf43070 */
[----:B------:R-:W-:Y:S01]  /*3640*/  @!P0 FADD.FTZ R222, -R222, -RZ ;  /* 0x800000ffdede8221 */ /* 0x000fe20000010100 */
[C---:B------:R-:W-:Y:S03]  /*3650*/  LOP3.LUT R4, R14.reuse, 0xffff, RZ, 0xc0, !PT ;  /* 0x0000ffff0e047812 */ /* 0x040fe600078ec0ff */
[----:B------:R-:W2:Y:S01]  /*3660*/  MUFU.EX2 R187, R21 ;  /* 0x0000001500bb7308 */ /* 0x000ea20000000800 */
[----:B------:R-:W-:Y:S02]  /*3670*/  ISETP.LE.U32.AND P0, PT, R5, UR8, PT ;  /* 0x0000000805007c0c */ /* 0x000fe4000bf03070 */
[----:B------:R-:W-:Y:S01]  /*3680*/  LOP3.LUT R5, R14, 0xff, RZ, 0xc0, !PT ;  /* 0x000000ff0e057812 */ /* 0x000fe200078ec0ff */
[----:B------:R-:W-:Y:S01]  /*3690*/  @!P6 FADD.FTZ R223, -R223, -RZ ;  /* 0x800000ffdfdfe221 */ /* 0x000fe20000010100 */
[----:B------:R-:W-:Y:S02]  /*36a0*/  SHF.R.U32.HI R4, RZ, 0x8, R4 ;  /* 0x00000008ff047819 */ /* 0x000fe40000011604 */
[----:B------:R-:W-:Y:S01]  /*36b0*/  ISETP.LE.U32.AND P4, PT, R5, UR8, PT ;  /* 0x0000000805007c0c */ /* 0x000fe2000bf83070 */
[----:B------:R-:W-:Y:S01]  /*36c0*/  @!P1 FADD.FTZ R226, -R226, -RZ ;  /* 0x800000ffe2e29221 */ /* 0x000fe20000010100 */
[----:B------:R-:W-:Y:S01]  /*36d0*/  LOP3.LUT R5, R4, 0xffff, RZ, 0xc0, !PT ;  /* 0x0000ffff04057812 */ /* 0x000fe200078ec0ff */
[----:B------:R-:W-:Y:S01]  /*36e0*/  @!P2 FADD.FTZ R199, -R199, -RZ ;  /* 0x800000ffc7c7a221 */ /* 0x000fe20000010100 */
[----:B------:R-:W-:Y:S01]  /*36f0*/  LOP3.LUT R4, R6, 0xff, RZ, 0xc0, !PT ;  /* 0x000000ff06047812 */ /* 0x000fe200078ec0ff */
[----:B------:R-:W-:Y:S01]  /*3700*/  MUFU.EX2 R191, R25 ;  /* 0x0000001900bf7308 */ /* 0x000fe20000000800 */
[----:B------:R-:W-:Y:S01]  /*3710*/  SHF.R.U32.HI R14, RZ, 0x18, R14 ;  /* 0x00000018ff0e7819 */ /* 0x000fe2000001160e */
[----:B------:R-:W-:Y:S01]  /*3720*/  @!P0 FADD.FTZ R193, -R193, -RZ ;  /* 0x800000ffc1c18221 */ /* 0x000fe20000010100 */
[----:B------:R-:W-:Y:S02]  /*3730*/  ISETP.LE.U32.AND P2, PT, R4, UR8, PT ;  /* 0x0000000804007c0c */ /* 0x000fe4000bf43070 */
[----:B------:R-:W-:Y:S02]  /*3740*/  ISETP.LE.U32.AND P5, PT, R14, UR8, PT ;  /* 0x000000080e007c0c */ /* 0x000fe4000bfa3070 */
[----:B------:R-:W-:Y:S01]  /*3750*/  LOP3.LUT R4, R13, 0xff, RZ, 0xc0, !PT ;  /* 0x000000ff0d047812 */ /* 0x000fe200078ec0ff */
[----:B-1----:R-:W-:Y:S01]  /*3760*/  @!P4 FADD.FTZ R189, -R189, -RZ ;  /* 0x800000ffbdbdc221 */ /* 0x002fe20000010100 */
[----:B------:R-:W-:Y:S01]  /*3770*/  ISETP.LE.U32.AND P0, PT, R5, UR8, PT ;  /* 0x0000000805007c0c */ /* 0x000fe2000bf03070 */
[----:B------:R-:W-:Y:S01]  /*3780*/  MUFU.EX2 R197, R26 ;  /* 0x0000001a00c57308 */ /* 0x000fe20000000800 */
[----:B------:R-:W-:Y:S02]  /*3790*/  ISETP.LE.U32.AND P4, PT, R4, UR8, PT ;  /* 0x0000000804007c0c */ /* 0x000fe4000bf83070 */
[----:B------:R-:W-:Y:S02]  /*37a0*/  SHF.R.U32.HI R5, RZ, 0x8, R179 ;  /* 0x00000008ff057819 */ /* 0x000fe400000116b3 */
[----:B------:R-:W-:Y:S01]  /*37b0*/  LOP3.LUT R4, R185, 0xff, RZ, 0xc0, !PT ;  /* 0x000000ffb9047812 */ /* 0x000fe200078ec0ff */
[----:B----4-:R-:W-:Y:S01]  /*37c0*/  @!P2 FADD.FTZ R192, -R192, -RZ ;  /* 0x800000ffc0c0a221 */ /* 0x010fe20000010100 */
[----:B------:R-:W-:Y:S01]  /*37d0*/  LOP3.LUT R5, R5, 0xffff, RZ, 0xc0, !PT ;  /* 0x0000ffff05057812 */ /* 0x000fe200078ec0ff */
[----:B---3--:R-:W-:Y:S01]  /*37e0*/  @!P5 FADD.FTZ R190, -R190, -RZ ;  /* 0x800000ffbebed221 */ /* 0x008fe20000010100 */
[----:B------:R-:W-:Y:S01]  /*37f0*/  ISETP.LE.U32.AND P2, PT, R4, UR8, PT ;  /* 0x0000000804007c0c */ /* 0x000fe2000bf43070 */
[----:B------:R-:W1:Y:S01]  /*3800*/  MUFU.EX2 R195, R27 ;  /* 0x0000001b00c37308 */ /* 0x000e620000000800 */
[----:B------:R-:W-:Y:S01]  /*3810*/  ISETP.LE.U32.AND P5, PT, R5, UR8, PT ;  /* 0x0000000805007c0c */ /* 0x000fe2000bfa3070 */
[----:B--2---:R-:W-:Y:S01]  /*3820*/  @!P0 FADD.FTZ R187, -R187, -RZ ;  /* 0x800000ffbbbb8221 */ /* 0x004fe20000010100 */
[--C-:B------:R-:W-:Y:S01]  /*3830*/  SHF.R.U32.HI R4, RZ, 0x18, R13.reuse ;  /* 0x00000018ff047819 */ /* 0x100fe2000001160d */
[----:B------:R-:W-:Y:S01]  /*3840*/  @!P4 FADD.FTZ R194, -R194, -RZ ;  /* 0x800000ffc2c2c221 */ /* 0x000fe20000010100 */
[----:B------:R-:W-:Y:S02]  /*3850*/  LOP3.LUT R3, R3, 0xffff, RZ, 0xc0, !PT ;  /* 0x0000ffff03037812 */ /* 0x000fe400078ec0ff */
[----:B------:R-:W-:Y:S03]  /*3860*/  ISETP.LE.U32.AND P4, PT, R4, UR8, PT ;  /* 0x0000000804007c0c */ /* 0x000fe6000bf83070 */
[----:B------:R-:W2:Y:S01]  /*3870*/  MUFU.EX2 R185, R28 ;  /* 0x0000001c00b97308 */ /* 0x000ea20000000800 */
[----:B------:R-:W-:Y:S02]  /*3880*/  SHF.R.U32.HI R4, RZ, 0x10, R13 ;  /* 0x00000010ff047819 */ /* 0x000fe4000001160d */
[----:B------:R-:W-:Y:S01]  /*3890*/  ISETP.LE.U32.AND P6, PT, R165, UR8, PT ;  /* 0x00000008a5007c0c */ /* 0x000fe2000bfc3070 */
[----:B------:R-:W-:Y:S01]  /*38a0*/  @!P2 FADD.FTZ R183, -R183, -RZ ;  /* 0x800000ffb7b7a221 */ /* 0x000fe20000010100 */
[----:B------:R-:W-:Y:S01]  /*38b0*/  ISETP.LE.U32.AND P2, PT, R3, UR8, PT ;  /* 0x0000000803007c0c */ /* 0x000fe2000bf43070 */
[----:B------:R-:W-:Y:S01]  /*38c0*/  @!P5 FADD.FTZ R180, -R180, -RZ ;  /* 0x800000ffb4b4d221 */ /* 0x000fe20000010100 */
[----:B------:R-:W-:Y:S03]  /*38d0*/  LOP3.LUT R4, R4, 0xff, RZ, 0xc0, !PT ;  /* 0x000000ff04047812 */ /* 0x000fe600078ec0ff */
[----:B------:R-:W-:Y:S01]  /*38e0*/  MUFU.EX2 R188, R30 ;  /* 0x0000001e00bc7308 */ /* 0x000fe20000000800 */
[----:B------:R-:W-:Y:S02]  /*38f0*/  F2FP.RELU.BF16.F32.PACK_AB R3, R223, R201 ;  /* 0x000000c9df03723e */ /* 0x000fe400000018ff */
[----:B------:R-:W-:Y:S01]  /*3900*/  ISETP.LE.U32.AND P5, PT, R4, UR8, PT ;  /* 0x0000000804007c0c */ /* 0x000fe2000bfa3070 */
[----:B-1----:R-:W-:Y:S01]  /*3910*/  @!P4 FADD.FTZ R195, -R195, -RZ ;  /* 0x800000ffc3c3c221 */ /* 0x002fe20000010100 */
[----:B------:R-:W-:Y:S01]  /*3920*/  F2FP.RELU.BF16.F32.PACK_AB R4, R202, R200 ;  /* 0x000000c8ca04723e */ /* 0x000fe200000018ff */
[----:B------:R1:W-:Y:S01]  /*3930*/  STS [R232+0x20400], R3 ;  /* 0x02040003e8007388 */ /* 0x0003e20000000800 */
[----:B------:R-:W-:Y:S01]  /*3940*/  ISETP.LE.U32.AND P1, PT, R167, UR8, PT ;  /* 0x00000008a7007c0c */ /* 0x000fe2000bf23070 */
[----:B------:R-:W-:Y:S01]  /*3950*/  @!P6 FADD.FTZ R220, -R220, -RZ ;  /* 0x800000ffdcdce221 */ /* 0x000fe20000010100 */
[----:B------:R-:W-:Y:S01]  /*3960*/  LOP3.LUT R5, R186, 0xff, RZ, 0xc0, !PT ;  /* 0x000000ffba057812 */ /* 0x000fe200078ec0ff */
[----:B------:R3:W-:Y:S01]  /*3970*/  STS [R232+0x20000], R4 ;  /* 0x02000004e8007388 */ /* 0x0007e20000000800 */
[----:B------:R-:W-:Y:S01]  /*3980*/  ISETP.LE.U32.AND P6, PT, R175, UR8, PT ;  /* 0x00000008af007c0c */ /* 0x000fe2000bfc3070 */
[----:B------:R4:W4:Y:S01]  /*3990*/  MUFU.EX2 R186, R0 ;  /* 0x0000000000ba7308 */ /* 0x0009220000000800 */
[----:B------:R-:W-:Y:S01]  /*39a0*/  F2FP.RELU.BF16.F32.PACK_AB R2, R198, R199 ;  /* 0x000000c7c602723e */ /* 0x000fe200000018ff */
[----:B------:R-:W-:Y:S01]  /*39b0*/  @!P2 FADD.FTZ R184, -R184, -RZ ;  /* 0x800000ffb8b8a221 */ /* 0x000fe20000010100 */
[----:B------:R-:W-:Y:S01]  /*39c0*/  ISETP.LE.U32.AND P3, PT, R174, UR8, PT ;  /* 0x00000008ae007c0c */ /* 0x000fe2000bf63070 */
[----:B------:R-:W-:Y:S01]  /*39d0*/  @!P5 FADD.FTZ R197, -R197, -RZ ;  /* 0x800000ffc5c5d221 */ /* 0x000fe20000010100 */
[----:B------:R-:W-:Y:S01]  /*39e0*/  ISETP.LE.U32.AND P0, PT, R176, UR8, PT ;  /* 0x00000008b0007c0c */ /* 0x000fe2000bf03070 */
[----:B------:R3:W-:Y:S01]  /*39f0*/  STS [R235+0x20400], R2 ;  /* 0x02040002eb007388 */ /* 0x0007e20000000800 */
[----:B------:R-:W-:Y:S01]  /*3a00*/  FSETP.GE.FTZ.AND P2, PT, R200, RZ, PT ;  /* 0x000000ffc800720b */ /* 0x000fe20003f56000 */
[----:B------:R-:W-:Y:S01]  /*3a10*/  @!P1 FADD.FTZ R181, -R181, -RZ ;  /* 0x800000ffb5b59221 */ /* 0x000fe20000010100 */
[----:B------:R-:W-:Y:S02]  /*3a20*/  ISETP.LE.U32.AND P1, PT, R5, UR8, PT ;  /* 0x0000000805007c0c */ /* 0x000fe4000bf23070 */
[----:B------:R-:W-:Y:S01]  /*3a30*/  LOP3.LUT R5, R13, 0xffff, RZ, 0xc0, !PT ;  /* 0x0000ffff0d057812 */ /* 0x000fe200078ec0ff */
[----:B------:R-:W-:Y:S03]  /*3a40*/  @!P6 FADD.FTZ R182, -R182, -RZ ;  /* 0x800000ffb6b6e221 */ /* 0x000fe60000010100 */
[----:B------:R-:W-:Y:S01]  /*3a50*/  SHF.R.U32.HI R5, RZ, 0x8, R5 ;  /* 0x00000008ff057819 */ /* 0x000fe20000011605 */
[----:B--2---:R-:W-:Y:S01]  /*3a60*/  @!P3 FADD.FTZ R185, -R185, -RZ ;  /* 0x800000ffb9b9b221 */ /* 0x004fe20000010100 */
[----:B----4-:R-:W-:Y:S01]  /*3a70*/  F2FP.RELU.BF16.F32.PACK_AB R0, R180, R181 ;  /* 0x000000b5b400723e */ /* 0x010fe200000018ff */
[----:B------:R-:W-:Y:S01]  /*3a80*/  @!P0 FADD.FTZ R186, -R186, -RZ ;  /* 0x800000ffbaba8221 */ /* 0x000fe20000010100 */
[----:B------:R-:W-:Y:S02]  /*3a90*/  LOP3.LUT R5, R5, 0xffff, RZ, 0xc0, !PT ;  /* 0x0000ffff05057812 */ /* 0x000fe400078ec0ff */
[----:B-1----:R-:W-:Y:S01]  /*3aa0*/  F2FP.RELU.BF16.F32.PACK_AB R3, R193, R196 ;  /* 0x000000c4c103723e */ /* 0x002fe200000018ff */
[----:B------:R-:W-:Y:S01]  /*3ab0*/  @!P1 FADD.FTZ R188, -R188, -RZ ;  /* 0x800000ffbcbc9221 */ /* 0x000fe20000010100 */
[----:B------:R-:W-:Y:S02]  /*3ac0*/  ISETP.LE.U32.AND P6, PT, R5, UR8, PT ;  /* 0x0000000805007c0c */ /* 0x000fe4000bfc3070 */
[----:B------:R-:W-:Y:S01]  /*3ad0*/  F2FP.RELU.BF16.F32.PACK_AB R5, R224, R226 ;  /* 0x000000e2e005723e */ /* 0x000fe200000018ff */
[----:B------:R1:W-:Y:S01]  /*3ae0*/  STS [R235+0x20000], R3 ;  /* 0x02000003eb007388 */ /* 0x0003e20000000800 */
[----:B---3--:R-:W-:Y:S02]  /*3af0*/  F2FP.RELU.BF16.F32.PACK_AB R4, R225, R227 ;  /* 0x000000e3e104723e */ /* 0x008fe400000018ff */
[----:B------:R-:W-:Y:S01]  /*3b00*/  FSETP.GE.FTZ.AND P1, PT, R202, RZ, PT ;  /* 0x000000ffca00720b */ /* 0x000fe20003f36000 */
[----:B------:R2:W-:Y:S01]  /*3b10*/  STS [R232+0x21000], R5 ;  /* 0x02100005e8007388 */ /* 0x0005e20000000800 */
[----:B------:R-:W-:Y:S02]  /*3b20*/  F2FP.RELU.BF16.F32.PACK_AB R2, R190, R192 ;  /* 0x000000c0be02723e */ /* 0x000fe400000018ff */
[----:B------:R-:W-:Y:S01]  /*3b30*/  FSETP.GE.FTZ.AND P3, PT, R196, RZ, PT ;  /* 0x000000ffc400720b */ /* 0x000fe20003f76000 */
[----:B------:R3:W-:Y:S02]  /*3b40*/  STS [R232+0x21400], R4 ;  /* 0x02140004e8007388 */ /* 0x0007e40000000800 */
[----:B------:R-:W-:Y:S01]  /*3b50*/  @!P6 FADD.FTZ R191, -R191, -RZ ;  /* 0x800000ffbfbfe221 */ /* 0x000fe20000010100 */
        /* <DEDUP_REMOVED lines=19> */
[----:B-1----:R-:W-:Y:S07]  /*3c90*/  LEA R0, R215, UR5, 0x1 ;  /* 0x00000005d7007c11 */ /* 0x002fee000f8e08ff */
[----:B------:R-:W-:Y:S08]  /*3ca0*/  LDSM.16.M88.4 R164, [R210+0x14800] ;  /* 0x01480000d2a4783b */ /* 0x000ff00000000200 */
[----:B------:R-:W1:Y:S01]  /*3cb0*/  LDSM.16.M88.4 R32, [R0+0x8000] ;  /* 0x008000000020783b */ /* 0x000e620000000200 */
[C---:B--2---:R-:W-:Y:S02]  /*3cc0*/  IMAD.IADD R2, R0.reuse, 0x1, R204 ;  /* 0x0000000100027824 */ /* 0x044fe400078e02cc */
[----:B------:R-:W-:Y:S05]  /*3cd0*/  IMAD.IADD R204, R0, 0x1, R208 ;  /* 0x0000000100cc7824 */ /* 0x000fea00078e02d0 */
[----:B------:R-:W2:Y:S01]  /*3ce0*/  LDSM.16.M88.4 R28, [R0+0x9000] ;  /* 0x00900000001c783b */ /* 0x000ea20000000200 */
[----:B------:R-:W-:Y:S07]  /*3cf0*/  IMAD.IADD R3, R208, 0x1, R2 ;  /* 0x00000001d0037824 */ /* 0x000fee00078e0202 */
[----:B------:R-:W-:Y:S08]  /*3d00*/  LDSM.16.M88.4 R168, [R2+0x8000] ;  /* 0x0080000002a8783b */ /* 0x000ff00000000200 */
[----:B------:R-:W3:Y:S08]  /*3d10*/  LDSM.16.M88.4 R172, [R211+0x14000] ;  /* 0x01400000d3ac783b */ /* 0x000ef00000000200 */
[----:B------:R-:W4:Y:S01]  /*3d20*/  LDSM.16.M88.4 R176, [R2+0x9000] ;  /* 0x0090000002b0783b */ /* 0x000f220000000200 */
        /* <DEDUP_REMOVED lines=10> */
[C---:B----4-:R-:W-:Y:S06]  /*3dd0*/  HMMA.16816.F32.BF16 R8, R176.reuse, R172, R8 ;  /* 0x000000acb008723c */ /* 0x050fec0000041808 */
        /* <DEDUP_REMOVED lines=11> */
[C---:B--2---:R-:W-:Y:S06]  /*3e90*/  HMMA.16816.F32.BF16 R8, R164.reuse, R176, R8 ;  /* 0x000000b0a408723c */ /* 0x044fec0000041808 */
[-C--:B------:R-:W-:Y:S01]  /*3ea0*/  HMMA.16816.F32.BF16 R12, R164, R178.reuse, R12 ;  /* 0x000000b2a40c723c */ /* 0x080fe2000004180c */
[----:B------:R-:W-:Y:S04]  /*3eb0*/  IMAD.U32 R176, RZ, RZ, UR10 ;  /* 0x0000000affb07e24 */ /* 0x000fe8000f8e00ff */
[----:B------:R-:W-:Y:S01]  /*3ec0*/  IMAD.U32 R177, RZ, RZ, UR9 ;  /* 0x00000009ffb17e24 */ /* 0x000fe2000f8e00ff */
[C---:B------:R-:W-:Y:S06]  /*3ed0*/  HMMA.16816.F32.BF16 R16, R172.reuse, R178, R16 ;  /* 0x000000b2ac10723c */ /* 0x040fec0000041810 */
[-C--:B---3--:R-:W-:Y:S05]  /*3ee0*/  HMMA.16816.F32.BF16 R20, R172, R168.reuse, R20 ;  /* 0x000000a8ac14723c */ /* 0x088fea0000041814 */
[C---:B------:R-:W-:Y:S01]  /*3ef0*/  LEA R178, P0, R241.reuse, R176, 0x2 ;  /* 0x000000b0f1b27211 */ /* 0x040fe200078010ff */
[C---:B------:R-:W-:Y:S05]  /*3f00*/  HMMA.16816.F32.BF16 R24, R164.reuse, R168, R24 ;  /* 0x000000a8a418723c */ /* 0x040fea0000041818 */
[----:B------:R-:W-:Y:S01]  /*3f10*/  LEA.HI.X.SX32 R179, R241, R177, 0x2, P0 ;  /* 0x000000b1f1b37211 */ /* 0x000fe200000f16ff */
[-C--:B------:R-:W-:Y:S01]  /*3f20*/  HMMA.16816.F32.BF16 R28, R164, R170.reuse, R28 ;  /* 0x000000aaa41c723c */ /* 0x080fe2000004181c */
[----:B------:R-:W-:Y:S02]  /*3f30*/  LDSM.16.M88.4 R164, [R3+0x8000] ;  /* 0x0080000003a4783b */ /* 0x000fe40000000200 */
[----:B------:R-:W-:Y:S03]  /*3f40*/  FSETP.GE.FTZ.AND P0, PT, R201, RZ, PT ;  /* 0x000000ffc900720b */ /* 0x000fe60003f16000 */
[----:B------:R-:W-:Y:S03]  /*3f50*/  HMMA.16816.F32.BF16 R32, R172, R170, R32 ;  /* 0x000000aaac20723c */ /* 0x000fe60000041820 */
[----:B------:R-:W1:Y:S08]  /*3f60*/  LDSM.16.M88.4 R168, [R212+0x14000] ;  /* 0x01400000d4a8783b */ /* 0x000e700000000200 */
[----:B------:R-:W2:Y:S08]  /*3f70*/  LDSM.16.M88.4 R172, [R3+0x9000] ;  /* 0x0090000003ac783b */ /* 0x000eb00000000200 */
[----:B------:R-:W3:Y:S04]  /*3f80*/  LDG.E R177, desc[UR24][R178.64] ;  /* 0x00000018b2b17981 */ /* 0x000ee8000c1e1900 */
[----:B------:R-:W4:Y:S01]  /*3f90*/  LDG.E R176, desc[UR24][R178.64+0x20] ;  /* 0x00002018b2b07981 */ /* 0x000f22000c1e1900 */
        /* <DEDUP_REMOVED lines=46> */
[----:B------:R-:W1:Y:S03]  /*4280*/  LDSM.16.M88.4 R164, [R3+0xa000] ;  /* 0x00a0000003a4783b */ /* 0x000e660000000200 */
[-C--:B-1----:R-:W-:Y:S11]  /*4290*/  HMMA.16816.F32.BF16 R4, R164, R168.reuse, R4 ;  /* 0x000000a8a404723c */ /* 0x082ff60000041804 */
[----:B------:R-:W-:Y:S11]  /*42a0*/  @!UPT UIADD3 URZ, URZ, URZ, URZ ;  /* 0x0000003f3f3ff290 */ /* 0x000ff6000fffe03f */
[----:B------:R-:W-:Y:S02]  /*42b0*/  @!UPT UIADD3 URZ, URZ, URZ, URZ ;  /* 0x0000003f3f3ff290 */ /* 0x000fe4000fffe03f */
[C---:B---3--:R-:W-:Y:S01]  /*42c0*/  FADD.FTZ R172, -R177.reuse, R4 ;  /* 0x00000004b1ac7221 */ /* 0x048fe20000010100 */
[C---:B----4-:R-:W-:Y:S01]  /*42d0*/  FADD.FTZ R4, -R176.reuse, R6 ;  /* 0x00000006b0047221 */ /* 0x050fe20000010100 */
[----:B------:R-:W-:Y:S01]  /*42e0*/  FADD.FTZ R5, -R177, R5 ;  /* 0x00000005b1057221 */ /* 0x000fe20000010100 */
[----:B------:R-:W-:Y:S02]  /*42f0*/  FADD.FTZ R7, -R176, R7 ;  /* 0x00000007b0077221 */ /* 0x000fe40000010100 */
[-C--:B------:R-:W-:Y:S02]  /*4300*/  FSEL R6, R172, R177.reuse, P2 ;  /* 0x000000b1ac067208 */ /* 0x080fe40001000000 */
[----:B------:R-:W-:Y:S01]  /*4310*/  FSEL R5, R5, R177, P1 ;  /* 0x000000b105057208 */ /* 0x000fe20000800000 */
[----:B------:R-:W1:Y:S01]  /*4320*/  LDSM.16.M88.4 R172, [R3+0xb000] ;  /* 0x00b0000003ac783b */ /* 0x000e620000000200 */
[----:B------:R-:W-:Y:S01]  /*4330*/  FSEL R4, R4, R176, P0 ;  /* 0x000000b004047208 */ /* 0x000fe20000000000 */
[----:B------:R-:W-:Y:S01]  /*4340*/  FMUL.FTZ R200, R200, R6 ;  /* 0x00000006c8c87220 */ /* 0x000fe20000410000 */
[----:B------:R-:W-:Y:S01]  /*4350*/  FSETP.GE.FTZ.AND P1, PT, R193, RZ, PT ;  /* 0x000000ffc100720b */ /* 0x000fe20003f36000 */
[----:B------:R-:W-:Y:S01]  /*4360*/  FMUL.FTZ R6, R202, R5 ;  /* 0x00000005ca067220 */ /* 0x000fe20000410000 */
[----:B------:R-:W-:Y:S01]  /*4370*/  FSETP.GE.FTZ.AND P0, PT, R187, RZ, PT ;  /* 0x000000ffbb00720b */ /* 0x000fe20003f16000 */
[----:B------:R-:W-:Y:S01]  /*4380*/  FMUL.FTZ R201, R201, R4 ;  /* 0x00000004c9c97220 */ /* 0x000fe20000410000 */
[----:B------:R-:W-:Y:S01]  /*4390*/  FSETP.GE.FTZ.AND P2, PT, R189, RZ, PT ;  /* 0x000000ffbd00720b */ /* 0x000fe20003f56000 */
[----:B------:R2:W5:Y:S04]  /*43a0*/  LDG.E R5, desc[UR24][R178.64+0x80] ;  /* 0x00008018b2057981 */ /* 0x000568000c1e1900 */
[----:B------:R2:W5:Y:S01]  /*43b0*/  LDG.E R4, desc[UR24][R178.64+0xa0] ;  /* 0x0000a018b2047981 */ /* 0x000562000c1e1900 */
[C---:B-1----:R-:W-:Y:S06]  /*43c0*/  HMMA.16816.F32.BF16 R8, R172.reuse, R168, R8 ;  /* 0x000000a8ac08723c */ /* 0x042fec0000041808 */
[-C--:B------:R-:W-:Y:S06]  /*43d0*/  HMMA.16816.F32.BF16 R12, R172, R170.reuse, R12 ;  /* 0x000000aaac0c723c */ /* 0x080fec000004180c */
[C---:B------:R-:W-:Y:S01]  /*43e0*/  HMMA.16816.F32.BF16 R16, R164.reuse, R170, R16 ;  /* 0x000000aaa410723c */ /* 0x040fe20000041810 */
[----:B------:R-:W1:Y:S11]  /*43f0*/  LDSM.16.M88.4 R168, [R212+0x18800] ;  /* 0x01880000d4a8783b */ /* 0x000e760000000200 */
[----:B------:R-:W-:Y:S11]  /*4400*/  @!UPT UIADD3 URZ, URZ, URZ, URZ ;  /* 0x0000003f3f3ff290 */ /* 0x000ff6000fffe03f */
[----:B------:R-:W-:Y:S01]  /*4410*/  @!UPT UIADD3 URZ, URZ, URZ, URZ ;  /* 0x0000003f3f3ff290 */ /* 0x000fe2000fffe03f */
[----:B------:R-:W-:Y:S05]  /*4420*/  FADD.FTZ R17, -R177, R17 ;  /* 0x00000011b1117221 */ /* 0x000fea0000010100 */
[----:B------:R-:W-:Y:S02]  /*4430*/  FSEL R17, R17, R177, P1 ;  /* 0x000000b111117208 */ /* 0x000fe40000800000 */
[----:B------:R-:W-:Y:S03]  /*4440*/  FSETP.GE.FTZ.AND P1, PT, R180, RZ, PT ;  /* 0x000000ffb400720b */ /* 0x000fe60003f36000 */
[----:B------:R-:W-:Y:S01]  /*4450*/  FMUL.FTZ R17, R193, R17 ;  /* 0x00000011c1117220 */ /* 0x000fe20000410000 */
[-C--:B-1----:R-:W-:Y:S06]  /*4460*/  HMMA.16816.F32.BF16 R20, R164, R168.reuse, R20 ;  /* 0x000000a8a414723c */ /* 0x082fec0000041814 */
[C---:B------:R-:W-:Y:S06]  /*4470*/  HMMA.16816.F32.BF16 R24, R172.reuse, R168, R24 ;  /* 0x000000a8ac18723c */ /* 0x040fec0000041818 */
[-C--:B------:R-:W-:Y:S06]  /*4480*/  HMMA.16816.F32.BF16 R28, R172, R170.reuse, R28 ;  /* 0x000000aaac1c723c */ /* 0x080fec000004181c */
[----:B------:R-:W-:Y:S07]  /*4490*/  HMMA.16816.F32.BF16 R32, R164, R170, R32 ;  /* 0x000000aaa420723c */ /* 0x000fee0000041820 */
[----:B------:R-:W-:Y:S01]  /*44a0*/  F2FP.BF16.F32.PACK_AB R164, R6, R200 ;  /* 0x000000c806a4723e */ /* 0x000fe200000010ff */
[C---:B------:R-:W-:Y:S03]  /*44b0*/  FADD.FTZ R6, -R177.reuse, R16 ;  /* 0x00000010b1067221 */ /* 0x040fe60000010100 */
[C---:B------:R-:W-:Y:S02]  /*44c0*/  FADD.FTZ R16, -R177.reuse, R20 ;  /* 0x00000014b1107221 */ /* 0x040fe40000010100 */
[-C--:B------:R-:W-:Y:S01]  /*44d0*/  FSEL R20, R6, R177.reuse, P3 ;  /* 0x000000b106147208 */ /* 0x080fe20001800000 */
[----:B------:R-:W-:Y:S02]  /*44e0*/  FADD.FTZ R6, -R177, R21 ;  /* 0x00000015b1067221 */ /* 0x000fe40000010100 */
[-C--:B------:R-:W-:Y:S02]  /*44f0*/  FSEL R16, R16, R177.reuse, P2 ;  /* 0x000000b110107208 */ /* 0x080fe40001000000 */
[----:B------:R-:W-:Y:S01]  /*4500*/  FSETP.GE.FTZ.AND P2, PT, R181, RZ, PT ;  /* 0x000000ffb500720b */ /* 0x000fe20003f56000 */
[----:B------:R-:W-:Y:S01]  /*4510*/  FMUL.FTZ R20, R196, R20 ;  /* 0x00000014c4147220 */ /* 0x000fe20000410000 */
[-C--:B------:R-:W-:Y:S01]  /*4520*/  FSEL R6, R6, R177.reuse, P0 ;  /* 0x000000b106067208 */ /* 0x080fe20000000000 */
[----:B------:R-:W-:Y:S01]  /*4530*/  FMUL.FTZ R16, R189, R16 ;  /* 0x00000010bd107220 */ /* 0x000fe20000410000 */
[----:B------:R-:W-:Y:S02]  /*4540*/  PLOP3.LUT P0, PT, PT, PT, UP2, 0x80, 0x0 ;  /* 0x000000000000781c */ /* 0x000fe40003f0f028 */
[----:B------:R-:W-:Y:S01]  /*4550*/  F2FP.BF16.F32.PACK_AB R17, R17, R20 ;  /* 0x000000141111723e */ /* 0x000fe200000010ff */
[----:B------:R-:W-:Y:S01]  /*4560*/  FADD.FTZ R32, -R177, R32 ;  /* 0x00000020b1207221 */ /* 0x000fe20000010100 */
[----:B------:R-:W-:Y:S04]  /*4570*/  FMUL.FTZ R6, R187, R6 ;  /* 0x00000006bb067220 */ /* 0x000fe80000410000 */
[----:B------:R-:W-:Y:S01]  /*4580*/  FSEL R32, R32, R177, P2 ;  /* 0x000000b120207208 */ /* 0x000fe20001000000 */
[----:B------:R-:W-:Y:S01]  /*4590*/  @P1 FADD.FTZ R177, -R177, R33 ;  /* 0x00000021b1b11221 */ /* 0x000fe20000010100 */
[----:B------:R-:W-:Y:S02]  /*45a0*/  FSETP.GE.FTZ.AND P1, PT, R223, RZ, PT ;  /* 0x000000ffdf00720b */ /* 0x000fe40003f36000 */
[----:B------:R-:W-:Y:S01]  /*45b0*/  F2FP.BF16.F32.PACK_AB R21, R6, R16 ;  /* 0x000000100615723e */ /* 0x000fe200000010ff */
[----:B------:R-:W-:Y:S01]  /*45c0*/  FMUL.FTZ R32, R181, R32 ;  /* 0x00000020b5207220 */ /* 0x000fe20000410000 */
[----:B------:R-:W-:Y:S01]  /*45d0*/  FSEL R16, R7, R176, P1 ;  /* 0x000000b007107208 */ /* 0x000fe20000800000 */
[----:B------:R-:W-:Y:S01]  /*45e0*/  FMUL.FTZ R20, R180, R177 ;  /* 0x000000b1b4147220 */ /* 0x000fe20000410000 */
[----:B--2---:R-:W-:Y:S07]  /*45f0*/  @!P0 BRA `(.L_x_1623) ;  /* 0x0000000000588947 */ /* 0x004fee0003800000 */
        /* <DEDUP_REMOVED lines=22> */
.L_x_1623:
[----:B-1----:R-:W-:Y:S01]  /*4760*/  FADD.FTZ R7, -R176, R19 ;  /* 0x00000013b0077221 */ /* 0x002fe20000010100 */
[----:B------:R-:W-:Y:S01]  /*4770*/  FSETP.GE.FTZ.AND P4, PT, R198, RZ, PT ;  /* 0x000000ffc600720b */ /* 0x000fe20003f96000 */
[----:B------:R-:W-:Y:S01]  /*4780*/  FMUL.FTZ R33, R223, R16 ;  /* 0x00000010df217220 */ /* 0x000fe20000410000 */
[C---:B------:R-:W-:Y:S01]  /*4790*/  FADD.FTZ R6, -R176.reuse, R18 ;  /* 0x00000012b0067221 */ /* 0x040fe20000010100 */
[----:B------:R-:W-:Y:S01]  /*47a0*/  FSETP.GE.FTZ.AND P1, PT, R199, RZ, PT ;  /* 0x000000ffc700720b */ /* 0x000fe20003f36000 */
[C---:B------:R-:W-:Y:S01]  /*47b0*/  FADD.FTZ R22, -R176.reuse, R22 ;  /* 0x00000016b0167221 */ /* 0x040fe20000010100 */
[-C--:B------:R-:W-:Y:S01]  /*47c0*/  FSEL R7, R7, R176.reuse, P4 ;  /* 0x000000b007077208 */ /* 0x080fe20002000000 */
[----:B------:R-:W-:Y:S01]  /*47d0*/  FADD.FTZ R23, -R176, R23 ;  /* 0x00000017b0177221 */ /* 0x000fe20000010100 */
[----:B------:R-:W-:Y:S01]  /*47e0*/  FSEL R6, R6, R176, P1 ;  /* 0x000000b006067208 */ /* 0x000fe20000800000 */
[----:B------:R-:W-:Y:S01]  /*47f0*/  STS [R232+0x1c000], R164 ;  /* 0x01c000a4e8007388 */ /* 0x000fe20000000800 */
[----:B------:R-:W-:Y:S01]  /*4800*/  FSETP.GE.FTZ.AND P3, PT, R192, RZ, PT ;  /* 0x000000ffc000720b */ /* 0x000fe20003f76000 */
[----:B------:R-:W-:Y:S01]  /*4810*/  FMUL.FTZ R19, R198, R7 ;  /* 0x00000007c6137220 */ /* 0x000fe20000410000 */
[----:B------:R-:W-:Y:S01]  /*4820*/  F2FP.BF16.F32.PACK_AB R7, R33, R201 ;  /* 0x000000c92107723e */ /* 0x000fe200000010ff */
[----:B------:R-:W-:Y:S01]  /*4830*/  FADD.FTZ R34, -R176, R34 ;  /* 0x00000022b0227221 */ /* 0x000fe20000010100 */
[----:B------:R-:W-:Y:S01]  /*4840*/  F2FP.BF16.F32.PACK_AB R20, R20, R32 ;  /* 0x000000201414723e */ /* 0x000fe200000010ff */
[----:B------:R-:W-:Y:S01]  /*4850*/  FMUL.FTZ R32, R199, R6 ;  /* 0x00000006c7207220 */ /* 0x000fe20000410000 */
[----:B------:R-:W-:Y:S01]  /*4860*/  FSETP.GE.FTZ.AND P1, PT, R182, RZ, PT ;  /* 0x000000ffb600720b */ /* 0x000fe20003f36000 */
[----:B------:R1:W-:Y:S01]  /*4870*/  STS [R232+0x1c400], R7 ;  /* 0x01c40007e8007388 */ /* 0x0003e20000000800 */
[----:B------:R-:W-:Y:S01]  /*4880*/  FSETP.GE.FTZ.AND P2, PT, R190, RZ, PT ;  /* 0x000000ffbe00720b */ /* 0x000fe20003f56000 */
[----:B-----5:R-:W-:Y:S01]  /*4890*/  FADD.FTZ R13, -R5, R13 ;  /* 0x0000000d050d7221 */ /* 0x020fe20000010100 */
[-C--:B------:R-:W-:Y:S02]  /*48a0*/  FSEL R6, R22, R176.reuse, P3 ;  /* 0x000000b016067208 */ /* 0x080fe40001800000 */
[----:B------:R2:W-:Y:S01]  /*48b0*/  STS [R235+0x1c000], R17 ;  /* 0x01c00011eb007388 */ /* 0x0005e20000000800 */
[----:B------:R-:W-:Y:S01]  /*48c0*/  FSEL R23, R23, R176, P2 ;  /* 0x000000b017177208 */ /* 0x000fe20001000000 */
[----:B------:R-:W-:Y:S01]  /*48d0*/  FADD.FTZ R24, -R5, R24 ;  /* 0x0000001805187221 */ /* 0x000fe20000010100 */
[----:B------:R-:W-:Y:S01]  /*48e0*/  FSETP.GE.FTZ.AND P2, PT, R183, RZ, PT ;  /* 0x000000ffb700720b */ /* 0x000fe20003f56000 */
[----:B------:R-:W-:Y:S01]  /*48f0*/  FMUL.FTZ R18, R192, R6 ;  /* 0x00000006c0127220 */ /* 0x000fe20000410000 */
[----:B------:R-:W-:Y:S01]  /*4900*/  F2FP.BF16.F32.PACK_AB R6, R19, R32 ;  /* 0x000000201306723e */ /* 0x000fe200000010ff */
[----:B------:R-:W-:Y:S01]  /*4910*/  FMUL.FTZ R16, R190, R23 ;  /* 0x00000017be107220 */ /* 0x000fe20000410000 */
[----:B------:R-:W-:Y:S01]  /*4920*/  FSEL R34, R34, R176, P2 ;  /* 0x000000b022227208 */ /* 0x000fe20001000000 */
[----:B------:R-:W-:Y:S01]  /*4930*/  @P1 FADD.FTZ R176, -R176, R35 ;  /* 0x00000023b0b01221 */ /* 0x000fe20000010100 */
[----:B------:R-:W-:Y:S01]  /*4940*/  FSETP.GE.FTZ.AND P1, PT, R220, RZ, PT ;  /* 0x000000ffdc00720b */ /* 0x000fe20003f36000 */
[----:B------:R3:W-:Y:S01]  /*4950*/  STS [R235+0x1c400], R6 ;  /* 0x01c40006eb007388 */ /* 0x0007e20000000800 */
[----:B------:R-:W-:Y:S01]  /*4960*/  F2FP.BF16.F32.PACK_AB R16, R16, R18 ;  /* 0x000000121010723e */ /* 0x000fe200000010ff */
[C---:B------:R-:W-:Y:S01]  /*4970*/  FADD.FTZ R18, -R5.reuse, R8 ;  /* 0x0000000805127221 */ /* 0x040fe20000010100 */
[C---:B------:R-:W-:Y:S01]  /*4980*/  FADD.FTZ R8, -R5.reuse, R9 ;  /* 0x0000000905087221 */ /* 0x040fe20000010100 */
[----:B------:R-:W-:Y:S01]  /*4990*/  FSETP.GE.FTZ.AND P2, PT, R224, RZ, PT ;  /* 0x000000ffe000720b */ /* 0x000fe20003f56000 */
[C---:B------:R-:W-:Y:S01]  /*49a0*/  FADD.FTZ R25, -R5.reuse, R25 ;  /* 0x0000001905197221 */ /* 0x040fe20000010100 */
[----:B------:R-:W-:Y:S01]  /*49b0*/  FSETP.GE.FTZ.AND P3, PT, R226, RZ, PT ;  /* 0x000000ffe200720b */ /* 0x000fe20003f76000 */
[----:B------:R-:W-:Y:S01]  /*49c0*/  FADD.FTZ R28, -R5, R28 ;  /* 0x0000001c051c7221 */ /* 0x000fe20000010100 */
[-C--:B------:R-:W-:Y:S01]  /*49d0*/  FSEL R8, R8, R5.reuse, P2 ;  /* 0x0000000508087208 */ /* 0x080fe20001000000 */
[----:B------:R-:W-:Y:S01]  /*49e0*/  FADD.FTZ R11, -R4, R11 ;  /* 0x0000000b040b7221 */ /* 0x000fe20000010100 */
[----:B------:R-:W-:Y:S01]  /*49f0*/  FSETP.GE.FTZ.AND P2, PT, R203, RZ, PT ;  /* 0x000000ffcb00720b */ /* 0x000fe20003f56000 */
[----:B-1----:R-:W-:Y:S01]  /*4a00*/  FADD.FTZ R7, -R5, R12 ;  /* 0x0000000c05077221 */ /* 0x002fe20000010100 */
[-C--:B------:R-:W-:Y:S01]  /*4a10*/  FSEL R9, R18, R5.reuse, P3 ;  /* 0x0000000512097208 */ /* 0x080fe20001800000 */
[C---:B------:R-:W-:Y:S01]  /*4a20*/  FADD.FTZ R10, -R4.reuse, R10 ;  /* 0x0000000a040a7221 */ /* 0x040fe20000010100 */
[-C--:B------:R-:W-:Y:S01]  /*4a30*/  FSEL R13, R13, R5.reuse, P2 ;  /* 0x000000050d0d7208 */ /* 0x080fe20001000000 */
[----:B------:R-:W-:Y:S01]  /*4a40*/  FADD.FTZ R14, -R4, R14 ;  /* 0x0000000e040e7221 */ /* 0x000fe20000010100 */
[----:B------:R-:W-:Y:S01]  /*4a50*/  FSEL R7, R7, R5, P1 ;  /* 0x0000000507077208 */ /* 0x000fe20000800000 */
[----:B------:R-:W-:Y:S01]  /*4a60*/  FMUL.FTZ R9, R226, R9 ;  /* 0x00000009e2097220 */ /* 0x000fe20000410000 */
[----:B------:R-:W-:Y:S01]  /*4a70*/  FSETP.GE.FTZ.AND P1, PT, R184, RZ, PT ;  /* 0x000000ffb800720b */ /* 0x000fe20003f36000 */
[----:B------:R-:W-:Y:S01]  /*4a80*/  FADD.FTZ R26, -R4, R26 ;  /* 0x0000001a041a7221 */ /* 0x000fe20000010100 */
[----:B------:R-:W-:Y:S01]  /*4a90*/  FSETP.GE.FTZ.AND P3, PT, R191, RZ, PT ;  /* 0x000000ffbf00720b */ /* 0x000fe20003f76000 */
[----:B--2---:R-:W-:Y:S01]  /*4aa0*/  FMUL.FTZ R17, R220, R7 ;  /* 0x00000007dc117220 */ /* 0x004fe20000410000 */
[----:B------:R-:W-:Y:S01]  /*4ab0*/  FSETP.GE.FTZ.AND P4, PT, R194, RZ, PT ;  /* 0x000000ffc200720b */ /* 0x000fe20003f96000 */
[----:B------:R-:W-:Y:S01]  /*4ac0*/  FMUL.FTZ R34, R183, R34 ;  /* 0x00000022b7227220 */ /* 0x000fe20000410000 */
[----:B------:R-:W-:Y:S01]  /*4ad0*/  FSETP.GE.FTZ.AND P2, PT, R185, RZ, PT ;  /* 0x000000ffb900720b */ /* 0x000fe20003f56000 */
[----:B---3--:R-:W-:Y:S01]  /*4ae0*/  FMUL.FTZ R6, R224, R8 ;  /* 0x00000008e0067220 */ /* 0x008fe20000410000 */
[----:B------:R-:W-:Y:S01]  /*4af0*/  FSEL R25, R25, R5, P3 ;  /* 0x0000000519197208 */ /* 0x000fe20001800000 */
[----:B------:R-:W-:Y:S01]  /*4b00*/  FMUL.FTZ R8, R203, R13 ;  /* 0x0000000dcb087220 */ /* 0x000fe20000410000 */
[-C--:B------:R-:W-:Y:S01]  /*4b10*/  FSEL R24, R24, R5.reuse, P4 ;  /* 0x0000000518187208 */ /* 0x080fe20002000000 */
[----:B------:R-:W-:Y:S01]  /*4b20*/  FADD.FTZ R13, -R4, R15 ;  /* 0x0000000f040d7221 */ /* 0x000fe20000010100 */
[----:B------:R-:W-:Y:S01]  /*4b30*/  FSEL R28, R28, R5, P2 ;  /* 0x000000051c1c7208 */ /* 0x000fe20001000000 */
[----:B------:R-:W-:Y:S01]  /*4b40*/  @P1 FADD.FTZ R5, -R5, R29 ;  /* 0x0000001d05051221 */ /* 0x000fe20000010100 */
[----:B------:R-:W-:Y:S01]  /*4b50*/  FSETP.GE.FTZ.AND P1, PT, R225, RZ, PT ;  /* 0x000000ffe100720b */ /* 0x000fe20003f36000 */
[----:B------:R-:W-:Y:S01]  /*4b60*/  FMUL.FTZ R176, R182, R176 ;  /* 0x000000b0b6b07220 */ /* 0x000fe20000410000 */
[----:B------:R-:W-:Y:S01]  /*4b70*/  FSETP.GE.FTZ.AND P2, PT, R227, RZ, PT ;  /* 0x000000ffe300720b */ /* 0x000fe20003f56000 */
[----:B------:R-:W-:Y:S01]  /*4b80*/  FMUL.FTZ R7, R184, R5 ;  /* 0x00000005b8077220 */ /* 0x000fe20000410000 */
[----:B------:R-:W-:Y:S01]  /*4b90*/  FSEL R11, R11, R4, P1 ;  /* 0x000000040b0b7208 */ /* 0x000fe20000800000 */
[----:B------:R-:W-:Y:S01]  /*4ba0*/  FMUL.FTZ R28, R185, R28 ;  /* 0x0000001cb91c7220 */ /* 0x000fe20000410000 */
[----:B------:R-:W-:Y:S01]  /*4bb0*/  FSEL R5, R10, R4, P2 ;  /* 0x000000040a057208 */ /* 0x000fe20001000000 */
[----:B------:R-:W-:Y:S01]  /*4bc0*/  FMUL.FTZ R24, R194, R24 ;  /* 0x00000018c2187220 */ /* 0x000fe20000410000 */
[----:B------:R-:W-:Y:S01]  /*4bd0*/  FSETP.GE.FTZ.AND P2, PT, R222, RZ, PT ;  /* 0x000000ffde00720b */ /* 0x000fe20003f56000 */
[----:B------:R-:W-:Y:S01]  /*4be0*/  FMUL.FTZ R18, R225, R11 ;  /* 0x0000000be1127220 */ /* 0x000fe20000410000 */
[----:B------:R-:W-:Y:S01]  /*4bf0*/  F2FP.BF16.F32.PACK_AB R6, R6, R9 ;  /* 0x000000090606723e */ /* 0x000fe200000010ff */
[----:B------:R-:W-:Y:S01]  /*4c00*/  FMUL.FTZ R19, R227, R5 ;  /* 0x00000005e3137220 */ /* 0x000fe20000410000 */
[----:B------:R-:W-:Y:S01]  /*4c10*/  FSETP.GE.FTZ.AND P1, PT, R186, RZ, PT ;  /* 0x000000ffba00720b */ /* 0x000fe20003f36000 */
[----:B------:R-:W-:Y:S01]  /*4c20*/  FADD.FTZ R5, -R4, R30 ;  /* 0x0000001e04057221 */ /* 0x000fe20000010100 */
[----:B------:R-:W-:Y:S01]  /*4c30*/  FSEL R11, R14, R4, P2 ;  /* 0x000000040e0b7208 */ /* 0x000fe20001000000 */
[----:B------:R1:W-:Y:S01]  /*4c40*/  STS [R232+0x1d000], R6 ;  /* 0x01d00006e8007388 */ /* 0x0003e20000000800 */
[----:B------:R-:W-:Y:S01]  /*4c50*/  FSETP.GE.FTZ.AND P4, PT, R197, RZ, PT ;  /* 0x000000ffc500720b */ /* 0x000fe20003f96000 */
[----:B------:R-:W-:Y:S01]  /*4c60*/  FMUL.FTZ R9, R191, R25 ;  /* 0x00000019bf097220 */ /* 0x000fe20000410000 */
[----:B------:R-:W-:Y:S01]  /*4c70*/  FSETP.GE.FTZ.AND P5, PT, R221, RZ, PT ;  /* 0x000000ffdd00720b */ /* 0x000fe20003fb6000 */
[----:B------:R-:W-:Y:S01]  /*4c80*/  IMAD R220, R247, UR6, RZ ;  /* 0x00000006f7dc7c24 */ /* 0x000fe2000f8e02ff */
[----:B------:R-:W-:Y:S02]  /*4c90*/  FSETP.GE.FTZ.AND P2, PT, R188, RZ, PT ;  /* 0x000000ffbc00720b */ /* 0x000fe40003f56000 */
[----:B------:R-:W-:Y:S01]  /*4ca0*/  F2FP.BF16.F32.PACK_AB R8, R8, R17 ;  /* 0x000000110808723e */ /* 0x000fe200000010ff */
[----:B------:R-:W-:Y:S01]  /*4cb0*/  FMUL.FTZ R17, R222, R11 ;  /* 0x0000000bde117220 */ /* 0x000fe20000410000 */
[----:B------:R-:W-:Y:S01]  /*4cc0*/  F2FP.BF16.F32.PACK_AB R10, R7, R28 ;  /* 0x0000001c070a723e */ /* 0x000fe200000010ff */
[----:B------:R-:W-:Y:S01]  /*4cd0*/  FADD.FTZ R7, -R4, R27 ;  /* 0x0000001b04077221 */ /* 0x000fe20000010100 */
[-C--:B------:R-:W-:Y:S02]  /*4ce0*/  FSEL R11, R26, R4.reuse, P4 ;  /* 0x000000041a0b7208 */ /* 0x080fe40002000000 */
[----:B------:R-:W-:Y:S02]  /*4cf0*/  FSETP.GE.FTZ.AND P3, PT, R195, RZ, PT ;  /* 0x000000ffc300720b */ /* 0x000fe40003f76000 */
[-C--:B------:R-:W-:Y:S01]  /*4d00*/  FSEL R13, R13, R4.reuse, P5 ;  /* 0x000000040d0d7208 */ /* 0x080fe20002800000 */
[----:B------:R-:W-:Y:S01]  /*4d10*/  FMUL.FTZ R14, R197, R11 ;  /* 0x0000000bc50e7220 */ /* 0x000fe20000410000 */
[-C--:B------:R-:W-:Y:S02]  /*4d20*/  FSEL R5, R5, R4.reuse, P2 ;  /* 0x0000000405057208 */ /* 0x080fe40001000000 */
[----:B------:R-:W-:Y:S01]  /*4d30*/  FSEL R7, R7, R4, P3 ;  /* 0x0000000407077208 */ /* 0x000fe20001800000 */
[----:B------:R-:W-:Y:S01]  /*4d40*/  FMUL.FTZ R15, R221, R13 ;  /* 0x0000000ddd0f7220 */ /* 0x000fe20000410000 */
[----:B------:R-:W-:Y:S01]  /*4d50*/  @P1 FADD.FTZ R4, -R4, R31 ;  /* 0x0000001f04041221 */ /* 0x000fe20000010100 */
[----:B------:R-:W-:Y:S01]  /*4d60*/  FMUL.FTZ R11, R188, R5 ;  /* 0x00000005bc0b7220 */ /* 0x000fe20000410000 */
[----:B------:R-:W-:Y:S01]  /*4d70*/  F2FP.BF16.F32.PACK_AB R5, R18, R19 ;  /* 0x000000131205723e */ /* 0x000fe200000010ff */
[----:B------:R-:W-:Y:S01]  /*4d80*/  FMUL.FTZ R13, R195, R7 ;  /* 0x00000007c30d7220 */ /* 0x000fe20000410000 */
[----:B------:R-:W-:Y:S01]  /*4d90*/  FMUL.FTZ R7, R186, R4 ;  /* 0x00000004ba077220 */ /* 0x000fe20000410000 */
[----:B------:R-:W-:Y:S02]  /*4da0*/  F2FP.BF16.F32.PACK_AB R4, R15, R17 ;  /* 0x000000110f04723e */ /* 0x000fe400000010ff */
[----:B------:R-:W-:Y:S01]  /*4db0*/  STS [R232+0x1d400], R5 ;  /* 0x01d40005e8007388 */ /* 0x000fe20000000800 */
[----:B------:R-:W-:Y:S02]  /*4dc0*/  F2FP.BF16.F32.PACK_AB R12, R176, R34 ;  /* 0x00000022b00c723e */ /* 0x000fe400000010ff */
[----:B------:R-:W-:Y:S02]  /*4dd0*/  F2FP.BF16.F32.PACK_AB R9, R9, R24 ;  /* 0x000000180909723e */ /* 0x000fe400000010ff */
[----:B------:R-:W-:Y:S01]  /*4de0*/  STS [R235+0x1d000], R8 ;  /* 0x01d00008eb007388 */ /* 0x000fe20000000800 */
[----:B-1----:R-:W-:Y:S02]  /*4df0*/  F2FP.BF16.F32.PACK_AB R6, R13, R14 ;  /* 0x0000000e0d06723e */ /* 0x002fe400000010ff */
[----:B------:R-:W-:Y:S02]  /*4e00*/  F2FP.BF16.F32.PACK_AB R7, R7, R11 ;  /* 0x0000000b0707723e */ /* 0x000fe400000010ff */
[----:B------:R-:W-:Y:S01]  /*4e10*/  STS [R235+0x1d400], R4 ;  /* 0x01d40004eb007388 */ /* 0x000fe20000000800 */
[----:B------:R-:W-:Y:S04]  /*4e20*/  LEA R172, R214, UR5, 0x1 ;  /* 0x00000005d6ac7c11 */ /* 0x000fe8000f8e08ff */
[----:B------:R-:W-:Y:S01]  /*4e30*/  STS [R233+0x1c000], R21 ;  /* 0x01c00015e9007388 */ /* 0x000fe20000000800 */
[----:B------:R-:W-:Y:S04]  /*4e40*/  IMAD.IADD R176, R208, 0x1, R172 ;  /* 0x00000001d0b07824 */ /* 0x000fe800078e02ac */
        /* <DEDUP_REMOVED lines=11> */
[----:B------:R-:W3:Y:S05]  /*4f00*/  LDSM.16.MT88.4 R16, [R176+0x8000] ;  /* 0x00800000b010783b */ /* 0x000eea0000004200 */
        /* <DEDUP_REMOVED lines=70> */
[----:B------:R-:W-:Y:S01]  /*5370*/  IMAD.U32 R4, R220, -0x40, RZ ;  /* 0xffffffc0dc047824 */ /* 0x000fe200078e00ff */
        /* <DEDUP_REMOVED lines=26> */
[----:B------:R-:W-:Y:S05]  /*5520*/  LOP3.LUT R5, R5, R4, RZ, 0x3c, !PT ;  /* 0x0000000405057212 */ /* 0x000fea00078e3cff */
[----:B------:R-:W-:Y:S02]  /*5530*/  IMAD R5, R245, 0x200, R5 ;  /* 0x00000200f5057824 */ /* 0x000fe400078e0205 */
        /* <DEDUP_REMOVED lines=16> */
.L_x_1624:
[----:B------:R-:W-:Y:S01]  /*5640*/  LDSM.16.M88.4 R32, [R0+0x1c000] ;  /* 0x01c000000020783b */ /* 0x000fe20000000200 */
[----:B------:R-:W-:Y:S01]  /*5650*/  IMAD.MOV.U32 R221, RZ, RZ, 0x4 ;  /* 0x00000004ffdd7424 */ /* 0x000fe200078e00ff */
[----:B------:R-:W-:Y:S02]  /*5660*/  ULOP3.LUT UR11, UR12, 0x1, URZ, 0xc0, !UPT ;  /* 0x000000010c0b7892 */ /* 0x000fe4000f8ec03f */
[----:B------:R-:W1:Y:S01]  /*5670*/  LDSM.16.MT88.4 R16, [R205] ;  /* 0x00000000cd10783b */ /* 0x000e620000004200 */
        /* <DEDUP_REMOVED lines=46> */
[----:B------:R-:W-:Y:S04]  /*5960*/  LDSM.16.MT88.4 R184, [R205+0x2800] ;  /* 0x00280000cdb8783b */ /* 0x000fe80000004200 */
[----:B------:R-:W-:Y:S01]  /*5970*/  LDSM.16.M88.4 R196, [R2+0x1f000] ;  /* 0x01f0000002c4783b */ /* 0x000fe20000000200 */
[-C--:B--2---:R-:W-:Y:S05]  /*5980*/  HMMA.16816.F32.BF16 R4, R164, R172.reuse, R4 ;  /* 0x000000aca404723c */ /* 0x084fea0000041804 */
[----:B---3--:R-:W-:Y:S01]  /*5990*/  IMAD R0, R220, 0x18, RZ ;  /* 0x00000018dc007824 */ /* 0x008fe200078e02ff */
[C---:B------:R-:W-:Y:S06]  /*59a0*/  HMMA.16816.F32.BF16 R8, R200.reuse, R172, R8 ;  /* 0x000000acc808723c */ /* 0x040fec0000041808 */
        /* <DEDUP_REMOVED lines=11> */
[----:B--2---:R-:W-:Y:S01]  /*5a60*/  @P0 VIADD R2, R241, 0xffffffc0 ;  /* 0xffffffc0f1020836 */ /* 0x004fe20000000000 */
[C---:B------:R-:W-:Y:S06]  /*5a70*/  HMMA.16816.F32.BF16 R8, R188.reuse, R180, R8 ;  /* 0x000000b4bc08723c */ /* 0x040fec0000041808 */
        /* <DEDUP_REMOVED lines=10> */
[-C--:B---3--:R-:W-:Y:S06]  /*5b20*/  HMMA.16816.F32.BF16 R4, R172, R184.reuse, R4 ;  /* 0x000000b8ac04723c */ /* 0x088fec0000041804 */
[C---:B------:R-:W-:Y:S06]  /*5b30*/  HMMA.16816.F32.BF16 R8, R196.reuse, R184, R8 ;  /* 0x000000b8c408723c */ /* 0x040fec0000041808 */
[-C--:B------:R-:W-:Y:S06]  /*5b40*/  HMMA.16816.F32.BF16 R12, R196, R186.reuse, R12 ;  /* 0x000000bac40c723c */ /* 0x080fec000004180c */
[C---:B------:R-:W-:Y:S01]  /*5b50*/  HMMA.16816.F32.BF16 R16, R172.reuse, R186, R16 ;  /* 0x000000baac10723c */ /* 0x040fe20000041810 */
[----:B------:R-:W3:Y:S04]  /*5b60*/  LDSM.16.MT88.4 R184, [R205+0x3800] ;  /* 0x00380000cdb8783b */ /* 0x000ee80000004200 */
[----:B----4-:R-:W-:Y:S01]  /*5b70*/  @P0 IMAD.WIDE R2, R2, R221, UR48 ;  /* 0x0000003002020e25 */ /* 0x010fe2000f8e02dd */
[-C--:B------:R-:W-:Y:S01]  /*5b80*/  HMMA.16816.F32.BF16 R20, R172, R200.reuse, R20 ;  /* 0x000000c8ac14723c */ /* 0x080fe20000041814 */
[----:B------:R-:W-:Y:S01]  /*5b90*/  @UP2 UMOV UR48, UR13 ;  /* 0x0000000d00302c82 */ /* 0x000fe20008000000 */
[----:B------:R-:W-:Y:S02]  /*5ba0*/  @UP2 UMOV UR49, UR11 ;  /* 0x0000000b00312c82 */ /* 0x000fe40008000000 */
        /* <DEDUP_REMOVED lines=8> */
[-C--:B------:R-:W-:Y:S05]  /*5c30*/  HMMA.16816.F32.BF16 R4, R164, R176.reuse, R4 ;  /* 0x000000b0a404723c */ /* 0x080fea0000041804 */
[C---:B------:R-:W-:Y:S01]  /*5c40*/  IMAD.SHL.U32 R173, R220.reuse, 0x8, RZ ;  /* 0x00000008dcad7824 */ /* 0x040fe200078e00ff */
[C---:B--2---:R-:W-:Y:S05]  /*5c50*/  HMMA.16816.F32.BF16 R8, R180.reuse, R176, R8 ;  /* 0x000000b0b408723c */ /* 0x044fea0000041808 */
[----:B------:R-:W-:Y:S01]  /*5c60*/  IMAD.SHL.U32 R172, R220, 0x10, RZ ;  /* 0x00000010dcac7824 */ /* 0x000fe200078e00ff */
[-C--:B------:R-:W-:Y:S05]  /*5c70*/  HMMA.16816.F32.BF16 R12, R180, R178.reuse, R12 ;  /* 0x000000b2b40c723c */ /* 0x080fea000004180c */
[----:B------:R-:W-:Y:S01]  /*5c80*/  IMAD.IADD R176, R208, 0x1, R207 ;  /* 0x00000001d0b07824 */ /* 0x000fe200078e02cf */
[C---:B------:R-:W-:Y:S05]  /*5c90*/  HMMA.16816.F32.BF16 R16, R164.reuse, R178, R16 ;  /* 0x000000b2a410723c */ /* 0x040fea0000041810 */
[CC--:B-1----:R-:W-:Y:S01]  /*5ca0*/  LEA R2, P0, R173.reuse, R218.reuse, 0x2 ;  /* 0x000000daad027211 */ /* 0x0c2fe200078010ff */
[-C--:B------:R-:W-:Y:S05]  /*5cb0*/  HMMA.16816.F32.BF16 R20, R164, R188.reuse, R20 ;  /* 0x000000bca414723c */ /* 0x080fea0000041814 */
[-C--:B------:R-:W-:Y:S01]  /*5cc0*/  LEA.HI.X.SX32 R3, R173, R219.reuse, 0x2, P0 ;  /* 0x000000dbad037211 */ /* 0x080fe200000f16ff */
[C---:B------:R-:W-:Y:S06]  /*5cd0*/  HMMA.16816.F32.BF16 R24, R180.reuse, R188, R24 ;  /* 0x000000bcb418723c */ /* 0x040fec0000041818 */
[-C--:B------:R-:W-:Y:S06]  /*5ce0*/  HMMA.16816.F32.BF16 R28, R180, R190.reuse, R28 ;  /* 0x000000beb41c723c */ /* 0x080fec000004181c */
[----:B------:R-:W-:Y:S06]  /*5cf0*/  HMMA.16816.F32.BF16 R32, R164, R190, R32 ;  /* 0x000000bea420723c */ /* 0x000fec0000041820 */
[-C--:B---3--:R-:W-:Y:S05]  /*5d00*/  HMMA.16816.F32.BF16 R4, R168, R184.reuse, R4 ;  /* 0x000000b8a804723c */ /* 0x088fea0000041804 */
        /* <DEDUP_REMOVED lines=208> */
.L_x_1622:
[----:B------:R-:W2:Y:S01]  /*6a10*/  LDL R173, [R1+0x4] ;  /* 0x0000040001ad7983 */ /* 0x000ea20000100800 */
[----:B------:R-:W-:Y:S01]  /*6a20*/  ULDC UR7, c[0x0][0x38c] ;  /* 0x0000e30000077ab9 */ /* 0x000fe20000000800 */
[----:B------:R-:W-:Y:S02]  /*6a30*/  ULDC UR6, c[0x0][0x390] ;  /* 0x0000e40000067ab9 */ /* 0x000fe40000000800 */
[----:B------:R-:W4:Y:S04]  /*6a40*/  LDL R175, [R1+0x10] ;  /* 0x0000100001af7983 */ /* 0x000f280000100800 */
[----:B------:R-:W4:Y:S04]  /*6a50*/  LDL R172, [R1+0x8] ;  /* 0x0000080001ac7983 */ /* 0x000f280000100800 */
[----:B------:R-:W4:Y:S01]  /*6a60*/  LDL R174, [R1+0xc] ;  /* 0x00000c0001ae7983 */ /* 0x000f220000100800 */
[----:B---3--:R-:W-:Y:S01]  /*6a70*/  FMUL.FTZ R0, R60, UR7 ;  /* 0x000000073c007c20 */ /* 0x008fe20008410000 */
        /* <DEDUP_REMOVED lines=58> */
[----:B------:R-:W-:Y:S01]  /*6e20*/  STS [R250+0x400], R60 ;  /* 0x0004003cfa007388 */ /* 0x000fe20000000800 */
        /* <DEDUP_REMOVED lines=60> */
[----:B------:R-:W-:Y:S01]  /*71f0*/  ULDC.64 UR10, c[0x0][0x450] ;  /* 0x00011400000a7ab9 */ /* 0x000fe20000000a00 */
[----:B------:R-:W-:Y:S01]  /*7200*/  F2FP.BF16.F32.PACK_AB R162, R163, R162 ;  /* 0x000000a2a3a2723e */ /* 0x000fe200000010ff */
[----:B------:R-:W-:Y:S01]  /*7210*/  ULDC.64 UR8, c[0x0][0x3f0] ;  /* 0x0000fc0000087ab9 */ /* 0x000fe20000000a00 */
[----:B------:R-:W-:-:S02]  /*7220*/  F2FP.BF16.F32.PACK_AB R152, R153, R152 ;  /* 0x000000989998723e */ /* 0x000fc400000010ff */
[----:B------:R-:W-:Y:S02]  /*7230*/  F2FP.BF16.F32.PACK_AB R154, R155, R154 ;  /* 0x0000009a9b9a723e */ /* 0x000fe400000010ff */
[----:B------:R-:W-:Y:S02]  /*7240*/  F2FP.BF16.F32.PACK_AB R156, R157, R156 ;  /* 0x0000009c9d9c723e */ /* 0x000fe400000010ff */
[----:B------:R-:W-:Y:S02]  /*7250*/  F2FP.BF16.F32.PACK_AB R158, R159, R158 ;  /* 0x0000009e9f9e723e */ /* 0x000fe400000010ff */
[----:B------:R-:W-:Y:S02]  /*7260*/  F2FP.BF16.F32.PACK_AB R10, R10, R171 ;  /* 0x000000ab0a0a723e */ /* 0x000fe400000010ff */
[----:B------:R-:W-:Y:S01]  /*7270*/  F2FP.BF16.F32.PACK_AB R9, R9, R170 ;  /* 0x000000aa0909723e */ /* 0x000fe200000010ff */
[----:B------:R-:W-:Y:S01]  /*7280*/  FMUL.FTZ R64, R64, UR7 ;  /* 0x0000000740407c20 */ /* 0x000fe20008410000 */
[----:B------:R-:W-:Y:S01]  /*7290*/  F2FP.BF16.F32.PACK_AB R7, R7, R167 ;  /* 0x000000a70707723e */ /* 0x000fe200000010ff */
[----:B------:R-:W-:Y:S01]  /*72a0*/  FMUL.FTZ R27, R65, UR7 ;  /* 0x00000007411b7c20 */ /* 0x000fe20008410000 */
[----:B------:R-:W-:Y:S01]  /*72b0*/  F2FP.BF16.F32.PACK_AB R6, R6, R166 ;  /* 0x000000a60606723e */ /* 0x000fe200000010ff */
[----:B------:R-:W-:Y:S01]  /*72c0*/  FMUL.FTZ R66, R66, UR7 ;  /* 0x0000000742427c20 */ /* 0x000fe20008410000 */
[----:B------:R-:W-:Y:S01]  /*72d0*/  FMUL.FTZ R26, R67, UR7 ;  /* 0x00000007431a7c20 */ /* 0x000fe20008410000 */
[----:B------:R-:W-:-:S02]  /*72e0*/  F2FP.BF16.F32.PACK_AB R8, R8, R169 ;  /* 0x000000a90808723e */ /* 0x000fc400000010ff */
[----:B------:R-:W-:Y:S02]  /*72f0*/  F2FP.BF16.F32.PACK_AB R34, R34, R168 ;  /* 0x000000a82222723e */ /* 0x000fe400000010ff */
        /* <DEDUP_REMOVED lines=60> */
[----:B------:R-:W-:-:S04]  /*76c0*/  SHF.L.U32 R0, R246, 0x6, RZ ;  /* 0x00000006f6007819 */ /* 0x000fc800000006ff */
[----:B------:R-:W-:Y:S01]  /*76d0*/  LOP3.LUT R0, R0, 0x1c0, RZ, 0xc0, !PT ;  /* 0x000001c000007812 */ /* 0x000fe200078ec0ff */
[----:B------:R-:W-:Y:S01]  /*76e0*/  UIMAD UR6, UR4, UR10, URZ ;  /* 0x0000000a040672a4 */ /* 0x000fe2000f8e023f */
[--C-:B------:R-:W-:Y:S02]  /*76f0*/  SHF.R.S32.HI R3, RZ, 0x1f, R248.reuse ;  /* 0x0000001fff037819 */ /* 0x100fe400000114f8 */
[----:B------:R-:W-:Y:S02]  /*7700*/  LOP3.LUT R62, R0, 0x38, R248, 0xf8, !PT ;  /* 0x00000038003e7812 */ /* 0x000fe400078ef8f8 */
[----:B------:R-:W-:Y:S02]  /*7710*/  MOV R4, UR10 ;  /* 0x0000000a00047c02 */ /* 0x000fe40008000f00 */
[----:B------:R-:W-:Y:S02]  /*7720*/  MOV R2, R248 ;  /* 0x000000f800027202 */ /* 0x000fe40000000f00 */
[----:B------:R-:W-:Y:S01]  /*7730*/  SHF.R.U32.HI R0, RZ, 0x3, R0 ;  /* 0x00000003ff007819 */ /* 0x000fe20000011600 */
[----:B------:R-:W-:Y:S01]  /*7740*/  UIMAD UR6, UR32, UR11, UR6 ;  /* 0x0000000b200672a4 */ /* 0x000fe2000f8e0206 */
[----:B--2---:R-:W-:Y:S04]  /*7750*/  STS [R173], R57 ;  /* 0x00000039ad007388 */ /* 0x004fe80000000800 */
        /* <DEDUP_REMOVED lines=34> */
[----:B------:R-:W-:Y:S04]  /*7980*/  STS [R250+0xa400], R34 ;  /* 0x00a40022fa007388 */ /* 0x000fe80000000800 */
[----:B------:R-:W-:Y:S04]  /*7990*/  STS [R173+0xa000], R33 ;  /* 0x00a00021ad007388 */ /* 0x000fe80000000800 */
[----:B------:R-:W-:Y:S04]  /*79a0*/  STS [R173+0xa400], R32 ;  /* 0x00a40020ad007388 */ /* 0x000fe80000000800 */
[----:B------:R-:W-:Y:S04]  /*79b0*/  STS [R251+0x8000], R31 ;  /* 0x0080001ffb007388 */ /* 0x000fe80000000800 */
[----:B------:R-:W-:Y:S01]  /*79c0*/  STS [R251+0x8400], R30 ;  /* 0x0084001efb007388 */ /* 0x000fe20000000800 */
[----:B-1----:R-:W1:Y:S03]  /*79d0*/  LDC.64 R6, c[0x0][0x438] ;  /* 0x00010e00ff067b82 */ /* 0x002e660000000a00 */
[----:B------:R-:W-:Y:S04]  /*79e0*/  STS [R172+0x8000], R27 ;  /* 0x0080001bac007388 */ /* 0x000fe80000000800 */
[----:B------:R-:W-:Y:S01]  /*79f0*/  STS [R174+0x8000], R26 ;  /* 0x0080001aae007388 */ /* 0x000fe20000000800 */
[----:B--2---:R-:W2:Y:S03]  /*7a00*/  LDC.64 R8, c[0x0][0x468] ;  /* 0x00011a00ff087b82 */ /* 0x004ea60000000a00 */
        /* <DEDUP_REMOVED lines=19> */
[----:B------:R-:W-:Y:S01]  /*7b40*/  STS [R172+0xe400], R36 ;  /* 0x00e40024ac007388 */ /* 0x000fe20000000800 */
[----:B------:R-:W-:Y:S01]  /*7b50*/  LOP3.LUT R0, R62, R0, RZ, 0x3c, !PT ;  /* 0x000000003e007212 */ /* 0x000fe200078e3cff */
[----:B------:R-:W-:-:S03]  /*7b60*/  IMAD.WIDE.U32 R4, R4, UR32, R2 ;  /* 0x0000002004047c25 */ /* 0x000fc6000f8e0002 */
[----:B------:R-:W-:Y:S01]  /*7b70*/  LEA R0, R245, R0, 0x9 ;  /* 0x00000000f5007211 */ /* 0x000fe200078e48ff */
[----:B-1----:R-:W-:Y:S01]  /*7b80*/  IMAD R10, R6, UR26, RZ ;  /* 0x0000001a060a7c24 */ /* 0x002fe2000f8e02ff */
[----:B------:R-:W-:Y:S01]  /*7b90*/  IADD3 R5, R5, UR6, RZ ;  /* 0x0000000605057c10 */ /* 0x000fe2000fffe0ff */
[----:B------:R-:W-:Y:S01]  /*7ba0*/  ULDC.64 UR6, c[0x0][0x458] ;  /* 0x0001160000067ab9 */ /* 0x000fe20000000a00 */
[----:B------:R-:W-:Y:S01]  /*7bb0*/  LEA R0, R0, UR5, 0x1 ;  /* 0x0000000500007c11 */ /* 0x000fe2000f8e08ff */
[----:B------:R-:W-:Y:S01]  /*7bc0*/  BAR.SYNC.DEFER_BLOCKING 0x0 ;  /* 0x0000000000007b1d */ /* 0x000fe20000010000 */
[----:B------:R-:W-:Y:S02]  /*7bd0*/  IMAD R7, R7, UR18, R10 ;  /* 0x0000001207077c24 */ /* 0x000fe4000f8e020a */
[----:B------:R-:W-:-:S05]  /*7be0*/  IMAD.WIDE.U32 R4, R6, UR18, R4 ;  /* 0x0000001206047c25 */ /* 0x000fca000f8e0004 */
[----:B---3--:R-:W1:Y:S01]  /*7bf0*/  LDC.64 R12, c[0x0][0x440] ;  /* 0x00011000ff0c7b82 */ /* 0x008e620000000a00 */
[----:B------:R-:W-:Y:S01]  /*7c00*/  IADD3 R5, R5, R7, RZ ;  /* 0x0000000705057210 */ /* 0x000fe20007ffe0ff */
[C---:B--2---:R-:W-:Y:S01]  /*7c10*/  IMAD R6, R8.reuse, UR27, RZ ;  /* 0x0000001b08067c24 */ /* 0x044fe2000f8e02ff */
[----:B------:R-:W-:Y:S01]  /*7c20*/  SHF.R.S32.HI R14, RZ, 0x1f, R246 ;  /* 0x0000001fff0e7819 */ /* 0x000fe200000114f6 */
[----:B------:R-:W-:Y:S01]  /*7c30*/  IMAD.WIDE.U32 R4, R8, UR19, R4 ;  /* 0x0000001308047c25 */ /* 0x000fe2000f8e0004 */
[----:B------:R-:W-:-:S03]  /*7c40*/  MOV R8, UR6 ;  /* 0x0000000600087c02 */ /* 0x000fc60008000f00 */
[----:B------:R-:W2:Y:S01]  /*7c50*/  LDC.64 R10, c[0x0][0x470] ;  /* 0x00011c00ff0a7b82 */ /* 0x000ea20000000a00 */
[----:B------:R-:W3:Y:S04]  /*7c60*/  LDS.128 R16, [R0+0xc000] ;  /* 0x00c0000000107984 */ /* 0x000ee80000000c00 */
[----:B------:R-:W4:Y:S01]  /*7c70*/  LDS.128 R20, [R0+0x10000] ;  /* 0x0100000000147984 */ /* 0x000f220000000c00 */
[----:B------:R-:W-:Y:S01]  /*7c80*/  IMAD R6, R9, UR19, R6 ;  /* 0x0000001309067c24 */ /* 0x000fe2000f8e0206 */
[----:B------:R-:W-:Y:S01]  /*7c90*/  UIMAD UR4, UR4, UR6, URZ ;  /* 0x00000006040472a4 */ /* 0x000fe2000f8e023f */
[----:B------:R-:W-:Y:S01]  /*7ca0*/  IMAD.WIDE.U32 R8, R8, UR32, R2 ;  /* 0x0000002008087c25 */ /* 0x000fe2000f8e0002 */
[----:B------:R-:W4:Y:S02]  /*7cb0*/  LDS.128 R60, [R0+0xd000] ;  /* 0x00d00000003c7984 */ /* 0x000f240000000c00 */
[----:B------:R-:W-:Y:S01]  /*7cc0*/  IADD3 R5, R5, R6, RZ ;  /* 0x0000000605057210 */ /* 0x000fe20007ffe0ff */
[----:B------:R-:W-:Y:S01]  /*7cd0*/  IMAD R2, R14, UR10, RZ ;  /* 0x0000000a0e027c24 */ /* 0x000fe2000f8e02ff */
[----:B------:R-:W-:Y:S01]  /*7ce0*/  UIMAD UR32, UR32, UR7, UR4 ;  /* 0x00000007202072a4 */ /* 0x000fe2000f8e0204 */
[----:B------:R-:W4:Y:S02]  /*7cf0*/  LDS.128 R64, [R0+0x11000] ;  /* 0x0110000000407984 */ /* 0x000f240000000c00 */
[----:B------:R-:W-:-:S02]  /*7d00*/  IMAD R2, R246, UR11, R2 ;  /* 0x0000000bf6027c24 */ /* 0x000fc4000f8e0202 */
[----:B------:R-:W-:Y:S01]  /*7d10*/  IMAD.WIDE.U32 R6, R246, UR10, R4 ;  /* 0x0000000af6067c25 */ /* 0x000fe2000f8e0004 */
[----:B------:R-:W-:Y:S01]  /*7d20*/  IADD3 R5, R9, UR32, RZ ;  /* 0x0000002009057c10 */ /* 0x000fe2000fffe0ff */
[----:B------:R-:W4:Y:S01]  /*7d30*/  LDS.128 R56, [R0+0xe000] ;  /* 0x00e0000000387984 */ /* 0x000f220000000c00 */
[----:B------:R-:W-:Y:S02]  /*7d40*/  MOV R4, R8 ;  /* 0x0000000800047202 */ /* 0x000fe40000000f00 */
[----:B------:R-:W-:Y:S01]  /*7d50*/  IADD3 R3, R7, R2, RZ ;  /* 0x0000000207037210 */ /* 0x000fe20007ffe0ff */
[----:B-1----:R-:W-:Y:S01]  /*7d60*/  IMAD R7, R12, UR26, RZ ;  /* 0x0000001a0c077c24 */ /* 0x002fe2000f8e02ff */
[----:B------:R-:W-:Y:S01]  /*7d70*/  LEA R2, P0, R6, UR8, 0x1 ;  /* 0x0000000806027c11 */ /* 0x000fe2000f8008ff */
[----:B------:R-:W-:Y:S01]  /*7d80*/  IMAD.WIDE.U32 R4, R12, UR18, R4 ;  /* 0x000000120c047c25 */ /* 0x000fe2000f8e0004 */
[----:B------:R-:W1:Y:S02]  /*7d90*/  LDS.128 R48, [R0+0x12000] ;  /* 0x0120000000307984 */ /* 0x000e640000000c00 */
[----:B------:R-:W-:Y:S01]  /*7da0*/  LEA.HI.X R3, R6, UR9, R3, 0x1, P0 ;  /* 0x0000000906037c11 */ /* 0x000fe200080f0c03 */
[----:B------:R-:W-:Y:S01]  /*7db0*/  IMAD R6, R13, UR18, R7 ;  /* 0x000000120d067c24 */ /* 0x000fe2000f8e0207 */
[----:B------:R-:W1:Y:S04]  /*7dc0*/  LDS.128 R52, [R0+0xf000] ;  /* 0x00f0000000347984 */ /* 0x000e680000000c00 */
[----:B------:R-:W1:Y:S01]  /*7dd0*/  LDS.128 R44, [R0+0x13000] ;  /* 0x01300000002c7984 */ /* 0x000e620000000c00 */
[----:B------:R-:W-:Y:S01]  /*7de0*/  IADD3 R5, R5, R6, RZ ;  /* 0x0000000605057210 */ /* 0x000fe20007ffe0ff */
[----:B--2---:R-:W-:-:S02]  /*7df0*/  IMAD R6, R10, UR27, RZ ;  /* 0x0000001b0a067c24 */ /* 0x004fc4000f8e02ff */
[----:B------:R-:W2:Y:S01]  /*7e00*/  LDS.128 R40, [R0+0x14000] ;  /* 0x0140000000287984 */ /* 0x000ea20000000c00 */
[----:B------:R-:W-:Y:S01]  /*7e10*/  USHF.L.U32 UR4, UR10, 0x6, URZ ;  /* 0x000000060a047899 */ /* 0x000fe2000800063f */
[----:B------:R-:W-:Y:S01]  /*7e20*/  IMAD R11, R11, UR19, R6 ;  /* 0x000000130b0b7c24 */ /* 0x000fe2000f8e0206 */
[----:B------:R-:W-:Y:S01]  /*7e30*/  ULDC.64 UR8, c[0x0][0x3f8] ;  /* 0x0000fe0000087ab9 */ /* 0x000fe20000000a00 */
[----:B------:R-:W2:Y:S01]  /*7e40*/  LDS.128 R32, [R0+0x18000] ;  /* 0x0180000000207984 */ /* 0x000ea20000000c00 */
[----:B------:R-:W-:-:S03]  /*7e50*/  IMAD R6, R14, UR6, RZ ;  /* 0x000000060e067c24 */ /* 0x000fc6000f8e02ff */
[----:B---3--:R-:W-:Y:S01]  /*7e60*/  STG.E.128 desc[UR24][R2.64], R16 ;  /* 0x0000001002007986 */ /* 0x008fe2000c101d18 */
[----:B------:R-:W-:-:S03]  /*7e70*/  IMAD.WIDE.U32 R4, R10, UR19, R4 ;  /* 0x000000130a047c25 */ /* 0x000fc6000f8e0004 */
[----:B------:R-:W3:Y:S04]  /*7e80*/  LDS.128 R36, [R0+0x15000] ;  /* 0x0150000000247984 */ /* 0x000ee80000000c00 */
[----:B------:R-:W3:Y:S04]  /*7e90*/  LDS.128 R28, [R0+0x19000] ;  /* 0x01900000001c7984 */ /* 0x000ee80000000c00 */
[----:B----4-:R4:W-:Y:S04]  /*7ea0*/  STG.E.128 desc[UR24][R2.64+0x80], R20 ;  /* 0x0000801402007986 */ /* 0x0109e8000c101d18 */
[----:B------:R-:W3:Y:S04]  /*7eb0*/  LDS.128 R24, [R0+0x16000] ;  /* 0x0160000000187984 */ /* 0x000ee80000000c00 */
[----:B------:R-:W3:Y:S04]  /*7ec0*/  LDS.128 R16, [R0+0x1a000] ;  /* 0x01a0000000107984 */ /* 0x000ee80000000c00 */
[----:B------:R-:W3:Y:S04]  /*7ed0*/  LDS.128 R20, [R0+0x17000] ;  /* 0x0170000000147984 */ /* 0x000ee80000000c00 */
[----:B------:R1:W3:Y:S01]  /*7ee0*/  LDS.128 R12, [R0+0x1b000] ;  /* 0x01b00000000c7984 */ /* 0x0002e20000000c00 */
[----:B------:R-:W-:Y:S01]  /*7ef0*/  USHF.L.U64.HI UR10, UR10, 0x6, UR11 ;  /* 0x000000060a0a7899 */ /* 0x000fe2000801020b */
[----:B------:R-:W-:Y:S01]  /*7f00*/  IADD3 R5, R5, R11, RZ ;  /* 0x0000000b05057210 */ /* 0x000fe20007ffe0ff */
[----:B------:R-:W-:-:S02]  /*7f10*/  USHF.L.U32 UR11, UR6, 0x6, URZ ;  /* 0x00000006060b7899 */ /* 0x000fc4000800063f */
[----:B------:R-:W-:Y:S01]  /*7f20*/  IMAD.WIDE.U32 R4, R246, UR6, R4 ;  /* 0x00000006f6047c25 */ /* 0x000fe2000f8e0004 */
[----:B----4-:R-:W-:-:S04]  /*7f30*/  IADD3 R2, P0, R2, UR4, RZ ;  /* 0x0000000402027c10 */ /* 0x010fc8000ff1e0ff */
[----:B------:R-:W-:Y:S01]  /*7f40*/  IADD3.X R3, R3, UR10, RZ, P0, !PT ;  /* 0x0000000a03037c10 */ /* 0x000fe200087fe4ff */
[----:B-1----:R-:W-:Y:S01]  /*7f50*/  IMAD R0, R246, UR7, R6 ;  /* 0x00000007f6007c24 */ /* 0x002fe2000f8e0206 */
[----:B------:R-:W-:-:S04]  /*7f60*/  IADD3 R8, P0, R2, UR4, RZ ;  /* 0x0000000402087c10 */ /* 0x000fc8000ff1e0ff */
[----:B------:R-:W-:Y:S02]  /*7f70*/  IADD3.X R9, R3, UR10, RZ, P0, !PT ;  /* 0x0000000a03097c10 */ /* 0x000fe400087fe4ff */
[----:B------:R-:W-:Y:S02]  /*7f80*/  IADD3 R0, R5, R0, RZ ;  /* 0x0000000005007210 */ /* 0x000fe40007ffe0ff */
[----:B------:R-:W-:Y:S01]  /*7f90*/  LEA R6, P0, R4, UR8, 0x1 ;  /* 0x0000000804067c11 */ /* 0x000fe2000f8008ff */
[----:B------:R-:W-:-:S03]  /*7fa0*/  USHF.L.U64.HI UR6, UR6, 0x6, UR7 ;  /* 0x0000000606067899 */ /* 0x000fc60008010207 */
[----:B------:R-:W-:Y:S02]  /*7fb0*/  LEA.HI.X R7, R4, UR9, R0, 0x1, P0 ;  /* 0x0000000904077c11 */ /* 0x000fe400080f0c00 */
[----:B------:R-:W-:Y:S01]  /*7fc0*/  IADD3 R4, P0, R6, UR11, RZ ;  /* 0x0000000b06047c10 */ /* 0x000fe2000ff1e0ff */
[----:B------:R-:W-:Y:S01]  /*7fd0*/  STG.E.128 desc[UR24][R2.64], R60 ;  /* 0x0000003c02007986 */ /* 0x000fe2000c101d18 */
[----:B------:R-:W-:Y:S02]  /*7fe0*/  IADD3 R10, P1, R8, UR4, RZ ;  /* 0x00000004080a7c10 */ /* 0x000fe4000ff3e0ff */
[----:B------:R-:W-:Y:S01]  /*7ff0*/  IADD3.X R5, R7, UR6, RZ, P0, !PT ;  /* 0x0000000607057c10 */ /* 0x000fe200087fe4ff */
[----:B------:R1:W-:Y:S01]  /*8000*/  STG.E.128 desc[UR24][R2.64+0x80], R64 ;  /* 0x0000804002007986 */ /* 0x0003e2000c101d18 */
[----:B------:R-:W-:-:S03]  /*8010*/  IADD3.X R11, R9, UR10, RZ, P1, !PT ;  /* 0x0000000a090b7c10 */ /* 0x000fc60008ffe4ff */
[----:B------:R-:W-:Y:S04]  /*8020*/  STG.E.128 desc[UR24][R8.64], R56 ;  /* 0x0000003808007986 */ /* 0x000fe8000c101d18 */
[----:B------:R4:W-:Y:S04]  /*8030*/  STG.E.128 desc[UR24][R8.64+0x80], R48 ;  /* 0x0000803008007986 */ /* 0x0009e8000c101d18 */
[----:B------:R3:W-:Y:S04]  /*8040*/  STG.E.128 desc[UR24][R10.64], R52 ;  /* 0x000000340a007986 */ /* 0x0007e8000c101d18 */
[----:B------:R3:W-:Y:S04]  /*8050*/  STG.E.128 desc[UR24][R10.64+0x80], R44 ;  /* 0x0000802c0a007986 */ /* 0x0007e8000c101d18 */
[----:B--2---:R2:W-:Y:S01]  /*8060*/  STG.E.128 desc[UR24][R6.64], R40 ;  /* 0x0000002806007986 */ /* 0x0045e2000c101d18 */
[----:B-1----:R-:W-:-:S04]  /*8070*/  IADD3 R2, P0, R4, UR11, RZ ;  /* 0x0000000b04027c10 */ /* 0x002fc8000ff1e0ff */
[----:B------:R-:W-:Y:S02]  /*8080*/  IADD3.X R3, R5, UR6, RZ, P0, !PT ;  /* 0x0000000605037c10 */ /* 0x000fe400087fe4ff */
[----:B----4-:R-:W-:Y:S01]  /*8090*/  IADD3 R8, P0, R2, UR11, RZ ;  /* 0x0000000b02087c10 */ /* 0x010fe2000ff1e0ff */
[----:B------:R2:W-:Y:S03]  /*80a0*/  STG.E.128 desc[UR24][R6.64+0x80], R32 ;  /* 0x0000802006007986 */ /* 0x0005e6000c101d18 */
[----:B------:R-:W-:Y:S01]  /*80b0*/  IADD3.X R9, R3, UR6, RZ, P0, !PT ;  /* 0x0000000603097c10 */ /* 0x000fe200087fe4ff */
[----:B---3--:R2:W-:Y:S04]  /*80c0*/  STG.E.128 desc[UR24][R4.64], R36 ;  /* 0x0000002404007986 */ /* 0x0085e8000c101d18 */
[----:B------:R2:W-:Y:S04]  /*80d0*/  STG.E.128 desc[UR24][R4.64+0x80], R28 ;  /* 0x0000801c04007986 */ /* 0x0005e8000c101d18 */
[----:B------:R2:W-:Y:S04]  /*80e0*/  STG.E.128 desc[UR24][R2.64], R24 ;  /* 0x0000001802007986 */ /* 0x0005e8000c101d18 */
[----:B------:R2:W-:Y:S04]  /*80f0*/  STG.E.128 desc[UR24][R2.64+0x80], R16 ;  /* 0x0000801002007986 */ /* 0x0005e8000c101d18 */
[----:B------:R2:W-:Y:S04]  /*8100*/  STG.E.128 desc[UR24][R8.64], R20 ;  /* 0x0000001408007986 */ /* 0x0005e8000c101d18 */
[----:B------:R2:W-:Y:S02]  /*8110*/  STG.E.128 desc[UR24][R8.64+0x80], R12 ;  /* 0x0000800c08007986 */ /* 0x0005e4000c101d18 */
.L_x_1619:
        /* <DEDUP_REMOVED lines=11> */
.L_x_1626:
[----:B------:R-:W-:Y:S05]  /*81d0*/  EXIT ;  /* 0x000000000000794d */ /* 0x000fea0003800000 */
.L_x_1628:
        /* <DEDUP_REMOVED lines=10> */
.L_x_2088:


//--------------------- .text._ZN5flash44flash_bwd_dq_dk_dv_loop_seqk_parallel_kernelI23Flash_bwd_kernel_traitsILi128ELi64ELi128ELi8ELi2ELi4ELi2ELb0ELb0EN7cutlass10bfloat16_tE19Flash_kernel_traitsILi128ELi64ELi128ELi8ES3_EELb0ELb0ELb0ELb0ELb1ELb1ELb1EEEvNS_16Flash_bwd_paramsE --------------------------
	.section	.text._ZN5flash44flash_bwd_dq_dk_dv_loop_seqk_parallel_kernelI23Flash_bwd_kernel_traitsILi128ELi64ELi128ELi8ELi2ELi4ELi2ELb0ELb0EN7cutlass10bfloat16_tE19Flash_kernel_traitsILi128ELi64ELi128ELi8ES3_EELb0ELb0ELb0ELb0ELb1ELb1ELb1EEEvNS_16Flash_bwd_paramsE,"ax",@progbits
	.align	128
        .global         _ZN5flash44flash_bwd_dq_dk_dv_loop_seqk_parallel_kernelI23Flash_bwd_kernel_traitsILi128ELi64ELi128ELi8ELi2ELi4ELi2ELb0ELb0EN7cutlass10bfloat16_tE19Flash_kernel_traitsILi128ELi64ELi128ELi8ES3_EELb0ELb0ELb0ELb0ELb1ELb1ELb1EEEvNS_16Flash_bwd_paramsE
        .type           _ZN5flash44flash_bwd_dq_dk_dv_loop_seqk_parallel_kernelI23Flash_bwd_kernel_traitsILi128ELi64ELi128ELi8ELi2ELi4ELi2ELb0ELb0EN7cutlass10bfloat16_tE19Flash_kernel_traitsILi128ELi64ELi128ELi8ES3_EELb0ELb0ELb0ELb0ELb1ELb1ELb1EEEvNS_16Flash_bwd_paramsE,@function
        .size           _ZN5flash44flash_bwd_dq_dk_dv_loop_seqk_parallel_kernelI23Flash_bwd_kernel_traitsILi128ELi64ELi128ELi8ELi2ELi4ELi2ELb0ELb0EN7cutlass10bfloat16_tE19Flash_kernel_traitsILi128ELi64ELi128ELi8ES3_EELb0ELb0ELb0ELb0ELb1ELb1ELb1EEEvNS_16Flash_bwd_paramsE,(.L_x_2089 - _ZN5flash44flash_bwd_dq_dk_dv_loop_seqk_parallel_kernelI23Flash_bwd_kernel_traitsILi128ELi64ELi128ELi8ELi2ELi4ELi2ELb0ELb0EN7cutlass10bfloat16_tE19Flash_kernel_traitsILi128ELi64ELi128ELi8ES3_EELb0ELb0ELb0ELb0ELb1ELb1ELb1EEEvNS_16Flash_bwd_paramsE)
        .other          _ZN5flash44flash_bwd_dq_dk_dv_loop_seqk_parallel_kernelI23Flash_bwd_kernel_traitsILi128ELi64ELi128ELi8ELi2ELi4ELi2ELb0ELb0EN7cutlass10bfloat16_tE19Flash_kernel_traitsILi128ELi64ELi128ELi8ES3_EELb0ELb0ELb0ELb0ELb1ELb1ELb1EEEvNS_16Flash_bwd_paramsE,@"STO_CUDA_ENTRY STV_DEFAULT"
_ZN5flash44flash_bwd_dq_dk_dv_loop_seqk_parallel_kernelI23Flash_bwd_kernel_traitsILi128ELi64ELi128ELi8ELi2ELi4ELi2ELb0ELb0EN7cutlass10bfloat16_tE19Flash_kernel_traitsILi128ELi64ELi128ELi8ES3_EELb0ELb0ELb0ELb0ELb1ELb1ELb1EEEvNS_16Flash_bwd_paramsE:
.text._ZN5flash44flash_bwd_dq_dk_dv_loop_seqk_parallel_kernelI23Flash_bwd_kernel_traitsILi128ELi64ELi128ELi8ELi2ELi4ELi2ELb0ELb0EN7cutlass10bfloat16_tE19Flash_kernel_traitsILi128ELi64ELi128ELi8ES3_EELb0ELb0ELb0ELb0ELb1ELb1ELb1EEEvNS_16Flash_bwd_paramsE:
        /* <DEDUP_REMOVED lines=14> */
[----:B------:R-:W-:Y:S01]  /*00e0*/  ULDC.64 UR24, c[0x0][0x208] ;  /* 0x0000820000187ab9 */ /* 0x000fe20000000a00 */
[----:B------:R-:W-:Y:S01]  /*00f0*/  UMOV UR21, 0xffffc000 ;  /* 0xffffc00000157882 */ /* 0x000fe20000000000 */
[----:B------:R-:W-:Y:S01]  /*0100*/  ULDC.64 UR16, c[0x0][0x300] ;  /* 0x0000c00000107ab9 */ /* 0x000fe20000000a00 */
[----:B------:R-:W-:-:S03]  /*0110*/  ULDC.64 UR14, c[0x0][0x308] ;  /* 0x0000c200000e7ab9 */ /* 0x000fc60000000a00 */
        /* <DEDUP_REMOVED lines=66> */
[----:B------:R-:W-:Y:S01]  /*0540*/  IMAD R12, R12, 0x400, R3 ;  /* 0x000004000c0c7824 */ /* 0x000fe200078e0203 */
[----:B------:R-:W-:-:S02]  /*0550*/  LOP3.LUT R15, R4, R2, RZ, 0x3c, !PT ;  /* 0x00000002040f7212 */ /* 0x000fc400078e3cff */
        /* <DEDUP_REMOVED lines=18> */
[----:B------:R-:W-:Y:S01]  /*0680*/  LOP3.LUT R6, R0, 0x20, R8, 0xf8, !PT ;  /* 0x0000002000067812 */ /* 0x000fe200078ef808 */
[----:B------:R-:W-:Y:S01]  /*0690*/  STL [R1+0x38], R21 ;  /* 0x0000381501007387 */ /* 0x000fe20000100800 */
[----:B------:R-:W-:-:S02]  /*06a0*/  LOP3.LUT R0, R3, R0, R2, 0x1e, !PT ;  /* 0x0000000003007212 */ /* 0x000fc400078e1e02 */
[----:B------:R-:W-:Y:S01]  /*06b0*/  LOP3.LUT R4, R4, 0x20, RZ, 0xc0, !PT ;  /* 0x0000002004047812 */ /* 0x000fe200078ec0ff */
[----:B------:R1:W-:Y:S01]  /*06c0*/  STL [R1+0x28], R5 ;  /* 0x0000280501007387 */ /* 0x0003e20000100800 */
[----:B------:R-:W-:Y:S01]  /*06d0*/  LOP3.LUT R210, R11, R14, R210, 0xf6, !PT ;  /* 0x0000000e0bd27212 */ /* 0x000fe200078ef6d2 */
[----:B------:R-:W-:Y:S01]  /*06e0*/  IMAD.IADD R12, R12, 0x1, R0 ;  /* 0x000000010c0c7824 */ /* 0x000fe200078e0200 */
[----:B------:R-:W-:Y:S02]  /*06f0*/  SHF.R.S32.HI R0, RZ, 0x2, R18 ;  /* 0x00000002ff007819 */ /* 0x000fe40000011412 */
[----:B------:R-:W-:Y:S01]  /*0700*/  LOP3.LUT R209, R4, 0x18, R7, 0xf8, !PT ;  /* 0x0000001804d17812 */ /* 0x000fe200078ef807 */
[----:B------:R-:W-:Y:S01]  /*0710*/  IMAD R7, R16, 0x400, R10 ;  /* 0x0000040010077824 */ /* 0x000fe200078e020a */
[----:B------:R-:W-:Y:S01]  /*0720*/  LOP3.LUT R4, R6, R3, RZ, 0x3c, !PT ;  /* 0x0000000306047212 */ /* 0x000fe200078e3cff */
[----:B------:R-:W-:Y:S01]  /*0730*/  IMAD R17, R16, 0x10, R0 ;  /* 0x0000001010117824 */ /* 0x000fe200078e0200 */
[----:B------:R-:W-:Y:S01]  /*0740*/  LEA R11, R12, UR4, 0x1 ;  /* 0x000000040c0b7c11 */ /* 0x000fe2000f8e08ff */
[----:B------:R-:W-:Y:S01]  /*0750*/  IMAD.SHL.U32 R0, R13, 0x40, RZ ;  /* 0x000000400d007824 */ /* 0x000fe200078e00ff */
[----:B------:R-:W-:Y:S01]  /*0760*/  LEA R214, R214, UR4, 0x1 ;  /* 0x00000004d6d67c11 */ /* 0x000fe2000f8e08ff */
[----:B------:R-:W-:Y:S01]  /*0770*/  IMAD.IADD R7, R4, 0x1, R7 ;  /* 0x0000000104077824 */ /* 0x000fe200078e0207 */
[----:B------:R-:W-:Y:S01]  /*0780*/  STL [R1+0x44], R17 ;  /* 0x0000441101007387 */ /* 0x000fe20000100800 */
[----:B------:R-:W-:Y:S01]  /*0790*/  IMAD.SHL.U32 R3, R9, 0x8, RZ ;  /* 0x0000000809037824 */ /* 0x000fe200078e00ff */
[----:B------:R-:W-:-:S02]  /*07a0*/  LOP3.LUT R0, R0, 0xfffffe00, RZ, 0xc0, !PT ;  /* 0xfffffe0000007812 */ /* 0x000fc400078ec0ff */
[----:B------:R-:W-:Y:S02]  /*07b0*/  LEA R247, R7, UR5, 0x1 ;  /* 0x0000000507f77c11 */ /* 0x000fe4000f8e08ff */
[----:B------:R-:W-:Y:S01]  /*07c0*/  LEA R210, R210, UR5, 0x1 ;  /* 0x00000005d2d27c11 */ /* 0x000fe2000f8e08ff */
[----:B-1----:R-:W-:Y:S02]  /*07d0*/  IMAD.SHL.U32 R5, R9, 0x10, RZ ;  /* 0x0000001009057824 */ /* 0x002fe400078e00ff */
[C---:B------:R-:W-:Y:S02]  /*07e0*/  VIADD R9, R11.reuse, 0x420 ;  /* 0x000004200b097836 */ /* 0x040fe40000000000 */
[----:B------:R-:W-:Y:S01]  /*07f0*/  @P1 VIADD R9, R11, 0x3e0 ;  /* 0x000003e00b091836 */ /* 0x000fe20000000000 */
[----:B------:R-:W-:Y:S01]  /*0800*/  LOP3.LUT R8, R2, 0x10, R5, 0xf8, !PT ;  /* 0x0000001002087812 */ /* 0x000fe200078ef805 */
[----:B------:R-:W-:Y:S02]  /*0810*/  VIADD R2, R17, 0xffffffc0 ;  /* 0xffffffc011027836 */ /* 0x000fe40000000000 */
[----:B------:R-:W-:-:S03]  /*0820*/  IMAD.SHL.U32 R5, R21, 0x40, RZ ;  /* 0x0000004015057824 */ /* 0x000fc600078e00ff */
[----:B------:R-:W-:Y:S02]  /*0830*/  SHF.R.S32.HI R4, RZ, 0x1f, R2 ;  /* 0x0000001fff047819 */ /* 0x000fe40000011402 */
[----:B------:R-:W-:Y:S02]  /*0840*/  LOP3.LUT R5, R5, 0x1c0, RZ, 0xc0, !PT ;  /* 0x000001c005057812 */ /* 0x000fe400078ec0ff */
[----:B------:R-:W-:Y:S01]  /*0850*/  SHF.L.U64.HI R2, R2, 0x2, R4 ;  /* 0x0000000202027819 */ /* 0x000fe20000010204 */
[----:B------:R-:W-:Y:S01]  /*0860*/  IMAD R4, R16, 0x400, R0 ;  /* 0x0000040010047824 */ /* 0x000fe200078e0200 */
[----:B------:R-:W-:Y:S02]  /*0870*/  LOP3.LUT R3, R5, 0x8, R3, 0xf8, !PT ;  /* 0x0000000805037812 */ /* 0x000fe400078ef803 */
[--C-:B------:R-:W-:Y:S01]  /*0880*/  SHF.R.U32.HI R6, RZ, 0x3, R5.reuse ;  /* 0x00000003ff067819 */ /* 0x100fe20000011605 */
[----:B------:R1:W-:Y:S03]  /*0890*/  STL [R1+0x34], R2 ;  /* 0x0000340201007387 */ /* 0x0003e60000100800 */
[----:B------:R-:W-:Y:S01]  /*08a0*/  LOP3.LUT R3, R3, R6, RZ, 0x3c, !PT ;  /* 0x0000000603037212 */ /* 0x000fe200078e3cff */
[----:B------:R-:W-:Y:S01]  /*08b0*/  STL [R1+0x2c], R11 ;  /* 0x00002c0b01007387 */ /* 0x000fe20000100800 */
[----:B------:R-:W-:-:S03]  /*08c0*/  LOP3.LUT R209, R6, R209, R5, 0x1e, !PT ;  /* 0x000000d106d17212 */ /* 0x000fc600078e1e05 */
[----:B------:R-:W-:Y:S01]  /*08d0*/  IMAD.IADD R219, R4, 0x1, R3 ;  /* 0x0000000104db7824 */ /* 0x000fe200078e0203 */
[----:B------:R-:W-:Y:S01]  /*08e0*/  LOP3.LUT R209, R209, R0, RZ, 0xfc, !PT ;  /* 0x00000000d1d17212 */ /* 0x000fe200078efcff */
[----:B------:R-:W-:-:S03]  /*08f0*/  IMAD.MOV.U32 R3, RZ, RZ, 0x40 ;  /* 0x00000040ff037424 */ /* 0x000fc600078e00ff */
[----:B------:R-:W-:Y:S02]  /*0900*/  LEA R209, R209, UR4, 0x1 ;  /* 0x00000004d1d17c11 */ /* 0x000fe4000f8e08ff */
[C---:B------:R-:W-:Y:S02]  /*0910*/  SEL R216, R3.reuse, 0xffffffc0, !P3 ;  /* 0xffffffc003d87807 */ /* 0x040fe40005800000 */
[----:B------:R-:W-:-:S03]  /*0920*/  SEL R3, R3, 0xffffffc0, !P2 ;  /* 0xffffffc003037807 */ /* 0x000fc60005000000 */
[----:B------:R-:W-:Y:S01]  /*0930*/  IMAD.IADD R217, R214, 0x1, R216 ;  /* 0x00000001d6d97824 */ /* 0x000fe200078e02d8 */
[----:B-1----:R-:W-:-:S04]  /*0940*/  LOP3.LUT R2, R6, R8, R5, 0x1e, !PT ;  /* 0x0000000806027212 */ /* 0x002fc800078e1e05 */
[----:B------:R-:W-:Y:S01]  /*0950*/  LOP3.LUT R218, R2, R0, RZ, 0xfc, !PT ;  /* 0x0000000002da7212 */ /* 0x000fe200078efcff */
[----:B------:R-:W-:Y:S02]  /*0960*/  IMAD.MOV.U32 R0, RZ, RZ, 0x20 ;  /* 0x00000020ff007424 */ /* 0x000fe400078e00ff */
[----:B------:R-:W-:-:S03]  /*0970*/  IMAD.MOV.U32 R2, RZ, RZ, -0x10 ;  /* 0xfffffff0ff027424 */ /* 0x000fc600078e00ff */
[----:B------:R-:W-:Y:S02]  /*0980*/  SEL R215, R0, 0xffffffe0, !P4 ;  /* 0xffffffe000d77807 */ /* 0x000fe40006000000 */
[----:B------:R-:W-:Y:S02]  /*0990*/  SEL R2, R2, 0x10, !P0 ;  /* 0x0000001002027807 */ /* 0x000fe40004000000 */
[----:B------:R-:W-:Y:S01]  /*09a0*/  SEL R0, R0, 0xffffffe0, !P1 ;  /* 0xffffffe000007807 */ /* 0x000fe20004800000 */
[----:B------:R-:W-:Y:S02]  /*09b0*/  IMAD.IADD R215, R214, 0x1, R215 ;  /* 0x00000001d6d77824 */ /* 0x000fe400078e02d7 */
[C---:B------:R-:W-:Y:S02]  /*09c0*/  IMAD.IADD R4, R247.reuse, 0x1, R2 ;  /* 0x00000001f7047824 */ /* 0x040fe400078e0202 */
[----:B------:R-:W-:Y:S02]  /*09d0*/  IMAD.IADD R252, R247, 0x1, R0 ;  /* 0x00000001f7fc7824 */ /* 0x000fe400078e0200 */
[----:B------:R-:W-:Y:S01]  /*09e0*/  IMAD.IADD R10, R0, 0x1, R11 ;  /* 0x00000001000a7824 */ /* 0x000fe200078e020b */
[----:B------:R-:W-:Y:S01]  /*09f0*/  STL [R1+0x4], R4 ;  /* 0x0000040401007387 */ /* 0x000fe20000100800 */
[----:B------:R-:W-:-:S02]  /*0a00*/  IMAD.IADD R0, R11, 0x1, R3 ;  /* 0x000000010b007824 */ /* 0x000fc400078e0203 */
[----:B------:R-:W-:Y:S01]  /*0a10*/  IMAD.IADD R216, R215, 0x1, R216 ;  /* 0x00000001d7d87824 */ /* 0x000fe200078e02d8 */
[----:B------:R-:W-:Y:S04]  /*0a20*/  STL [R1+0x3c], R10 ;  /* 0x00003c0a01007387 */ /* 0x000fe80000100800 */
[----:B------:R1:W-:Y:S04]  /*0a30*/  STL [R1+0x30], R0 ;  /* 0x0000300001007387 */ /* 0x0003e80000100800 */
[----:B------:R-:W-:Y:S01]  /*0a40*/  STL [R1+0x4c], R9 ;  /* 0x00004c0901007387 */ /* 0x000fe20000100800 */
[----:B-1----:R-:W-:-:S02]  /*0a50*/  IMAD.IADD R0, R2, 0x1, R252 ;  /* 0x0000000102007824 */ /* 0x002fc400078e02fc */
[----:B------:R-:W-:-:S03]  /*0a60*/  IMAD.IADD R2, R10, 0x1, R3 ;  /* 0x000000010a027824 */ /* 0x000fc600078e0203 */
[----:B------:R1:W-:Y:S04]  /*0a70*/  STL [R1], R0 ;  /* 0x0000000001007387 */ /* 0x0003e80000100800 */
[----:B------:R2:W-:Y:S01]  /*0a80*/  STL [R1+0x40], R2 ;  /* 0x0000400201007387 */ /* 0x0005e20000100800 */
[----:B-1----:R-:W-:-:S05]  /*0a90*/  IMAD.IADD R0, R3, 0x1, R9 ;  /* 0x0000000103007824 */ /* 0x002fca00078e0209 */
[----:B------:R2:W-:Y:S02]  /*0aa0*/  STL [R1+0x48], R0 ;  /* 0x0000480001007387 */ /* 0x0005e40000100800 */
.L_x_1637:
[----:B------:R-:W-:Y:S02]  /*0ab0*/  ISETP.NE.U32.AND P0, PT, RZ, UR16, PT ;  /* 0x00000010ff007c0c */ /* 0x000fe4000bf05070 */
[----:B------:R-:W-:Y:S02]  /*0ac0*/  ISETP.NE.U32.AND P1, PT, RZ, UR14, PT ;  /* 0x0000000eff007c0c */ /* 0x000fe4000bf25070 */
[----:B------:R-:W-:Y:S02]  /*0ad0*/  ISETP.NE.AND.EX P0, PT, RZ, UR17, PT, P0 ;  /* 0x00000011ff007c0c */ /* 0x000fe4000bf05300 */
[----:B------:R-:W-:-:S11]  /*0ae0*/  ISETP.NE.AND.EX P1, PT, RZ, UR15, PT, P1 ;  /* 0x0000000fff007c0c */ /* 0x000fd6000bf25310 */
[----:B--2---:R-:W1:Y:S01]  /*0af0*/  @P0 S2R R0, SR_CTAID.Y ;  /* 0x0000000000000919 */ /* 0x004e620000002600 */
        /* <DEDUP_REMOVED lines=18> */
[----:B------:R-:W-:Y:S05]  /*0c20*/  @P0 BRA `(.L_x_1629) ;  /* 0x0000006c00b80947 */ /* 0x000fea0003800000 */
        /* <DEDUP_REMOVED lines=72> */
.L_x_1630:
[----:B------:R-:W-:Y:S01]  /*10b0*/  UIMAD UR34, UR20, UR40, UR22 ;  /* 0x00000028142272a4 */ /* 0x000fe2000f8e0216 */
[----:B------:R-:W-:-:S03]  /*10c0*/  ULDC UR48, c[0x0][0x2d4] ;  /* 0x0000b50000307ab9 */ /* 0x000fc60000000800 */
[----:B------:R-:W-:-:S12]  /*10d0*/  UIMAD UR34, UR34, UR48, URZ ;  /* 0x00000030222272a4 */ /* 0x000fd8000f8e023f */
.L_x_1631:
[----:B------:R-:W1:Y:S01]  /*10e0*/  S2R R5, SR_TID.X ;  /* 0x0000000000057919 */ /* 0x000e620000002100 */
[----:B------:R-:W2:Y:S01]  /*10f0*/  LDC.64 R22, c[0x0][0x240] ;  /* 0x00009000ff167b82 */ /* 0x000ea20000000a00 */
[----:B------:R-:W-:Y:S01]  /*1100*/  UIMAD UR10, UR40, UR39, URZ ;  /* 0x00000027280a72a4 */ /* 0x000fe2000f8e023f */
[----:B------:R-:W-:Y:S01]  /*1110*/  IMAD.U32 R6, RZ, RZ, UR9 ;  /* 0x00000009ff067e24 */ /* 0x000fe2000f8e00ff */
[----:B------:R-:W3:Y:S01]  /*1120*/  LDL R29, [R1+0x28] ;  /* 0x00002800011d7983 */ /* 0x000ee20000100800 */
[----:B------:R-:W-:Y:S02]  /*1130*/  UIMAD.WIDE UR48, UR20, UR48, UR36 ;  /* 0x00000030143072a5 */ /* 0x000fe4000f8e0224 */
[----:B------:R-:W-:Y:S02]  /*1140*/  UIMAD.WIDE.U32 UR46, UR39, UR40, URZ ;  /* 0x00000028272e72a5 */ /* 0x000fe4000f8e003f */
[----:B------:R-:W4:Y:S01]  /*1150*/  LDC.64 R8, c[0x0][0x228] ;  /* 0x00008a00ff087b82 */ /* 0x000f220000000a00 */
[----:B------:R-:W-:-:S02]  /*1160*/  UIADD3 UR32, UP0, UR32, UR8, URZ ;  /* 0x0000000820207290 */ /* 0x000fc4000ff1e03f */
[----:B------:R-:W-:Y:S01]  /*1170*/  USHF.R.S32.HI UR45, URZ, 0x1f, UR39 ;  /* 0x0000001f3f2d7899 */ /* 0x000fe20008011427 */
[----:B------:R-:W-:Y:S01]  /*1180*/  IMAD.U32 R26, RZ, RZ, UR46 ;  /* 0x0000002eff1a7e24 */ /* 0x000fe2000f8e00ff */
[----:B------:R-:W-:Y:S01]  /*1190*/  ULDC.64 UR8, c[0x0][0x248] ;  /* 0x0000920000087ab9 */ /* 0x000fe20000000a00 */
[----:B------:R-:W-:Y:S01]  /*11a0*/  IMAD.U32 R27, RZ, RZ, UR47 ;  /* 0x0000002fff1b7e24 */ /* 0x000fe2000f8e00ff */
[----:B------:R-:W-:Y:S01]  /*11b0*/  UIADD3.X UR4, UR12, UR4, URZ, UP0, !UPT ;  /* 0x000000040c047290 */ /* 0x000fe200087fe43f */
[----:B------:R-:W5:Y:S01]  /*11c0*/  LDC.64 R18, c[0x0][0x418] ;  /* 0x00010600ff127b82 */ /* 0x000f620000000a00 */
[----:B------:R-:W-:Y:S01]  /*11d0*/  UIMAD UR45, UR45, UR40, URZ ;  /* 0x000000282d2d72a4 */ /* 0x000fe2000f8e023f */
[----:B------:R-:W-:Y:S01]  /*11e0*/  ULDC.64 UR12, c[0x0][0x210] ;  /* 0x00008400000c7ab9 */ /* 0x000fe20000000a00 */
[----:B------:R-:W-:Y:S02]  /*11f0*/  UIMAD UR43, UR4, UR8, URZ ;  /* 0x00000008042b72a4 */ /* 0x000fe4000f8e023f */
[----:B------:R-:W-:-:S03]  /*1200*/  UIMAD UR42, UR42, UR39, UR45 ;  /* 0x000000272a2a72a4 */ /* 0x000fc6000f8e022d */
[----:B------:R-:W5:Y:S01]  /*1210*/  LDC.64 R24, c[0x0][0x420] ;  /* 0x00010800ff187b82 */ /* 0x000f620000000a00 */
[----:B------:R-:W-:Y:S02]  /*1220*/  UIMAD UR43, UR32, UR9, UR43 ;  /* 0x00000009202b72a4 */ /* 0x000fe4000f8e022b */
[----:B------:R-:W-:Y:S01]  /*1230*/  ULEA.HI.SX32 UR38, UR38, 0xffffffff, 0x1a ;  /* 0xffffffff26267891 */ /* 0x000fe2000f8fd23f */
[----:B-1----:R-:W-:-:S04]  /*1240*/  SHF.R.S32.HI R2, RZ, 0x1f, R5 ;  /* 0x0000001fff027819 */ /* 0x002fc80000011405 */
[----:B------:R-:W1:Y:S01]  /*1250*/  LDC.64 R20, c[0x0][0x230] ;  /* 0x00008c00ff147b82 */ /* 0x000e620000000a00 */
[CC--:B------:R-:W-:Y:S02]  /*1260*/  LEA.HI R3, R2.reuse, R5.reuse, RZ, 0x5 ;  /* 0x0000000502037211 */ /* 0x0c0fe400078f28ff */
[----:B------:R-:W-:Y:S02]  /*1270*/  LEA.HI R2, R2, R5, RZ, 0x3 ;  /* 0x0000000502027211 */ /* 0x000fe400078f18ff */
[----:B------:R-:W-:Y:S02]  /*1280*/  LOP3.LUT R0, R3, 0xffffffe0, RZ, 0xc0, !PT ;  /* 0xffffffe003007812 */ /* 0x000fe400078ec0ff */
[----:B------:R-:W-:Y:S02]  /*1290*/  SHF.R.S32.HI R3, RZ, 0x5, R3 ;  /* 0x00000005ff037819 */ /* 0x000fe40000011403 */
[----:B------:R-:W-:Y:S01]  /*12a0*/  LOP3.LUT R4, R2, 0xfffffff8, RZ, 0xc0, !PT ;  /* 0xfffffff802047812 */ /* 0x000fe200078ec0ff */
[----:B------:R-:W-:Y:S01]  /*12b0*/  IMAD.IADD R0, R5, 0x1, -R0 ;  /* 0x0000000105007824 */ /* 0x000fe200078e0a00 */
[----:B------:R-:W-:-:S03]  /*12c0*/  SHF.R.S32.HI R16, RZ, 0x3, R2 ;  /* 0x00000003ff107819 */ /* 0x000fc60000011402 */
        /* <DEDUP_REMOVED lines=17> */
[----:B--2---:R-:W-:Y:S01]  /*13e0*/  IMAD R0, R13, R22, RZ ;  /* 0x000000160d007224 */ /* 0x004fe200078e02ff */
[----:B------:R-:W-:Y:S01]  /*13f0*/  SHF.R.S32.HI R3, RZ, 0x1f, R2 ;  /* 0x0000001fff037819 */ /* 0x000fe20000011402 */
[----:B------:R-:W-:Y:S01]  /*1400*/  ULDC.64 UR6, c[0x0][0x250] ;  /* 0x0000940000067ab9 */ /* 0x000fe20000000a00 */
[----:B------:R-:W-:Y:S01]  /*1410*/  UIADD3.X UR41, UR49, UR41, URZ, UP1, !UPT ;  /* 0x0000002931297290 */ /* 0x000fe20008ffe43f */
[----:B------:R-:W-:-:S02]  /*1420*/  IMAD.X R7, R5, 0x1, R12, P0 ;  /* 0x0000000105077824 */ /* 0x000fc400000e060c */
[C---:B------:R-:W-:Y:S02]  /*1430*/  IMAD R0, R10.reuse, R23, R0 ;  /* 0x000000170a007224 */ /* 0x040fe400078e0200 */
[----:B------:R-:W-:-:S04]  /*1440*/  IMAD.WIDE.U32 R4, R10, R22, R2 ;  /* 0x000000160a047225 */ /* 0x000fc800078e0002 */
[----:B------:R-:W-:Y:S02]  /*1450*/  IMAD.IADD R5, R5, 0x1, R0 ;  /* 0x0000000105057824 */ /* 0x000fe400078e0200 */
[C---:B----4-:R-:W-:Y:S02]  /*1460*/  IMAD R0, R8.reuse, UR29, RZ ;  /* 0x0000001d08007c24 */ /* 0x050fe4000f8e02ff */
[----:B------:R-:W-:-:S04]  /*1470*/  IMAD.WIDE.U32 R4, R8, UR20, R4 ;  /* 0x0000001408047c25 */ /* 0x000fc8000f8e0004 */
[----:B------:R-:W-:Y:S02]  /*1480*/  IMAD R0, R9, UR20, R0 ;  /* 0x0000001409007c24 */ /* 0x000fe4000f8e0200 */
[----:B------:R-:W-:Y:S02]  /*1490*/  IMAD.U32 R8, RZ, RZ, UR8 ;  /* 0x00000008ff087e24 */ /* 0x000fe4000f8e00ff */
[----:B------:R-:W-:Y:S02]  /*14a0*/  IMAD.U32 R14, RZ, RZ, UR6 ;  /* 0x00000006ff0e7e24 */ /* 0x000fe4000f8e00ff */
[----:B-----5:R-:W-:Y:S02]  /*14b0*/  IMAD R12, R18, UR29, RZ ;  /* 0x0000001d120c7c24 */ /* 0x020fe4000f8e02ff */
[----:B------:R-:W-:-:S04]  /*14c0*/  IMAD.WIDE.U32 R26, R26, UR37, R6 ;  /* 0x000000251a1a7c25 */ /* 0x000fc8000f8e0006 */
[----:B------:R-:W-:Y:S02]  /*14d0*/  IMAD.IADD R5, R5, 0x1, R0 ;  /* 0x0000000105057824 */ /* 0x000fe400078e0200 */
[----:B------:R-:W-:Y:S01]  /*14e0*/  IMAD.U32 R6, RZ, RZ, UR10 ;  /* 0x0000000aff067e24 */ /* 0x000fe2000f8e00ff */
[----:B------:R-:W-:Y:S01]  /*14f0*/  ULDC.64 UR10, c[0x0][0x428] ;  /* 0x00010a00000a7ab9 */ /* 0x000fe20000000a00 */
[----:B------:R-:W-:-:S04]  /*1500*/  IMAD.WIDE.U32 R8, R8, UR32, R2 ;  /* 0x0000002008087c25 */ /* 0x000fc8000f8e0002 */
[----:B------:R-:W-:-:S04]  /*1510*/  IMAD.WIDE.U32 R14, R14, UR32, R2 ;  /* 0x000000200e0e7c25 */ /* 0x000fc8000f8e0002 */
[----:B------:R-:W-:Y:S02]  /*1520*/  IMAD R12, R19, UR20, R12 ;  /* 0x00000014130c7c24 */ /* 0x000fe4000f8e020c */
[----:B------:R-:W-:Y:S02]  /*1530*/  IMAD.WIDE.U32 R2, R18, UR20, R2 ;  /* 0x0000001412027c25 */ /* 0x000fe4000f8e0002 */
[----:B------:R-:W2:Y:S02]  /*1540*/  LDC.64 R18, c[0x0][0x238] ;  /* 0x00008e00ff127b82 */ /* 0x000ea40000000a00 */
[----:B------:R-:W-:Y:S02]  /*1550*/  IMAD R0, R13, R24, RZ ;  /* 0x000000180d007224 */ /* 0x000fe400078e02ff */
[----:B------:R-:W-:-:S04]  /*1560*/  IMAD.WIDE.U32 R6, R6, UR22, R4 ;  /* 0x0000001606067c25 */ /* 0x000fc8000f8e0004 */
[----:B------:R-:W-:Y:S01]  /*1570*/  IMAD.IADD R3, R3, 0x1, R12 ;  /* 0x0000000103037824 */ /* 0x000fe200078e020c */
[----:B------:R-:W-:Y:S01]  /*1580*/  LEA R250, P0, R6, UR12, 0x1 ;  /* 0x0000000c06fa7c11 */ /* 0x000fe2000f8008ff */
[C---:B------:R-:W-:Y:S01]  /*1590*/  IMAD R12, R10.reuse, R25, R0 ;  /* 0x000000190a0c7224 */ /* 0x040fe200078e0200 */
[----:B------:R-:W-:Y:S01]  /*15a0*/  UIMAD UR12, UR28, UR10, URZ ;  /* 0x0000000a1c0c72a4 */ /* 0x000fe2000f8e023f */
[----:B------:R-:W-:Y:S02]  /*15b0*/  VIADD R0, R7, UR44 ;  /* 0x0000002c07007c36 */ /* 0x000fe40008000000 */
[----:B------:R-:W-:Y:S01]  /*15c0*/  IMAD.WIDE.U32 R4, R10, R24, R2 ;  /* 0x000000180a047225 */ /* 0x000fe200078e0002 */
[----:B------:R-:W-:Y:S02]  /*15d0*/  UIMAD UR39, UR22, UR11, UR12 ;  /* 0x0000000b162772a4 */ /* 0x000fe4000f8e020c */
        /* <DEDUP_REMOVED lines=30> */
[----:B------:R-:W-:-:S03]  /*17c0*/  IMAD.WIDE.U32 R4, R11, UR10, R4 ;  /* 0x0000000a0b047c25 */ /* 0x000fc6000f8e0004 */
[----:B------:R-:W-:Y:S01]  /*17d0*/  UISETP.NE.AND UP0, UPT, UR12, 0x1, UPT ;  /* 0x000000010c00788c */ /* 0x000fe2000bf05270 */
[----:B------:R-:W-:Y:S01]  /*17e0*/  IMAD R0, R11, UR11, R0 ;  /* 0x0000000b0b007c24 */ /* 0x000fe2000f8e0200 */
[----:B------:R-:W-:Y:S01]  /*17f0*/  ULDC.64 UR10, c[0x0][0x268] ;  /* 0x00009a00000a7ab9 */ /* 0x000fe20000000a00 */
[----:B------:R-:W-:Y:S02]  /*1800*/  VIADD R3, R15, UR37 ;  /* 0x000000250f037c36 */ /* 0x000fe40008000000 */
[----:B------:R-:W-:Y:S02]  /*1810*/  IMAD.IADD R5, R5, 0x1, R0 ;  /* 0x0000000105057824 */ /* 0x000fe400078e0200 */
[----:B------:R-:W-:Y:S02]  /*1820*/  IMAD R0, R17, UR10, RZ ;  /* 0x0000000a11007c24 */ /* 0x000fe4000f8e02ff */
[----:B------:R-:W4:Y:S01]  /*1830*/  LDL R17, [R1+0x44] ;  /* 0x0000440001117983 */ /* 0x000f220000100800 */
[----:B------:R-:W-:-:S02]  /*1840*/  IMAD.MOV.U32 R2, RZ, RZ, R14 ;  /* 0x000000ffff027224 */ /* 0x000fc400078e000e */
[C---:B--2---:R-:W-:Y:S02]  /*1850*/  IMAD R6, R18.reuse, UR29, RZ ;  /* 0x0000001d12067c24 */ /* 0x044fe4000f8e02ff */
[----:B------:R-:W-:-:S04]  /*1860*/  IMAD.WIDE.U32 R2, R18, UR20, R2 ;  /* 0x0000001412027c25 */ /* 0x000fc8000f8e0002 */
[----:B------:R-:W-:Y:S01]  /*1870*/  IMAD R19, R19, UR20, R6 ;  /* 0x0000001413137c24 */ /* 0x000fe2000f8e0206 */
[C---:B------:R-:W-:Y:S01]  /*1880*/  LEA R6, P0, R24.reuse, R248, 0x6 ;  /* 0x000000f818067211 */ /* 0x040fe200078030ff */
[----:B------:R-:W-:Y:S02]  /*1890*/  IMAD R14, R11, UR11, R0 ;  /* 0x0000000b0b0e7c24 */ /* 0x000fe4000f8e0200 */
[----:B------:R-:W-:Y:S01]  /*18a0*/  IMAD.IADD R3, R3, 0x1, R19 ;  /* 0x0000000103037824 */ /* 0x000fe200078e0213 */
[----:B------:R-:W-:Y:S02]  /*18b0*/  LEA.HI.X R7, R24, R249, R25, 0x6, P0 ;  /* 0x000000f918077211 */ /* 0x000fe400000f3419 */
[----:B------:R-:W-:Y:S01]  /*18c0*/  PLOP3.LUT P0, PT, PT, PT, UP0, 0x80, 0x0 ;  /* 0x000000000000781c */ /* 0x000fe20003f0f008 */
[----:B------:R-:W-:Y:S01]  /*18d0*/  IMAD.WIDE.U32 R10, R11, UR10, R2 ;  /* 0x0000000a0b0a7c25 */ /* 0x000fe2000f8e0002 */
[----:B------:R-:W-:-:S03]  /*18e0*/  ULDC.64 UR10, c[0x0][0x218] ;  /* 0x00008600000a7ab9 */ /* 0x000fc60000000a00 */
[----:B------:R-:W-:Y:S02]  /*18f0*/  IMAD R3, R28, UR8, RZ ;  /* 0x000000081c037c24 */ /* 0x000fe4000f8e02ff */
[----:B------:R-:W-:-:S04]  /*1900*/  IMAD.WIDE.U32 R8, R16, UR8, R4 ;  /* 0x0000000810087c25 */ /* 0x000fc8000f8e0004 */
[----:B------:R-:W-:-:S04]  /*1910*/  IMAD R3, R16, UR9, R3 ;  /* 0x0000000910037c24 */ /* 0x000fc8000f8e0203 */
[----:B------:R-:W-:Y:S02]  /*1920*/  IMAD.IADD R3, R9, 0x1, R3 ;  /* 0x0000000109037824 */ /* 0x000fe400078e0203 */
[----:B------:R-:W-:Y:S02]  /*1930*/  IMAD.IADD R5, R11, 0x1, R14 ;  /* 0x000000010b057824 */ /* 0x000fe400078e020e */
[----:B------:R-:W-:-:S04]  /*1940*/  IMAD.MOV.U32 R4, RZ, RZ, R10 ;  /* 0x000000ffff047224 */ /* 0x000fc800078e000a */
[----:B------:R-:W-:Y:S01]  /*1950*/  IMAD.WIDE.U32 R10, R16, UR6, R4 ;  /* 0x00000006100a7c25 */ /* 0x000fe2000f8e0004 */
[----:B------:R-:W-:Y:S02]  /*1960*/  USHF.L.U32 UR12, UR6, 0x6, URZ ;  /* 0x00000006060c7899 */ /* 0x000fe4000800063f */
[----:B------:R-:W-:Y:S02]  /*1970*/  UISETP.GE.AND UP0, UPT, UR33, 0x1, UPT ;  /* 0x000000012100788c */ /* 0x000fe4000bf06270 */
[----:B------:R-:W-:Y:S02]  /*1980*/  UIADD3 UR35, UR36, UR35, URZ ;  /* 0x0000002324237290 */ /* 0x000fe4000fffe03f */
        /* <DEDUP_REMOVED lines=25> */
[C---:B---3--:R-:W-:Y:S01]  /*1b20*/  VIADD R2, R29.reuse, 0x2000 ;  /* 0x000020001d027836 */ /* 0x048fe20000000000 */
[----:B------:R-:W-:Y:S01]  /*1b30*/  LEA R0, R29, UR5, 0x1 ;  /* 0x000000051d007c11 */ /* 0x000fe2000f8e08ff */
[----:B------:R-:W-:Y:S03]  /*1b40*/  @P3 BAR.SYNC.DEFER_BLOCKING 0x0 ;  /* 0x0000000000003b1d */ /* 0x000fe60000010000 */
[----:B------:R-:W-:-:S04]  /*1b50*/  SEL R2, R2, R29, !P0 ;  /* 0x0000001d02027207 */ /* 0x000fc80004000000 */
[----:B------:R-:W-:Y:S02]  /*1b60*/  LEA R15, R2, UR5, 0x1 ;  /* 0x00000005020f7c11 */ /* 0x000fe4000f8e08ff */
[----:B------:R-:W-:Y:S01]  /*1b70*/  LEA R2, P1, R8, UR10, 0x1 ;  /* 0x0000000a08027c11 */ /* 0x000fe2000f8208ff */
[----:B------:R-:W-:-:S03]  /*1b80*/  USHF.L.U32 UR10, UR8, 0x6, URZ ;  /* 0x00000006080a7899 */ /* 0x000fc6000800063f */
[----:B------:R-:W-:Y:S01]  /*1b90*/  LEA.HI.X R3, R8, UR11, R3, 0x1, P1 ;  /* 0x0000000b08037c11 */ /* 0x000fe200088f0c03 */
[----:B------:R-:W-:Y:S02]  /*1ba0*/  USHF.L.U64.HI UR11, UR8, 0x6, UR9 ;  /* 0x00000006080b7899 */ /* 0x000fe40008010209 */
[----:B------:R-:W-:Y:S01]  /*1bb0*/  IADD3 R4, P1, R2, UR10, RZ ;  /* 0x0000000a02047c10 */ /* 0x000fe2000ff3e0ff */
[----:B------:R-:W-:Y:S01]  /*1bc0*/  ULDC.64 UR8, c[0x0][0x220] ;  /* 0x0000880000087ab9 */ /* 0x000fe20000000a00 */
[----:B------:R-:W-:Y:S01]  /*1bd0*/  @!PT LDS RZ, [RZ] ;  /* 0x00000000fffff984 */ /* 0x000fe20000000800 */
[----:B------:R-:W-:Y:S01]  /*1be0*/  @!PT LDS RZ, [RZ] ;  /* 0x00000000fffff984 */ /* 0x000fe20000000800 */
[----:B------:R-:W-:Y:S01]  /*1bf0*/  @!PT LDS RZ, [RZ] ;  /* 0x00000000fffff984 */ /* 0x000fe20000000800 */
[----:B------:R-:W-:Y:S04]  /*1c00*/  LDGSTS.E.BYPASS.LTC128B.128 [R0+0x8000], desc[UR24][R248.64] ;  /* 0x08000000f8007fae */ /* 0x000fe8000b901d58 */
[----:B------:R-:W-:Y:S04]  /*1c10*/  LDGSTS.E.BYPASS.LTC128B.128 [R0+0xa000], desc[UR24][R248.64+0x80] ;  /* 0x0a000080f8007fae */ /* 0x000fe8000b901d58 */
[----:B------:R-:W-:Y:S04]  /*1c20*/  LDGSTS.E.BYPASS.LTC128B.128 [R0+0x9000], desc[UR24][R6.64] ;  /* 0x0900000006007fae */ /* 0x000fe8000b901d58 */
[----:B------:R1:W-:Y:S04]  /*1c30*/  LDGSTS.E.BYPASS.LTC128B.128 [R0+0xb000], desc[UR24][R6.64+0x80] ;  /* 0x0b00008006007fae */ /* 0x0003e8000b901d58 */
[----:B------:R-:W-:Y:S04]  /*1c40*/  LDGSTS.E.BYPASS.LTC128B.128 [R15], desc[UR24][R250.64] ;  /* 0x00000000fa0f7fae */ /* 0x000fe8000b901d58 */
[----:B------:R-:W-:Y:S04]  /*1c50*/  LDGSTS.E.BYPASS.LTC128B.128 [R15+0x2000], desc[UR24][R250.64+0x80] ;  /* 0x02000080fa0f7fae */ /* 0x000fe8000b901d58 */
[----:B------:R-:W-:Y:S01]  /*1c60*/  LDGSTS.E.BYPASS.LTC128B.128 [R15+0x1000], desc[UR24][R12.64] ;  /* 0x010000000c0f7fae */ /* 0x000fe2000b901d58 */
[----:B------:R-:W-:-:S03]  /*1c70*/  IADD3.X R5, R3, UR11, RZ, P1, !PT ;  /* 0x0000000b03057c10 */ /* 0x000fc60008ffe4ff */
[----:B------:R-:W-:Y:S04]  /*1c80*/  LDGSTS.E.BYPASS.LTC128B.128 [R15+0x3000], desc[UR24][R12.64+0x80] ;  /* 0x030000800c0f7fae */ /* 0x000fe8000b901d58 */
[----:B------:R-:W-:Y:S04]  /*1c90*/  LDGSTS.E.BYPASS.LTC128B.128 [R0+0xc000], desc[UR24][R2.64] ;  /* 0x0c00000002007fae */ /* 0x000fe8000b901d58 */
[----:B------:R2:W-:Y:S01]  /*1ca0*/  LDGSTS.E.BYPASS.LTC128B.128 [R0+0x10000], desc[UR24][R2.64+0x80] ;  /* 0x1000008002007fae */ /* 0x0005e2000b901d58 */
[----:B-1----:R-:W-:-:S03]  /*1cb0*/  IMAD R6, R28, UR6, RZ ;  /* 0x000000061c067c24 */ /* 0x002fc6000f8e02ff */
[----:B------:R-:W-:Y:S01]  /*1cc0*/  LDGSTS.E.BYPASS.LTC128B.128 [R0+0xd000], desc[UR24][R4.64] ;  /* 0x0d00000004007fae */ /* 0x000fe2000b901d58 */
[----:B------:R-:W-:Y:S01]  /*1cd0*/  IMAD R6, R16, UR7, R6 ;  /* 0x0000000710067c24 */ /* 0x000fe2000f8e0206 */
[----:B------:R-:W-:Y:S02]  /*1ce0*/  USHF.L.U64.HI UR6, UR6, 0x6, UR7 ;  /* 0x0000000606067899 */ /* 0x000fe40008010207 */
[----:B------:R1:W-:Y:S01]  /*1cf0*/  LDGSTS.E.BYPASS.LTC128B.128 [R0+0x11000], desc[UR24][R4.64+0x80] ;  /* 0x1100008004007fae */ /* 0x0003e2000b901d58 */
        /* <DEDUP_REMOVED lines=16> */
[----:B------:R-:W-:Y:S01]  /*1e00*/  LDGSTS.E.BYPASS.LTC128B.128 [R0+0x15000], desc[UR24][R4.64] ;  /* 0x1500000004007fae */ /* 0x000fe2000b901d58 */
[----:B------:R-:W-:-:S03]  /*1e10*/  UIMAD.WIDE UR10, UR35, 0x4, UR8 ;  /* 0x00000004230a78a5 */ /* 0x000fc6000f8e0208 */
        /* <DEDUP_REMOVED lines=8> */
[----:B------:R-:W-:-:S03]  /*1ea0*/  PLOP3.LUT P1, PT, PT, PT, UP0, 0x80, 0x0 ;  /* 0x000000000000781c */ /* 0x000fc60003f2f008 */
[----:B------:R-:W-:Y:S04]  /*1eb0*/  LDGSTS.E.BYPASS.LTC128B.128 [R0+0x17000], desc[UR24][R6.64] ;  /* 0x1700000006007fae */ /* 0x000fe8000b901d58 */
[----:B------:R1:W-:Y:S01]  /*1ec0*/  LDGSTS.E.BYPASS.LTC128B.128 [R0+0x1b000], desc[UR24][R6.64+0x80] ;  /* 0x1b00008006007fae */ /* 0x0003e2000b901d58 */
[----:B------:R-:W-:-:S03]  /*1ed0*/  UIMAD.WIDE UR12, UR34, 0x4, UR6 ;  /* 0x00000004220c78a5 */ /* 0x000fc6000f8e0206 */
[----:B------:R-:W0:Y:S01]  /*1ee0*/  LDGDEPBAR ;  /* 0x00000000000079af */ /* 0x000e220000000000 */
[----:B----4-:R-:W-:-:S05]  /*1ef0*/  IMAD.SHL.U32 R2, R17, 0x4, RZ ;  /* 0x0000000411027824 */ /* 0x010fca00078e00ff */
[----:B------:R-:W-:Y:S02]  /*1f00*/  IADD3 R2, P2, R2, UR10, RZ ;  /* 0x0000000a02027c10 */ /* 0x000fe4000ff5e0ff */
[----:B-1----:R-:W-:-:S04]  /*1f10*/  SHF.R.S32.HI R0, RZ, 0x1f, R17 ;  /* 0x0000001fff007819 */ /* 0x002fc80000011411 */
[----:B------:R-:W-:Y:S02]  /*1f20*/  SHF.L.U64.HI R3, R17, 0x2, R0 ;  /* 0x0000000211037819 */ /* 0x000fe40000010200 */
[----:B------:R-:W-:Y:S02]  /*1f30*/  CS2R R110, SRZ ;  /* 0x00000000006e7805 */ /* 0x000fe4000001ff00 */
[----:B------:R-:W-:Y:S02]  /*1f40*/  IADD3.X R3, R3, UR11, RZ, P2, !PT ;  /* 0x0000000b03037c10 */ /* 0x000fe400097fe4ff */
        /* <DEDUP_REMOVED lines=39> */
[----:B------:R-:W-:Y:S06]  /*21c0*/  @!P1 BRA `(.L_x_1632) ;  /* 0x0000004400849947 */ /* 0x000fec0003800000 */
[----:B------:R-:W2:Y:S04]  /*21d0*/  LDG.E R4, desc[UR24][R2.64+0xa0] ;  /* 0x0000a01802047981 */ /* 0x000ea8000c1e1900 */
[----:B------:R-:W3:Y:S04]  /*21e0*/  LDG.E R5, desc[UR24][R2.64+0x80] ;  /* 0x0000801802057981 */ /* 0x000ee8000c1e1900 */
[----:B------:R-:W4:Y:S04]  /*21f0*/  LDG.E R6, desc[UR24][R2.64+0x20] ;  /* 0x0000201802067981 */ /* 0x000f28000c1e1900 */
[----:B------:R1:W5:Y:S01]  /*2200*/  LDG.E R7, desc[UR24][R2.64] ;  /* 0x0000001802077981 */ /* 0x000362000c1e1900 */
[----:B------:R-:W-:-:S03]  /*2210*/  ULDC UR7, c[0x0][0x270] ;  /* 0x00009c0000077ab9 */ /* 0x000fc60000000800 */
[----:B------:R-:W-:Y:S01]  /*2220*/  STL [R1+0x8], R15 ;  /* 0x0000080f01007387 */ /* 0x000fe20000100800 */
[C---:B-1----:R-:W-:Y:S01]  /*2230*/  SHF.L.U64.HI R2, R17.reuse, 0x2, R0 ;  /* 0x0000000211027819 */ /* 0x042fe20000010200 */
[----:B------:R-:W-:-:S04]  /*2240*/  IMAD.SHL.U32 R3, R17, 0x4, RZ ;  /* 0x0000000411037824 */ /* 0x000fc800078e00ff */
[----:B------:R1:W-:Y:S04]  /*2250*/  STL [R1+0x24], R2 ;  /* 0x0000240201007387 */ /* 0x0003e80000100800 */
[----:B------:R2:W-:Y:S01]  /*2260*/  STL [R1+0x20], R3 ;  /* 0x0000200301007387 */ /* 0x0005e20000100800 */
[----:B------:R-:W-:Y:S02]  /*2270*/  VIADD R0, R218, 0x2000 ;  /* 0x00002000da007836 */ /* 0x000fe40000000000 */
[----:B------:R-:W-:Y:S01]  /*2280*/  VIADD R213, R219, 0x2000 ;  /* 0x00002000dbd57836 */ /* 0x000fe20000000000 */
[----:B------:R-:W-:Y:S01]  /*2290*/  MOV R221, 0x20 ;  /* 0x0000002000dd7802 */ /* 0x000fe20000000f00 */
[----:B------:R-:W-:Y:S01]  /*22a0*/  IMAD.MOV.U32 R220, RZ, RZ, 0x40 ;  /* 0x00000040ffdc7424 */ /* 0x000fe200078e00ff */
[----:B------:R-:W-:-:S02]  /*22b0*/  MOV R159, RZ ;  /* 0x000000ff009f7202 */ /* 0x000fc40000000f00 */
[----:B------:R-:W-:Y:S02]  /*22c0*/  SEL R0, R0, R218, !P0 ;  /* 0x000000da00007207 */ /* 0x000fe40004000000 */
[----:B------:R-:W-:Y:S02]  /*22d0*/  SEL R213, R213, R219, !P0 ;  /* 0x000000dbd5d57207 */ /* 0x000fe40004000000 */
[----:B-1----:R-:W-:Y:S01]  /*22e0*/  IADD3 R2, R17, -0x40, RZ ;  /* 0xffffffc011027810 */ /* 0x002fe20007ffe0ff */
[----:B--2---:R1:W-:Y:S04]  /*22f0*/  STL [R1+0xc], R4 ;  /* 0x00000c0401007387 */ /* 0x0043e80000100800 */
[----:B---3--:R1:W-:Y:S04]  /*2300*/  STL [R1+0x10], R5 ;  /* 0x0000100501007387 */ /* 0x0083e80000100800 */
[----:B----4-:R1:W-:Y:S04]  /*2310*/  STL [R1+0x14], R6 ;  /* 0x0000140601007387 */ /* 0x0103e80000100800 */
[----:B-----5:R1:W-:Y:S01]  /*2320*/  STL [R1+0x18], R7 ;  /* 0x0000180701007387 */ /* 0x0203e20000100800 */
[----:B------:R-:W-:Y:S01]  /*2330*/  IMAD.SHL.U32 R2, R2, 0x4, RZ ;  /* 0x0000000402027824 */ /* 0x000fe200078e00ff */
[----:B------:R-:W-:Y:S01]  /*2340*/  LEA R211, R0, UR5, 0x1 ;  /* 0x0000000500d37c11 */ /* 0x000fe2000f8e08ff */
[----:B------:R-:W-:Y:S01]  /*2350*/  ULDC UR9, c[0x0][0x39c] ;  /* 0x0000e70000097ab9 */ /* 0x000fe20000000800 */
[----:B------:R-:W-:Y:S01]  /*2360*/  LEA R213, R213, UR5, 0x1 ;  /* 0x00000005d5d57c11 */ /* 0x000fe2000f8e08ff */
[----:B------:R-:W-:Y:S01]  /*2370*/  ULDC UR8, c[0x0][0x2ec] ;  /* 0x0000bb0000087ab9 */ /* 0x000fe20000000800 */
[----:B------:R1:W-:Y:S05]  /*2380*/  STL [R1+0x1c], R2 ;  /* 0x00001c0201007387 */ /* 0x0003ea0000100800 */
.L_x_1635:
[----:B------:R-:W2:Y:S01]  /*2390*/  LDL R0, [R1+0x38] ;  /* 0x0000380001007983 */ /* 0x000ea20000100800 */
[----:B------:R-:W-:Y:S04]  /*23a0*/  UISETP.GE.AND UP2, UPT, UR38, 0x1, UPT ;  /* 0x000000012600788c */ /* 0x000fe8000bf46270 */
[----:B------:R-:W0:Y:S05]  /*23b0*/  LDGDEPBAR ;  /* 0x00000000000079af */ /* 0x000e2a0000000000 */
[----:B------:R-:W-:Y:S05]  /*23c0*/  STL [R1+0x78], R46 ;  /* 0x0000782e01007387 */ /* 0x000fea0000100800 */
[----:B------:R-:W-:Y:S05]  /*23d0*/  STL [R1+0x74], R45 ;  /* 0x0000742d01007387 */ /* 0x000fea0000100800 */
[----:B------:R-:W-:Y:S05]  /*23e0*/  STL [R1+0x70], R44 ;  /* 0x0000702c01007387 */ /* 0x000fea0000100800 */
[----:B------:R-:W-:Y:S05]  /*23f0*/  STL [R1+0x6c], R43 ;  /* 0x00006c2b01007387 */ /* 0x000fea0000100800 */
[----:B------:R-:W-:Y:S05]  /*2400*/  STL [R1+0x68], R42 ;  /* 0x0000682a01007387 */ /* 0x000fea0000100800 */
[----:B------:R-:W-:Y:S05]  /*2410*/  STL [R1+0x64], R41 ;  /* 0x0000642901007387 */ /* 0x000fea0000100800 */
[----:B------:R-:W-:Y:S05]  /*2420*/  STL [R1+0x60], R40 ;  /* 0x0000602801007387 */ /* 0x000fea0000100800 */
[----:B------:R3:W-:Y:S05]  /*2430*/  STL [R1+0x5c], R39 ;  /* 0x00005c2701007387 */ /* 0x0007ea0000100800 */
[----:B------:R4:W-:Y:S05]  /*2440*/  STL [R1+0x58], R38 ;  /* 0x0000582601007387 */ /* 0x0009ea0000100800 */
[----:B------:R1:W-:Y:S05]  /*2450*/  STL [R1+0x54], R37 ;  /* 0x0000542501007387 */ /* 0x0003ea0000100800 */
[----:B------:R1:W-:Y:S05]  /*2460*/  STL [R1+0x50], R36 ;  /* 0x0000502401007387 */ /* 0x0003ea0000100800 */
[----:B---3--:R-:W3:Y:S05]  /*2470*/  LDL R39, [R1+0x18] ;  /* 0x0000180001277983 */ /* 0x008eea0000100800 */
[----:B----4-:R-:W4:Y:S05]  /*2480*/  LDL R38, [R1+0x14] ;  /* 0x0000140001267983 */ /* 0x010f2a0000100800 */
[----:B-1----:R-:W4:Y:S05]  /*2490*/  LDL R37, [R1+0x10] ;  /* 0x0000100001257983 */ /* 0x002f2a0000100800 */
[----:B------:R-:W4:Y:S01]  /*24a0*/  LDL R36, [R1+0xc] ;  /* 0x00000c0001247983 */ /* 0x000f220000100800 */
[----:B------:R-:W-:Y:S04]  /*24b0*/  DEPBAR.LE SB0, 0x0 ;  /* 0x000080000000791a */ /* 0x000fe80000000000 */
[----:B------:R-:W-:Y:S06]  /*24c0*/  BAR.SYNC.DEFER_BLOCKING 0x0 ;  /* 0x0000000000007b1d */ /* 0x000fec0000010000 */
[----:B------:R-:W-:Y:S05]  /*24d0*/  LDSM.16.M88.4 R32, [R213] ;  /* 0x00000000d520783b */ /* 0x000fea0000000200 */
[----:B------:R-:W1:Y:S05]  /*24e0*/  LDSM.16.M88.4 R16, [R214] ;  /* 0x00000000d610783b */ /* 0x000e6a0000000200 */
[----:B------:R-:W1:Y:S05]  /*24f0*/  LDSM.16.M88.4 R28, [R213+0x1000] ;  /* 0x00100000d51c783b */ /* 0x000e6a0000000200 */
[----:B------:R-:W1:Y:S05]  /*2500*/  LDSM.16.M88.4 R164, [R214+0x800] ;  /* 0x00080000d6a4783b */ /* 0x000e6a0000000200 */
[----:B------:R-:W-:Y:S05]  /*2510*/  LDSM.16.M88.4 R172, [R215] ;  /* 0x00000000d7ac783b */ /* 0x000fea0000000200 */
[----:B------:R-:W-:Y:S05]  /*2520*/  LDSM.16.M88.4 R180, [R215+0x800] ;  /* 0x00080000d7b4783b */ /* 0x000fea0000000200 */
[----:B------:R-:W-:Y:S05]  /*2530*/  LDSM.16.M88.4 R188, [R217] ;  /* 0x00000000d9bc783b */ /* 0x000fea0000000200 */
[----:B------:R-:W-:Y:S05]  /*2540*/  LDSM.16.M88.4 R192, [R217+0x800] ;  /* 0x00080000d9c0783b */ /* 0x000fea0000000200 */
[----:B------:R-:W-:Y:S01]  /*2550*/  LDSM.16.M88.4 R200, [R216] ;  /* 0x00000000d8c8783b */ /* 0x000fe20000000200 */
[-C--:B-1----:R-:W-:Y:S06]  /*2560*/  HMMA.16816.F32.BF16 R4, R32, R16.reuse, RZ ;  /* 0x000000102004723c */ /* 0x082fec00000418ff */
[C---:B------:R-:W-:Y:S06]  /*2570*/  HMMA.16816.F32.BF16 R8, R28.reuse, R16, RZ ;  /* 0x000000101c08723c */ /* 0x040fec00000418ff */
[-C--:B------:R-:W-:Y:S06]  /*2580*/  HMMA.16816.F32.BF16 R12, R28, R18.reuse, RZ ;  /* 0x000000121c0c723c */ /* 0x080fec00000418ff */
[C---:B------:R-:W-:Y:S06]  /*2590*/  HMMA.16816.F32.BF16 R16, R32.reuse, R18, RZ ;  /* 0x000000122010723c */ /* 0x040fec00000418ff */
[-C--:B------:R-:W-:Y:S06]  /*25a0*/  HMMA.16816.F32.BF16 R20, R32, R164.reuse, RZ ;  /* 0x000000a42014723c */ /* 0x080fec00000418ff */
[C---:B------:R-:W-:Y:S06]  /*25b0*/  HMMA.16816.F32.BF16 R24, R28.reuse, R164, RZ ;  /* 0x000000a41c18723c */ /* 0x040fec00000418ff */
[-C--:B------:R-:W-:Y:S06]  /*25c0*/  HMMA.16816.F32.BF16 R28, R28, R166.reuse, RZ ;  /* 0x000000a61c1c723c */ /* 0x080fec00000418ff */
[----:B------:R-:W-:Y:S02]  /*25d0*/  HMMA.16816.F32.BF16 R32, R32, R166, RZ ;  /* 0x000000a62020723c */ /* 0x000fe400000418ff */
[----:B--2---:R-:W-:Y:S05]  /*25e0*/  R2P PR, R0, 0x6 ;  /* 0x0000000600007804 */ /* 0x004fea0000000000 */
[----:B------:R-:W-:Y:S04]  /*25f0*/  SEL R204, R221, 0xffffffe0, !P1 ;  /* 0xffffffe0ddcc7807 */ /* 0x000fe80004800000 */
[----:B------:R-:W-:Y:S02]  /*2600*/  SEL R212, R220, 0xffffffc0, !P2 ;  /* 0xffffffc0dcd47807 */ /* 0x000fe40005000000 */
[C---:B------:R-:W-:Y:S02]  /*2610*/  IADD3 R0, R213.reuse, R204, RZ ;  /* 0x000000ccd5007210 */ /* 0x040fe40007ffe0ff */
[----:B------:R-:W-:Y:S02]  /*2620*/  IADD3 R3, R213, R212, RZ ;  /* 0x000000d4d5037210 */ /* 0x000fe40007ffe0ff */
[----:B------:R-:W-:Y:S01]  /*2630*/  IADD3 R2, R212, R0, RZ ;  /* 0x00000000d4027210 */ /* 0x000fe20007ffe0ff */
[----:B------:R-:W1:Y:S01]  /*2640*/  LDSM.16.M88.4 R168, [R0] ;  /* 0x0000000000a8783b */ /* 0x000e620000000200 */
[----:B------:R-:W-:Y:S04]  /*2650*/  PLOP3.LUT P1, PT, PT, PT, UP2, 0x80, 0x0 ;  /* 0x000000000000781c */ /* 0x000fe80003f2f028 */
[----:B------:R-:W2:Y:S05]  /*2660*/  LDSM.16.M88.4 R176, [R0+0x1000] ;  /* 0x0010000000b0783b */ /* 0x000eaa0000000200 */
[----:B------:R-:W4:Y:S05]  /*2670*/  LDSM.16.M88.4 R184, [R3] ;  /* 0x0000000003b8783b */ /* 0x000f2a0000000200 */
[----:B------:R-:W4:Y:S05]  /*2680*/  LDSM.16.M88.4 R164, [R3+0x1000] ;  /* 0x0010000003a4783b */ /* 0x000f2a0000000200 */
[----:B------:R-:W4:Y:S01]  /*2690*/  LDSM.16.M88.4 R196, [R2] ;  /* 0x0000000002c4783b */ /* 0x000f220000000200 */
[-C--:B-1----:R-:W-:Y:S06]  /*26a0*/  HMMA.16816.F32.BF16 R4, R168, R172.reuse, R4 ;  /* 0x000000aca804723c */ /* 0x082fec0000041804 */
        /* <DEDUP_REMOVED lines=10> */
[----:B------:R-:W1:Y:S05]  /*2750*/  LDSM.16.M88.4 R168, [R2+0x1000] ;  /* 0x0010000002a8783b */ /* 0x000e6a0000000200 */
[-C--:B----4-:R-:W-:Y:S01]  /*2760*/  HMMA.16816.F32.BF16 R4, R184, R188.reuse, R4 ;  /* 0x000000bcb804723c */ /* 0x090fe20000041804 */
[----:B------:R-:W2:Y:S05]  /*2770*/  LDSM.16.M88.4 R180, [R214+0x4000] ;  /* 0x00400000d6b4783b */ /* 0x000eaa0000000200 */
[C---:B------:R-:W-:Y:S06]  /*2780*/  HMMA.16816.F32.BF16 R8, R164.reuse, R188, R8 ;  /* 0x000000bca408723c */ /* 0x040fec0000041808 */
[-C--:B------:R-:W-:Y:S06]  /*2790*/  HMMA.16816.F32.BF16 R12, R164, R190.reuse, R12 ;  /* 0x000000bea40c723c */ /* 0x080fec000004180c */
[C---:B------:R-:W-:Y:S01]  /*27a0*/  HMMA.16816.F32.BF16 R16, R184.reuse, R190, R16 ;  /* 0x000000beb810723c */ /* 0x040fe20000041810 */
[----:B------:R-:W-:Y:S05]  /*27b0*/  LDSM.16.M88.4 R188, [R0+0x2000] ;  /* 0x0020000000bc783b */ /* 0x000fea0000000200 */
[-C--:B------:R-:W-:Y:S06]  /*27c0*/  HMMA.16816.F32.BF16 R20, R184, R192.reuse, R20 ;  /* 0x000000c0b814723c */ /* 0x080fec0000041814 */
[C---:B------:R-:W-:Y:S06]  /*27d0*/  HMMA.16816.F32.BF16 R24, R164.reuse, R192, R24 ;  /* 0x000000c0a418723c */ /* 0x040fec0000041818 */
[-C--:B------:R-:W-:Y:S01]  /*27e0*/  HMMA.16816.F32.BF16 R28, R164, R194.reuse, R28 ;  /* 0x000000c2a41c723c */ /* 0x080fe2000004181c */
[----:B------:R-:W3:Y:S05]  /*27f0*/  LDSM.16.M88.4 R164, [R213+0x3000] ;  /* 0x00300000d5a4783b */ /* 0x000eea0000000200 */
[----:B------:R-:W-:Y:S01]  /*2800*/  HMMA.16816.F32.BF16 R32, R184, R194, R32 ;  /* 0x000000c2b820723c */ /* 0x000fe20000041820 */
[----:B------:R-:W4:Y:S05]  /*2810*/  LDSM.16.M88.4 R184, [R214+0x4800] ;  /* 0x00480000d6b8783b */ /* 0x000f2a0000000200 */
[-C--:B------:R-:W-:Y:S01]  /*2820*/  HMMA.16816.F32.BF16 R4, R196, R200.reuse, R4 ;  /* 0x000000c8c404723c */ /* 0x080fe20000041804 */
[----:B------:R-:W4:Y:S05]  /*2830*/  LDSM.16.M88.4 R192, [R215+0x4000] ;  /* 0x00400000d7c0783b */ /* 0x000f2a0000000200 */
[C---:B-1----:R-:W-:Y:S06]  /*2840*/  HMMA.16816.F32.BF16 R8, R168.reuse, R200, R8 ;  /* 0x000000c8a808723c */ /* 0x042fec0000041808 */
[-C--:B------:R-:W-:Y:S06]  /*2850*/  HMMA.16816.F32.BF16 R12, R168, R202.reuse, R12 ;  /* 0x000000caa80c723c */ /* 0x080fec000004180c */
[C---:B------:R-:W-:Y:S01]  /*2860*/  HMMA.16816.F32.BF16 R16, R196.reuse, R202, R16 ;  /* 0x000000cac410723c */ /* 0x040fe20000041810 */
[----:B------:R-:W-:Y:S05]  /*2870*/  LDSM.16.M88.4 R200, [R217+0x4000] ;  /* 0x00400000d9c8783b */ /* 0x000fea0000000200 */
[-C--:B------:R-:W-:Y:S06]  /*2880*/  HMMA.16816.F32.BF16 R20, R196, R172.reuse, R20 ;  /* 0x000000acc414723c */ /* 0x080fec0000041814 */
        /* <DEDUP_REMOVED lines=11> */
[-C--:B----4-:R-:W-:Y:S06]  /*2940*/  HMMA.16816.F32.BF16 R20, R176, R184.reuse, R20 ;  /* 0x000000b8b014723c */ /* 0x090fec0000041814 */
[C---:B------:R-:W-:Y:S06]  /*2950*/  HMMA.16816.F32.BF16 R24, R164.reuse, R184, R24 ;  /* 0x000000b8a418723c */ /* 0x040fec0000041818 */
[-C--:B------:R-:W-:Y:S01]  /*2960*/  HMMA.16816.F32.BF16 R28, R164, R186.reuse, R28 ;  /* 0x000000baa41c723c */ /* 0x080fe2000004181c */
[----:B------:R3:W4:Y:S05]  /*2970*/  LDSM.16.M88.4 R164, [R3+0x3000] ;  /* 0x0030000003a4783b */ /* 0x00072a0000000200 */
[----:B------:R-:W-:Y:S01]  /*2980*/  HMMA.16816.F32.BF16 R32, R176, R186, R32 ;  /* 0x000000bab020723c */ /* 0x000fe20000041820 */
[----:B------:R-:W4:Y:S05]  /*2990*/  LDSM.16.M88.4 R176, [R217+0x4800] ;  /* 0x00480000d9b0783b */ /* 0x000f2a0000000200 */
[-C--:B------:R-:W-:Y:S01]  /*29a0*/  HMMA.16816.F32.BF16 R4, R188, R192.reuse, R4 ;  /* 0x000000c0bc04723c */ /* 0x080fe20000041804 */
[----:B------:R-:W4:Y:S05]  /*29b0*/  LDSM.16.M88.4 R184, [R216+0x4000] ;  /* 0x00400000d8b8783b */ /* 0x000f2a0000000200 */
[C---:B-1----:R-:W-:Y:S06]  /*29c0*/  HMMA.16816.F32.BF16 R8, R168.reuse, R192, R8 ;  /* 0x000000c0a808723c */ /* 0x042fec0000041808 */
[-C--:B------:R-:W-:Y:S05]  /*29d0*/  HMMA.16816.F32.BF16 R12, R168, R194.reuse, R12 ;  /* 0x000000c2a80c723c */ /* 0x080fea000004180c */
[----:B---3--:R-:W-:Y:S01]  /*29e0*/  FMUL.FTZ R3, R38, 1.4426950216293334961 ;  /* 0x3fb8aa3b26037820 */ /* 0x008fe20000410000 */
[C---:B------:R-:W-:Y:S06]  /*29f0*/  HMMA.16816.F32.BF16 R16, R188.reuse, R194, R16 ;  /* 0x000000c2bc10723c */ /* 0x040fec0000041810 */
[-C--:B------:R-:W-:Y:S06]  /*2a00*/  HMMA.16816.F32.BF16 R20, R188, R172.reuse, R20 ;  /* 0x000000acbc14723c */ /* 0x080fec0000041814 */
[C---:B------:R-:W-:Y:S06]  /*2a10*/  HMMA.16816.F32.BF16 R24, R168.reuse, R172, R24 ;  /* 0x000000aca818723c */ /* 0x040fec0000041818 */
[-C--:B------:R-:W-:Y:S01]  /*2a20*/  HMMA.16816.F32.BF16 R28, R168, R174.reuse, R28 ;  /* 0x000000aea81c723c */ /* 0x080fe2000004181c */
[----:B------:R1:W3:Y:S05]  /*2a30*/  LDSM.16.M88.4 R168, [R2+0x3000] ;  /* 0x0030000002a8783b */ /* 0x0002ea0000000200 */
[----:B------:R-:W-:Y:S06]  /*2a40*/  HMMA.16816.F32.BF16 R32, R188, R174, R32 ;  /* 0x000000aebc20723c */ /* 0x000fec0000041820 */
[-C--:B--2---:R-:W-:Y:S06]  /*2a50*/  HMMA.16816.F32.BF16 R4, R196, R200.reuse, R4 ;  /* 0x000000c8c404723c */ /* 0x084fec0000041804 */
[C---:B----4-:R-:W-:Y:S06]  /*2a60*/  HMMA.16816.F32.BF16 R8, R164.reuse, R200, R8 ;  /* 0x000000c8a408723c */ /* 0x050fec0000041808 */
[-C--:B------:R-:W-:Y:S05]  /*2a70*/  HMMA.16816.F32.BF16 R12, R164, R202.reuse, R12 ;  /* 0x000000caa40c723c */ /* 0x080fea000004180c */
[----:B-1----:R-:W-:Y:S01]  /*2a80*/  FMUL.FTZ R2, R37, 1.4426950216293334961 ;  /* 0x3fb8aa3b25027820 */ /* 0x002fe20000410000 */
[C---:B------:R-:W-:Y:S06]  /*2a90*/  HMMA.16816.F32.BF16 R16, R196.reuse, R202, R16 ;  /* 0x000000cac410723c */ /* 0x040fec0000041810 */
[-C--:B------:R-:W-:Y:S06]  /*2aa0*/  HMMA.16816.F32.BF16 R20, R196, R176.reuse, R20 ;  /* 0x000000b0c414723c */ /* 0x080fec0000041814 */
[C---:B------:R-:W-:Y:S06]  /*2ab0*/  HMMA.16816.F32.BF16 R24, R164.reuse, R176, R24 ;  /* 0x000000b0a418723c */ /* 0x040fec0000041818 */
[-C--:B------:R-:W-:Y:S06]  /*2ac0*/  HMMA.16816.F32.BF16 R28, R164, R178.reuse, R28 ;  /* 0x000000b2a41c723c */ /* 0x080fec000004181c */
[----:B------:R-:W-:Y:S06]  /*2ad0*/  HMMA.16816.F32.BF16 R32, R196, R178, R32 ;  /* 0x000000b2c420723c */ /* 0x000fec0000041820 */
[-C--:B------:R-:W-:Y:S06]  /*2ae0*/  HMMA.16816.F32.BF16 R4, R180, R184.reuse, R4 ;  /* 0x000000b8b404723c */ /* 0x080fec0000041804 */
        /* <DEDUP_REMOVED lines=12> */
[----:B------:R2:W-:Y:S01]  /*2bb0*/  MUFU.TANH R240, R8 ;  /* 0x0000000800f07308 */ /* 0x0005e20000002400 */
[----:B------:R-:W-:Y:S01]  /*2bc0*/  FMUL.FTZ R12, R12, UR9 ;  /* 0x000000090c0c7c20 */ /* 0x000fe20008410000 */
[----:B------:R-:W-:Y:S01]  /*2bd0*/  FMUL.FTZ R13, R13, UR9 ;  /* 0x000000090d0d7c20 */ /* 0x000fe20008410000 */
[----:B------:R-:W-:Y:S01]  /*2be0*/  FMUL.FTZ R14, R14, UR9 ;  /* 0x000000090e0e7c20 */ /* 0x000fe20008410000 */
[----:B------:R-:W-:Y:S01]  /*2bf0*/  FMUL.FTZ R15, R15, UR9 ;  /* 0x000000090f0f7c20 */ /* 0x000fe20008410000 */
[----:B------:R-:W-:Y:S01]  /*2c00*/  FMUL.FTZ R16, R16, UR9 ;  /* 0x0000000910107c20 */ /* 0x000fe20008410000 */
[----:B------:R-:W-:Y:S04]  /*2c10*/  FMUL.FTZ R17, R17, UR9 ;  /* 0x0000000911117c20 */ /* 0x000fe80008410000 */
[----:B------:R-:W3:Y:S01]  /*2c20*/  MUFU.TANH R173, R5 ;  /* 0x0000000500ad7308 */ /* 0x000ee20000002400 */
[----:B------:R-:W-:Y:S01]  /*2c30*/  FMUL.FTZ R18, R18, UR9 ;  /* 0x0000000912127c20 */ /* 0x000fe20008410000 */
[----:B------:R-:W-:Y:S08]  /*2c40*/  FMUL.FTZ R19, R19, UR9 ;  /* 0x0000000913137c20 */ /* 0x000ff00008410000 */
[----:B------:R-:W4:Y:S01]  /*2c50*/  MUFU.TANH R41, R6 ;  /* 0x0000000600297308 */ /* 0x000f220000002400 */
[----:B--2---:R-:W-:Y:S05]  /*2c60*/  FMUL.FTZ R8, R39, 1.4426950216293334961 ;  /* 0x3fb8aa3b27087820 */ /* 0x004fea0000410000 */
[----:B------:R-:W-:Y:S04]  /*2c70*/  FSEL R8, R8, RZ, P0 ;  /* 0x000000ff08087208 */ /* 0x000fe80000000000 */
[----:B------:R2:W-:Y:S01]  /*2c80*/  MUFU.TANH R40, R7 ;  /* 0x0000000700287308 */ /* 0x0005e20000002400 */
[----:B------:R-:W-:Y:S01]  /*2c90*/  FSETP.NEU.FTZ.AND P0, PT, R38, -INF , PT ;  /* 0xff8000002600780b */ /* 0x000fe20003f1d000 */
[--C-:B-1----:R-:W-:Y:S03]  /*2ca0*/  FFMA.FTZ R0, R208, UR8, -R8.reuse ;  /* 0x00000008d0007c23 */ /* 0x102fe60008010808 */
[----:B------:R-:W-:Y:S02]  /*2cb0*/  FSEL R3, R3, RZ, P0 ;  /* 0x000000ff03037208 */ /* 0x000fe40000000000 */
[----:B------:R-:W-:Y:S03]  /*2cc0*/  FSETP.NEU.FTZ.AND P0, PT, R37, -INF , PT ;  /* 0xff8000002500780b */ /* 0x000fe60003f1d000 */
[----:B------:R3:W-:Y:S01]  /*2cd0*/  MUFU.EX2 R188, R0 ;  /* 0x0000000000bc7308 */ /* 0x0007e20000000800 */
[----:B------:R-:W-:Y:S02]  /*2ce0*/  FSEL R2, R2, RZ, P0 ;  /* 0x000000ff02027208 */ /* 0x000fe40000000000 */
[----:B------:R-:W-:Y:S07]  /*2cf0*/  FSETP.NEU.FTZ.AND P0, PT, R36, -INF , PT ;  /* 0xff8000002400780b */ /* 0x000fee0003f1d000 */
[----:B------:R1:W4:Y:S01]  /*2d00*/  MUFU.TANH R235, R12 ;  /* 0x0000000c00eb7308 */ /* 0x0003220000002400 */
[----:B--2---:R-:W2:Y:S09]  /*2d10*/  LDSM.16.M88.4 R4, [R216+0x4800] ;  /* 0x00480000d804783b */ /* 0x004eb20000000200 */
[----:B------:R-:W2:Y:S01]  /*2d20*/  MUFU.TANH R234, R13 ;  /* 0x0000000d00ea7308 */ /* 0x000ea20000002400 */
[----:B---3--:R-:W-:Y:S09]  /*2d30*/  FFMA.FTZ R0, R173, UR8, -R8 ;  /* 0x00000008ad007c23 */ /* 0x008ff20008010808 */
[----:B------:R4:W-:Y:S01]  /*2d40*/  MUFU.EX2 R189, R0 ;  /* 0x0000000000bd7308 */ /* 0x0009e20000000800 */
[----:B-1----:R-:W3:Y:S09]  /*2d50*/  LDL R12, [R1+0x4] ;  /* 0x00000400010c7983 */ /* 0x002ef20000100800 */
[----:B------:R-:W1:Y:S10]  /*2d60*/  MUFU.TANH R244, R14 ;  /* 0x0000000e00f47308 */ /* 0x000e740000002400 */
[----:B------:R-:W1:Y:S01]  /*2d70*/  MUFU.TANH R243, R15 ;  /* 0x0000000f00f37308 */ /* 0x000e620000002400 */
[--C-:B----4-:R-:W-:Y:S09]  /*2d80*/  FFMA.FTZ R0, R41, UR8, -R3.reuse ;  /* 0x0000000829007c23 */ /* 0x110ff20008010803 */
[----:B------:R4:W-:Y:S01]  /*2d90*/  MUFU.EX2 R200, R0 ;  /* 0x0000000000c87308 */ /* 0x0009e20000000800 */
[-C--:B--2---:R-:W-:Y:S06]  /*2da0*/  HMMA.16816.F32.BF16 R20, R180, R4.reuse, R20 ;  /* 0x00000004b414723c */ /* 0x084fec0000041814 */
[C---:B------:R-:W-:Y:S03]  /*2db0*/  HMMA.16816.F32.BF16 R24, R168.reuse, R4, R24 ;  /* 0x00000004a818723c */ /* 0x040fe60000041818 */
[----:B------:R-:W-:Y:S03]  /*2dc0*/  MUFU.TANH R246, R10 ;  /* 0x0000000a00f67308 */ /* 0x000fe60000002400 */
[-C--:B------:R-:W-:Y:S07]  /*2dd0*/  HMMA.16816.F32.BF16 R28, R168, R6.reuse, R28 ;  /* 0x00000006a81c723c */ /* 0x080fee000004181c */
[----:B------:R-:W2:Y:S01]  /*2de0*/  MUFU.TANH R10, R16 ;  /* 0x00000010000a7308 */ /* 0x000ea20000002400 */
[--C-:B------:R-:W-:Y:S03]  /*2df0*/  FFMA.FTZ R4, R235, UR8, -R2.reuse ;  /* 0x00000008eb047c23 */ /* 0x100fe60008010802 */
[--C-:B----4-:R-:W-:Y:S01]  /*2e00*/  FFMA.FTZ R0, R40, UR8, -R3.reuse ;  /* 0x0000000828007c23 */ /* 0x110fe20008010803 */
[----:B------:R-:W-:Y:S05]  /*2e10*/  HMMA.16816.F32.BF16 R32, R180, R6, R32 ;  /* 0x00000006b420723c */ /* 0x000fea0000041820 */
[----:B------:R4:W-:Y:S01]  /*2e20*/  MUFU.EX2 R201, R0 ;  /* 0x0000000000c97308 */ /* 0x0009e20000000800 */
[----:B------:R-:W-:Y:S01]  /*2e30*/  FMUL.FTZ R20, R20, UR9 ;  /* 0x0000000914147c20 */ /* 0x000fe20008410000 */
[----:B------:R-:W-:Y:S01]  /*2e40*/  FMUL.FTZ R21, R21, UR9 ;  /* 0x0000000915157c20 */ /* 0x000fe20008410000 */
[----:B------:R-:W-:Y:S03]  /*2e50*/  MOV R180, R173 ;  /* 0x000000ad00b47202 */ /* 0x000fe60000000f00 */
[----:B------:R-:W-:Y:S01]  /*2e60*/  FMUL.FTZ R22, R22, UR9 ;  /* 0x0000000916167c20 */ /* 0x000fe20008410000 */
[----:B------:R-:W-:Y:S03]  /*2e70*/  MOV R181, R208 ;  /* 0x000000d000b57202 */ /* 0x000fe60000000f00 */
[----:B------:R1:W-:Y:S01]  /*2e80*/  MUFU.EX2 R225, R4 ;  /* 0x0000000400e17308 */ /* 0x0003e20000000800 */
[----:B------:R-:W-:Y:S01]  /*2e90*/  FMUL.FTZ R23, R23, UR9 ;  /* 0x0000000917177c20 */ /* 0x000fe20008410000 */
[----:B------:R-:W-:Y:S01]  /*2ea0*/  FMUL.FTZ R24, R24, UR9 ;  /* 0x0000000918187c20 */ /* 0x000fe20008410000 */
[----:B------:R-:W-:Y:S01]  /*2eb0*/  FMUL.FTZ R25, R25, UR9 ;  /* 0x0000000919197c20 */ /* 0x000fe20008410000 */
[----:B------:R-:W-:Y:S01]  /*2ec0*/  FMUL.FTZ R26, R26, UR9 ;  /* 0x000000091a1a7c20 */ /* 0x000fe20008410000 */
[----:B------:R-:W-:Y:S01]  /*2ed0*/  FMUL.FTZ R28, R28, UR9 ;  /* 0x000000091c1c7c20 */ /* 0x000fe20008410000 */
[----:B------:R-:W-:Y:S01]  /*2ee0*/  FMUL.FTZ R29, R29, UR9 ;  /* 0x000000091d1d7c20 */ /* 0x000fe20008410000 */
[----:B------:R-:W-:Y:S03]  /*2ef0*/  FMUL.FTZ R30, R30, UR9 ;  /* 0x000000091e1e7c20 */ /* 0x000fe60008410000 */
[----:B------:R-:W2:Y:S01]  /*2f00*/  MUFU.TANH R46, R17 ;  /* 0x00000011002e7308 */ /* 0x000ea20000002400 */
[----:B----4-:R-:W-:Y:S01]  /*2f10*/  FMUL.FTZ R0, R36, 1.4426950216293334961 ;  /* 0x3fb8aa3b24007820 */ /* 0x010fe20000410000 */
[----:B------:R-:W-:Y:S01]  /*2f20*/  FMUL.FTZ R27, R27, UR9 ;  /* 0x000000091b1b7c20 */ /* 0x000fe20008410000 */
[----:B------:R-:W-:Y:S01]  /*2f30*/  FMUL.FTZ R31, R31, UR9 ;  /* 0x000000091f1f7c20 */ /* 0x000fe20008410000 */
[----:B------:R-:W-:Y:S01]  /*2f40*/  FMUL.FTZ R32, R32, UR9 ;  /* 0x0000000920207c20 */ /* 0x000fe20008410000 */
[----:B------:R-:W-:Y:S01]  /*2f50*/  FMUL.FTZ R34, R34, UR9 ;  /* 0x0000000922227c20 */ /* 0x000fe20008410000 */
[----:B------:R-:W-:Y:S01]  /*2f60*/  FSEL R0, R0, RZ, P0 ;  /* 0x000000ff00007208 */ /* 0x000fe20000000000 */
[----:B------:R-:W-:Y:S03]  /*2f70*/  FMUL.FTZ R35, R35, UR9 ;  /* 0x0000000923237c20 */ /* 0x000fe60008410000 */
[----:B------:R-:W4:Y:S01]  /*2f80*/  MUFU.TANH R39, R18 ;  /* 0x0000001200277308 */ /* 0x000f220000002400 */
[----:B-1----:R-:W-:Y:S01]  /*2f90*/  FFMA.FTZ R4, R234, UR8, -R2 ;  /* 0x00000008ea047c23 */ /* 0x002fe20008010802 */
[----:B------:R-:W-:Y:S08]  /*2fa0*/  FMUL.FTZ R33, R33, UR9 ;  /* 0x0000000921217c20 */ /* 0x000ff00008410000 */
[----:B------:R1:W-:Y:S10]  /*2fb0*/  MUFU.EX2 R224, R4 ;  /* 0x0000000400e07308 */ /* 0x0003f40000000800 */
[----:B------:R-:W4:Y:S10]  /*2fc0*/  MUFU.TANH R38, R19 ;  /* 0x0000001300267308 */ /* 0x000f340000002400 */
[----:B------:R-:W4:Y:S01]  /*2fd0*/  MUFU.TANH R45, R20 ;  /* 0x00000014002d7308 */ /* 0x000f220000002400 */
[--C-:B-1----:R-:W-:Y:S09]  /*2fe0*/  FFMA.FTZ R4, R244, UR8, -R0.reuse ;  /* 0x00000008f4047c23 */ /* 0x102ff20008010800 */
[----:B------:R1:W-:Y:S10]  /*2ff0*/  MUFU.EX2 R238, R4 ;  /* 0x0000000400ee7308 */ /* 0x0003f40000000800 */
[----:B------:R2:W-:Y:S10]  /*3000*/  MUFU.TANH R245, R11 ;  /* 0x0000000b00f57308 */ /* 0x0005f40000002400 */
[----:B------:R-:W-:Y:S01]  /*3010*/  MUFU.TANH R44, R21 ;  /* 0x00000015002c7308 */ /* 0x000fe20000002400 */
[----:B-1----:R-:W-:Y:S09]  /*3020*/  FFMA.FTZ R4, R243, UR8, -R0 ;  /* 0x00000008f3047c23 */ /* 0x002ff20008010800 */
[----:B------:R1:W-:Y:S01]  /*3030*/  MUFU.EX2 R237, R4 ;  /* 0x0000000400ed7308 */ /* 0x0003e20000000800 */
[----:B--2---:R-:W2:Y:S09]  /*3040*/  LDL R11, [R1] ;  /* 0x00000000010b7983 */ /* 0x004eb20000100800 */
[----:B------:R-:W-:Y:S10]  /*3050*/  MUFU.TANH R37, R22 ;  /* 0x0000001600257308 */ /* 0x000ff40000002400 */
[----:B------:R-:W-:Y:S01]  /*3060*/  MUFU.TANH R36, R23 ;  /* 0x0000001700247308 */ /* 0x000fe20000002400 */
[--C-:B-1----:R-:W-:Y:S09]  /*3070*/  FFMA.FTZ R4, R10, UR8, -R8.reuse ;  /* 0x000000080a047c23 */ /* 0x102ff20008010808 */
[----:B------:R1:W-:Y:S10]  /*3080*/  MUFU.EX2 R187, R4 ;  /* 0x0000000400bb7308 */ /* 0x0003f40000000800 */
[----:B------:R-:W-:Y:S10]  /*3090*/  MUFU.TANH R226, R24 ;  /* 0x0000001800e27308 */ /* 0x000ff40000002400 */
[----:B------:R-:W-:Y:S01]  /*30a0*/  MUFU.TANH R207, R25 ;  /* 0x0000001900cf7308 */ /* 0x000fe20000002400 */
[----:B-1----:R-:W-:Y:S09]  /*30b0*/  FFMA.FTZ R4, R46, UR8, -R8 ;  /* 0x000000082e047c23 */ /* 0x002ff20008010808 */
[----:B------:R4:W-:Y:S10]  /*30c0*/  MUFU.EX2 R186, R4 ;  /* 0x0000000400ba7308 */ /* 0x0009f40000000800 */
[----:B------:R-:W-:Y:S10]  /*30d0*/  MUFU.TANH R236, R26 ;  /* 0x0000001a00ec7308 */ /* 0x000ff40000002400 */
[----:B------:R-:W-:Y:S01]  /*30e0*/  MUFU.TANH R233, R27 ;  /* 0x0000001b00e97308 */ /* 0x000fe20000002400 */
[--C-:B----4-:R-:W-:Y:S09]  /*30f0*/  FFMA.FTZ R4, R39, UR8, -R3.reuse ;  /* 0x0000000827047c23 */ /* 0x110ff20008010803 */
[----:B------:R1:W-:Y:S10]  /*3100*/  MUFU.EX2 R195, R4 ;  /* 0x0000000400c37308 */ /* 0x0003f40000000800 */
[----:B------:R4:W3:Y:S10]  /*3110*/  MUFU.TANH R239, R9 ;  /* 0x0000000900ef7308 */ /* 0x0008f40000002400 */
[----:B------:R-:W-:Y:S01]  /*3120*/  MUFU.TANH R202, R28 ;  /* 0x0000001c00ca7308 */ /* 0x000fe20000002400 */
[--C-:B-1----:R-:W-:Y:S09]  /*3130*/  FFMA.FTZ R4, R38, UR8, -R3.reuse ;  /* 0x0000000826047c23 */ /* 0x102ff20008010803 */
[----:B------:R1:W-:Y:S01]  /*3140*/  MUFU.EX2 R194, R4 ;  /* 0x0000000400c27308 */ /* 0x0003e20000000800 */
[----:B----4-:R-:W-:Y:S09]  /*3150*/  FFMA.FTZ R9, R240, UR8, -R2 ;  /* 0x00000008f0097c23 */ /* 0x010ff20008010802 */
[----:B------:R3:W-:Y:S10]  /*3160*/  MUFU.EX2 R230, R9 ;  /* 0x0000000900e67308 */ /* 0x0007f40000000800 */
[----:B------:R-:W-:Y:S01]  /*3170*/  MUFU.TANH R206, R29 ;  /* 0x0000001d00ce7308 */ /* 0x000fe20000002400 */
[----:B-1----:R-:W-:Y:S09]  /*3180*/  FFMA.FTZ R4, R45, UR8, -R8 ;  /* 0x000000082d047c23 */ /* 0x002ff20008010808 */
[----:B------:R1:W-:Y:S01]  /*3190*/  MUFU.EX2 R184, R4 ;  /* 0x0000000400b87308 */ /* 0x0003e20000000800 */
[----:B---3--:R-:W-:Y:S09]  /*31a0*/  FFMA.FTZ R9, R239, UR8, -R2 ;  /* 0x00000008ef097c23 */ /* 0x008ff20008010802 */
[----:B------:R-:W-:Y:S10]  /*31b0*/  MUFU.TANH R43, R32 ;  /* 0x00000020002b7308 */ /* 0x000ff40000002400 */
[----:B------:R-:W-:Y:S01]  /*31c0*/  MUFU.TANH R220, R34 ;  /* 0x0000002200dc7308 */ /* 0x000fe20000002400 */
[----:B-1----:R-:W-:Y:S09]  /*31d0*/  FFMA.FTZ R4, R44, UR8, -R8 ;  /* 0x000000082c047c23 */ /* 0x002ff20008010808 */
[----:B------:R1:W-:Y:S10]  /*31e0*/  MUFU.EX2 R185, R4 ;  /* 0x0000000400b97308 */ /* 0x0003f40000000800 */
[----:B------:R-:W-:Y:S10]  /*31f0*/  MUFU.TANH R221, R35 ;  /* 0x0000002300dd7308 */ /* 0x000ff40000002400 */
[----:B------:R3:W-:Y:S01]  /*3200*/  MUFU.EX2 R229, R9 ;  /* 0x0000000900e57308 */ /* 0x0007e20000000800 */
[--C-:B-1----:R-:W-:Y:S09]  /*3210*/  FFMA.FTZ R4, R37, UR8, -R3.reuse ;  /* 0x0000000825047c23 */ /* 0x102ff20008010803 */
[----:B------:R1:W-:Y:S10]  /*3220*/  MUFU.EX2 R192, R4 ;  /* 0x0000000400c07308 */ /* 0x0003f40000000800 */
[----:B------:R-:W4:Y:S01]  /*3230*/  MUFU.TANH R231, R30 ;  /* 0x0000001e00e77308 */ /* 0x000f220000002400 */
[--C-:B---3--:R-:W-:Y:S09]  /*3240*/  FFMA.FTZ R9, R246, UR8, -R0.reuse ;  /* 0x00000008f6097c23 */ /* 0x108ff20008010800 */
[----:B------:R3:W-:Y:S01]  /*3250*/  MUFU.EX2 R242, R9 ;  /* 0x0000000900f27308 */ /* 0x0007e20000000800 */
[--C-:B-1----:R-:W-:Y:S09]  /*3260*/  FFMA.FTZ R4, R36, UR8, -R3.reuse ;  /* 0x0000000824047c23 */ /* 0x102ff20008010803 */
[----:B------:R1:W-:Y:S01]  /*3270*/  MUFU.EX2 R193, R4 ;  /* 0x0000000400c17308 */ /* 0x0003e20000000800 */
[--C-:B----4-:R-:W-:Y:S09]  /*3280*/  FFMA.FTZ R5, R231, UR8, -R0.reuse ;  /* 0x00000008e7057c23 */ /* 0x110ff20008010800 */
[----:B------:R4:W-:Y:S01]  /*3290*/  MUFU.EX2 R205, R5 ;  /* 0x0000000500cd7308 */ /* 0x0009e20000000800 */
[----:B---3--:R-:W-:Y:S09]  /*32a0*/  FFMA.FTZ R9, R245, UR8, -R0 ;  /* 0x00000008f5097c23 */ /* 0x008ff20008010800 */
[----:B------:R-:W-:Y:S01]  /*32b0*/  MUFU.EX2 R241, R9 ;  /* 0x0000000900f17308 */ /* 0x000fe20000000800 */
[--C-:B-1----:R-:W-:Y:S09]  /*32c0*/  FFMA.FTZ R4, R226, UR8, -R2.reuse ;  /* 0x00000008e2047c23 */ /* 0x102ff20008010802 */
[----:B------:R1:W-:Y:S01]  /*32d0*/  MUFU.EX2 R199, R4 ;  /* 0x0000000400c77308 */ /* 0x0003e20000000800 */
[----:B----4-:R-:W-:Y:S09]  /*32e0*/  F2FP.BF16.F32.PACK_AB R5, R229, R230 ;  /* 0x000000e6e505723e */ /* 0x010ff200000010ff */
[----:B------:R-:W-:Y:S10]  /*32f0*/  MUFU.TANH R42, R33 ;  /* 0x00000021002a7308 */ /* 0x000ff40000002400 */
[----:B------:R-:W3:Y:S01]  /*3300*/  MUFU.TANH R232, R31 ;  /* 0x0000001f00e87308 */ /* 0x000ee20000002400 */
[----:B-1----:R-:W-:Y:S09]  /*3310*/  FFMA.FTZ R4, R207, UR8, -R2 ;  /* 0x00000008cf047c23 */ /* 0x002ff20008010802 */
[----:B------:R1:W-:Y:S02]  /*3320*/  MUFU.EX2 R198, R4 ;  /* 0x0000000400c67308 */ /* 0x0003e40000000800 */
[--C-:B-1----:R-:W-:Y:S08]  /*3330*/  FFMA.FTZ R4, R236, UR8, -R0.reuse ;  /* 0x00000008ec047c23 */ /* 0x102ff00008010800 */
[----:B------:R1:W-:Y:S02]  /*3340*/  MUFU.EX2 R228, R4 ;  /* 0x0000000400e47308 */ /* 0x0003e40000000800 */
[--C-:B-1----:R-:W-:Y:S01]  /*3350*/  FFMA.FTZ R4, R233, UR8, -R0.reuse ;  /* 0x00000008e9047c23 */ /* 0x102fe20008010800 */
[----:B---3--:R-:W-:Y:S07]  /*3360*/  FFMA.FTZ R0, R232, UR8, -R0 ;  /* 0x00000008e8007c23 */ /* 0x008fee0008010800 */
[----:B------:R1:W-:Y:S10]  /*3370*/  MUFU.EX2 R227, R4 ;  /* 0x0000000400e37308 */ /* 0x0003f40000000800 */
[----:B------:R-:W-:Y:S01]  /*3380*/  MUFU.EX2 R203, R0 ;  /* 0x0000000000cb7308 */ /* 0x000fe20000000800 */
[--C-:B-1----:R-:W-:Y:S01]  /*3390*/  FFMA.FTZ R4, R202, UR8, -R2.reuse ;  /* 0x00000008ca047c23 */ /* 0x102fe20008010802 */
[----:B------:R-:W-:Y:S08]  /*33a0*/  FFMA.FTZ R2, R206, UR8, -R2 ;  /* 0x00000008ce027c23 */ /* 0x000ff00008010802 */
[----:B------:R1:W-:Y:S10]  /*33b0*/  MUFU.EX2 R197, R4 ;  /* 0x0000000400c57308 */ /* 0x0003f40000000800 */
[----:B------:R3:W-:Y:S01]  /*33c0*/  MUFU.EX2 R196, R2 ;  /* 0x0000000200c47308 */ /* 0x0007e20000000800 */
[----:B-1----:R-:W-:Y:S05]  /*33d0*/  F2FP.BF16.F32.PACK_AB R4, R189, R188 ;  /* 0x000000bcbd04723e */ /* 0x002fea00000010ff */
[----:B------:R1:W-:Y:S01]  /*33e0*/  STS [R247+0x20000], R4 ;  /* 0x02000004f7007388 */ /* 0x0003e20000000800 */
[--C-:B---3--:R-:W-:Y:S01]  /*33f0*/  FFMA.FTZ R2, R43, UR8, -R8.reuse ;  /* 0x000000082b027c23 */ /* 0x108fe20008010808 */
[----:B------:R-:W-:Y:S03]  /*3400*/  FFMA.FTZ R8, R42, UR8, -R8 ;  /* 0x000000082a087c23 */ /* 0x000fe60008010808 */
[----:B------:R3:W-:Y:S10]  /*3410*/  MUFU.EX2 R182, R2 ;  /* 0x0000000200b67308 */ /* 0x0007f40000000800 */
[----:B------:R-:W-:Y:S01]  /*3420*/  MUFU.EX2 R183, R8 ;  /* 0x0000000800b77308 */ /* 0x000fe20000000800 */
[--C-:B---3--:R-:W-:Y:S01]  /*3430*/  FFMA.FTZ R2, R220, UR8, -R3.reuse ;  /* 0x00000008dc027c23 */ /* 0x108fe20008010803 */
[----:B------:R-:W-:Y:S01]  /*3440*/  FFMA.FTZ R3, R221, UR8, -R3 ;  /* 0x00000008dd037c23 */ /* 0x000fe20008010803 */
[----:B-1----:R-:W-:Y:S07]  /*3450*/  F2FP.BF16.F32.PACK_AB R4, R194, R195 ;  /* 0x000000c3c204723e */ /* 0x002fee00000010ff */
[----:B------:R1:W-:Y:S10]  /*3460*/  MUFU.EX2 R191, R2 ;  /* 0x0000000200bf7308 */ /* 0x0003f40000000800 */
[----:B------:R3:W4:Y:S01]  /*3470*/  MUFU.EX2 R190, R3 ;  /* 0x0000000300be7308 */ /* 0x0007220000000800 */
[----:B-1----:R-:W-:Y:S02]  /*3480*/  F2FP.BF16.F32.PACK_AB R2, R186, R187 ;  /* 0x000000bbba02723e */ /* 0x002fe400000010ff */
[----:B---3--:R-:W-:Y:S02]  /*3490*/  F2FP.BF16.F32.PACK_AB R3, R201, R200 ;  /* 0x000000c8c903723e */ /* 0x008fe400000010ff */
[----:B----4-:R-:W-:Y:S03]  /*34a0*/  F2FP.BF16.F32.PACK_AB R0, R190, R191 ;  /* 0x000000bfbe00723e */ /* 0x010fe600000010ff */
[----:B------:R1:W-:Y:S05]  /*34b0*/  STS [R247+0x20400], R3 ;  /* 0x02040003f7007388 */ /* 0x0003ea0000000800 */
[----:B------:R3:W-:Y:S05]  /*34c0*/  STS [R12+0x20000], R2 ;  /* 0x020000020c007388 */ /* 0x0007ea0000000800 */
[----:B------:R4:W-:Y:S05]  /*34d0*/  STS [R12+0x20400], R4 ;  /* 0x020400040c007388 */ /* 0x0009ea0000000800 */
[----:B------:R2:W-:Y:S01]  /*34e0*/  STS [R247+0x21000], R5 ;  /* 0x02100005f7007388 */ /* 0x0005e20000000800 */
[----:B-1----:R-:W-:Y:S02]  /*34f0*/  F2FP.BF16.F32.PACK_AB R3, R241, R242 ;  /* 0x000000f2f103723e */ /* 0x002fe400000010ff */
[----:B---3--:R-:W-:Y:S03]  /*3500*/  F2FP.BF16.F32.PACK_AB R2, R224, R225 ;  /* 0x000000e1e002723e */ /* 0x008fe600000010ff */
[----:B------:R1:W-:Y:S01]  /*3510*/  STS [R247+0x21400], R3 ;  /* 0x02140003f7007388 */ /* 0x0003e20000000800 */
[----:B----4-:R-:W-:Y:S04]  /*3520*/  F2FP.BF16.F32.PACK_AB R4, R185, R184 ;  /* 0x000000b8b904723e */ /* 0x010fe800000010ff */
[----:B------:R3:W-:Y:S01]  /*3530*/  STS [R12+0x21000], R2 ;  /* 0x021000020c007388 */ /* 0x0007e20000000800 */
[----:B--2---:R-:W-:Y:S05]  /*3540*/  F2FP.BF16.F32.PACK_AB R5, R237, R238 ;  /* 0x000000eeed05723e */ /* 0x004fea00000010ff */
[----:B------:R2:W-:Y:S05]  /*3550*/  STS [R12+0x21400], R5 ;  /* 0x021400050c007388 */ /* 0x0005ea0000000800 */
[----:B------:R4:W-:Y:S01]  /*3560*/  STS [R252+0x20000], R4 ;  /* 0x02000004fc007388 */ /* 0x0009e20000000800 */
[----:B-1----:R-:W-:Y:S02]  /*3570*/  F2FP.BF16.F32.PACK_AB R3, R193, R192 ;  /* 0x000000c0c103723e */ /* 0x002fe400000010ff */
[----:B---3--:R-:W-:Y:S03]  /*3580*/  F2FP.BF16.F32.PACK_AB R2, R183, R182 ;  /* 0x000000b6b702723e */ /* 0x008fe600000010ff */
[----:B------:R1:W-:Y:S05]  /*3590*/  STS [R252+0x20400], R3 ;  /* 0x02040003fc007388 */ /* 0x0003ea0000000800 */
[----:B------:R3:W-:Y:S01]  /*35a0*/  STS [R11+0x20000], R2 ;  /* 0x020000020b007388 */ /* 0x0007e20000000800 */
[----:B--2---:R-:W-:Y:S04]  /*35b0*/  F2FP.BF16.F32.PACK_AB R5, R198, R199 ;  /* 0x000000c7c605723e */ /* 0x004fe800000010ff */
[----:B------:R2:W-:Y:S01]  /*35c0*/  STS [R11+0x20400], R0 ;  /* 0x020400000b007388 */ /* 0x0005e20000000800 */
[----:B----4-:R-:W-:Y:S04]  /*35d0*/  F2FP.BF16.F32.PACK_AB R4, R227, R228 ;  /* 0x000000e4e304723e */ /* 0x010fe800000010ff */
[----:B------:R-:W-:Y:S05]  /*35e0*/  STS [R252+0x21000], R5 ;  /* 0x02100005fc007388 */ /* 0x000fea0000000800 */
[----:B------:R-:W-:Y:S01]  /*35f0*/  STS [R252+0x21400], R4 ;  /* 0x02140004fc007388 */ /* 0x000fe20000000800 */
[----:B-1----:R-:W-:Y:S02]  /*3600*/  F2FP.BF16.F32.PACK_AB R3, R196, R197 ;  /* 0x000000c5c403723e */ /* 0x002fe400000010ff */
[----:B---3--:R-:W-:Y:S03]  /*3610*/  F2FP.BF16.F32.PACK_AB R2, R203, R205 ;  /* 0x000000cdcb02723e */ /* 0x008fe600000010ff */
[----:B------:R-:W-:Y:S01]  /*3620*/  STS [R11+0x21000], R3 ;  /* 0x021000030b007388 */ /* 0x000fe20000000800 */
[----:B--2---:R-:W-:Y:S04]  /*3630*/  LEA R0, R219, UR5, 0x1 ;  /* 0x00000005db007c11 */ /* 0x004fe8000f8e08ff */
[----:B------:R1:W-:Y:S01]  /*3640*/  STS [R11+0x21400], R2 ;  /* 0x021400020b007388 */ /* 0x0003e20000000800 */
[C---:B------:R-:W-:Y:S04]  /*3650*/  IADD3 R208, R0.reuse, R212, RZ ;  /* 0x000000d400d07210 */ /* 0x040fe80007ffe0ff */
[----:B------:R-:W-:Y:S05]  /*3660*/  LDSM.16.M88.4 R32, [R0+0x8000] ;  /* 0x008000000020783b */ /* 0x000fea0000000200 */
[----:B------:R-:W2:Y:S05]  /*3670*/  LDSM.16.M88.4 R16, [R214+0x8000] ;  /* 0x00800000d610783b */ /* 0x000eaa0000000200 */
[----:B------:R-:W3:Y:S05]  /*3680*/  LDSM.16.M88.4 R28, [R0+0x9000] ;  /* 0x00900000001c783b */ /* 0x000eea0000000200 */
[----:B------:R-:W4:Y:S05]  /*3690*/  LDSM.16.M88.4 R164, [R214+0x8800] ;  /* 0x00880000d6a4783b */ /* 0x000f2a0000000200 */
[----:B------:R-:W-:Y:S01]  /*36a0*/  LDSM.16.M88.4 R172, [R215+0x8000] ;  /* 0x00800000d7ac783b */ /* 0x000fe20000000200 */
[----:B-1----:R-:W-:Y:S02]  /*36b0*/  IADD3 R2, R0, R204, RZ ;  /* 0x000000cc00027210 */ /* 0x002fe40007ffe0ff */
[----:B------:R-:W-:Y:S02]  /*36c0*/  MOV R204, R10 ;  /* 0x0000000a00cc7202 */ /* 0x000fe40000000f00 */
[----:B------:R-:W-:Y:S01]  /*36d0*/  IADD3 R3, R212, R2, RZ ;  /* 0x00000002d4037210 */ /* 0x000fe20007ffe0ff */
[----:B------:R-:W1:Y:S05]  /*36e0*/  LDSM.16.M88.4 R168, [R2+0x8000] ;  /* 0x0080000002a8783b */ /* 0x000e6a0000000200 */
        /* <DEDUP_REMOVED lines=25> */
[-C--:B------:R-:W-:Y:S05]  /*3880*/  HMMA.16816.F32.BF16 R12, R164, R178.reuse, R12 ;  /* 0x000000b2a40c723c */ /* 0x080fea000004180c */
[----:B------:R-:W-:Y:S01]  /*3890*/  MOV R176, R180 ;  /* 0x000000b400b07202 */ /* 0x000fe20000000f00 */
[C---:B------:R-:W-:Y:S01]  /*38a0*/  HMMA.16816.F32.BF16 R16, R172.reuse, R178, R16 ;  /* 0x000000b2ac10723c */ /* 0x040fe20000041810 */
[----:B------:R-:W4:Y:S05]  /*38b0*/  LDL R178, [R1+0x20] ;  /* 0x0000200001b27983 */ /* 0x000f2a0000100800 */
[-C--:B---3--:R-:W-:Y:S05]  /*38c0*/  HMMA.16816.F32.BF16 R20, R172, R168.reuse, R20 ;  /* 0x000000a8ac14723c */ /* 0x088fea0000041814 */
[----:B------:R-:W-:Y:S01]  /*38d0*/  MOV R179, R181 ;  /* 0x000000b500b37202 */ /* 0x000fe20000000f00 */
        /* <DEDUP_REMOVED lines=30> */
[-C--:B-1----:R-:W-:Y:S05]  /*3ac0*/  HMMA.16816.F32.BF16 R4, R168, R164.reuse, R4 ;  /* 0x000000a4a804723c */ /* 0x082fea0000041804 */
[----:B----4-:R-:W-:Y:S01]  /*3ad0*/  IADD3 R180, P0, R178, UR12, RZ ;  /* 0x0000000cb2b47c10 */ /* 0x010fe2000ff1e0ff */
[C---:B---3--:R-:W-:Y:S05]  /*3ae0*/  HMMA.16816.F32.BF16 R8, R172.reuse, R164, R8 ;  /* 0x000000a4ac08723c */ /* 0x048fea0000041808 */
[----:B--2---:R-:W-:Y:S01]  /*3af0*/  IADD3.X R181, R177, UR13, RZ, P0, !PT ;  /* 0x0000000db1b57c10 */ /* 0x004fe200087fe4ff */
[-C--:B------:R-:W-:Y:S04]  /*3b00*/  HMMA.16816.F32.BF16 R12, R172, R166.reuse, R12 ;  /* 0x000000a6ac0c723c */ /* 0x080fe8000004180c */
[----:B------:R-:W2:Y:S02]  /*3b10*/  LDG.E R178, desc[UR24][R180.64+0x20] ;  /* 0x00002018b4b27981 */ /* 0x000ea4000c1e1900 */
[C---:B------:R-:W-:Y:S03]  /*3b20*/  HMMA.16816.F32.BF16 R16, R168.reuse, R166, R16 ;  /* 0x000000a6a810723c */ /* 0x040fe60000041810 */
[----:B------:R-:W1:Y:S05]  /*3b30*/  LDSM.16.M88.4 R164, [R215+0xc800] ;  /* 0x00c80000d7a4783b */ /* 0x000e6a0000000200 */
[----:B------:R-:W5:Y:S01]  /*3b40*/  LDG.E R177, desc[UR24][R180.64+0x80] ;  /* 0x00008018b4b17981 */ /* 0x000f62000c1e1900 */
        /* <DEDUP_REMOVED lines=15> */
[----:B------:R-:W-:Y:S04]  /*3c40*/  LDSM.16.M88.4 R168, [R216+0xc000] ;  /* 0x00c00000d8a8783b */ /* 0x000fe80000000200 */
[----:B------:R-:W-:Y:S01]  /*3c50*/  MOV R164, R179 ;  /* 0x000000b300a47202 */ /* 0x000fe20000000f00 */
[----:B------:R-:W-:Y:S01]  /*3c60*/  HMMA.16816.F32.BF16 R32, R172, R166, R32 ;  /* 0x000000a6ac20723c */ /* 0x000fe20000041820 */
[----:B------:R-:W3:Y:S04]  /*3c70*/  LDG.E R179, desc[UR24][R180.64] ;  /* 0x00000018b4b37981 */ /* 0x000ee8000c1e1900 */
[----:B------:R-:W-:Y:S02]  /*3c80*/  MOV R165, R176 ;  /* 0x000000b000a57202 */ /* 0x000fe40000000f00 */
[----:B------:R1:W5:Y:S04]  /*3c90*/  LDG.E R176, desc[UR24][R180.64+0xa0] ;  /* 0x0000a018b4b07981 */ /* 0x000368000c1e1900 */
[----:B-1----:R-:W-:Y:S02]  /*3ca0*/  MOV R180, R164 ;  /* 0x000000a400b47202 */ /* 0x002fe40000000f00 */
[----:B------:R-:W-:Y:S02]  /*3cb0*/  MOV R181, R165 ;  /* 0x000000a500b57202 */ /* 0x000fe40000000f00 */
[----:B------:R-:W1:Y:S01]  /*3cc0*/  LDSM.16.M88.4 R164, [R3+0xa000] ;  /* 0x00a0000003a4783b */ /* 0x000e620000000200 */
[----:B------:R-:W-:Y:S01]  /*3cd0*/  FFMA.FTZ R172, -R180, R180, 1 ;  /* 0x3f800000b4ac7423 */ /* 0x000fe200000101b4 */
[-C--:B-1----:R-:W-:Y:S11]  /*3ce0*/  HMMA.16816.F32.BF16 R4, R164, R168.reuse, R4 ;  /* 0x000000a8a404723c */ /* 0x082ff60000041804 */
[----:B------:R-:W-:Y:S11]  /*3cf0*/  @!UPT UIADD3 URZ, URZ, URZ, URZ ;  /* 0x0000003f3f3ff290 */ /* 0x000ff6000fffe03f */
[----:B------:R-:W-:Y:S02]  /*3d00*/  @!UPT UIADD3 URZ, URZ, URZ, URZ ;  /* 0x0000003f3f3ff290 */ /* 0x000fe4000fffe03f */
[C---:B---3--:R-:W-:Y:S01]  /*3d10*/  FADD.FTZ R180, -R179.reuse, R5 ;  /* 0x00000005b3b47221 */ /* 0x048fe20000010100 */
[----:B------:R-:W-:Y:S01]  /*3d20*/  FMUL.FTZ R5, R172, UR9 ;  /* 0x00000009ac057c20 */ /* 0x000fe20008410000 */
[----:B------:R-:W-:Y:S01]  /*3d30*/  FADD.FTZ R4, -R179, R4 ;  /* 0x00000004b3047221 */ /* 0x000fe20000010100 */
[----:B------:R-:W1:Y:S01]  /*3d40*/  LDSM.16.M88.4 R172, [R3+0xb000] ;  /* 0x00b0000003ac783b */ /* 0x000e620000000200 */
[----:B------:R-:W-:Y:S02]  /*3d50*/  FMUL.FTZ R180, R189, R180 ;  /* 0x000000b4bdb47220 */ /* 0x000fe40000410000 */
[----:B------:R-:W-:Y:S04]  /*3d60*/  FMUL.FTZ R4, R188, R4 ;  /* 0x00000004bc047220 */ /* 0x000fe80000410000 */
[----:B------:R-:W-:Y:S01]  /*3d70*/  FMUL.FTZ R5, R5, R4 ;  /* 0x0000000405057220 */ /* 0x000fe20000410000 */
[----:B------:R-:W-:Y:S04]  /*3d80*/  FFMA.FTZ R4, -R181, R181, 1 ;  /* 0x3f800000b5047423 */ /* 0x000fe800000101b5 */
[----:B------:R-:W-:Y:S04]  /*3d90*/  FMUL.FTZ R4, R4, UR9 ;  /* 0x0000000904047c20 */ /* 0x000fe80008410000 */
[----:B------:R-:W-:Y:S01]  /*3da0*/  FMUL.FTZ R4, R4, R180 ;  /* 0x000000b404047220 */ /* 0x000fe20000410000 */
[C---:B-1----:R-:W-:Y:S06]  /*3db0*/  HMMA.16816.F32.BF16 R8, R172.reuse, R168, R8 ;  /* 0x000000a8ac08723c */ /* 0x042fec0000041808 */
[-C--:B------:R-:W-:Y:S06]  /*3dc0*/  HMMA.16816.F32.BF16 R12, R172, R170.reuse, R12 ;  /* 0x000000aaac0c723c */ /* 0x080fec000004180c */
[C---:B------:R-:W-:Y:S01]  /*3dd0*/  HMMA.16816.F32.BF16 R16, R164.reuse, R170, R16 ;  /* 0x000000aaa410723c */ /* 0x040fe20000041810 */
[----:B------:R-:W1:Y:S11]  /*3de0*/  LDSM.16.M88.4 R168, [R216+0xc800] ;  /* 0x00c80000d8a8783b */ /* 0x000e760000000200 */
[----:B------:R-:W-:Y:S11]  /*3df0*/  @!UPT UIADD3 URZ, URZ, URZ, URZ ;  /* 0x0000003f3f3ff290 */ /* 0x000ff6000fffe03f */
[----:B------:R-:W-:Y:S01]  /*3e00*/  @!UPT UIADD3 URZ, URZ, URZ, URZ ;  /* 0x0000003f3f3ff290 */ /* 0x000fe2000fffe03f */
[----:B--2---:R-:W-:Y:S01]  /*3e10*/  FADD.FTZ R19, -R178, R19 ;  /* 0x00000013b2137221 */ /* 0x004fe20000010100 */
[----:B------:R-:W-:Y:S04]  /*3e20*/  FADD.FTZ R17, -R179, R17 ;  /* 0x00000011b3117221 */ /* 0x000fe80000010100 */
[----:B------:R-:W-:Y:S01]  /*3e30*/  FMUL.FTZ R17, R186, R17 ;  /* 0x00000011ba117220 */ /* 0x000fe20000410000 */
[-C--:B-1----:R-:W-:Y:S06]  /*3e40*/  HMMA.16816.F32.BF16 R20, R164, R168.reuse, R20 ;  /* 0x000000a8a414723c */ /* 0x082fec0000041814 */
[C---:B------:R-:W-:Y:S06]  /*3e50*/  HMMA.16816.F32.BF16 R24, R172.reuse, R168, R24 ;  /* 0x000000a8ac18723c */ /* 0x040fec0000041818 */
[-C--:B------:R-:W-:Y:S06]  /*3e60*/  HMMA.16816.F32.BF16 R28, R172, R170.reuse, R28 ;  /* 0x000000aaac1c723c */ /* 0x080fec000004181c */
[----:B------:R-:W-:Y:S07]  /*3e70*/  HMMA.16816.F32.BF16 R32, R164, R170, R32 ;  /* 0x000000aaa420723c */ /* 0x000fee0000041820 */
[----:B------:R-:W-:Y:S01]  /*3e80*/  FFMA.FTZ R166, -R45, R45, 1 ;  /* 0x3f8000002da67423 */ /* 0x000fe2000001012d */
[C---:B------:R-:W-:Y:S03]  /*3e90*/  FADD.FTZ R164, -R179.reuse, R20 ;  /* 0x00000014b3a47221 */ /* 0x040fe60000010100 */
[----:B------:R-:W-:Y:S01]  /*3ea0*/  FADD.FTZ R165, -R179, R16 ;  /* 0x00000010b3a57221 */ /* 0x000fe20000010100 */
[----:B------:R-:W-:Y:S01]  /*3eb0*/  F2FP.BF16.F32.PACK_AB R16, R4, R5 ;  /* 0x000000050410723e */ /* 0x000fe200000010ff */
[----:B------:R-:W-:Y:S01]  /*3ec0*/  FMUL.FTZ R4, R184, R164 ;  /* 0x000000a4b8047220 */ /* 0x000fe20000410000 */
[----:B------:R-:W-:Y:S01]  /*3ed0*/  FFMA.FTZ R164, -R46, R46, 1 ;  /* 0x3f8000002ea47423 */ /* 0x000fe2000001012e */
[----:B------:R-:W-:Y:S01]  /*3ee0*/  FMUL.FTZ R20, R187, R165 ;  /* 0x000000a5bb147220 */ /* 0x000fe20000410000 */
[----:B------:R1:W5:Y:S01]  /*3ef0*/  LDL.LU R46, [R1+0x78] ;  /* 0x00007800012e7983 */ /* 0x0003620000300800 */
[----:B------:R-:W-:Y:S01]  /*3f00*/  FADD.FTZ R5, -R179, R21 ;  /* 0x00000015b3057221 */ /* 0x000fe20000010100 */
[----:B------:R-:W-:Y:S01]  /*3f10*/  FFMA.FTZ R21, -R44, R44, 1 ;  /* 0x3f8000002c157423 */ /* 0x000fe2000001012c */
[----:B------:R-:W-:Y:S02]  /*3f20*/  FFMA.FTZ R165, -R204, R204, 1 ;  /* 0x3f800000cca57423 */ /* 0x000fe400000101cc */
[----:B------:R1:W5:Y:S01]  /*3f30*/  LDL.LU R45, [R1+0x74] ;  /* 0x00007400012d7983 */ /* 0x0003620000300800 */
[----:B------:R-:W-:Y:S01]  /*3f40*/  FMUL.FTZ R5, R185, R5 ;  /* 0x00000005b9057220 */ /* 0x000fe20000410000 */
[----:B------:R-:W-:Y:S01]  /*3f50*/  FMUL.FTZ R166, R166, UR9 ;  /* 0x00000009a6a67c20 */ /* 0x000fe20008410000 */
[----:B------:R-:W-:Y:S02]  /*3f60*/  FMUL.FTZ R165, R165, UR9 ;  /* 0x00000009a5a57c20 */ /* 0x000fe40008410000 */
[----:B------:R1:W5:Y:S01]  /*3f70*/  LDL.LU R44, [R1+0x70] ;  /* 0x00007000012c7983 */ /* 0x0003620000300800 */
[----:B------:R-:W-:Y:S01]  /*3f80*/  FMUL.FTZ R21, R21, UR9 ;  /* 0x0000000915157c20 */ /* 0x000fe20008410000 */
[----:B------:R-:W-:Y:S01]  /*3f90*/  FMUL.FTZ R166, R166, R4 ;  /* 0x00000004a6a67220 */ /* 0x000fe20000410000 */
[----:B------:R-:W-:Y:S01]  /*3fa0*/  FMUL.FTZ R165, R165, R20 ;  /* 0x00000014a5a57220 */ /* 0x000fe20000410000 */
[----:B------:R-:W-:Y:S01]  /*3fb0*/  FFMA.FTZ R20, -R43, R43, 1 ;  /* 0x3f8000002b147423 */ /* 0x000fe2000001012b */
[----:B------:R-:W-:Y:S01]  /*3fc0*/  FADD.FTZ R4, -R179, R32 ;  /* 0x00000020b3047221 */ /* 0x000fe20000010100 */
[----:B------:R1:W5:Y:S01]  /*3fd0*/  LDL.LU R43, [R1+0x6c] ;  /* 0x00006c00012b7983 */ /* 0x0003620000300800 */
[----:B------:R-:W-:Y:S01]  /*3fe0*/  FFMA.FTZ R32, -R41, R41, 1 ;  /* 0x3f80000029207423 */ /* 0x000fe20000010129 */
[----:B------:R-:W-:Y:S01]  /*3ff0*/  FMUL.FTZ R21, R21, R5 ;  /* 0x0000000515157220 */ /* 0x000fe20000410000 */
[----:B------:R-:W-:Y:S01]  /*4000*/  FADD.FTZ R5, -R178, R6 ;  /* 0x00000006b2057221 */ /* 0x000fe20000010100 */
[----:B------:R-:W-:Y:S01]  /*4010*/  FFMA.FTZ R6, -R42, R42, 1 ;  /* 0x3f8000002a067423 */ /* 0x000fe2000001012a */
[----:B------:R-:W-:Y:S01]  /*4020*/  FMUL.FTZ R32, R32, UR9 ;  /* 0x0000000920207c20 */ /* 0x000fe20008410000 */
[----:B------:R1:W5:Y:S01]  /*4030*/  LDL.LU R42, [R1+0x68] ;  /* 0x00006800012a7983 */ /* 0x0003620000300800 */
[----:B------:R-:W-:Y:S01]  /*4040*/  FMUL.FTZ R5, R200, R5 ;  /* 0x00000005c8057220 */ /* 0x000fe20000410000 */
[----:B------:R-:W-:Y:S01]  /*4050*/  FMUL.FTZ R164, R164, UR9 ;  /* 0x00000009a4a47c20 */ /* 0x000fe20008410000 */
[----:B------:R-:W-:Y:S02]  /*4060*/  FMUL.FTZ R6, R6, UR9 ;  /* 0x0000000906067c20 */ /* 0x000fe40008410000 */
[----:B------:R1:W5:Y:S01]  /*4070*/  LDL.LU R41, [R1+0x64] ;  /* 0x0000640001297983 */ /* 0x0003620000300800 */
[----:B------:R-:W-:Y:S01]  /*4080*/  FMUL.FTZ R5, R32, R5 ;  /* 0x0000000520057220 */ /* 0x000fe20000410000 */
[----:B------:R-:W-:Y:S01]  /*4090*/  FFMA.FTZ R32, -R39, R39, 1 ;  /* 0x3f80000027207423 */ /* 0x000fe20000010127 */
[----:B------:R-:W-:Y:S01]  /*40a0*/  FMUL.FTZ R164, R164, R17 ;  /* 0x00000011a4a47220 */ /* 0x000fe20000410000 */
[----:B------:R-:W-:Y:S01]  /*40b0*/  FADD.FTZ R17, -R179, R33 ;  /* 0x00000021b3117221 */ /* 0x000fe20000010100 */
[----:B------:R-:W-:Y:S01]  /*40c0*/  FFMA.FTZ R33, -R40, R40, 1 ;  /* 0x3f80000028217423 */ /* 0x000fe20000010128 */
[----:B------:R-:W-:Y:S01]  /*40d0*/  FMUL.FTZ R4, R182, R4 ;  /* 0x00000004b6047220 */ /* 0x000fe20000410000 */
[----:B------:R1:W5:Y:S01]  /*40e0*/  LDL.LU R40, [R1+0x60] ;  /* 0x0000600001287983 */ /* 0x0003620000300800 */
[----:B------:R-:W-:Y:S01]  /*40f0*/  FMUL.FTZ R17, R183, R17 ;  /* 0x00000011b7117220 */ /* 0x000fe20000410000 */
[----:B------:R-:W-:Y:S01]  /*4100*/  FMUL.FTZ R33, R33, UR9 ;  /* 0x0000000921217c20 */ /* 0x000fe20008410000 */
[----:B------:R-:W-:Y:S02]  /*4110*/  FMUL.FTZ R20, R20, UR9 ;  /* 0x0000000914147c20 */ /* 0x000fe40008410000 */
[----:B------:R1:W5:Y:S01]  /*4120*/  LDL.LU R39, [R1+0x5c] ;  /* 0x00005c0001277983 */ /* 0x0003620000300800 */
[----:B------:R-:W-:Y:S01]  /*4130*/  FMUL.FTZ R17, R6, R17 ;  /* 0x0000001106117220 */ /* 0x000fe20000410000 */
[----:B------:R-:W-:Y:S01]  /*4140*/  FMUL.FTZ R32, R32, UR9 ;  /* 0x0000000920207c20 */ /* 0x000fe20008410000 */
[----:B------:R-:W-:Y:S01]  /*4150*/  FMUL.FTZ R20, R20, R4 ;  /* 0x0000000414147220 */ /* 0x000fe20000410000 */
[C---:B------:R-:W-:Y:S01]  /*4160*/  FADD.FTZ R4, -R178.reuse, R7 ;  /* 0x00000007b2047221 */ /* 0x040fe20000010100 */
[C---:B------:R-:W-:Y:S01]  /*4170*/  FADD.FTZ R34, -R178.reuse, R34 ;  /* 0x00000022b2227221 */ /* 0x040fe20000010100 */
[----:B------:R-:W-:Y:S01]  /*4180*/  FADD.FTZ R35, -R178, R35 ;  /* 0x00000023b2237221 */ /* 0x000fe20000010100 */
[----:B------:R-:W-:Y:S01]  /*4190*/  F2FP.BF16.F32.PACK_AB R7, R164, R165 ;  /* 0x000000a5a407723e */ /* 0x000fe200000010ff */
[----:B------:R-:W-:Y:S01]  /*41a0*/  FMUL.FTZ R4, R201, R4 ;  /* 0x00000004c9047220 */ /* 0x000fe20000410000 */
[----:B------:R-:W-:Y:S01]  /*41b0*/  F2FP.BF16.F32.PACK_AB R20, R17, R20 ;  /* 0x000000141114723e */ /* 0x000fe200000010ff */
[C---:B------:R-:W-:Y:S01]  /*41c0*/  FADD.FTZ R17, -R178.reuse, R18 ;  /* 0x00000012b2117221 */ /* 0x040fe20000010100 */
[----:B------:R-:W-:Y:S01]  /*41d0*/  FADD.FTZ R18, -R178, R22 ;  /* 0x00000016b2127221 */ /* 0x000fe20000010100 */
[----:B------:R-:W-:Y:S01]  /*41e0*/  FFMA.FTZ R22, -R37, R37, 1 ;  /* 0x3f80000025167423 */ /* 0x000fe20000010125 */
[----:B------:R-:W-:Y:S01]  /*41f0*/  FMUL.FTZ R4, R33, R4 ;  /* 0x0000000421047220 */ /* 0x000fe20000410000 */
[----:B------:R-:W-:Y:S01]  /*4200*/  FFMA.FTZ R33, -R220, R220, 1 ;  /* 0x3f800000dc217423 */ /* 0x000fe200000101dc */
[----:B------:R-:W-:Y:S01]  /*4210*/  FMUL.FTZ R18, R192, R18 ;  /* 0x00000012c0127220 */ /* 0x000fe20000410000 */
[----:B------:R-:W-:Y:S01]  /*4220*/  FMUL.FTZ R22, R22, UR9 ;  /* 0x0000000916167c20 */ /* 0x000fe20008410000 */
[----:B------:R-:W-:Y:S01]  /*4230*/  F2FP.BF16.F32.PACK_AB R21, R21, R166 ;  /* 0x000000a61515723e */ /* 0x000fe200000010ff */
[----:B------:R-:W-:Y:S01]  /*4240*/  FMUL.FTZ R33, R33, UR9 ;  /* 0x0000000921217c20 */ /* 0x000fe20008410000 */
[----:B------:R-:W-:Y:S01]  /*4250*/  F2FP.BF16.F32.PACK_AB R6, R4, R5 ;  /* 0x000000050406723e */ /* 0x000fe200000010ff */
[----:B------:R-:W-:Y:S01]  /*4260*/  FMUL.FTZ R4, R194, R19 ;  /* 0x00000013c2047220 */ /* 0x000fe20000410000 */
        /* <DEDUP_REMOVED lines=8> */
[----:B------:R-:W-:Y:S02]  /*42f0*/  FMUL.FTZ R5, R191, R34 ;  /* 0x00000022bf057220 */ /* 0x000fe40000410000 */
[----:B------:R1:W5:Y:S01]  /*4300*/  LDL.LU R37, [R1+0x54] ;  /* 0x0000540001257983 */ /* 0x0003620000300800 */
[----:B------:R-:W-:Y:S01]  /*4310*/  FFMA.FTZ R34, -R221, R221, 1 ;  /* 0x3f800000dd227423 */ /* 0x000fe200000101dd */
[----:B------:R-:W-:Y:S01]  /*4320*/  FMUL.FTZ R17, R193, R17 ;  /* 0x00000011c1117220 */ /* 0x000fe20000410000 */
[----:B------:R-:W-:Y:S02]  /*4330*/  FMUL.FTZ R23, R23, R4 ;  /* 0x0000000417177220 */ /* 0x000fe40000410000 */
[----:B------:R1:W5:Y:S01]  /*4340*/  LDL.LU R36, [R1+0x50] ;  /* 0x0000500001247983 */ /* 0x0003620000300800 */
[----:B------:R-:W-:Y:S01]  /*4350*/  FMUL.FTZ R4, R190, R35 ;  /* 0x00000023be047220 */ /* 0x000fe20000410000 */
[----:B------:R-:W-:Y:S01]  /*4360*/  FMUL.FTZ R34, R34, UR9 ;  /* 0x0000000922227c20 */ /* 0x000fe20008410000 */
[----:B------:R-:W-:Y:S01]  /*4370*/  FMUL.FTZ R22, R22, R18 ;  /* 0x0000001216167220 */ /* 0x000fe20000410000 */
[----:B------:R-:W-:Y:S01]  /*4380*/  MOV R220, 0x40 ;  /* 0x0000004000dc7802 */ /* 0x000fe20000000f00 */
[----:B------:R-:W-:Y:S01]  /*4390*/  FMUL.FTZ R19, R19, R17 ;  /* 0x0000001113137220 */ /* 0x000fe20000410000 */
[----:B------:R-:W-:Y:S01]  /*43a0*/  MOV R221, 0x20 ;  /* 0x0000002000dd7802 */ /* 0x000fe20000000f00 */
[----:B------:R-:W-:Y:S01]  /*43b0*/  FMUL.FTZ R18, R33, R5 ;  /* 0x0000000521127220 */ /* 0x000fe20000410000 */
[----:B------:R-:W-:Y:S01]  /*43c0*/  FMUL.FTZ R17, R34, R4 ;  /* 0x0000000422117220 */ /* 0x000fe20000410000 */
[----:B------:R-:W-:Y:S06]  /*43d0*/  @!P1 BRA `(.L_x_1633) ;  /* 0x0000000000609947 */ /* 0x000fec0003800000 */
[----:B------:R-:W2:Y:S01]  /*43e0*/  LDL.LU R164, [R1+0x8] ;  /* 0x0000080001a47983 */ /* 0x000ea20000300800 */
[----:B------:R-:W3:Y:S01]  /*43f0*/  LDC R33, c[0x0][0x240] ;  /* 0x00009000ff217b82 */ /* 0x000ee20000000800 */
[----:B------:R-:W-:Y:S04]  /*4400*/  ULOP3.LUT UR6, UR38, 0x1, URZ, 0xc0, !UPT ;  /* 0x0000000126067892 */ /* 0x000fe8000f8ec03f */
[----:B------:R-:W-:Y:S03]  /*4410*/  UISETP.NE.U32.AND UP0, UPT, UR6, 0x1, UPT ;  /* 0x000000010600788c */ /* 0x000fe6000bf05070 */
[----:B------:R-:W4:Y:S01]  /*4420*/  LDC R34, c[0x0][0x244] ;  /* 0x00009100ff227b82 */ /* 0x000f220000000800 */
[----:B------:R-:W-:Y:S06]  /*4430*/  USEL UR6, UR21, 0x4000, !UP0 ;  /* 0x0000400015067887 */ /* 0x000fec000c000000 */
[----:B------:R-:W-:Y:S01]  /*4440*/  IADD3 R213, R213, UR6, RZ ;  /* 0x00000006d5d57c10 */ /* 0x000fe2000fffe0ff */
[----:B--2---:R-:W-:Y:S02]  /*4450*/  VIADD R164, R164, UR6 ;  /* 0x00000006a4a47c36 */ /* 0x004fe40008000000 */
[C---:B---3--:R-:W-:Y:S03]  /*4460*/  IMAD.U32 R4, R33.reuse, -0x40, RZ ;  /* 0xffffffc021047824 */ /* 0x048fe600078e00ff */
[----:B------:R2:W-:Y:S02]  /*4470*/  STL [R1+0x8], R164 ;  /* 0x000008a401007387 */ /* 0x0005e40000100800 */
        /* <DEDUP_REMOVED lines=9> */
[----:B----4-:R-:W-:Y:S03]  /*4510*/  LEA.HI.X R5, R33, R251, R34, 0x6, P0 ;  /* 0x000000fb21057211 */ /* 0x010fe600000f3422 */
[----:B------:R2:W-:Y:S04]  /*4520*/  LDGSTS.E.BYPASS.LTC128B.128 [R164+0x2000], desc[UR24][R250.64+0x80] ;  /* 0x02000080faa47fae */ /* 0x0005e8000b901d58 */
[----:B------:R2:W-:Y:S04]  /*4530*/  LDGSTS.E.BYPASS.LTC128B.128 [R164+0x1000], desc[UR24][R4.64] ;  /* 0x0100000004a47fae */ /* 0x0005e8000b901d58 */
[----:B------:R2:W-:Y:S04]  /*4540*/  LDGSTS.E.BYPASS.LTC128B.128 [R164+0x3000], desc[UR24][R4.64+0x80] ;  /* 0x0300008004a47fae */ /* 0x0005e8000b901d58 */
[----:B------:R-:W0:Y:S02]  /*4550*/  LDGDEPBAR ;  /* 0x00000000000079af */ /* 0x000e240000000000 */
.L_x_1633:
[----:B------:R-:W3:Y:S01]  /*4560*/  LDL R34, [R1+0x4] ;  /* 0x0000040001227983 */ /* 0x000ee20000100800 */
[----:B--2---:R-:W-:Y:S01]  /*4570*/  F2FP.BF16.F32.PACK_AB R4, R23, R32 ;  /* 0x000000201704723e */ /* 0x004fe200000010ff */
[C---:B-----5:R-:W-:Y:S01]  /*4580*/  FADD.FTZ R8, -R177.reuse, R8 ;  /* 0x00000008b1087221 */ /* 0x060fe20000010100 */
[----:B------:R-:W-:Y:S02]  /*4590*/  FADD.FTZ R9, -R177, R9 ;  /* 0x00000009b1097221 */ /* 0x000fe40000010100 */
[----:B------:R-:W2:Y:S01]  /*45a0*/  LDL R33, [R1] ;  /* 0x0000000001217983 */ /* 0x000ea20000100800 */
[----:B------:R-:W-:Y:S01]  /*45b0*/  F2FP.BF16.F32.PACK_AB R17, R17, R18 ;  /* 0x000000121111723e */ /* 0x000fe200000010ff */
[----:B------:R-:W-:Y:S01]  /*45c0*/  FADD.FTZ R5, -R177, R13 ;  /* 0x0000000db1057221 */ /* 0x000fe20000010100 */
[----:B------:R-:W-:Y:S02]  /*45d0*/  FMUL.FTZ R18, R230, R8 ;  /* 0x00000008e6127220 */ /* 0x000fe40000410000 */
[----:B------:R4:W-:Y:S01]  /*45e0*/  STS [R247+0x1c000], R16 ;  /* 0x01c00010f7007388 */ /* 0x0009e20000000800 */
[----:B------:R-:W-:Y:S01]  /*45f0*/  FMUL.FTZ R13, R229, R9 ;  /* 0x00000009e50d7220 */ /* 0x000fe20000410000 */
[----:B------:R-:W-:Y:S01]  /*4600*/  FFMA.FTZ R9, -R240, R240, 1 ;  /* 0x3f800000f0097423 */ /* 0x000fe200000101f0 */
[----:B------:R-:W-:Y:S02]  /*4610*/  FFMA.FTZ R8, -R239, R239, 1 ;  /* 0x3f800000ef087423 */ /* 0x000fe400000101ef */
[----:B------:R1:W-:Y:S01]  /*4620*/  STS [R247+0x1c400], R6 ;  /* 0x01c40006f7007388 */ /* 0x0003e20000000800 */
[----:B------:R-:W-:Y:S01]  /*4630*/  FADD.FTZ R12, -R177, R12 ;  /* 0x0000000cb10c7221 */ /* 0x000fe20000010100 */
[----:B------:R-:W-:Y:S01]  /*4640*/  FMUL.FTZ R9, R9, UR9 ;  /* 0x0000000909097c20 */ /* 0x000fe20008410000 */
[----:B------:R-:W-:Y:S01]  /*4650*/  FMUL.FTZ R8, R8, UR9 ;  /* 0x0000000908087c20 */ /* 0x000fe20008410000 */
[----:B------:R-:W-:Y:S01]  /*4660*/  FMUL.FTZ R5, R224, R5 ;  /* 0x00000005e0057220 */ /* 0x000fe20000410000 */
[----:B------:R-:W-:Y:S01]  /*4670*/  FMUL.FTZ R12, R225, R12 ;  /* 0x0000000ce10c7220 */ /* 0x000fe20000410000 */
[C---:B------:R-:W-:Y:S01]  /*4680*/  FADD.FTZ R28, -R177.reuse, R28 ;  /* 0x0000001cb11c7221 */ /* 0x040fe20000010100 */
[C---:B------:R-:W-:Y:S01]  /*4690*/  FADD.FTZ R24, -R177.reuse, R24 ;  /* 0x00000018b1187221 */ /* 0x040fe20000010100 */
[----:B------:R-:W-:Y:S01]  /*46a0*/  FADD.FTZ R25, -R177, R25 ;  /* 0x00000019b1197221 */ /* 0x000fe20000010100 */
[----:B------:R-:W-:Y:S01]  /*46b0*/  FADD.FTZ R11, -R176, R11 ;  /* 0x0000000bb00b7221 */ /* 0x000fe20000010100 */
        /* <DEDUP_REMOVED lines=11> */
[----:B----4-:R-:W-:Y:S01]  /*4770*/  F2FP.BF16.F32.PACK_AB R16, R19, R22 ;  /* 0x000000161310723e */ /* 0x010fe200000010ff */
[----:B------:R-:W-:Y:S01]  /*4780*/  FMUL.FTZ R22, R9, R18 ;  /* 0x0000001209167220 */ /* 0x000fe20000410000 */
[----:B------:R-:W-:Y:S01]  /*4790*/  FMUL.FTZ R19, R8, R13 ;  /* 0x0000000d08137220 */ /* 0x000fe20000410000 */
[----:B------:R-:W-:Y:S01]  /*47a0*/  FFMA.FTZ R9, -R226, R226, 1 ;  /* 0x3f800000e2097423 */ /* 0x000fe200000101e2 */
[----:B-1----:R-:W-:Y:S01]  /*47b0*/  FFMA.FTZ R6, -R234, R234, 1 ;  /* 0x3f800000ea067423 */ /* 0x002fe200000101ea */
[----:B------:R-:W-:Y:S01]  /*47c0*/  FFMA.FTZ R8, -R207, R207, 1 ;  /* 0x3f800000cf087423 */ /* 0x000fe200000101cf */
[----:B------:R-:W-:Y:S01]  /*47d0*/  FMUL.FTZ R30, R205, R30 ;  /* 0x0000001ecd1e7220 */ /* 0x000fe20000410000 */
[----:B------:R-:W-:Y:S01]  /*47e0*/  FMUL.FTZ R9, R9, UR9 ;  /* 0x0000000909097c20 */ /* 0x000fe20008410000 */
[----:B------:R-:W-:Y:S01]  /*47f0*/  FMUL.FTZ R6, R6, UR9 ;  /* 0x0000000906067c20 */ /* 0x000fe20008410000 */
[----:B------:R-:W-:Y:S01]  /*4800*/  FMUL.FTZ R8, R8, UR9 ;  /* 0x0000000908087c20 */ /* 0x000fe20008410000 */
[----:B------:R-:W-:Y:S01]  /*4810*/  LEA R172, R218, UR5, 0x1 ;  /* 0x00000005daac7c11 */ /* 0x000fe2000f8e08ff */
[----:B------:R-:W-:Y:S01]  /*4820*/  FMUL.FTZ R24, R9, R24 ;  /* 0x0000001809187220 */ /* 0x000fe20000410000 */
[----:B------:R-:W-:Y:S01]  /*4830*/  FMUL.FTZ R13, R6, R5 ;  /* 0x00000005060d7220 */ /* 0x000fe20000410000 */
[----:B------:R-:W-:Y:S01]  /*4840*/  FADD.FTZ R5, -R177, R29 ;  /* 0x0000001db1057221 */ /* 0x000fe20000010100 */
[----:B------:R-:W-:Y:S01]  /*4850*/  FFMA.FTZ R6, -R206, R206, 1 ;  /* 0x3f800000ce067423 */ /* 0x000fe200000101ce */
[----:B------:R-:W-:Y:S01]  /*4860*/  FMUL.FTZ R9, R8, R25 ;  /* 0x0000001908097220 */ /* 0x000fe20000410000 */
[----:B------:R-:W1:Y:S01]  /*4870*/  LDC R180, c[0x0][0x2dc] ;  /* 0x0000b700ffb47b82 */ /* 0x000e620000000800 */
[----:B------:R-:W-:Y:S01]  /*4880*/  FMUL.FTZ R5, R196, R5 ;  /* 0x00000005c4057220 */ /* 0x000fe20000410000 */
[----:B------:R-:W-:Y:S02]  /*4890*/  FMUL.FTZ R6, R6, UR9 ;  /* 0x0000000906067c20 */ /* 0x000fe40008410000 */
[----:B------:R-:W-:Y:S02]  /*48a0*/  F2FP.BF16.F32.PACK_AB R9, R9, R24 ;  /* 0x000000180909723e */ /* 0x000fe400000010ff */
[----:B------:R-:W-:Y:S01]  /*48b0*/  FMUL.FTZ R5, R6, R5 ;  /* 0x0000000506057220 */ /* 0x000fe20000410000 */
[----:B------:R-:W-:Y:S04]  /*48c0*/  FFMA.FTZ R6, -R243, R243, 1 ;  /* 0x3f800000f3067423 */ /* 0x000fe800000101f3 */
[----:B------:R-:W-:Y:S01]  /*48d0*/  FMUL.FTZ R6, R6, UR9 ;  /* 0x0000000906067c20 */ /* 0x000fe20008410000 */
[----:B-1----:R-:W-:Y:S01]  /*48e0*/  IMAD R224, R180, UR7, RZ ;  /* 0x00000007b4e07c24 */ /* 0x002fe2000f8e02ff */
[----:B---3--:R1:W-:Y:S05]  /*48f0*/  STS [R34+0x1c000], R7 ;  /* 0x01c0000722007388 */ /* 0x0083ea0000000800 */
[----:B------:R3:W-:Y:S01]  /*4900*/  STS [R34+0x1c400], R4 ;  /* 0x01c4000422007388 */ /* 0x0007e20000000800 */
[----:B-1----:R-:W-:Y:S04]  /*4910*/  FFMA.FTZ R7, -R235, R235, 1 ;  /* 0x3f800000eb077423 */ /* 0x002fe800000101eb */
[----:B------:R-:W-:Y:S01]  /*4920*/  FMUL.FTZ R7, R7, UR9 ;  /* 0x0000000907077c20 */ /* 0x000fe20008410000 */
[----:B---3--:R-:W-:Y:S03]  /*4930*/  F2FP.BF16.F32.PACK_AB R4, R19, R22 ;  /* 0x000000161304723e */ /* 0x008fe600000010ff */
[----:B------:R-:W-:Y:S01]  /*4940*/  FMUL.FTZ R18, R7, R12 ;  /* 0x0000000c07127220 */ /* 0x000fe20000410000 */
[----:B------:R-:W-:Y:S01]  /*4950*/  FFMA.FTZ R7, -R202, R202, 1 ;  /* 0x3f800000ca077423 */ /* 0x000fe200000101ca */
[----:B------:R1:W-:Y:S03]  /*4960*/  STS [R247+0x1d000], R4 ;  /* 0x01d00004f7007388 */ /* 0x0003e60000000800 */
[----:B------:R-:W-:Y:S01]  /*4970*/  FMUL.FTZ R7, R7, UR9 ;  /* 0x0000000907077c20 */ /* 0x000fe20008410000 */
[----:B------:R-:W-:Y:S01]  /*4980*/  F2FP.BF16.F32.PACK_AB R8, R13, R18 ;  /* 0x000000120d08723e */ /* 0x000fe200000010ff */
[----:B------:R-:W-:Y:S01]  /*4990*/  FMUL.FTZ R13, R241, R11 ;  /* 0x0000000bf10d7220 */ /* 0x000fe20000410000 */
[----:B------:R-:W-:Y:S01]  /*49a0*/  FFMA.FTZ R11, -R246, R246, 1 ;  /* 0x3f800000f60b7423 */ /* 0x000fe200000101f6 */
[----:B------:R-:W-:Y:S01]  /*49b0*/  FMUL.FTZ R12, R7, R28 ;  /* 0x0000001c070c7220 */ /* 0x000fe20000410000 */
[----:B------:R-:W-:Y:S02]  /*49c0*/  FFMA.FTZ R7, -R244, R244, 1 ;  /* 0x3f800000f4077423 */ /* 0x000fe400000101f4 */
[----:B------:R-:W-:Y:S02]  /*49d0*/  FMUL.FTZ R11, R11, UR9 ;  /* 0x000000090b0b7c20 */ /* 0x000fe40008410000 */
[----:B------:R-:W-:Y:S01]  /*49e0*/  F2FP.BF16.F32.PACK_AB R12, R5, R12 ;  /* 0x0000000c050c723e */ /* 0x000fe200000010ff */
[----:B------:R-:W-:Y:S01]  /*49f0*/  FADD.FTZ R5, -R176, R15 ;  /* 0x0000000fb0057221 */ /* 0x000fe20000010100 */
[----:B------:R-:W-:Y:S01]  /*4a00*/  FMUL.FTZ R15, R242, R10 ;  /* 0x0000000af20f7220 */ /* 0x000fe20000410000 */
[----:B------:R-:W-:Y:S01]  /*4a10*/  FFMA.FTZ R10, -R245, R245, 1 ;  /* 0x3f800000f50a7423 */ /* 0x000fe200000101f5 */
[----:B------:R-:W-:Y:S01]  /*4a20*/  FMUL.FTZ R7, R7, UR9 ;  /* 0x0000000907077c20 */ /* 0x000fe20008410000 */
[----:B------:R-:W-:Y:S01]  /*4a30*/  FMUL.FTZ R5, R237, R5 ;  /* 0x00000005ed057220 */ /* 0x000fe20000410000 */
[----:B------:R-:W-:Y:S01]  /*4a40*/  FMUL.FTZ R19, R11, R15 ;  /* 0x0000000f0b137220 */ /* 0x000fe20000410000 */
[----:B------:R-:W-:Y:S01]  /*4a50*/  FMUL.FTZ R10, R10, UR9 ;  /* 0x000000090a0a7c20 */ /* 0x000fe20008410000 */
[----:B------:R-:W-:Y:S01]  /*4a60*/  FFMA.FTZ R11, -R236, R236, 1 ;  /* 0x3f800000ec0b7423 */ /* 0x000fe200000101ec */
[----:B------:R-:W-:Y:S01]  /*4a70*/  FMUL.FTZ R14, R7, R14 ;  /* 0x0000000e070e7220 */ /* 0x000fe20000410000 */
[----:B------:R-:W-:Y:S01]  /*4a80*/  FFMA.FTZ R7, -R231, R231, 1 ;  /* 0x3f800000e7077423 */ /* 0x000fe200000101e7 */
[----:B------:R-:W-:Y:S01]  /*4a90*/  FMUL.FTZ R15, R10, R13 ;  /* 0x0000000d0a0f7220 */ /* 0x000fe20000410000 */
[----:B------:R-:W-:Y:S01]  /*4aa0*/  FFMA.FTZ R10, -R233, R233, 1 ;  /* 0x3f800000e90a7423 */ /* 0x000fe200000101e9 */
[----:B------:R-:W-:Y:S01]  /*4ab0*/  FMUL.FTZ R13, R6, R5 ;  /* 0x00000005060d7220 */ /* 0x000fe20000410000 */
[----:B------:R-:W-:Y:S01]  /*4ac0*/  FADD.FTZ R5, -R176, R31 ;  /* 0x0000001fb0057221 */ /* 0x000fe20000010100 */
[----:B------:R-:W-:Y:S01]  /*4ad0*/  FFMA.FTZ R6, -R232, R232, 1 ;  /* 0x3f800000e8067423 */ /* 0x000fe200000101e8 */
[----:B------:R-:W-:Y:S01]  /*4ae0*/  FMUL.FTZ R18, R11, UR9 ;  /* 0x000000090b127c20 */ /* 0x000fe20008410000 */
[----:B------:R-:W-:Y:S01]  /*4af0*/  FMUL.FTZ R11, R10, UR9 ;  /* 0x000000090a0b7c20 */ /* 0x000fe20008410000 */
[----:B------:R-:W-:Y:S01]  /*4b00*/  FMUL.FTZ R10, R7, UR9 ;  /* 0x00000009070a7c20 */ /* 0x000fe20008410000 */
[----:B------:R-:W-:Y:S01]  /*4b10*/  FMUL.FTZ R5, R203, R5 ;  /* 0x00000005cb057220 */ /* 0x000fe20000410000 */
[----:B------:R-:W-:Y:S01]  /*4b20*/  FMUL.FTZ R7, R6, UR9 ;  /* 0x0000000906077c20 */ /* 0x000fe20008410000 */
[----:B-1----:R-:W-:Y:S01]  /*4b30*/  F2FP.BF16.F32.PACK_AB R4, R13, R14 ;  /* 0x0000000e0d04723e */ /* 0x002fe200000010ff */
[----:B------:R-:W-:Y:S01]  /*4b40*/  FMUL.FTZ R26, R18, R26 ;  /* 0x0000001a121a7220 */ /* 0x000fe20000410000 */
[----:B------:R-:W-:Y:S01]  /*4b50*/  FMUL.FTZ R6, R11, R27 ;  /* 0x0000001b0b067220 */ /* 0x000fe20000410000 */
[----:B------:R-:W-:Y:S01]  /*4b60*/  FMUL.FTZ R7, R7, R5 ;  /* 0x0000000507077220 */ /* 0x000fe20000410000 */
[----:B------:R-:W-:Y:S01]  /*4b70*/  F2FP.BF16.F32.PACK_AB R5, R15, R19 ;  /* 0x000000130f05723e */ /* 0x000fe200000010ff */
[----:B------:R-:W-:Y:S01]  /*4b80*/  FMUL.FTZ R30, R10, R30 ;  /* 0x0000001e0a1e7220 */ /* 0x000fe20000410000 */
[----:B------:R-:W-:Y:S02]  /*4b90*/  IADD3 R176, R212, R172, RZ ;  /* 0x000000acd4b07210 */ /* 0x000fe40007ffe0ff */
[----:B------:R-:W-:Y:S01]  /*4ba0*/  F2FP.BF16.F32.PACK_AB R6, R6, R26 ;  /* 0x0000001a0606723e */ /* 0x000fe200000010ff */
[----:B------:R-:W-:Y:S01]  /*4bb0*/  STS [R247+0x1d400], R5 ;  /* 0x01d40005f7007388 */ /* 0x000fe20000000800 */
[----:B------:R-:W-:Y:S04]  /*4bc0*/  F2FP.BF16.F32.PACK_AB R7, R7, R30 ;  /* 0x0000001e0707723e */ /* 0x000fe800000010ff */
[----:B------:R-:W-:Y:S05]  /*4bd0*/  STS [R34+0x1d000], R8 ;  /* 0x01d0000822007388 */ /* 0x000fea0000000800 */
[----:B------:R-:W-:Y:S05]  /*4be0*/  STS [R34+0x1d400], R4 ;  /* 0x01d4000422007388 */ /* 0x000fea0000000800 */
[----:B------:R-:W-:Y:S05]  /*4bf0*/  STS [R252+0x1c000], R21 ;  /* 0x01c00015fc007388 */ /* 0x000fea0000000800 */
[----:B------:R-:W-:Y:S05]  /*4c00*/  STS [R252+0x1c400], R16 ;  /* 0x01c40010fc007388 */ /* 0x000fea0000000800 */
[----:B--2---:R-:W-:Y:S05]  /*4c10*/  STS [R33+0x1c000], R20 ;  /* 0x01c0001421007388 */ /* 0x004fea0000000800 */
        /* <DEDUP_REMOVED lines=101> */
[----:B------:R-:W2:Y:S01]  /*5270*/  LDL R180, [R1+0x28] ;  /* 0x0000280001b47983 */ /* 0x000ea20000100800 */
[----:B------:R-:W1:Y:S08]  /*5280*/  LDC R7, c[0x0][0x420] ;  /* 0x00010800ff077b82 */ /* 0x000e700000000800 */
[----:B------:R-:W3:Y:S01]  /*5290*/  LDC R8, c[0x0][0x424] ;  /* 0x00010900ff087b82 */ /* 0x000ee20000000800 */
[C---:B-1----:R-:W-:Y:S05]  /*52a0*/  IMAD.U32 R4, R7.reuse, -0x40, RZ ;  /* 0xffffffc007047824 */ /* 0x042fea00078e00ff */
[C---:B------:R-:W-:Y:S04]  /*52b0*/  LEA R5, P0, R4.reuse, R248, 0x1 ;  /* 0x000000f804057211 */ /* 0x040fe800078008ff */
[----:B------:R-:W-:Y:S01]  /*52c0*/  LEA.HI.X.SX32 R4, R4, R249, 0x1, P0 ;  /* 0x000000f904047211 */ /* 0x000fe200000f0eff */
[----:B------:R-:W-:Y:S04]  /*52d0*/  IMAD.MOV.U32 R248, RZ, RZ, R5 ;  /* 0x000000fffff87224 */ /* 0x000fe800078e0005 */
[----:B------:R-:W-:Y:S01]  /*52e0*/  IMAD.MOV.U32 R249, RZ, RZ, R4 ;  /* 0x000000fffff97224 */ /* 0x000fe200078e0004 */
[C---:B------:R-:W-:Y:S04]  /*52f0*/  LEA R6, P0, R7.reuse, R248, 0x6 ;  /* 0x000000f807067211 */ /* 0x040fe800078030ff */
[----:B---3--:R-:W-:Y:S02]  /*5300*/  LEA.HI.X R7, R7, R249, R8, 0x6, P0 ;  /* 0x000000f907077211 */ /* 0x008fe400000f3408 */
[----:B--2---:R-:W-:Y:S05]  /*5310*/  LEA R4, R180, UR5, 0x1 ;  /* 0x00000005b4047c11 */ /* 0x004fea000f8e08ff */
[----:B------:R-:W-:Y:S01]  /*5320*/  @!PT LDS RZ, [RZ] ;  /* 0x00000000fffff984 */ /* 0x000fe20000000800 */
[----:B------:R-:W-:Y:S01]  /*5330*/  @!PT LDS RZ, [RZ] ;  /* 0x00000000fffff984 */ /* 0x000fe20000000800 */
[----:B------:R-:W-:Y:S01]  /*5340*/  @!PT LDS RZ, [RZ] ;  /* 0x00000000fffff984 */ /* 0x000fe20000000800 */
[----:B------:R1:W-:Y:S04]  /*5350*/  LDGSTS.E.BYPASS.LTC128B.128 [R4+0x8000], desc[UR24][R248.64] ;  /* 0x08000000f8047fae */ /* 0x0003e8000b901d58 */
[----:B------:R1:W-:Y:S04]  /*5360*/  LDGSTS.E.BYPASS.LTC128B.128 [R4+0xa000], desc[UR24][R248.64+0x80] ;  /* 0x0a000080f8047fae */ /* 0x0003e8000b901d58 */
[----:B------:R1:W-:Y:S04]  /*5370*/  LDGSTS.E.BYPASS.LTC128B.128 [R4+0x9000], desc[UR24][R6.64] ;  /* 0x0900000006047fae */ /* 0x0003e8000b901d58 */
[----:B------:R1:W-:Y:S04]  /*5380*/  LDGSTS.E.BYPASS.LTC128B.128 [R4+0xb000], desc[UR24][R6.64+0x80] ;  /* 0x0b00008006047fae */ /* 0x0003e8000b901d58 */
[----:B------:R-:W0:Y:S02]  /*5390*/  LDGDEPBAR ;  /* 0x00000000000079af */ /* 0x000e240000000000 */
.L_x_1634:
[----:B------:R-:W2:Y:S01]  /*53a0*/  LDL R230, [R1+0x1c] ;  /* 0x00001c0001e67983 */ /* 0x000ea20000100800 */
[----:B------:R-:W-:Y:S03]  /*53b0*/  ULOP3.LUT UR6, UR38, 0x1, URZ, 0xc0, !UPT ;  /* 0x0000000126067892 */ /* 0x000fe6000f8ec03f */
[----:B------:R-:W3:Y:S01]  /*53c0*/  LDL R229, [R1+0x34] ;  /* 0x0000340001e57983 */ /* 0x000ee20000100800 */
[----:B------:R-:W-:Y:S02]  /*53d0*/  UISETP.NE.U32.AND UP0, UPT, UR6, 0x1, UPT ;  /* 0x000000010600788c */ /* 0x000fe4000bf05070 */
[----:B------:R-:W-:Y:S01]  /*53e0*/  UIADD3 UR6, UR38, -0x1, URZ ;  /* 0xffffffff26067890 */ /* 0x000fe2000fffe03f */
[----:B------:R-:W-:Y:S04]  /*53f0*/  LDSM.16.M88.4 R32, [R0+0x1c000] ;  /* 0x01c000000020783b */ /* 0x000fe80000000200 */
[----:B------:R-:W1:Y:S04]  /*5400*/  LDSM.16.MT88.4 R16, [R209] ;  /* 0x00000000d110783b */ /* 0x000e680000004200 */
[----:B------:R-:W4:Y:S04]  /*5410*/  LDL R225, [R1+0xc] ;  /* 0x00000c0001e17983 */ /* 0x000f280000100800 */
[----:B------:R-:W5:Y:S04]  /*5420*/  LDSM.16.M88.4 R28, [R0+0x1d000] ;  /* 0x01d00000001c783b */ /* 0x000f680000000200 */
[----:B------:R-:W4:Y:S04]  /*5430*/  LDL R226, [R1+0x10] ;  /* 0x0000100001e27983 */ /* 0x000f280000100800 */
[----:B------:R-:W4:Y:S04]  /*5440*/  LDL R227, [R1+0x14] ;  /* 0x0000140001e37983 */ /* 0x000f280000100800 */
[----:B------:R-:W4:Y:S04]  /*5450*/  LDL R228, [R1+0x18] ;  /* 0x0000180001e47983 */ /* 0x000f280000100800 */
[----:B------:R-:W5:Y:S04]  /*5460*/  LDSM.16.MT88.4 R164, [R209+0x4000] ;  /* 0x00400000d1a4783b */ /* 0x000f680000004200 */
[----:B------:R-:W-:Y:S04]  /*5470*/  LDSM.16.M88.4 R168, [R2+0x1c000] ;  /* 0x01c0000002a8783b */ /* 0x000fe80000000200 */
[----:B------:R-:W5:Y:S04]  /*5480*/  LDSM.16.MT88.4 R172, [R209+0x800] ;  /* 0x00080000d1ac783b */ /* 0x000f680000004200 */
[----:B------:R-:W5:Y:S01]  /*5490*/  LDSM.16.M88.4 R176, [R2+0x1d000] ;  /* 0x01d0000002b0783b */ /* 0x000f620000000200 */
[-C--:B-1----:R-:W-:Y:S03]  /*54a0*/  HMMA.16816.F32.BF16 R4, R32, R16.reuse, RZ ;  /* 0x000000102004723c */ /* 0x082fe600000418ff */
[----:B------:R-:W1:Y:S04]  /*54b0*/  LDSM.16.MT88.4 R180, [R209+0x4800] ;  /* 0x00480000d1b4783b */ /* 0x000e680000004200 */
[----:B------:R-:W-:Y:S01]  /*54c0*/  LDSM.16.M88.4 R184, [R208+0x1c000] ;  /* 0x01c00000d0b8783b */ /* 0x000fe20000000200 */
[C---:B-----5:R-:W-:Y:S03]  /*54d0*/  HMMA.16816.F32.BF16 R8, R28.reuse, R16, RZ ;  /* 0x000000101c08723c */ /* 0x060fe600000418ff */
[----:B------:R-:W5:Y:S04]  /*54e0*/  LDSM.16.MT88.4 R188, [R209+0x1000] ;  /* 0x00100000d1bc783b */ /* 0x000f680000004200 */
[----:B------:R-:W5:Y:S01]  /*54f0*/  LDSM.16.M88.4 R192, [R208+0x1d000] ;  /* 0x01d00000d0c0783b */ /* 0x000f620000000200 */
[-C--:B------:R-:W-:Y:S03]  /*5500*/  HMMA.16816.F32.BF16 R12, R28, R18.reuse, RZ ;  /* 0x000000121c0c723c */ /* 0x080fe600000418ff */
[----:B------:R-:W5:Y:S03]  /*5510*/  LDSM.16.MT88.4 R196, [R209+0x5000] ;  /* 0x00500000d1c4783b */ /* 0x000f660000004200 */
[C---:B------:R-:W-:Y:S01]  /*5520*/  HMMA.16816.F32.BF16 R16, R32.reuse, R18, RZ ;  /* 0x000000122010723c */ /* 0x040fe200000418ff */
[----:B------:R-:W-:Y:S04]  /*5530*/  LDSM.16.M88.4 R200, [R3+0x1d000] ;  /* 0x01d0000003c8783b */ /* 0x000fe80000000200 */
[----:B------:R-:W-:Y:S01]  /*5540*/  LDSM.16.MT88.4 R204, [R209+0x5800] ;  /* 0x00580000d1cc783b */ /* 0x000fe20000004200 */
[-C--:B------:R-:W-:Y:S06]  /*5550*/  HMMA.16816.F32.BF16 R20, R32, R164.reuse, RZ ;  /* 0x000000a42014723c */ /* 0x080fec00000418ff */
[C---:B------:R-:W-:Y:S06]  /*5560*/  HMMA.16816.F32.BF16 R24, R28.reuse, R164, RZ ;  /* 0x000000a41c18723c */ /* 0x040fec00000418ff */
[-C--:B------:R-:W-:Y:S06]  /*5570*/  HMMA.16816.F32.BF16 R28, R28, R166.reuse, RZ ;  /* 0x000000a61c1c723c */ /* 0x080fec00000418ff */
[----:B------:R-:W-:Y:S01]  /*5580*/  HMMA.16816.F32.BF16 R32, R32, R166, RZ ;  /* 0x000000a62020723c */ /* 0x000fe200000418ff */
[----:B------:R-:W-:Y:S05]  /*5590*/  LDSM.16.M88.4 R164, [R3+0x1c000] ;  /* 0x01c0000003a4783b */ /* 0x000fea0000000200 */
[-C--:B------:R-:W-:Y:S06]  /*55a0*/  HMMA.16816.F32.BF16 R4, R168, R172.reuse, R4 ;  /* 0x000000aca804723c */ /* 0x080fec0000041804 */
[C---:B------:R-:W-:Y:S06]  /*55b0*/  HMMA.16816.F32.BF16 R8, R176.reuse, R172, R8 ;  /* 0x000000acb008723c */ /* 0x040fec0000041808 */
[-C--:B------:R-:W-:Y:S06]  /*55c0*/  HMMA.16816.F32.BF16 R12, R176, R174.reuse, R12 ;  /* 0x000000aeb00c723c */ /* 0x080fec000004180c */
[C---:B------:R-:W-:Y:S01]  /*55d0*/  HMMA.16816.F32.BF16 R16, R168.reuse, R174, R16 ;  /* 0x000000aea810723c */ /* 0x040fe20000041810 */
[----:B------:R-:W5:Y:S05]  /*55e0*/  LDSM.16.MT88.4 R172, [R209+0x1800] ;  /* 0x00180000d1ac783b */ /* 0x000f6a0000004200 */
[-C--:B-1----:R-:W-:Y:S06]  /*55f0*/  HMMA.16816.F32.BF16 R20, R168, R180.reuse, R20 ;  /* 0x000000b4a814723c */ /* 0x082fec0000041814 */
[C---:B------:R-:W-:Y:S06]  /*5600*/  HMMA.16816.F32.BF16 R24, R176.reuse, R180, R24 ;  /* 0x000000b4b018723c */ /* 0x040fec0000041818 */
[-C--:B------:R-:W-:Y:S01]  /*5610*/  HMMA.16816.F32.BF16 R28, R176, R182.reuse, R28 ;  /* 0x000000b6b01c723c */ /* 0x080fe2000004181c */
[----:B------:R-:W-:Y:S05]  /*5620*/  LDSM.16.MT88.4 R176, [R209+0x2000] ;  /* 0x00200000d1b0783b */ /* 0x000fea0000004200 */
[----:B------:R-:W-:Y:S01]  /*5630*/  HMMA.16816.F32.BF16 R32, R168, R182, R32 ;  /* 0x000000b6a820723c */ /* 0x000fe20000041820 */
[----:B------:R-:W1:Y:S04]  /*5640*/  LDSM.16.M88.4 R168, [R0+0x1e000] ;  /* 0x01e0000000a8783b */ /* 0x000e680000000200 */
[----:B------:R1:W1:Y:S01]  /*5650*/  LDSM.16.M88.4 R180, [R0+0x1f000] ;  /* 0x01f0000000b4783b */ /* 0x0002620000000200 */
[-C--:B-----5:R-:W-:Y:S06]  /*5660*/  HMMA.16816.F32.BF16 R4, R184, R188.reuse, R4 ;  /* 0x000000bcb804723c */ /* 0x0a0fec0000041804 */
[C---:B------:R-:W-:Y:S06]  /*5670*/  HMMA.16816.F32.BF16 R8, R192.reuse, R188, R8 ;  /* 0x000000bcc008723c */ /* 0x040fec0000041808 */
[-C--:B------:R-:W-:Y:S06]  /*5680*/  HMMA.16816.F32.BF16 R12, R192, R190.reuse, R12 ;  /* 0x000000bec00c723c */ /* 0x080fec000004180c */
[C---:B------:R-:W-:Y:S01]  /*5690*/  HMMA.16816.F32.BF16 R16, R184.reuse, R190, R16 ;  /* 0x000000beb810723c */ /* 0x040fe20000041810 */
[----:B------:R-:W5:Y:S04]  /*56a0*/  LDSM.16.MT88.4 R188, [R209+0x6000] ;  /* 0x00600000d1bc783b */ /* 0x000f680000004200 */
[----:B-1----:R-:W-:Y:S01]  /*56b0*/  IMAD R0, R224, 0x18, RZ ;  /* 0x00000018e0007824 */ /* 0x002fe200078e02ff */
[-C--:B------:R-:W-:Y:S06]  /*56c0*/  HMMA.16816.F32.BF16 R20, R184, R196.reuse, R20 ;  /* 0x000000c4b814723c */ /* 0x080fec0000041814 */
        /* <DEDUP_REMOVED lines=16> */
[----:B------:R-:W-:Y:S05]  /*57d0*/  LDSM.16.M88.4 R164, [R208+0x1e000] ;  /* 0x01e00000d0a4783b */ /* 0x000fea0000000200 */
[-C--:B------:R-:W-:Y:S06]  /*57e0*/  HMMA.16816.F32.BF16 R4, R168, R176.reuse, R4 ;  /* 0x000000b0a804723c */ /* 0x080fec0000041804 */
[C---:B------:R-:W-:Y:S06]  /*57f0*/  HMMA.16816.F32.BF16 R8, R180.reuse, R176, R8 ;  /* 0x000000b0b408723c */ /* 0x040fec0000041808 */
[-C--:B------:R-:W-:Y:S06]  /*5800*/  HMMA.16816.F32.BF16 R12, R180, R178.reuse, R12 ;  /* 0x000000b2b40c723c */ /* 0x080fec000004180c */
[C---:B------:R-:W-:Y:S01]  /*5810*/  HMMA.16816.F32.BF16 R16, R168.reuse, R178, R16 ;  /* 0x000000b2a810723c */ /* 0x040fe20000041810 */
[----:B------:R-:W4:Y:S05]  /*5820*/  LDSM.16.MT88.4 R176, [R209+0x3000] ;  /* 0x00300000d1b0783b */ /* 0x000f2a0000004200 */
[-C--:B-----5:R-:W-:Y:S06]  /*5830*/  HMMA.16816.F32.BF16 R20, R168, R188.reuse, R20 ;  /* 0x000000bca814723c */ /* 0x0a0fec0000041814 */
[C---:B------:R-:W-:Y:S06]  /*5840*/  HMMA.16816.F32.BF16 R24, R180.reuse, R188, R24 ;  /* 0x000000bcb418723c */ /* 0x040fec0000041818 */
[-C--:B------:R-:W-:Y:S01]  /*5850*/  HMMA.16816.F32.BF16 R28, R180, R190.reuse, R28 ;  /* 0x000000beb41c723c */ /* 0x080fe2000004181c */
[----:B------:R-:W5:Y:S05]  /*5860*/  LDSM.16.MT88.4 R180, [R209+0x7000] ;  /* 0x00700000d1b4783b */ /* 0x000f6a0000004200 */
[----:B------:R-:W-:Y:S01]  /*5870*/  HMMA.16816.F32.BF16 R32, R168, R190, R32 ;  /* 0x000000bea820723c */ /* 0x000fe20000041820 */
[----:B------:R-:W-:Y:S04]  /*5880*/  LDSM.16.M88.4 R168, [R3+0x1e000] ;  /* 0x01e0000003a8783b */ /* 0x000fe80000000200 */
[----:B------:R3:W-:Y:S01]  /*5890*/  LDSM.16.M88.4 R188, [R3+0x1f000] ;  /* 0x01f0000003bc783b */ /* 0x0007e20000000200 */
[-C--:B-1----:R-:W-:Y:S06]  /*58a0*/  HMMA.16816.F32.BF16 R4, R172, R184.reuse, R4 ;  /* 0x000000b8ac04723c */ /* 0x082fec0000041804 */
[C---:B------:R-:W-:Y:S05]  /*58b0*/  HMMA.16816.F32.BF16 R8, R192.reuse, R184, R8 ;  /* 0x000000b8c008723c */ /* 0x040fea0000041808 */
[----:B--2---:R-:W-:Y:S01]  /*58c0*/  @P1 IADD3 R2, P0, R230, UR10, RZ ;  /* 0x0000000ae6021c10 */ /* 0x004fe2000ff1e0ff */
[-C--:B------:R-:W-:Y:S01]  /*58d0*/  HMMA.16816.F32.BF16 R12, R192, R186.reuse, R12 ;  /* 0x000000bac00c723c */ /* 0x080fe2000004180c */
[----:B------:R-:W-:Y:S05]  /*58e0*/  @UP2 UIADD3 UR10, UP1, UR10, -0x100, URZ ;  /* 0xffffff000a0a2890 */ /* 0x000fea000ff3e03f */
[C---:B------:R-:W-:Y:S01]  /*58f0*/  HMMA.16816.F32.BF16 R16, R172.reuse, R186, R16 ;  /* 0x000000baac10723c */ /* 0x040fe20000041810 */
[----:B------:R-:W1:Y:S04]  /*5900*/  LDSM.16.MT88.4 R184, [R209+0x3800] ;  /* 0x00380000d1b8783b */ /* 0x000e680000004200 */
[----:B---3--:R-:W-:Y:S01]  /*5910*/  @P1 IADD3.X R3, R229, UR11, RZ, P0, !PT ;  /* 0x0000000be5031c10 */ /* 0x008fe200087fe4ff */
[-C--:B------:R-:W-:Y:S01]  /*5920*/  HMMA.16816.F32.BF16 R20, R172, R196.reuse, R20 ;  /* 0x000000c4ac14723c */ /* 0x080fe20000041814 */
[----:B------:R-:W-:Y:S03]  /*5930*/  @UP2 UIADD3.X UR11, UR11, -0x1, URZ, UP1, !UPT ;  /* 0xffffffff0b0b2890 */ /* 0x000fe60008ffe43f */
[----:B----4-:R-:W2:Y:S02]  /*5940*/  @P1 LDG.E R225, desc[UR24][R2.64+0xa0] ;  /* 0x0000a01802e11981 */ /* 0x010ea4000c1e1900 */
[C---:B------:R-:W-:Y:S02]  /*5950*/  HMMA.16816.F32.BF16 R24, R192.reuse, R196, R24 ;  /* 0x000000c4c018723c */ /* 0x040fe40000041818 */
[----:B------:R-:W3:Y:S04]  /*5960*/  @P1 LDG.E R226, desc[UR24][R2.64+0x80] ;  /* 0x0000801802e21981 */ /* 0x000ee8000c1e1900 */
[-C--:B------:R-:W-:Y:S01]  /*5970*/  HMMA.16816.F32.BF16 R28, R192, R198.reuse, R28 ;  /* 0x000000c6c01c723c */ /* 0x080fe2000004181c */
[----:B------:R-:W4:Y:S04]  /*5980*/  @P1 LDG.E R227, desc[UR24][R2.64+0x20] ;  /* 0x0000201802e31981 */ /* 0x000f28000c1e1900 */
[----:B------:R5:W4:Y:S01]  /*5990*/  @P1 LDG.E R228, desc[UR24][R2.64] ;  /* 0x0000001802e41981 */ /* 0x000b22000c1e1900 */
[----:B------:R-:W-:Y:S03]  /*59a0*/  HMMA.16816.F32.BF16 R32, R172, R198, R32 ;  /* 0x000000c6ac20723c */ /* 0x000fe60000041820 */
[----:B------:R-:W1:Y:S03]  /*59b0*/  LDSM.16.MT88.4 R192, [R209+0x7800] ;  /* 0x00780000d1c0783b */ /* 0x000e660000004200 */
[-C--:B------:R-:W-:Y:S05]  /*59c0*/  HMMA.16816.F32.BF16 R4, R164, R176.reuse, R4 ;  /* 0x000000b0a404723c */ /* 0x080fea0000041804 */
[C---:B------:R-:W-:Y:S01]  /*59d0*/  IMAD.SHL.U32 R173, R224.reuse, 0x8, RZ ;  /* 0x00000008e0ad7824 */ /* 0x040fe200078e00ff */
[C---:B------:R-:W-:Y:S05]  /*59e0*/  HMMA.16816.F32.BF16 R8, R200.reuse, R176, R8 ;  /* 0x000000b0c808723c */ /* 0x040fea0000041808 */
[----:B------:R-:W-:Y:S01]  /*59f0*/  IMAD.SHL.U32 R172, R224, 0x10, RZ ;  /* 0x00000010e0ac7824 */ /* 0x000fe200078e00ff */
[-C--:B------:R-:W-:Y:S05]  /*5a00*/  HMMA.16816.F32.BF16 R12, R200, R178.reuse, R12 ;  /* 0x000000b2c80c723c */ /* 0x080fea000004180c */
[----:B------:R-:W-:Y:S01]  /*5a10*/  IMAD.IADD R176, R212, 0x1, R211 ;  /* 0x00000001d4b07824 */ /* 0x000fe200078e02d3 */
[C---:B------:R-:W-:Y:S05]  /*5a20*/  HMMA.16816.F32.BF16 R16, R164.reuse, R178, R16 ;  /* 0x000000b2a410723c */ /* 0x040fea0000041810 */
[CC--:B-----5:R-:W-:Y:S01]  /*5a30*/  LEA R2, P0, R173.reuse, R222.reuse, 0x2 ;  /* 0x000000dead027211 */ /* 0x0e0fe200078010ff */
[-C--:B------:R-:W-:Y:S05]  /*5a40*/  HMMA.16816.F32.BF16 R20, R164, R180.reuse, R20 ;  /* 0x000000b4a414723c */ /* 0x080fea0000041814 */
[-C--:B------:R-:W-:Y:S01]  /*5a50*/  LEA.HI.X.SX32 R3, R173, R223.reuse, 0x2, P0 ;  /* 0x000000dfad037211 */ /* 0x080fe200000f16ff */
[C---:B------:R-:W-:Y:S06]  /*5a60*/  HMMA.16816.F32.BF16 R24, R200.reuse, R180, R24 ;  /* 0x000000b4c818723c */ /* 0x040fec0000041818 */
[-C--:B------:R-:W-:Y:S06]  /*5a70*/  HMMA.16816.F32.BF16 R28, R200, R182.reuse, R28 ;  /* 0x000000b6c81c723c */ /* 0x080fec000004181c */
[----:B------:R-:W-:Y:S06]  /*5a80*/  HMMA.16816.F32.BF16 R32, R164, R182, R32 ;  /* 0x000000b6a420723c */ /* 0x000fec0000041820 */
[-C--:B-1----:R-:W-:Y:S05]  /*5a90*/  HMMA.16816.F32.BF16 R4, R168, R184.reuse, R4 ;  /* 0x000000b8a804723c */ /* 0x082fea0000041804 */
[C---:B------:R-:W-:Y:S01]  /*5aa0*/  IMAD.SHL.U32 R165, R224.reuse, 0x20, RZ ;  /* 0x00000020e0a57824 */ /* 0x040fe200078e00ff */
[C---:B------:R-:W-:Y:S06]  /*5ab0*/  HMMA.16816.F32.BF16 R8, R188.reuse, R184, R8 ;  /* 0x000000b8bc08723c */ /* 0x040fec0000041808 */
[-C--:B------:R-:W-:Y:S06]  /*5ac0*/  HMMA.16816.F32.BF16 R12, R188, R186.reuse, R12 ;  /* 0x000000babc0c723c */ /* 0x080fec000004180c */
[C---:B------:R-:W-:Y:S05]  /*5ad0*/  HMMA.16816.F32.BF16 R16, R168.reuse, R186, R16 ;  /* 0x000000baa810723c */ /* 0x040fea0000041810 */
[----:B------:R1:W-:Y:S01]  /*5ae0*/  REDG.E.ADD.F32.FTZ.RN.STRONG.GPU desc[UR24][R222.64], R4 ;  /* 0x00000004de0079a6 */ /* 0x0003e2000c10f398 */
[-C--:B------:R-:W-:Y:S03]  /*5af0*/  HMMA.16816.F32.BF16 R20, R168, R192.reuse, R20 ;  /* 0x000000c0a814723c */ /* 0x080fe60000041814 */
[----:B------:R5:W-:Y:S03]  /*5b00*/  REDG.E.ADD.F32.FTZ.RN.STRONG.GPU desc[UR24][R2.64], R5 ;  /* 0x00000005020079a6 */ /* 0x000be6000c10f398 */
[C---:B------:R-:W-:Y:S06]  /*5b10*/  HMMA.16816.F32.BF16 R24, R188.reuse, R192, R24 ;  /* 0x000000c0bc18723c */ /* 0x040fec0000041818 */
[-C--:B------:R-:W-:Y:S06]  /*5b20*/  HMMA.16816.F32.BF16 R28, R188, R194.reuse, R28 ;  /* 0x000000c2bc1c723c */ /* 0x080fec000004181c */
[----:B------:R-:W-:Y:S07]  /*5b30*/  HMMA.16816.F32.BF16 R32, R168, R194, R32 ;  /* 0x000000c2a820723c */ /* 0x000fee0000041820 */
[----:B------:R-:W-:Y:S01]  /*5b40*/  IMAD R168, R224, 0x28, RZ ;  /* 0x00000028e0a87824 */ /* 0x000fe200078e02ff */
[CC--:B-1----:R-:W-:Y:S04]  /*5b50*/  LEA R4, P0, R0.reuse, R222.reuse, 0x2 ;  /* 0x000000de00047211 */ /* 0x0c2fe800078010ff */
[-C--:B-----5:R-:W-:Y:S01]  /*5b60*/  LEA.HI.X.SX32 R5, R0, R223.reuse, 0x2, P0 ;  /* 0x000000df00057211 */ /* 0x0a0fe200000f16ff */
[C---:B------:R-:W-:Y:S02]  /*5b70*/  IMAD R0, R224.reuse, 0x30, RZ ;  /* 0x00000030e0007824 */ /* 0x040fe400078e02ff */
[----:B------:R-:W-:Y:S01]  /*5b80*/  IMAD R224, R224, 0x38, RZ ;  /* 0x00000038e0e07824 */ /* 0x000fe200078e02ff */
[----:B--2---:R-:W-:Y:S04]  /*5b90*/  @P1 STL [R1+0xc], R225 ;  /* 0x00000ce101001387 */ /* 0x004fe80000100800 */
[----:B---3--:R-:W-:Y:S04]  /*5ba0*/  @P1 STL [R1+0x10], R226 ;  /* 0x000010e201001387 */ /* 0x008fe80000100800 */
[----:B----4-:R-:W-:Y:S04]  /*5bb0*/  @P1 STL [R1+0x14], R227 ;  /* 0x000014e301001387 */ /* 0x010fe80000100800 */
[----:B------:R-:W-:Y:S01]  /*5bc0*/  @P1 STL [R1+0x18], R228 ;  /* 0x000018e401001387 */ /* 0x000fe20000100800 */
[CC--:B------:R-:W-:Y:S04]  /*5bd0*/  LEA R166, P1, R172.reuse, R222.reuse, 0x2 ;  /* 0x000000deaca67211 */ /* 0x0c0fe800078210ff */
[-C--:B------:R-:W-:Y:S02]  /*5be0*/  LEA.HI.X.SX32 R167, R172, R223.reuse, 0x2, P1 ;  /* 0x000000dfaca77211 */ /* 0x080fe400008f16ff */
[CC--:B------:R-:W-:Y:S03]  /*5bf0*/  LEA R164, P1, R165.reuse, R222.reuse, 0x2 ;  /* 0x000000dea5a47211 */ /* 0x0c0fe600078210ff */
[----:B------:R1:W-:Y:S01]  /*5c00*/  REDG.E.ADD.F32.FTZ.RN.STRONG.GPU desc[UR24][R166.64], R6 ;  /* 0x00000006a60079a6 */ /* 0x0003e2000c10f398 */
[-C--:B------:R-:W-:Y:S03]  /*5c10*/  LEA.HI.X.SX32 R165, R165, R223.reuse, 0x2, P1 ;  /* 0x000000dfa5a57211 */ /* 0x080fe600008f16ff */
[----:B------:R2:W-:Y:S04]  /*5c20*/  REDG.E.ADD.F32.FTZ.RN.STRONG.GPU desc[UR24][R4.64], R7 ;  /* 0x00000007040079a6 */ /* 0x0005e8000c10f398 */
[----:B------:R3:W-:Y:S01]  /*5c30*/  REDG.E.ADD.F32.FTZ.RN.STRONG.GPU desc[UR24][R164.64], R8 ;  /* 0x00000008a40079a6 */ /* 0x0007e2000c10f398 */
[CC--:B-1----:R-:W-:Y:S04]  /*5c40*/  LEA R6, P0, R168.reuse, R222.reuse, 0x2 ;  /* 0x000000dea8067211 */ /* 0x0c2fe800078010ff */
[-C--:B--2---:R-:W-:Y:S02]  /*5c50*/  LEA.HI.X.SX32 R7, R168, R223.reuse, 0x2, P0 ;  /* 0x000000dfa8077211 */ /* 0x084fe400000f16ff */
[-C--:B------:R-:W-:Y:S01]  /*5c60*/  LEA R4, P1, R0, R222.reuse, 0x2 ;  /* 0x000000de00047211 */ /* 0x080fe200078210ff */
[----:B------:R-:W-:Y:S01]  /*5c70*/  LDSM.16.MT88.4 R168, [R176+0x3000] ;  /* 0x00300000b0a8783b */ /* 0x000fe20000004200 */
[-C--:B---3--:R-:W-:Y:S02]  /*5c80*/  LEA R8, P0, R224, R222.reuse, 0x2 ;  /* 0x000000dee0087211 */ /* 0x088fe400078010ff */
        /* <DEDUP_REMOVED lines=120> */
[----:B------:R-:W5:Y:S04]  /*6410*/  LDSM.16.MT88.4 R4, [R210+0x1d000] ;  /* 0x01d00000d204783b */ /* 0x000f680000004200 */
[----:B------:R-:W5:Y:S01]  /*6420*/  LDSM.16.MT88.4 R24, [R210+0x1f000] ;  /* 0x01f00000d218783b */ /* 0x000f620000004200 */
        /* <DEDUP_REMOVED lines=22> */
[-C--:B-----5:R-:W-:Y:S01]  /*6590*/  HMMA.16816.F32.BF16 R100, R4, R12.reuse, R100 ;  /* 0x0000000c0464723c */ /* 0x0a0fe20000041864 */
        /* <DEDUP_REMOVED lines=36> */
.L_x_1632:
[----:B------:R-:W2:Y:S01]  /*67e0*/  LDL R168, [R1+0x2c] ;  /* 0x00002c0001a87983 */ /* 0x000ea20000100800 */
[----:B------:R-:W-:-:S03]  /*67f0*/  ULDC UR6, c[0x0][0x390] ;  /* 0x0000e40000067ab9 */ /* 0x000fc60000000800 */
[----:B------:R-:W3:Y:S04]  /*6800*/  LDL R167, [R1+0x3c] ;  /* 0x00003c0001a77983 */ /* 0x000ee80000100800 */
[----:B------:R-:W4:Y:S04]  /*6810*/  LDL R165, [R1+0x4c] ;  /* 0x00004c0001a57983 */ /* 0x000f280000100800 */
[----:B------:R-:W5:Y:S04]  /*6820*/  LDL R166, [R1+0x30] ;  /* 0x0000300001a67983 */ /* 0x000f680000100800 */
[----:B------:R-:W5:Y:S04]  /*6830*/  LDL R164, [R1+0x40] ;  /* 0x0000400001a47983 */ /* 0x000f680000100800 */
[----:B------:R-:W5:Y:S01]  /*6840*/  LDL R169, [R1+0x48] ;  /* 0x0000480001a97983 */ /* 0x000f620000100800 */
        /* <DEDUP_REMOVED lines=95> */
[----:B------:R-:W-:Y:S01]  /*6e40*/  F2FP.BF16.F32.PACK_AB R50, R51, R50 ;  /* 0x000000323332723e */ /* 0x000fe200000010ff */
[----:B------:R-:W1:Y:S01]  /*6e50*/  S2R R35, SR_TID.X ;  /* 0x0000000000237919 */ /* 0x000e620000002100 */
[----:B------:R-:W-:Y:S01]  /*6e60*/  F2FP.BF16.F32.PACK_AB R12, R12, R162 ;  /* 0x000000a20c0c723e */ /* 0x000fe200000010ff */
[----:B------:R-:W-:Y:S01]  /*6e70*/  ULDC.64 UR10, c[0x0][0x450] ;  /* 0x00011400000a7ab9 */ /* 0x000fe20000000a00 */
[----:B------:R-:W-:Y:S01]  /*6e80*/  F2FP.BF16.F32.PACK_AB R15, R15, R152 ;  /* 0x000000980f0f723e */ /* 0x000fe200000010ff */
[----:B------:R-:W-:Y:S01]  /*6e90*/  ULDC.64 UR8, c[0x0][0x3f0] ;  /* 0x0000fc0000087ab9 */ /* 0x000fe20000000a00 */
[----:B------:R-:W-:-:S02]  /*6ea0*/  F2FP.BF16.F32.PACK_AB R14, R14, R154 ;  /* 0x0000009a0e0e723e */ /* 0x000fc400000010ff */
[----:B------:R-:W-:Y:S02]  /*6eb0*/  F2FP.BF16.F32.PACK_AB R11, R11, R156 ;  /* 0x0000009c0b0b723e */ /* 0x000fe400000010ff */
[----:B------:R-:W-:Y:S01]  /*6ec0*/  F2FP.BF16.F32.PACK_AB R10, R10, R158 ;  /* 0x0000009e0a0a723e */ /* 0x000fe200000010ff */
[----:B--2---:R-:W-:Y:S04]  /*6ed0*/  STS [R168], R0 ;  /* 0x00000000a8007388 */ /* 0x004fe80000000800 */
[----:B------:R-:W-:Y:S04]  /*6ee0*/  STS [R168+0x400], R3 ;  /* 0x00040003a8007388 */ /* 0x000fe80000000800 */
[----:B---3--:R-:W-:Y:S04]  /*6ef0*/  STS [R167], R5 ;  /* 0x00000005a7007388 */ /* 0x008fe80000000800 */
[----:B----4-:R-:W-:Y:S04]  /*6f00*/  STS [R165], R4 ;  /* 0x00000004a5007388 */ /* 0x010fe80000000800 */
[----:B------:R-:W-:Y:S04]  /*6f10*/  STS [R168+0x2000], R9 ;  /* 0x00200009a8007388 */ /* 0x000fe80000000800 */
[----:B------:R2:W-:Y:S04]  /*6f20*/  STS [R168+0x2400], R8 ;  /* 0x00240008a8007388 */ /* 0x0005e80000000800 */
[----:B------:R-:W-:Y:S04]  /*6f30*/  STS [R167+0x2000], R7 ;  /* 0x00200007a7007388 */ /* 0x000fe80000000800 */
[----:B------:R3:W-:Y:S04]  /*6f40*/  STS [R167+0x2400], R6 ;  /* 0x00240006a7007388 */ /* 0x0007e80000000800 */
[----:B-----5:R-:W-:Y:S04]  /*6f50*/  STS [R166], R33 ;  /* 0x00000021a6007388 */ /* 0x020fe80000000800 */
[----:B------:R-:W-:Y:S04]  /*6f60*/  STS [R166+0x400], R32 ;  /* 0x00040020a6007388 */ /* 0x000fe80000000800 */
[----:B------:R-:W-:Y:S04]  /*6f70*/  STS [R164], R29 ;  /* 0x0000001da4007388 */ /* 0x000fe80000000800 */
[----:B------:R-:W-:Y:S01]  /*6f80*/  STS [R169], R28 ;  /* 0x0000001ca9007388 */ /* 0x000fe20000000800 */
[----:B------:R-:W-:Y:S01]  /*6f90*/  F2FP.BF16.F32.PACK_AB R40, R41, R40 ;  /* 0x000000282928723e */ /* 0x000fe200000010ff */
[----:B--2---:R-:W2:Y:S02]  /*6fa0*/  LDC.64 R8, c[0x0][0x468] ;  /* 0x00011a00ff087b82 */ /* 0x004ea40000000a00 */
[----:B------:R-:W-:Y:S04]  /*6fb0*/  STS [R166+0x2000], R31 ;  /* 0x0020001fa6007388 */ /* 0x000fe80000000800 */
[----:B------:R-:W-:Y:S01]  /*6fc0*/  STS [R166+0x2400], R30 ;  /* 0x0024001ea6007388 */ /* 0x000fe20000000800 */
[----:B------:R-:W-:Y:S01]  /*6fd0*/  F2FP.BF16.F32.PACK_AB R42, R43, R42 ;  /* 0x0000002a2b2a723e */ /* 0x000fe200000010ff */
[----:B---3--:R-:W3:Y:S02]  /*6fe0*/  LDC.64 R6, c[0x0][0x438] ;  /* 0x00010e00ff067b82 */ /* 0x008ee40000000a00 */
        /* <DEDUP_REMOVED lines=38> */
[----:B-1----:R-:W-:Y:S01]  /*7250*/  SHF.R.S32.HI R34, RZ, 0x1f, R35 ;  /* 0x0000001fff227819 */ /* 0x002fe20000011423 */
[----:B----4-:R-:W4:Y:S01]  /*7260*/  LDL R165, [R1+0x28] ;  /* 0x0000280001a57983 */ /* 0x010f220000100800 */
        /* <DEDUP_REMOVED lines=15> */
[----:B------:R-:W-:Y:S01]  /*7360*/  UIMAD UR6, UR4, UR10, URZ ;  /* 0x0000000a040672a4 */ /* 0x000fe2000f8e023f */
[----:B------:R-:W-:Y:S01]  /*7370*/  MOV R0, UR10 ;  /* 0x0000000a00007c02 */ /* 0x000fe20008000f00 */
[----:B------:R-:W1:Y:S01]  /*7380*/  LDC.64 R14, c[0x0][0x440] ;  /* 0x00011000ff0e7b82 */ /* 0x000e620000000a00 */
[----:B------:R-:W-:Y:S04]  /*7390*/  STS [R166+0x8400], R54 ;  /* 0x00840036a6007388 */ /* 0x000fe80000000800 */
[----:B------:R-:W-:Y:S03]  /*73a0*/  STS [R164+0x8000], R64 ;  /* 0x00800040a4007388 */ /* 0x000fe60000000800 */
[----:B------:R-:W5:Y:S01]  /*73b0*/  LDC.64 R12, c[0x0][0x470] ;  /* 0x00011c00ff0c7b82 */ /* 0x000f620000000a00 */
[----:B------:R-:W-:Y:S04]  /*73c0*/  STS [R169+0x8000], R66 ;  /* 0x00800042a9007388 */ /* 0x000fe80000000800 */
[----:B------:R-:W-:Y:S04]  /*73d0*/  STS [R166+0xa000], R56 ;  /* 0x00a00038a6007388 */ /* 0x000fe80000000800 */
[----:B------:R-:W-:Y:S04]  /*73e0*/  STS [R166+0xa400], R58 ;  /* 0x00a4003aa6007388 */ /* 0x000fe80000000800 */
[----:B------:R-:W-:Y:S04]  /*73f0*/  STS [R164+0xa000], R60 ;  /* 0x00a0003ca4007388 */ /* 0x000fe80000000800 */
[----:B------:R-:W-:Y:S04]  /*7400*/  STS [R169+0xa000], R62 ;  /* 0x00a0003ea9007388 */ /* 0x000fe80000000800 */
[----:B------:R-:W-:Y:S01]  /*7410*/  STS [R168+0xc000], R68 ;  /* 0x00c00044a8007388 */ /* 0x000fe20000000800 */
[----:B------:R-:W-:-:S03]  /*7420*/  LEA.HI R34, R34, R35, RZ, 0x3 ;  /* 0x0000002322227211 */ /* 0x000fc600078f18ff */
[----:B------:R-:W-:Y:S04]  /*7430*/  STS [R168+0xc400], R70 ;  /* 0x00c40046a8007388 */ /* 0x000fe80000000800 */
[----:B------:R-:W-:Y:S04]  /*7440*/  STS [R167+0xc000], R80 ;  /* 0x00c00050a7007388 */ /* 0x000fe80000000800 */
[----:B------:R-:W-:Y:S04]  /*7450*/  STS [R167+0xc400], R82 ;  /* 0x00c40052a7007388 */ /* 0x000fe80000000800 */
[----:B------:R-:W-:Y:S01]  /*7460*/  STS [R168+0xe000], R72 ;  /* 0x00e00048a8007388 */ /* 0x000fe20000000800 */
[----:B------:R-:W-:-:S03]  /*7470*/  LOP3.LUT R2, R34, 0xfffffff8, RZ, 0xc0, !PT ;  /* 0xfffffff822027812 */ /* 0x000fc600078ec0ff */
[----:B------:R-:W-:Y:S04]  /*7480*/  STS [R168+0xe400], R74 ;  /* 0x00e4004aa8007388 */ /* 0x000fe80000000800 */
[----:B------:R-:W-:Y:S04]  /*7490*/  STS [R167+0xe000], R76 ;  /* 0x00e0004ca7007388 */ /* 0x000fe80000000800 */
[----:B------:R-:W-:Y:S04]  /*74a0*/  STS [R167+0xe400], R78 ;  /* 0x00e4004ea7007388 */ /* 0x000fe80000000800 */
[----:B------:R-:W-:Y:S04]  /*74b0*/  STS [R166+0xc000], R84 ;  /* 0x00c00054a6007388 */ /* 0x000fe80000000800 */
[----:B------:R-:W-:Y:S01]  /*74c0*/  STS [R166+0xc400], R86 ;  /* 0x00c40056a6007388 */ /* 0x000fe20000000800 */
[----:B------:R-:W-:-:S03]  /*74d0*/  IMAD.IADD R2, R35, 0x1, -R2 ;  /* 0x0000000123027824 */ /* 0x000fc600078e0a02 */
[----:B------:R-:W-:Y:S04]  /*74e0*/  STS [R164+0xc000], R96 ;  /* 0x00c00060a4007388 */ /* 0x000fe80000000800 */
[----:B------:R-:W-:Y:S04]  /*74f0*/  STS [R164+0xc400], R98 ;  /* 0x00c40062a4007388 */ /* 0x000fe80000000800 */
[----:B------:R-:W-:Y:S04]  /*7500*/  STS [R166+0xe000], R88 ;  /* 0x00e00058a6007388 */ /* 0x000fe80000000800 */
[----:B------:R-:W-:Y:S01]  /*7510*/  STS [R166+0xe400], R90 ;  /* 0x00e4005aa6007388 */ /* 0x000fe20000000800 */
[----:B------:R-:W-:-:S03]  /*7520*/  IMAD.SHL.U32 R2, R2, 0x8, RZ ;  /* 0x0000000802027824 */ /* 0x000fc600078e00ff */
[----:B------:R-:W-:Y:S04]  /*7530*/  STS [R164+0xe000], R92 ;  /* 0x00e0005ca4007388 */ /* 0x000fe80000000800 */
[----:B------:R-:W-:Y:S01]  /*7540*/  STS [R164+0xe400], R94 ;  /* 0x00e4005ea4007388 */ /* 0x000fe20000000800 */
[--C-:B------:R-:W-:Y:S01]  /*7550*/  SHF.R.S32.HI R3, RZ, 0x1f, R2.reuse ;  /* 0x0000001fff037819 */ /* 0x100fe20000011402 */
[----:B------:R-:W-:Y:S02]  /*7560*/  UIMAD UR6, UR32, UR11, UR6 ;  /* 0x0000000b200672a4 */ /* 0x000fe4000f8e0206 */
[----:B------:R-:W-:-:S04]  /*7570*/  IMAD.WIDE.U32 R4, R0, UR32, R2 ;  /* 0x0000002000047c25 */ /* 0x000fc8000f8e0002 */
[C---:B---3--:R-:W-:Y:S02]  /*7580*/  IMAD R0, R6.reuse, UR26, RZ ;  /* 0x0000001a06007c24 */ /* 0x048fe4000f8e02ff */
[----:B------:R-:W-:Y:S01]  /*7590*/  VIADD R5, R5, UR6 ;  /* 0x0000000605057c36 */ /* 0x000fe20008000000 */
[----:B------:R-:W-:Y:S01]  /*75a0*/  SHF.R.S32.HI R10, RZ, 0x3, R34 ;  /* 0x00000003ff0a7819 */ /* 0x000fe20000011422 */
[----:B------:R-:W-:Y:S01]  /*75b0*/  IMAD R7, R7, UR18, R0 ;  /* 0x0000001207077c24 */ /* 0x000fe2000f8e0200 */
[----:B------:R-:W-:Y:S01]  /*75c0*/  ULDC.64 UR6, c[0x0][0x458] ;  /* 0x0001160000067ab9 */ /* 0x000fe20000000a00 */
[----:B------:R-:W-:-:S04]  /*75d0*/  IMAD.WIDE.U32 R4, R6, UR18, R4 ;  /* 0x0000001206047c25 */ /* 0x000fc8000f8e0004 */
[C---:B--2---:R-:W-:Y:S01]  /*75e0*/  IMAD R6, R8.reuse, UR27, RZ ;  /* 0x0000001b08067c24 */ /* 0x044fe2000f8e02ff */
[----:B------:R-:W-:Y:S02]  /*75f0*/  IADD3 R5, R5, R7, RZ ;  /* 0x0000000705057210 */ /* 0x000fe40007ffe0ff */
[----:B------:R-:W-:Y:S01]  /*7600*/  SHF.R.S32.HI R11, RZ, 0x1f, R10 ;  /* 0x0000001fff0b7819 */ /* 0x000fe2000001140a */
[----:B------:R-:W-:Y:S02]  /*7610*/  IMAD R6, R9, UR19, R6 ;  /* 0x0000001309067c24 */ /* 0x000fe4000f8e0206 */
[----:B------:R-:W-:-:S04]  /*7620*/  IMAD.WIDE.U32 R4, R8, UR19, R4 ;  /* 0x0000001308047c25 */ /* 0x000fc8000f8e0004 */
[----:B------:R-:W-:Y:S01]  /*7630*/  IMAD.U32 R8, RZ, RZ, UR6 ;  /* 0x00000006ff087e24 */ /* 0x000fe2000f8e00ff */
[----:B------:R-:W-:Y:S01]  /*7640*/  IADD3 R5, R5, R6, RZ ;  /* 0x0000000605057210 */ /* 0x000fe20007ffe0ff */
[----:B------:R-:W-:Y:S02]  /*7650*/  UIMAD UR4, UR4, UR6, URZ ;  /* 0x00000006040472a4 */ /* 0x000fe4000f8e023f */
[----:B------:R-:W-:-:S04]  /*7660*/  IMAD.WIDE.U32 R8, R8, UR32, R2 ;  /* 0x0000002008087c25 */ /* 0x000fc8000f8e0002 */
[----:B------:R-:W-:Y:S01]  /*7670*/  IMAD R2, R11, UR10, RZ ;  /* 0x0000000a0b027c24 */ /* 0x000fe2000f8e02ff */
[----:B------:R-:W-:Y:S01]  /*7680*/  UIMAD UR32, UR32, UR7, UR4 ;  /* 0x00000007202072a4 */ /* 0x000fe2000f8e0204 */
[----:B------:R-:W-:-:S04]  /*7690*/  IMAD.WIDE.U32 R6, R10, UR10, R4 ;  /* 0x0000000a0a067c25 */ /* 0x000fc8000f8e0004 */
[----:B------:R-:W-:Y:S02]  /*76a0*/  IMAD R2, R10, UR11, R2 ;  /* 0x0000000b0a027c24 */ /* 0x000fe4000f8e0202 */
[----:B------:R-:W-:-:S03]  /*76b0*/  VIADD R5, R9, UR32 ;  /* 0x0000002009057c36 */ /* 0x000fc60008000000 */
[----:B------:R-:W-:Y:S01]  /*76c0*/  IADD3 R3, R7, R2, RZ ;  /* 0x0000000207037210 */ /* 0x000fe20007ffe0ff */
[----:B-1----:R-:W-:Y:S01]  /*76d0*/  IMAD R7, R14, UR26, RZ ;  /* 0x0000001a0e077c24 */ /* 0x002fe2000f8e02ff */
[----:B------:R-:W-:Y:S01]  /*76e0*/  BAR.SYNC.DEFER_BLOCKING 0x0 ;  /* 0x0000000000007b1d */ /* 0x000fe20000010000 */
[----:B------:R-:W-:Y:S01]  /*76f0*/  LEA R2, P0, R6, UR8, 0x1 ;  /* 0x0000000806027c11 */ /* 0x000fe2000f8008ff */
[----:B------:R-:W-:-:S03]  /*7700*/  IMAD.MOV.U32 R4, RZ, RZ, R8 ;  /* 0x000000ffff047224 */ /* 0x000fc600078e0008 */
[----:B------:R-:W-:Y:S01]  /*7710*/  LEA.HI.X R3, R6, UR9, R3, 0x1, P0 ;  /* 0x0000000906037c11 */ /* 0x000fe200080f0c03 */
[----:B------:R-:W-:Y:S01]  /*7720*/  IMAD R6, R15, UR18, R7 ;  /* 0x000000120f067c24 */ /* 0x000fe2000f8e0207 */
[----:B------:R-:W-:Y:S01]  /*7730*/  USHF.L.U32 UR4, UR10, 0x6, URZ ;  /* 0x000000060a047899 */ /* 0x000fe2000800063f */
[----:B------:R-:W-:Y:S01]  /*7740*/  IMAD.WIDE.U32 R4, R14, UR18, R4 ;  /* 0x000000120e047c25 */ /* 0x000fe2000f8e0004 */
[----:B------:R-:W-:-:S04]  /*7750*/  ULDC.64 UR8, c[0x0][0x3f8] ;  /* 0x0000fe0000087ab9 */ /* 0x000fc80000000a00 */
[----:B------:R-:W-:Y:S01]  /*7760*/  IADD3 R5, R5, R6, RZ ;  /* 0x0000000605057210 */ /* 0x000fe20007ffe0ff */
[----:B-----5:R-:W-:-:S04]  /*7770*/  IMAD R6, R12, UR27, RZ ;  /* 0x0000001b0c067c24 */ /* 0x020fc8000f8e02ff */
[----:B------:R-:W-:Y:S02]  /*7780*/  IMAD R13, R13, UR19, R6 ;  /* 0x000000130d0d7c24 */ /* 0x000fe4000f8e0206 */
[----:B------:R-:W-:-:S04]  /*7790*/  IMAD.WIDE.U32 R4, R12, UR19, R4 ;  /* 0x000000130c047c25 */ /* 0x000fc8000f8e0004 */
[----:B------:R-:W-:Y:S01]  /*77a0*/  IMAD.IADD R5, R5, 0x1, R13 ;  /* 0x0000000105057824 */ /* 0x000fe200078e020d */
[----:B------:R-:W-:Y:S01]  /*77b0*/  USHF.L.U64.HI UR10, UR10, 0x6, UR11 ;  /* 0x000000060a0a7899 */ /* 0x000fe2000801020b */
[----:B------:R-:W-:Y:S02]  /*77c0*/  IMAD R6, R11, UR6, RZ ;  /* 0x000000060b067c24 */ /* 0x000fe4000f8e02ff */
[----:B------:R-:W-:Y:S01]  /*77d0*/  IMAD.WIDE.U32 R4, R10, UR6, R4 ;  /* 0x000000060a047c25 */ /* 0x000fe2000f8e0004 */
[----:B------:R-:W-:Y:S02]  /*77e0*/  USHF.L.U32 UR11, UR6, 0x6, URZ ;  /* 0x00000006060b7899 */ /* 0x000fe4000800063f */
[----:B------:R-:W-:Y:S01]  /*77f0*/  USHF.L.U64.HI UR6, UR6, 0x6, UR7 ;  /* 0x0000000606067899 */ /* 0x000fe20008010207 */
[----:B----4-:R-:W-:-:S05]  /*7800*/  LEA R0, R165, UR5, 0x1 ;  /* 0x00000005a5007c11 */ /* 0x010fca000f8e08ff */
[----:B------:R-:W1:Y:S04]  /*7810*/  LDS.128 R16, [R0+0xc000] ;  /* 0x00c0000000107984 */ /* 0x000e680000000c00 */
[----:B------:R-:W2:Y:S04]  /*7820*/  LDS.128 R20, [R0+0x10000] ;  /* 0x0100000000147984 */ /* 0x000ea80000000c00 */
[----:B------:R-:W3:Y:S04]  /*7830*/  LDS.128 R60, [R0+0xd000] ;  /* 0x00d00000003c7984 */ /* 0x000ee80000000c00 */
[----:B------:R-:W4:Y:S04]  /*7840*/  LDS.128 R64, [R0+0x11000] ;  /* 0x0110000000407984 */ /* 0x000f280000000c00 */
[----:B------:R-:W5:Y:S04]  /*7850*/  LDS.128 R56, [R0+0xe000] ;  /* 0x00e0000000387984 */ /* 0x000f680000000c00 */
[----:B------:R-:W5:Y:S04]  /*7860*/  LDS.128 R48, [R0+0x12000] ;  /* 0x0120000000307984 */ /* 0x000f680000000c00 */
[----:B------:R-:W5:Y:S04]  /*7870*/  LDS.128 R52, [R0+0xf000] ;  /* 0x00f0000000347984 */ /* 0x000f680000000c00 */
[----:B------:R-:W5:Y:S04]  /*7880*/  LDS.128 R44, [R0+0x13000] ;  /* 0x01300000002c7984 */ /* 0x000f680000000c00 */
[----:B------:R-:W5:Y:S04]  /*7890*/  LDS.128 R40, [R0+0x14000] ;  /* 0x0140000000287984 */ /* 0x000f680000000c00 */
[----:B------:R-:W5:Y:S04]  /*78a0*/  LDS.128 R32, [R0+0x18000] ;  /* 0x0180000000207984 */ /* 0x000f680000000c00 */
        /* <DEDUP_REMOVED lines=11> */
[----:B------:R-:W-:-:S04]  /*7960*/  IADD3 R8, P0, R2, UR4, RZ ;  /* 0x0000000402087c10 */ /* 0x000fc8000ff1e0ff */
[----:B------:R-:W-:Y:S02]  /*7970*/  IADD3.X R9, R3, UR10, RZ, P0, !PT ;  /* 0x0000000a03097c10 */ /* 0x000fe400087fe4ff */
[----:B------:R-:W-:Y:S02]  /*7980*/  IADD3 R0, R5, R0, RZ ;  /* 0x0000000005007210 */ /* 0x000fe40007ffe0ff */
[----:B------:R-:W-:-:S04]  /*7990*/  LEA R6, P0, R4, UR8, 0x1 ;  /* 0x0000000804067c11 */ /* 0x000fc8000f8008ff */
[----:B------:R-:W-:Y:S02]  /*79a0*/  LEA.HI.X R7, R4, UR9, R0, 0x1, P0 ;  /* 0x0000000904077c11 */ /* 0x000fe400080f0c00 */
[----:B------:R-:W-:Y:S01]  /*79b0*/  IADD3 R4, P0, R6, UR11, RZ ;  /* 0x0000000b06047c10 */ /* 0x000fe2000ff1e0ff */
[----:B------:R-:W-:Y:S01]  /*79c0*/  STG.E.128 desc[UR24][R2.64], R60 ;  /* 0x0000003c02007986 */ /* 0x000fe2000c101d18 */
[----:B------:R-:W-:Y:S02]  /*79d0*/  IADD3 R10, P1, R8, UR4, RZ ;  /* 0x00000004080a7c10 */ /* 0x000fe4000ff3e0ff */
[----:B------:R-:W-:Y:S01]  /*79e0*/  IADD3.X R5, R7, UR6, RZ, P0, !PT ;  /* 0x0000000607057c10 */ /* 0x000fe200087fe4ff */
[----:B----4-:R2:W-:Y:S01]  /*79f0*/  STG.E.128 desc[UR24][R2.64+0x80], R64 ;  /* 0x0000804002007986 */ /* 0x0105e2000c101d18 */
[----:B------:R-:W-:-:S03]  /*7a00*/  IADD3.X R11, R9, UR10, RZ, P1, !PT ;  /* 0x0000000a090b7c10 */ /* 0x000fc60008ffe4ff */
[----:B-----5:R-:W-:Y:S04]  /*7a10*/  STG.E.128 desc[UR24][R8.64], R56 ;  /* 0x0000003808007986 */ /* 0x020fe8000c101d18 */
[----:B------:R3:W-:Y:S04]  /*7a20*/  STG.E.128 desc[UR24][R8.64+0x80], R48 ;  /* 0x0000803008007986 */ /* 0x0007e8000c101d18 */
[----:B------:R4:W-:Y:S04]  /*7a30*/  STG.E.128 desc[UR24][R10.64], R52 ;  /* 0x000000340a007986 */ /* 0x0009e8000c101d18 */
[----:B------:R4:W-:Y:S04]  /*7a40*/  STG.E.128 desc[UR24][R10.64+0x80], R44 ;  /* 0x0000802c0a007986 */ /* 0x0009e8000c101d18 */
[----:B------:R4:W-:Y:S01]  /*7a50*/  STG.E.128 desc[UR24][R6.64], R40 ;  /* 0x0000002806007986 */ /* 0x0009e2000c101d18 */
[----:B--2---:R-:W-:-:S04]  /*7a60*/  IADD3 R2, P0, R4, UR11, RZ ;  /* 0x0000000b04027c10 */ /* 0x004fc8000ff1e0ff */
[----:B------:R-:W-:Y:S02]  /*7a70*/  IADD3.X R3, R5, UR6, RZ, P0, !PT ;  /* 0x0000000605037c10 */ /* 0x000fe400087fe4ff */
[----:B---3--:R-:W-:Y:S01]  /*7a80*/  IADD3 R8, P0, R2, UR11, RZ ;  /* 0x0000000b02087c10 */ /* 0x008fe2000ff1e0ff */
[----:B------:R4:W-:Y:S03]  /*7a90*/  STG.E.128 desc[UR24][R6.64+0x80], R32 ;  /* 0x0000802006007986 */ /* 0x0009e6000c101d18 */
[----:B------:R-:W-:Y:S01]  /*7aa0*/  IADD3.X R9, R3, UR6, RZ, P0, !PT ;  /* 0x0000000603097c10 */ /* 0x000fe200087fe4ff */
[----:B-1----:R4:W-:Y:S04]  /*7ab0*/  STG.E.128 desc[UR24][R4.64], R36 ;  /* 0x0000002404007986 */ /* 0x0029e8000c101d18 */
[----:B------:R4:W-:Y:S04]  /*7ac0*/  STG.E.128 desc[UR24][R4.64+0x80], R28 ;  /* 0x0000801c04007986 */ /* 0x0009e8000c101d18 */
[----:B------:R4:W-:Y:S04]  /*7ad0*/  STG.E.128 desc[UR24][R2.64], R24 ;  /* 0x0000001802007986 */ /* 0x0009e8000c101d18 */
[----:B------:R4:W-:Y:S04]  /*7ae0*/  STG.E.128 desc[UR24][R2.64+0x80], R16 ;  /* 0x0000801002007986 */ /* 0x0009e8000c101d18 */
[----:B------:R4:W-:Y:S04]  /*7af0*/  STG.E.128 desc[UR24][R8.64], R20 ;  /* 0x0000001408007986 */ /* 0x0009e8000c101d18 */
[----:B------:R4:W-:Y:S02]  /*7b00*/  STG.E.128 desc[UR24][R8.64+0x80], R12 ;  /* 0x0000800c08007986 */ /* 0x0009e4000c101d18 */
.L_x_1629:
        /* <DEDUP_REMOVED lines=11> */
.L_x_1636:
[----:B------:R-:W-:Y:S05]  /*7bc0*/  EXIT ;  /* 0x000000000000794d */ /* 0x000fea0003800000 */
.L_x_1638:
        /* <DEDUP_REMOVED lines=11> */
.L_x_2089:


//--------------------- .text._ZN5flash44flash_bwd_dq_dk_dv_loop_seqk_parallel_kernelI23Flash_bwd_kernel_traitsILi128ELi64ELi128ELi8ELi2ELi4ELi2ELb0ELb0EN7cutlass10bfloat16_tE19Flash_kernel_traitsILi128ELi64ELi128ELi8ES3_EELb1ELb0ELb0ELb1ELb0ELb0ELb0EEEvNS_16Flash_bwd_paramsE --------------------------
	.section	.text._ZN5flash44flash_bwd_dq_dk_dv_loop_seqk_parallel_kernelI23Flash_bwd_kernel_traitsILi128ELi64ELi128ELi8ELi2ELi4ELi2ELb0ELb0EN7cutlass10bfloat16_tE19Flash_kernel_traitsILi128ELi64ELi128ELi8ES3_EELb1ELb0ELb0ELb1ELb0ELb0ELb0EEEvNS_16Flash_bwd_paramsE,"ax",@progbits
	.align	128
        .global         _ZN5flash44flash_bwd_dq_dk_dv_loop_seqk_parallel_kernelI23Flash_bwd_kernel_traitsILi128ELi64ELi128ELi8ELi2ELi4ELi2ELb0ELb0EN7cutlass10bfloat16_tE19Flash_kernel_traitsILi128ELi64ELi128ELi8ES3_EELb1ELb0ELb0ELb1ELb0ELb0ELb0EEEvNS_16Flash_bwd_paramsE
        .type           _ZN5flash44flash_bwd_dq_dk_dv_loop_seqk_parallel_kernelI23Flash_bwd_kernel_traitsILi128ELi64ELi128ELi8ELi2ELi4ELi2ELb0ELb0EN7cutlass10bfloat16_tE19Flash_kernel_traitsILi128ELi64ELi128ELi8ES3_EELb1ELb0ELb0ELb1ELb0ELb0ELb0EEEvNS_16Flash_bwd_paramsE,@function
        .size           _ZN5flash44flash_bwd_dq_dk_dv_loop_seqk_parallel_kernelI23Flash_bwd_kernel_traitsILi128ELi64ELi128ELi8ELi2ELi4ELi2ELb0ELb0EN7cutlass10bfloat16_tE19Flash_kernel_traitsILi128ELi64ELi128ELi8ES3_EELb1ELb0ELb0ELb1ELb0ELb0ELb0EEEvNS_16Flash_bwd_paramsE,(.L_x_2090 - _ZN5flash44flash_bwd_dq_dk_dv_loop_seqk_parallel_kernelI23Flash_bwd_kernel_traitsILi128ELi64ELi128ELi8ELi2ELi4ELi2ELb0ELb0EN7cutlass10bfloat16_tE19Flash_kernel_traitsILi128ELi64ELi128ELi8ES3_EELb1ELb0ELb0ELb1ELb0ELb0ELb0EEEvNS_16Flash_bwd_paramsE)
        .other          _ZN5flash44flash_bwd_dq_dk_dv_loop_seqk_parallel_kernelI23Flash_bwd_kernel_traitsILi128ELi64ELi128ELi8ELi2ELi4ELi2ELb0ELb0EN7cutlass10bfloat16_tE19Flash_kernel_traitsILi128ELi64ELi128ELi8ES3_EELb1ELb0ELb0ELb1ELb0ELb0ELb0EEEvNS_16Flash_bwd_paramsE,@"STO_CUDA_ENTRY STV_DEFAULT"
_ZN5flash44flash_bwd_dq_dk_dv_loop_seqk_parallel_kernelI23Flash_bwd_kernel_traitsILi128ELi64ELi128ELi8ELi2ELi4ELi2ELb0ELb0EN7cutlass10bfloat16_tE19Flash_kernel_traitsILi128ELi64ELi128ELi8ES3_EELb1ELb0ELb0ELb1ELb0ELb0ELb0EEEvNS_16Flash_bwd_paramsE:
.text._ZN5flash44flash_bwd_dq_dk_dv_loop_seqk_parallel_kernelI23Flash_bwd_kernel_traitsILi128ELi64ELi128ELi8ELi2ELi4ELi2ELb0ELb0EN7cutlass10bfloat16_tE19Flash_kernel_traitsILi128ELi64ELi128ELi8ES3_EELb1ELb0ELb0ELb1ELb0ELb0ELb0EEEvNS_16Flash_bwd_paramsE:
        /* <DEDUP_REMOVED lines=38> */
[----:B------:R-:W-:-:S02]  /*0260*/  LEA.HI R8, R0, R3, RZ, 0x1 ;  /* 0x0000000300087211 */ /* 0x000fc400078f08ff */
[--C-:B------:R-:W-:Y:S02]  /*0270*/  SHF.R.S32.HI R9, RZ, 0x2, R2.reuse ;  /* 0x00000002ff097819 */ /* 0x100fe40000011402 */
[----:B------:R-:W-:Y:S02]  /*0280*/  SHF.R.S32.HI R6, RZ, 0x1f, R2 ;  /* 0x0000001fff067819 */ /* 0x000fe40000011402 */
[----:B------:R-:W-:Y:S02]  /*0290*/  LEA.HI R0, R5, R3, RZ, 0x2 ;  /* 0x0000000305007211 */ /* 0x000fe400078f10ff */
[----:B------:R-:W-:Y:S02]  /*02a0*/  SHF.R.S32.HI R2, RZ, 0x4, R4 ;  /* 0x00000004ff027819 */ /* 0x000fe40000011404 */
[----:B------:R-:W-:Y:S02]  /*02b0*/  LOP3.LUT R5, R0, 0xfffffffc, RZ, 0xc0, !PT ;  /* 0xfffffffc00057812 */ /* 0x000fe400078ec0ff */
[----:B------:R-:W-:-:S02]  /*02c0*/  LEA.HI R0, R4, R2, RZ, 0x1 ;  /* 0x0000000204007211 */ /* 0x000fc400078f08ff */
[----:B------:R-:W-:Y:S02]  /*02d0*/  LEA.HI R6, R6, R9, RZ, 0x3 ;  /* 0x0000000906067211 */ /* 0x000fe400078f18ff */
[----:B------:R-:W-:Y:S02]  /*02e0*/  LOP3.LUT R8, R8, 0xfffffffe, RZ, 0xc0, !PT ;  /* 0xfffffffe08087812 */ /* 0x000fe400078ec0ff */
[----:B------:R-:W-:Y:S02]  /*02f0*/  LOP3.LUT R0, R0, 0xfffffffe, RZ, 0xc0, !PT ;  /* 0xfffffffe00007812 */ /* 0x000fe400078ec0ff */
[----:B------:R-:W-:Y:S01]  /*0300*/  LOP3.LUT R4, R6, 0xfffffff8, RZ, 0xc0, !PT ;  /* 0xfffffff806047812 */ /* 0x000fe200078ec0ff */
[C---:B------:R-:W-:Y:S01]  /*0310*/  IMAD.IADD R6, R3.reuse, 0x1, -R5 ;  /* 0x0000000103067824 */ /* 0x040fe200078e0a05 */
        /* <DEDUP_REMOVED lines=8> */
[----:B------:R-:W-:Y:S01]  /*03a0*/  LOP3.LUT R3, R12, 0xfffffff8, RZ, 0xc0, !PT ;  /* 0xfffffff80c037812 */ /* 0x000fe200078ec0ff */
[----:B------:R-:W-:Y:S01]  /*03b0*/  IMAD.IADD R4, R9, 0x1, -R4 ;  /* 0x0000000109047824 */ /* 0x000fe200078e0a04 */
[----:B------:R-:W-:Y:S01]  /*03c0*/  LOP3.LUT R0, R0, 0x1c0, RZ, 0xc0, !PT ;  /* 0x000001c000007812 */ /* 0x000fe200078ec0ff */
[----:B------:R-:W-:Y:S01]  /*03d0*/  STL [R1+0x8], R16 ;  /* 0x0000081001007387 */ /* 0x000fe20000100800 */
[----:B------:R-:W-:Y:S01]  /*03e0*/  SHF.R.S32.HI R251, RZ, 0x6, R251 ;  /* 0x00000006fffb7819 */ /* 0x000fe200000114fb */
[----:B------:R-:W-:Y:S01]  /*03f0*/  IMAD.IADD R13, R7, 0x1, -R3 ;  /* 0x00000001070d7824 */ /* 0x000fe200078e0a03 */
[----:B------:R-:W-:Y:S01]  /*0400*/  LOP3.LUT R213, R0, 0x8, R11, 0xf8, !PT ;  /* 0x0000000800d57812 */ /* 0x000fe200078ef80b */
[----:B------:R-:W-:Y:S01]  /*0410*/  IMAD.SHL.U32 R7, R8, 0x200, RZ ;  /* 0x0000020008077824 */ /* 0x000fe200078e00ff */
[----:B------:R-:W-:Y:S01]  /*0420*/  LOP3.LUT R5, R0, 0x30, R2, 0xf8, !PT ;  /* 0x0000003000057812 */ /* 0x000fe200078ef802 */
[C---:B------:R-:W-:Y:S01]  /*0430*/  IMAD.SHL.U32 R209, R251.reuse, 0x8, RZ ;  /* 0x00000008fbd17824 */ /* 0x040fe200078e00ff */
        /* <DEDUP_REMOVED lines=15> */
[C---:B------:R-:W-:Y:S01]  /*0530*/  IMAD R6, R0.reuse, 0x1000, R2 ;  /* 0x0000100000067824 */ /* 0x040fe200078e0202 */
[----:B------:R-:W-:Y:S01]  /*0540*/  LOP3.LUT R210, R7, R11, R210, 0xf6, !PT ;  /* 0x0000000b07d27212 */ /* 0x000fe200078ef6d2 */
[----:B------:R-:W-:Y:S01]  /*0550*/  IMAD.SHL.U32 R2, R0, 0x8, RZ ;  /* 0x0000000800027824 */ /* 0x000fe200078e00ff */
[----:B------:R-:W-:Y:S01]  /*0560*/  LOP3.LUT R0, R3, 0x1c0, RZ, 0xc0, !PT ;  /* 0x000001c003007812 */ /* 0x000fe200078ec0ff */
[----:B------:R-:W-:Y:S01]  /*0570*/  IMAD.SHL.U32 R5, R251, 0x20, RZ ;  /* 0x00000020fb057824 */ /* 0x000fe200078e00ff */
[----:B------:R-:W-:Y:S01]  /*0580*/  LOP3.LUT P4, RZ, R230, 0x2, RZ, 0xc0, !PT ;  /* 0x00000002e6ff7812 */ /* 0x000fe2000788c0ff */
        /* <DEDUP_REMOVED lines=16> */
[----:B------:R-:W-:Y:S01]  /*0690*/  SHF.R.U32.HI R6, RZ, 0x3, R5 ;  /* 0x00000003ff067819 */ /* 0x000fe20000011605 */
        /* <DEDUP_REMOVED lines=8> */
[----:B------:R-:W-:Y:S01]  /*0720*/  IMAD.U32 R0, RZ, RZ, UR5 ;  /* 0x00000005ff007e24 */ /* 0x000fe2000f8e00ff */
[----:B------:R-:W-:Y:S01]  /*0730*/  LOP3.LUT R3, R3, R6, RZ, 0x3c, !PT ;  /* 0x0000000603037212 */ /* 0x000fe200078e3cff */
[----:B------:R-:W-:Y:S01]  /*0740*/  USHF.R.S32.HI UR5, URZ, 0x1f, UR46 ;  /* 0x0000001f3f057899 */ /* 0x000fe2000801142e */
[C---:B------:R-:W-:Y:S02]  /*0750*/  SEL R214, R2.reuse, 0xffffffe0, !P4 ;  /* 0xffffffe002d67807 */ /* 0x040fe40006000000 */
[----:B------:R-:W-:Y:S01]  /*0760*/  SEL R2, R2, 0xffffffe0, !P1 ;  /* 0xffffffe002027807 */ /* 0x000fe20004800000 */
[----:B------:R-:W-:Y:S01]  /*0770*/  IMAD.IADD R220, R4, 0x1, R3 ;  /* 0x0000000104dc7824 */ /* 0x000fe200078e0203 */
[----:B------:R-:W-:Y:S01]  /*0780*/  LEA R232, R232, UR4, 0x1 ;  /* 0x00000004e8e87c11 */ /* 0x000fe2000f8e08ff */
        /* <DEDUP_REMOVED lines=9> */
[----:B------:R-:W-:Y:S01]  /*0820*/  LEA R210, R210, UR4, 0x1 ;  /* 0x00000004d2d27c11 */ /* 0x000fe2000f8e08ff */
[----:B------:R-:W-:Y:S01]  /*0830*/  IMAD.U32 R3, RZ, RZ, UR6 ;  /* 0x00000006ff037e24 */ /* 0x000fe2000f8e00ff */
[----:B------:R-:W-:Y:S01]  /*0840*/  SEL R215, R0, 0xffffffc0, !P3 ;  /* 0xffffffc000d77807 */ /* 0x000fe20005800000 */
[--C-:B------:R-:W-:Y:S01]  /*0850*/  IMAD.IADD R214, R214, 0x1, R213.reuse ;  /* 0x00000001d6d67824 */ /* 0x100fe200078e02d5 */
[----:B------:R-:W-:Y:S01]  /*0860*/  LEA R5, R7, UR5, 0x1 ;  /* 0x0000000507057c11 */ /* 0x000fe2000f8e08ff */
[----:B------:R-:W-:Y:S01]  /*0870*/  IMAD.IADD R235, R232, 0x1, R234 ;  /* 0x00000001e8eb7824 */ /* 0x000fe200078e02ea */
[----:B------:R-:W-:Y:S01]  /*0880*/  SEL R0, R0, 0xffffffc0, !P2 ;  /* 0xffffffc000007807 */ /* 0x000fe20005000000 */
[----:B------:R-:W-:Y:S01]  /*0890*/  IMAD.IADD R216, R215, 0x1, R213 ;  /* 0x00000001d7d87824 */ /* 0x000fe200078e02d5 */
[----:B------:R-:W-:Y:S01]  /*08a0*/  LEA R209, R209, UR5, 0x1 ;  /* 0x00000005d1d17c11 */ /* 0x000fe2000f8e08ff */
[----:B------:R-:W-:Y:S01]  /*08b0*/  IMAD.IADD R4, R2, 0x1, R5 ;  /* 0x0000000102047824 */ /* 0x000fe200078e0205 */
[----:B------:R-:W-:Y:S01]  /*08c0*/  STL [R1], R5 ;  /* 0x0000000501007387 */ /* 0x000fe20000100800 */
[C---:B------:R-:W-:Y:S01]  /*08d0*/  IMAD.IADD R2, R5.reuse, 0x1, R0 ;  /* 0x0000000105027824 */ /* 0x040fe200078e0200 */
[----:B------:R-:W-:Y:S01]  /*08e0*/  ULDC.64 UR6, c[0x0][0x208] ;  /* 0x0000820000067ab9 */ /* 0x000fe20000000a00 */
[C---:B------:R-:W-:Y:S01]  /*08f0*/  VIADD R3, R5.reuse, 0x420 ;  /* 0x0000042005037836 */ /* 0x040fe20000000000 */
[----:B------:R-:W-:Y:S01]  /*0900*/  STL [R1+0xc], R4 ;  /* 0x00000c0401007387 */ /* 0x000fe20000100800 */
[----:B------:R-:W-:-:S02]  /*0910*/  @P1 VIADD R3, R5, 0x3e0 ;  /* 0x000003e005031836 */ /* 0x000fc40000000000 */
[----:B------:R-:W-:Y:S01]  /*0920*/  IMAD R247, R16, 0x10, R247 ;  /* 0x0000001010f77824 */ /* 0x000fe200078e02f7 */
[----:B------:R1:W-:Y:S01]  /*0930*/  STL [R1+0x4], R2 ;  /* 0x0000040201007387 */ /* 0x0003e20000100800 */
[----:B------:R-:W-:Y:S02]  /*0940*/  IMAD.IADD R215, R215, 0x1, R214 ;  /* 0x00000001d7d77824 */ /* 0x000fe400078e02d6 */
[----:B------:R-:W-:Y:S01]  /*0950*/  IMAD.IADD R234, R234, 0x1, R233 ;  /* 0x00000001eaea7824 */ /* 0x000fe200078e02e9 */
[----:B------:R2:W-:Y:S01]  /*0960*/  STL [R1+0x18], R3 ;  /* 0x0000180301007387 */ /* 0x0005e20000100800 */
[----:B-1----:R-:W-:Y:S02]  /*0970*/  IMAD.IADD R2, R4, 0x1, R0 ;  /* 0x0000000104027824 */ /* 0x002fe400078e0200 */
[----:B------:R-:W-:-:S03]  /*0980*/  IMAD.IADD R0, R0, 0x1, R3 ;  /* 0x0000000100007824 */ /* 0x000fc600078e0203 */
[----:B------:R2:W-:Y:S04]  /*0990*/  STL [R1+0x10], R2 ;  /* 0x0000100201007387 */ /* 0x0005e80000100800 */
[----:B------:R2:W-:Y:S02]  /*09a0*/  STL [R1+0x14], R0 ;  /* 0x0000140001007387 */ /* 0x0005e40000100800 */
.L_x_1709:
        /* <DEDUP_REMOVED lines=67> */
.L_x_1639:
        /* <DEDUP_REMOVED lines=19> */
[----:B------:R-:W-:Y:S01]  /*0f10*/  ULDC.64 UR20, c[0x0][0x240] ;  /* 0x0000900000147ab9 */ /* 0x000fe20000000a00 */
[----:B------:R-:W-:Y:S01]  /*0f20*/  ULDC UR61, c[0x0][0x2dc] ;  /* 0x0000b700003d7ab9 */ /* 0x000fe20000000800 */
[----:B------:R-:W-:Y:S01]  /*0f30*/  ULDC UR60, c[0x0][0x270] ;  /* 0x00009c00003c7ab9 */ /* 0x000fe20000000800 */
[----:B------:R-:W-:Y:S02]  /*0f40*/  @!UP1 UIMAD.WIDE.U32 UR30, UR46, UR10, URZ ;  /* 0x0000000a2e1e92a5 */ /* 0x000fe4000f8e003f */
[----:B------:R-:W-:Y:S01]  /*0f50*/  USEL UR29, UR14, URZ, UP2 ;  /* 0x0000003f0e1d7287 */ /* 0x000fe20009000000 */
[----:B-1----:R-:W-:Y:S01]  /*0f60*/  IABS R5, R6 ;  /* 0x0000000600057213 */ /* 0x002fe20000000000 */
[----:B------:R-:W-:Y:S01]  /*0f70*/  UIMAD.WIDE.U32 UR22, UR5, UR20, URZ ;  /* 0x00000014051672a5 */ /* 0x000fe2000f8e003f */
[----:B------:R-:W-:Y:S01]  /*0f80*/  ISETP.NE.AND P3, PT, R6, RZ, PT ;  /* 0x000000ff0600720c */ /* 0x000fe20003f65270 */
[----:B------:R-:W-:Y:S01]  /*0f90*/  UIMAD.WIDE.U32 UR14, UR46, UR58, URZ ;  /* 0x0000003a2e0e72a5 */ /* 0x000fe2000f8e003f */
[----:B------:R-:W1:Y:S01]  /*0fa0*/  I2F.RP R2, R5 ;  /* 0x0000000500027306 */ /* 0x000e620000209400 */
[----:B------:R-:W-:-:S02]  /*0fb0*/  USEL UR54, UR16, UR22, !UP1 ;  /* 0x0000001610367287 */ /* 0x000fc4000c800000 */
[----:B------:R-:W-:Y:S02]  /*0fc0*/  UIADD3 UR45, UR17, UR19, URZ ;  /* 0x00000013112d7290 */ /* 0x000fe4000fffe03f */
[----:B--2---:R-:W-:Y:S01]  /*0fd0*/  UIMAD.WIDE.U32 UR26, UR8, UR12, URZ ;  /* 0x0000000c081a72a5 */ /* 0x004fe2000f8e003f */
[----:B------:R-:W-:Y:S01]  /*0fe0*/  ULDC UR42, c[0x0][0x2c4] ;  /* 0x0000b100002a7ab9 */ /* 0x000fe20000000800 */
[----:B------:R-:W-:Y:S02]  /*0ff0*/  UIMAD UR24, UR5, UR21, URZ ;  /* 0x00000015051872a4 */ /* 0x000fe4000f8e023f */
        /* <DEDUP_REMOVED lines=33> */
[----:B------:R-:W-:-:S02]  /*1210*/  @UP1 UIADD3 UR47, UR15, UR22, URZ ;  /* 0x000000160f2f1290 */ /* 0x000fc4000fffe03f */
[----:B------:R-:W-:Y:S02]  /*1220*/  USHF.L.U64.HI UR12, UR46, 0x7, UR57 ;  /* 0x000000072e0c7899 */ /* 0x000fe40008010239 */
[----:B------:R-:W-:Y:S01]  /*1230*/  IMAD.HI.U32 R0, R0, R2, RZ ;  /* 0x0000000200007227 */ /* 0x000fe200078e00ff */
[----:B------:R-:W-:Y:S02]  /*1240*/  @UP3 USEL UR22, UR8, UR5, !UP1 ;  /* 0x0000000508163287 */ /* 0x000fe4000c800000 */
[----:B------:R-:W-:Y:S01]  /*1250*/  @UP1 UIADD3 UR45, UR23, UR24, URZ ;  /* 0x00000018172d1290 */ /* 0x000fe2000fffe03f */
[----:B------:R-:W-:Y:S01]  /*1260*/  IMAD.MOV R3, RZ, RZ, -R0 ;  /* 0x000000ffff037224 */ /* 0x000fe200078e0a00 */
[----:B------:R-:W-:Y:S01]  /*1270*/  UIADD3 UR8, UR14, -0x40, URZ ;  /* 0xffffffc00e087890 */ /* 0x000fe2000fffe03f */
[----:B------:R-:W-:Y:S02]  /*1280*/  @UP3 ULDC UR23, c[0x0][0x2e4] ;  /* 0x0000b90000173ab9 */ /* 0x000fe40000000800 */
[----:B------:R-:W-:Y:S01]  /*1290*/  IMAD R2, R5, R3, R2 ;  /* 0x0000000305027224 */ /* 0x000fe200078e0202 */
[----:B------:R-:W-:-:S02]  /*12a0*/  @!UP1 UIADD3 UR48, UR31, UR28, URZ ;  /* 0x0000001c1f309290 */ /* 0x000fc4000fffe03f */
[----:B------:R-:W-:Y:S02]  /*12b0*/  USEL UR32, UR12, URZ, UP2 ;  /* 0x0000003f0c207287 */ /* 0x000fe40009000000 */
[----:B------:R-:W-:Y:S01]  /*12c0*/  ISETP.GT.U32.AND P1, PT, R5, R2, PT ;  /* 0x000000020500720c */ /* 0x000fe20003f24070 */
[----:B------:R-:W-:Y:S02]  /*12d0*/  @!UP3 UIMAD UR15, UR46, UR60, UR56 ;  /* 0x0000003c2e0fb2a4 */ /* 0x000fe4000f8e0238 */
[----:B------:R-:W-:Y:S02]  /*12e0*/  @UP3 UIMAD UR28, UR56, UR23, UR22 ;  /* 0x00000017381c32a4 */ /* 0x000fe4000f8e0216 */
[----:B------:R-:W-:Y:S02]  /*12f0*/  USHF.R.S32.HI UR22, URZ, 0x1f, UR8 ;  /* 0x0000001f3f167899 */ /* 0x000fe40008011408 */
[----:B------:R-:W-:Y:S02]  /*1300*/  UIADD3 UR14, UP2, UR8, UR29, URZ ;  /* 0x0000001d080e7290 */ /* 0x000fe4000ff5e03f */
[----:B------:R-:W-:Y:S01]  /*1310*/  @!UP3 UIMAD UR28, UR15, UR42, URZ ;  /* 0x0000002a0f1cb2a4 */ /* 0x000fe2000f8e023f */
[----:B------:R-:W-:Y:S01]  /*1320*/  ULDC.U8 UR43, c[0x0][0x480] ;  /* 0x00012000002b7ab9 */ /* 0x000fe20000000000 */
[----:B------:R-:W-:-:S02]  /*1330*/  UIADD3.X UR15, UR22, UR32, URZ, UP2, !UPT ;  /* 0x00000020160f7290 */ /* 0x000fc400097fe43f */
[----:B------:R-:W-:Y:S01]  /*1340*/  @!P1 IMAD.IADD R2, R2, 0x1, -R5 ;  /* 0x0000000102029824 */ /* 0x000fe200078e0a05 */
[----:B------:R-:W-:Y:S01]  /*1350*/  @!P1 IADD3 R0, R0, 0x1, RZ ;  /* 0x0000000100009810 */ /* 0x000fe20007ffe0ff */
[----:B------:R-:W-:Y:S01]  /*1360*/  UIMAD UR11, UR11, UR14, URZ ;  /* 0x0000000e0b0b72a4 */ /* 0x000fe2000f8e023f */
[----:B------:R-:W-:Y:S01]  /*1370*/  PLOP3.LUT P1, PT, PT, PT, UP0, 0x80, 0x0 ;  /* 0x000000000000781c */ /* 0x000fe20003f2f008 */
[----:B------:R-:W-:Y:S01]  /*1380*/  @UP0 UIADD3 UR27, UR33, UR36, URZ ;  /* 0x00000024211b0290 */ /* 0x000fe2000fffe03f */
[----:B------:R-:W-:Y:S01]  /*1390*/  ISETP.GE.U32.AND P0, PT, R2, R5, PT ;  /* 0x000000050200720c */ /* 0x000fe20003f06070 */
[----:B------:R-:W-:Y:S01]  /*13a0*/  @UP0 UIADD3 UR25, UR33, UR36, URZ ;  /* 0x0000002421190290 */ /* 0x000fe2000fffe03f */
[----:B------:R-:W-:Y:S01]  /*13b0*/  LOP3.LUT R2, R6, UR56, RZ, 0x3c, !PT ;  /* 0x0000003806027c12 */ /* 0x000fe2000f8e3cff */
[----:B------:R-:W-:Y:S01]  /*13c0*/  UISETP.NE.AND UP4, UPT, UR43, URZ, UPT ;  /* 0x0000003f2b00728c */ /* 0x000fe2000bf85270 */
[----:B------:R-:W-:Y:S02]  /*13d0*/  @UP0 ULDC.64 UR12, c[0x0][0x248] ;  /* 0x00009200000c0ab9 */ /* 0x000fe40000000a00 */
[----:B------:R-:W-:Y:S01]  /*13e0*/  ISETP.GE.AND P2, PT, R2, RZ, PT ;  /* 0x000000ff0200720c */ /* 0x000fe20003f46270 */
[----:B------:R-:W-:Y:S01]  /*13f0*/  @UP0 ULDC.64 UR18, c[0x0][0x250] ;  /* 0x0000940000120ab9 */ /* 0x000fe20000000a00 */
[----:B------:R-:W-:-:S02]  /*1400*/  UIMAD.WIDE.U32 UR42, UR10, UR14, URZ ;  /* 0x0000000e0a2a72a5 */ /* 0x000fc4000f8e003f */
[----:B------:R-:W-:Y:S02]  /*1410*/  UIMAD UR14, UR10, UR15, UR11 ;  /* 0x0000000f0a0e72a4 */ /* 0x000fe4000f8e020b */
[----:B------:R-:W-:Y:S01]  /*1420*/  @UP0 UIMAD.WIDE.U32 UR16, UR27, UR12, URZ ;  /* 0x0000000c1b1002a5 */ /* 0x000fe2000f8e003f */
[----:B------:R-:W-:Y:S01]  /*1430*/  @P0 VIADD R0, R0, 0x1 ;  /* 0x0000000100000836 */ /* 0x000fe20000000000 */
[----:B------:R-:W-:Y:S01]  /*1440*/  @UP0 UIMAD.WIDE.U32 UR10, UR25, UR18, URZ ;  /* 0x00000012190a02a5 */ /* 0x000fe2000f8e003f */
[----:B------:R-:W-:Y:S01]  /*1450*/  PLOP3.LUT P0, PT, PT, PT, UP3, 0x80, 0x0 ;  /* 0x000000000000781c */ /* 0x000fe20003f0f038 */
[----:B------:R-:W-:Y:S01]  /*1460*/  UIMAD UR50, UR56, UR61, URZ ;  /* 0x0000003d383272a4 */ /* 0x000fe2000f8e023f */
[----:B------:R-:W-:Y:S01]  /*1470*/  IMAD.MOV.U32 R17, RZ, RZ, R0 ;  /* 0x000000ffff117224 */ /* 0x000fe200078e0000 */
[----:B------:R-:W-:Y:S02]  /*1480*/  @UP0 UIMAD UR27, UR27, UR13, URZ ;  /* 0x0000000d1b1b02a4 */ /* 0x000fe4000f8e023f */
[----:B------:R-:W-:-:S02]  /*1490*/  @UP0 UIMAD UR15, UR25, UR19, URZ ;  /* 0x00000013190f02a4 */ /* 0x000fc4000f8e023f */
[----:B------:R-:W-:Y:S01]  /*14a0*/  USEL UR51, UR26, URZ, UP4 ;  /* 0x0000003f1a337287 */ /* 0x000fe2000a000000 */
[----:B------:R-:W-:Y:S01]  /*14b0*/  @!P2 IADD3 R17, -R17, RZ, RZ ;  /* 0x000000ff1111a210 */ /* 0x000fe20007ffe1ff */
[----:B------:R-:W-:Y:S01]  /*14c0*/  USEL UR52, UR49, URZ, UP4 ;  /* 0x0000003f31347287 */ /* 0x000fe2000a000000 */
[----:B------:R-:W-:Y:S01]  /*14d0*/  @!P3 LOP3.LUT R17, RZ, R6, RZ, 0x33, !PT ;  /* 0x00000006ff11b212 */ /* 0x000fe200078e33ff */
[----:B------:R-:W-:Y:S02]  /*14e0*/  USHF.R.S32.HI UR41, URZ, 0x1f, UR37 ;  /* 0x0000001f3f297899 */ /* 0x000fe40008011425 */
[----:B------:R-:W-:Y:S02]  /*14f0*/  USHF.R.S32.HI UR53, URZ, 0x1f, UR50 ;  /* 0x0000001f3f357899 */ /* 0x000fe40008011432 */
        /* <DEDUP_REMOVED lines=18> */
.L_x_1641:
        /* <DEDUP_REMOVED lines=13> */
.L_x_1642:
        /* <DEDUP_REMOVED lines=11> */
.L_x_1643:
[----:B------:R-:W-:-:S04]  /*17a0*/  UIMAD UR5, UR46, UR60, UR56 ;  /* 0x0000003c2e0572a4 */ /* 0x000fc8000f8e0238 */
[----:B------:R-:W-:-:S12]  /*17b0*/  UIMAD UR5, UR5, UR58, URZ ;  /* 0x0000003a050572a4 */ /* 0x000fd8000f8e023f */
.L_x_1644:
[----:B------:R-:W1:Y:S01]  /*17c0*/  S2R R24, SR_TID.X ;  /* 0x0000000000187919 */ /* 0x000e620000002100 */
[----:B------:R-:W2:Y:S01]  /*17d0*/  LDC.64 R4, c[0x0][0x420] ;  /* 0x00010800ff047b82 */ /* 0x000ea20000000a00 */
[----:B------:R-:W-:Y:S01]  /*17e0*/  SHF.R.S32.HI R231, RZ, 0x1f, R230 ;  /* 0x0000001fffe77819 */ /* 0x000fe200000114e6 */
[----:B------:R-:W-:Y:S01]  /*17f0*/  USHF.R.S32.HI UR23, URZ, 0x1f, UR56 ;  /* 0x0000001f3f177899 */ /* 0x000fe20008011438 */
[----:B------:R-:W-:Y:S01]  /*1800*/  BSSY B1, `(.L_x_1640) ;  /* 0x0000b0d000017945 */ /* 0x000fe20003800000 */
[----:B------:R-:W-:Y:S02]  /*1810*/  UIADD3 UR39, UR8, UR5, URZ ;  /* 0x0000000508277290 */ /* 0x000fe4000fffe03f */
[----:B------:R-:W-:Y:S02]  /*1820*/  UIMAD UR16, UR61, UR60, URZ ;  /* 0x0000003c3d1072a4 */ /* 0x000fe4000f8e023f */
[----:B------:R-:W-:Y:S02]  /*1830*/  UIADD3 UR28, UR8, UR28, URZ ;  /* 0x0000001c081c7290 */ /* 0x000fe4000fffe03f */
[----:B------:R-:W-:Y:S01]  /*1840*/  UISETP.GE.AND UP2, UPT, UR40, 0x1, UPT ;  /* 0x000000012800788c */ /* 0x000fe2000bf46270 */
[----:B------:R-:W-:Y:S01]  /*1850*/  ULDC.64 UR14, c[0x0][0x258] ;  /* 0x00009600000e7ab9 */ /* 0x000fe20000000a00 */
[----:B------:R-:W-:Y:S01]  /*1860*/  ULDC.64 UR30, c[0x0][0x400] ;  /* 0x00010000001e7ab9 */ /* 0x000fe20000000a00 */
[----:B------:R-:W-:Y:S01]  /*1870*/  UIMAD UR17, UR23, UR14, URZ ;  /* 0x0000000e171172a4 */ /* 0x000fe2000f8e023f */
[----:B------:R-:W-:Y:S01]  /*1880*/  IMAD.U32 R10, RZ, RZ, UR14 ;  /* 0x0000000eff0a7e24 */ /* 0x000fe2000f8e00ff */
[----:B------:R-:W-:-:S02]  /*1890*/  ULDC.64 UR24, c[0x0][0x3e0] ;  /* 0x0000f80000187ab9 */ /* 0x000fc40000000a00 */
[----:B------:R-:W-:Y:S02]  /*18a0*/  UIMAD UR38, UR56, UR15, UR17 ;  /* 0x0000000f382672a4 */ /* 0x000fe4000f8e0211 */
[----:B------:R-:W-:Y:S01]  /*18b0*/  ULEA.HI.SX32 UR17, UR44, 0xffffffff, 0x1a ;  /* 0xffffffff2c117891 */ /* 0x000fe2000f8fd23f */
[----:B------:R-:W-:Y:S02]  /*18c0*/  ULDC.64 UR14, c[0x0][0x2b0] ;  /* 0x0000ac00000e7ab9 */ /* 0x000fe40000000a00 */
[----:B------:R-:W-:-:S03]  /*18d0*/  UIMAD.WIDE UR28, UR28, 0x4, UR14 ;  /* 0x000000041c1c78a5 */ /* 0x000fc6000f8e020e */
[----:B------:R-:W-:Y:S02]  /*18e0*/  ULDC.64 UR14, c[0x0][0x478] ;  /* 0x00011e00000e7ab9 */ /* 0x000fe40000000a00 */
[----:B------:R-:W-:Y:S01]  /*18f0*/  UIMAD.WIDE UR14, UR39, 0x4, UR14 ;  /* 0x00000004270e78a5 */ /* 0x000fe2000f8e020e */
[----:B-1----:R-:W-:-:S04]  /*1900*/  SHF.R.S32.HI R25, RZ, 0x1f, R24 ;  /* 0x0000001fff197819 */ /* 0x002fc80000011418 */
[CC--:B------:R-:W-:Y:S02]  /*1910*/  LEA.HI R0, R25.reuse, R24.reuse, RZ, 0x3 ;  /* 0x0000001819007211 */ /* 0x0c0fe400078f18ff */
[----:B------:R-:W-:Y:S02]  /*1920*/  LEA.HI R11, R25, R24, RZ, 0x5 ;  /* 0x00000018190b7211 */ /* 0x000fe400078f28ff */
[----:B------:R-:W-:-:S04]  /*1930*/  SHF.R.S32.HI R0, RZ, 0x3, R0 ;  /* 0x00000003ff007819 */ /* 0x000fc80000011400 */
[----:B------:R-:W-:Y:S02]  /*1940*/  SHF.R.S32.HI R23, RZ, 0x1f, R0 ;  /* 0x0000001fff177819 */ /* 0x000fe40000011400 */
[----:B------:R-:W-:-:S03]  /*1950*/  IADD3 R3, P0, R0, UR8, RZ ;  /* 0x0000000800037c10 */ /* 0x000fc6000ff1e0ff */
[C---:B--2---:R-:W-:Y:S01]  /*1960*/  IMAD R14, R23.reuse, R4, RZ ;  /* 0x00000004170e7224 */ /* 0x044fe200078e02ff */
[----:B------:R-:W-:Y:S01]  /*1970*/  IADD3.X R8, R23, UR22, RZ, P0, !PT ;  /* 0x0000001617087c10 */ /* 0x000fe200087fe4ff */
[C---:B------:R-:W-:Y:S01]  /*1980*/  IMAD.WIDE.U32 R6, R3.reuse, UR20, R230 ;  /* 0x0000001403067c25 */ /* 0x040fe2000f8e00e6 */
[----:B------:R-:W-:Y:S01]  /*1990*/  IADD3 R2, P0, R230, UR10, RZ ;  /* 0x0000000ae6027c10 */ /* 0x000fe2000ff1e0ff */
[----:B------:R-:W-:Y:S02]  /*19a0*/  ULDC.64 UR10, c[0x0][0x428] ;  /* 0x00010a00000a7ab9 */ /* 0x000fe40000000a00 */
[----:B------:R-:W-:Y:S01]  /*19b0*/  IMAD R9, R8, UR20, RZ ;  /* 0x0000001408097c24 */ /* 0x000fe2000f8e02ff */
[----:B------:R-:W-:Y:S01]  /*19c0*/  IADD3 R8, P1, R6, UR54, RZ ;  /* 0x0000003606087c10 */ /* 0x000fe2000ff3e0ff */
[----:B------:R-:W-:Y:S01]  /*19d0*/  IMAD R6, R4, UR22, RZ ;  /* 0x0000001604067c24 */ /* 0x000fe2000f8e02ff */
[----:B------:R-:W-:Y:S01]  /*19e0*/  UIMAD UR5, UR23, UR10, URZ ;  /* 0x0000000a170572a4 */ /* 0x000fe2000f8e023f */
[----:B------:R-:W-:Y:S01]  /*19f0*/  IMAD R9, R3, UR21, R9 ;  /* 0x0000001503097c24 */ /* 0x000fe2000f8e0209 */
[----:B------:R-:W-:Y:S01]  /*1a00*/  IADD3.X R3, R231, UR48, RZ, P0, !PT ;  /* 0x00000030e7037c10 */ /* 0x000fe200087fe4ff */
[----:B------:R-:W-:Y:S01]  /*1a10*/  IMAD R14, R0, R5, R14 ;  /* 0x00000005000e7224 */ /* 0x000fe200078e020e */
[----:B------:R-:W-:Y:S01]  /*1a20*/  UIMAD UR11, UR56, UR11, UR5 ;  /* 0x0000000b380b72a4 */ /* 0x000fe2000f8e0205 */
[----:B------:R-:W-:Y:S01]  /*1a30*/  PLOP3.LUT P0, PT, PT, PT, UP2, 0x80, 0x0 ;  /* 0x000000000000781c */ /* 0x000fe20003f0f028 */
[----:B------:R-:W-:Y:S01]  /*1a40*/  USHF.L.U32 UR5, UR16, 0x6, URZ ;  /* 0x0000000610057899 */ /* 0x000fe2000800063f */
[----:B------:R-:W-:Y:S01]  /*1a50*/  IADD3.X R9, R7, UR45, R9, P1, !PT ;  /* 0x0000002d07097c10 */ /* 0x000fe20008ffe409 */
[----:B------:R-:W-:Y:S01]  /*1a60*/  IMAD R7, R5, UR8, R6 ;  /* 0x0000000805077c24 */ /* 0x000fe2000f8e0206 */
[----:B------:R-:W-:Y:S01]  /*1a70*/  ULDC.64 UR22, c[0x0][0x210] ;  /* 0x0000840000167ab9 */ /* 0x000fe20000000a00 */
[----:B------:R-:W-:Y:S01]  /*1a80*/  IMAD.WIDE.U32 R2, R4, UR8, R2 ;  /* 0x0000000804027c25 */ /* 0x000fe2000f8e0002 */
[----:B------:R-:W-:-:S02]  /*1a90*/  USHF.R.S32.HI UR8, URZ, 0x1f, UR5 ;  /* 0x0000001f3f087899 */ /* 0x000fc40008011405 */
[----:B------:R-:W-:Y:S01]  /*1aa0*/  UIADD3 UR5, UP1, UP0, UR42, UR5, UR50 ;  /* 0x000000052a057290 */ /* 0x000fe2000f83e032 */
[----:B------:R-:W-:Y:S02]  /*1ab0*/  IMAD.U32 R6, RZ, RZ, UR10 ;  /* 0x0000000aff067e24 */ /* 0x000fe4000f8e00ff */
[----:B------:R-:W-:Y:S01]  /*1ac0*/  IMAD.IADD R3, R3, 0x1, R7 ;  /* 0x0000000103037824 */ /* 0x000fe200078e0207 */
[----:B------:R-:W-:Y:S01]  /*1ad0*/  UIADD3.X UR8, UR49, UR8, UR53, UP1, UP0 ;  /* 0x0000000831087290 */ /* 0x000fe20008fe0435 */
[----:B------:R-:W-:Y:S01]  /*1ae0*/  IMAD.WIDE.U32 R8, R10, UR56, R8 ;  /* 0x000000380a087c25 */ /* 0x000fe2000f8e0008 */
[----:B------:R-:W-:-:S03]  /*1af0*/  UIADD3 UR10, UP1, UP0, UR51, UR5, UR55 ;  /* 0x00000005330a7290 */ /* 0x000fc6000f83e037 */
[----:B------:R-:W-:Y:S01]  /*1b00*/  IMAD.WIDE.U32 R2, R6, UR56, R2 ;  /* 0x0000003806027c25 */ /* 0x000fe2000f8e0002 */
[----:B------:R-:W-:Y:S01]  /*1b10*/  LOP3.LUT R6, R11, 0xffffffe0, RZ, 0xc0, !PT ;  /* 0xffffffe00b067812 */ /* 0x000fe200078ec0ff */
[----:B------:R-:W-:Y:S01]  /*1b20*/  UIADD3.X UR5, UR52, UR8, UR47, UP1, UP0 ;  /* 0x0000000834057290 */ /* 0x000fe20008fe042f */
[----:B------:R-:W-:Y:S01]  /*1b30*/  LEA R12, P4, R8, UR22, 0x1 ;  /* 0x00000016080c7c11 */ /* 0x000fe2000f8808ff */
[----:B------:R-:W-:Y:S01]  /*1b40*/  VIADD R7, R3, UR11 ;  /* 0x0000000b03077c36 */ /* 0x000fe20008000000 */
[----:B------:R-:W-:Y:S01]  /*1b50*/  SHF.R.S32.HI R3, RZ, 0x5, R11 ;  /* 0x00000005ff037819 */ /* 0x000fe2000001140b */
[----:B------:R-:W-:Y:S02]  /*1b60*/  IMAD.IADD R21, R24, 0x1, -R6 ;  /* 0x0000000118157824 */ /* 0x000fe400078e0a06 */
[----:B------:R-:W-:Y:S02]  /*1b70*/  IMAD.MOV.U32 R6, RZ, RZ, R2 ;  /* 0x000000ffff067224 */ /* 0x000fe400078e0002 */
[----:B------:R-:W-:-:S02]  /*1b80*/  IMAD R3, R3, UR16, R21 ;  /* 0x0000001003037c24 */ /* 0x000fc4000f8e0215 */
[----:B------:R-:W-:-:S03]  /*1b90*/  IMAD.WIDE.U32 R6, R0, R4, R6 ;  /* 0x0000000400067225 */ /* 0x000fc600078e0006 */
[----:B------:R-:W-:Y:S01]  /*1ba0*/  IADD3 R2, P2, R3, UR10, RZ ;  /* 0x0000000a03027c10 */ /* 0x000fe2000ff5e0ff */
[----:B------:R-:W-:Y:S01]  /*1bb0*/  IMAD.IADD R14, R7, 0x1, R14 ;  /* 0x00000001070e7824 */ /* 0x000fe200078e020e */
[----:B------:R-:W-:Y:S01]  /*1bc0*/  LEA R10, P3, R6, UR24, 0x1 ;  /* 0x00000018060a7c11 */ /* 0x000fe2000f8608ff */
[----:B------:R-:W-:Y:S01]  /*1bd0*/  VIADD R16, R9, UR38 ;  /* 0x0000002609107c36 */ /* 0x000fe20008000000 */
[----:B------:R-:W-:Y:S02]  /*1be0*/  LEA R19, P1, R2, UR30, 0x2 ;  /* 0x0000001e02137c11 */ /* 0x000fe4000f8210ff */
[----:B------:R-:W-:Y:S02]  /*1bf0*/  LEA.HI.X.SX32 R3, R3, UR5, 0x1, P2 ;  /* 0x0000000503037c11 */ /* 0x000fe400090f0eff */
[----:B------:R-:W-:Y:S02]  /*1c00*/  LEA.HI.X R11, R6, UR25, R14, 0x1, P3 ;  /* 0x00000019060b7c11 */ /* 0x000fe400098f0c0e */
[----:B------:R-:W-:-:S02]  /*1c10*/  LEA.HI.X R18, R2, UR31, R3, 0x2, P1 ;  /* 0x0000001f02127c11 */ /* 0x000fc400088f1403 */
        /* <DEDUP_REMOVED lines=13> */
[----:B------:R-:W-:Y:S01]  /*1cf0*/  ULOP3.LUT UR14, UR17, 0xfffffffe, URZ, 0xc0, !UPT ;  /* 0xfffffffe110e7892 */ /* 0x000fe2000f8ec03f */
[----:B------:R-:W-:Y:S01]  /*1d00*/  SHF.R.U32.HI R3, RZ, 0x3, R2 ;  /* 0x00000003ff037819 */ /* 0x000fe20000011602 */
[----:B------:R-:W-:Y:S01]  /*1d10*/  @P0 BAR.SYNC.DEFER_BLOCKING 0x0 ;  /* 0x0000000000000b1d */ /* 0x000fe20000010000 */
[----:B------:R-:W-:Y:S01]  /*1d20*/  ISETP.GE.AND P4, PT, R0, UR5, PT ;  /* 0x0000000500007c0c */ /* 0x000fe2000bf86270 */
[----:B------:R-:W-:Y:S01]  /*1d30*/  UIADD3 UR14, UR8, -UR14, URZ ;  /* 0x8000000e080e7290 */ /* 0x000fe2000fffe03f */
[----:B------:R-:W-:Y:S01]  /*1d40*/  LOP3.LUT R3, R15, R3, RZ, 0x3c, !PT ;  /* 0x000000030f037212 */ /* 0x000fe200078e3cff */
[----:B------:R-:W-:Y:S01]  /*1d50*/  IMAD.MOV.U32 R242, RZ, RZ, R10 ;  /* 0x000000fffff27224 */ /* 0x000fe200078e000a */
[----:B------:R-:W-:Y:S01]  /*1d60*/  ISETP.GE.AND P3, PT, R22, UR5, PT ;  /* 0x0000000516007c0c */ /* 0x000fe2000bf66270 */
[----:B------:R-:W-:Y:S01]  /*1d70*/  UMOV UR11, UR29 ;  /* 0x0000001d000b7c82 */ /* 0x000fe20008000000 */
[----:B------:R-:W-:Y:S01]  /*1d80*/  UISETP.NE.AND UP0, UPT, UR14, 0x1, UPT ;  /* 0x000000010e00788c */ /* 0x000fe2000bf05270 */
[----:B------:R-:W-:-:S02]  /*1d90*/  IMAD R3, R251, 0x200, R3 ;  /* 0x00000200fb037824 */ /* 0x000fc400078e0203 */
[----:B------:R-:W-:Y:S02]  /*1da0*/  IMAD.MOV.U32 R243, RZ, RZ, R11 ;  /* 0x000000fffff37224 */ /* 0x000fe400078e000b */
[----:B------:R-:W-:Y:S01]  /*1db0*/  VIADD R15, R230, 0x40 ;  /* 0x00000040e60f7836 */ /* 0x000fe20000000000 */
        /* <DEDUP_REMOVED lines=18> */
.L_x_1647:
[----:B------:R-:W-:Y:S05]  /*1ee0*/  BSYNC B0 ;  /* 0x0000000000007941 */ /* 0x000fea0003800000 */
.L_x_1646:
        /* <DEDUP_REMOVED lines=29> */
.L_x_1649:
[----:B------:R-:W-:Y:S05]  /*20c0*/  BSYNC B0 ;  /* 0x0000000000007941 */ /* 0x000fea0003800000 */
.L_x_1648:
        /* <DEDUP_REMOVED lines=14> */
.L_x_1651:
        /* <DEDUP_REMOVED lines=20> */
.L_x_1652:
[----:B------:R-:W-:Y:S05]  /*22f0*/  BSYNC B0 ;  /* 0x0000000000007941 */ /* 0x000fea0003800000 */
.L_x_1650:
        /* <DEDUP_REMOVED lines=13> */
.L_x_1654:
        /* <DEDUP_REMOVED lines=29> */
.L_x_1655:
[----:B------:R-:W-:Y:S05]  /*25a0*/  BSYNC B0 ;  /* 0x0000000000007941 */ /* 0x000fea0003800000 */
.L_x_1653:
        /* <DEDUP_REMOVED lines=55> */
.L_x_1657:
[----:B------:R-:W-:Y:S05]  /*2920*/  BSYNC B0 ;  /* 0x0000000000007941 */ /* 0x000fea0003800000 */
.L_x_1656:
        /* <DEDUP_REMOVED lines=33> */
.L_x_1659:
[----:B------:R-:W-:Y:S05]  /*2b40*/  BSYNC B0 ;  /* 0x0000000000007941 */ /* 0x000fea0003800000 */
.L_x_1658:
        /* <DEDUP_REMOVED lines=34> */
.L_x_1661:
[----:B------:R-:W-:Y:S05]  /*2d70*/  BSYNC B0 ;  /* 0x0000000000007941 */ /* 0x000fea0003800000 */
.L_x_1660:
        /* <DEDUP_REMOVED lines=33> */
.L_x_1663:
[----:B------:R-:W-:Y:S05]  /*2f90*/  BSYNC B0 ;  /* 0x0000000000007941 */ /* 0x000fea0003800000 */
.L_x_1662:
        /* <DEDUP_REMOVED lines=42> */
.L_x_1665:
[----:B------:R-:W-:Y:S05]  /*3240*/  BSYNC B0 ;  /* 0x0000000000007941 */ /* 0x000fea0003800000 */
.L_x_1664:
        /* <DEDUP_REMOVED lines=32> */
.L_x_1667:
[----:B------:R-:W-:Y:S05]  /*3450*/  BSYNC B0 ;  /* 0x0000000000007941 */ /* 0x000fea0003800000 */
.L_x_1666:
        /* <DEDUP_REMOVED lines=32> */
.L_x_1669:
[----:B------:R-:W-:Y:S05]  /*3660*/  BSYNC B0 ;  /* 0x0000000000007941 */ /* 0x000fea0003800000 */
.L_x_1668:
        /* <DEDUP_REMOVED lines=8> */
[----:B------:R-:W-:Y:S01]  /*36f0*/  ISETP.GE.AND P2, PT, R15, UR5, PT ;  /* 0x000000050f007c0c */ /* 0x000fe2000bf46270 */
[----:B------:R-:W-:Y:S02]  /*3700*/  IMAD.X R3, RZ, RZ, R23, P0 ;  /* 0x000000ffff037224 */ /* 0x000fe400000e0617 */
[----:B------:R-:W-:-:S04]  /*3710*/  IMAD.WIDE.U32 R6, R0, UR18, R6 ;  /* 0x0000001200067c25 */ /* 0x000fc8000f8e0006 */
[----:B------:R-:W-:-:S04]  /*3720*/  IMAD R3, R3, UR18, RZ ;  /* 0x0000001203037c24 */ /* 0x000fc8000f8e02ff */
[----:B-1----:R-:W1:Y:S01]  /*3730*/  @!P3 LDC.64 R8, c[0x0][0x220] ;  /* 0x00008800ff08bb82 */ /* 0x002e620000000a00 */
[----:B------:R-:W-:Y:S01]  /*3740*/  IMAD R0, R0, UR19, R3 ;  /* 0x0000001300007c24 */ /* 0x000fe2000f8e0203 */
[----:B------:R1:W-:Y:S03]  /*3750*/  @P3 STS.128 [R2+0x17000], RZ ;  /* 0x017000ff02003388 */ /* 0x0003e60000000c00 */
[----:B------:R-:W-:-:S03]  /*3760*/  IMAD.IADD R0, R7, 0x1, R0 ;  /* 0x0000000107007824 */ /* 0x000fc600078e0200 */
[----:B------:R-:W5:Y:S01]  /*3770*/  @!P2 LDC.64 R4, c[0x0][0x220] ;  /* 0x00008800ff04ab82 */ /* 0x000f620000000a00 */
        /* <DEDUP_REMOVED lines=13> */
.L_x_1671:
[----:B------:R-:W-:Y:S05]  /*3850*/  BSYNC B0 ;  /* 0x0000000000007941 */ /* 0x000fea0003800000 */
.L_x_1670:
[----:B------:R-:W-:Y:S01]  /*3860*/  ULDC.64 UR18, c[0x0][0x3c8] ;  /* 0x0000f20000127ab9 */ /* 0x000fe20000000a00 */
[----:B------:R-:W-:Y:S01]  /*3870*/  USHF.R.S32.HI UR12, URZ, 0x1f, UR56 ;  /* 0x0000001f3f0c7899 */ /* 0x000fe20008011438 */
[----:B------:R-:W-:Y:S01]  /*3880*/  ISETP.NE.AND P0, PT, R11, RZ, PT ;  /* 0x000000ff0b00720c */ /* 0x000fe20003f05270 */
[----:B------:R-:W-:Y:S01]  /*3890*/  UISETP.NE.U32.AND UP1, UPT, UR18, URZ, UPT ;  /* 0x0000003f1200728c */ /* 0x000fe2000bf25070 */
[----:B------:R-:W1:Y:S01]  /*38a0*/  LDC.64 R10, c[0x0][0x3b8] ;  /* 0x0000ee00ff0a7b82 */ /* 0x000e620000000a00 */
[----:B------:R-:W-:Y:S02]  /*38b0*/  ISETP.NE.AND P5, PT, R16, RZ, PT ;  /* 0x000000ff1000720c */ /* 0x000fe40003fa5270 */
[----:B------:R-:W-:Y:S01]  /*38c0*/  ISETP.NE.AND P4, PT, R19, RZ, PT ;  /* 0x000000ff1300720c */ /* 0x000fe20003f85270 */
[----:B------:R-:W-:Y:S01]  /*38d0*/  UISETP.NE.AND.EX UP1, UPT, UR19, URZ, UPT, UP1 ;  /* 0x0000003f1300728c */ /* 0x000fe2000bf25310 */
[----:B------:R-:W-:Y:S01]  /*38e0*/  ISETP.NE.AND P3, PT, R18, RZ, PT ;  /* 0x000000ff1200720c */ /* 0x000fe20003f65270 */
[----:B------:R-:W-:Y:S01]  /*38f0*/  IMAD.MOV.U32 R245, RZ, RZ, 0x7f800000 ;  /* 0x7f800000fff57424 */ /* 0x000fe200078e00ff */
[----:B------:R-:W0:Y:S01]  /*3900*/  LDGDEPBAR ;  /* 0x00000000000079af */ /* 0x000e220000000000 */
[----:B------:R-:W-:-:S02]  /*3910*/  IMAD.MOV.U32 R246, RZ, RZ, 0x7f800000 ;  /* 0x7f800000fff67424 */ /* 0x000fc400078e00ff */
[----:B------:R-:W-:Y:S01]  /*3920*/  IMAD.MOV.U32 R239, RZ, RZ, 0x7f800000 ;  /* 0x7f800000ffef7424 */ /* 0x000fe200078e00ff */
[----:B------:R-:W-:Y:S01]  /*3930*/  PLOP3.LUT P2, PT, PT, PT, UP1, 0x80, 0x0 ;  /* 0x000000000000781c */ /* 0x000fe20003f4f018 */
[----:B------:R-:W-:Y:S01]  /*3940*/  IMAD.MOV.U32 R6, RZ, RZ, 0x4 ;  /* 0x00000004ff067424 */ /* 0x000fe200078e00ff */
[----:B------:R-:W-:Y:S01]  /*3950*/  LEA.HI R0, R25, R24, RZ, 0x4 ;  /* 0x0000001819007211 */ /* 0x000fe200078f20ff */
[----:B------:R-:W-:Y:S01]  /*3960*/  IMAD.MOV.U32 R244, RZ, RZ, 0x7f800000 ;  /* 0x7f800000fff47424 */ /* 0x000fe200078e00ff */
[----:B------:R-:W-:Y:S01]  /*3970*/  @UP1 ULDC.64 UR20, c[0x0][0x3d0] ;  /* 0x0000f40000141ab9 */ /* 0x000fe20000000a00 */
[----:B------:R-:W-:Y:S01]  /*3980*/  @UP1 UMOV UR13, UR12 ;  /* 0x0000000c000d1c82 */ /* 0x000fe20008000000 */
[----:B------:R-:W-:Y:S01]  /*3990*/  @UP1 UIMAD UR5, UR57, UR20, URZ ;  /* 0x00000014390512a4 */ /* 0x000fe2000f8e023f */
[----:B------:R-:W-:Y:S01]  /*39a0*/  @UP1 UMOV UR12, UR56 ;  /* 0x00000038000c1c82 */ /* 0x000fe20008000000 */
[----:B------:R-:W-:Y:S01]  /*39b0*/  ULDC UR32, c[0x0][0x2d0] ;  /* 0x0000b40000207ab9 */ /* 0x000fe20000000800 */
[----:B------:R-:W-:-:S02]  /*39c0*/  @UP1 UIMAD.WIDE.U32 UR12, UR46, UR20, UR12 ;  /* 0x000000142e0c12a5 */ /* 0x000fc4000f8e000c */
[----:B------:R-:W-:Y:S01]  /*39d0*/  @UP1 UIMAD UR5, UR46, UR21, UR5 ;  /* 0x000000152e0512a4 */ /* 0x000fe2000f8e0205 */
[----:B-1----:R-:W2:Y:S01]  /*39e0*/  LDG.E.64 R4, desc[UR6][R10.64+0x8] ;  /* 0x000008060a047981 */ /* 0x002ea2000c1e1b00 */
[----:B------:R-:W-:Y:S02]  /*39f0*/  @UP1 ULEA UR18, UP0, UR12, UR18, 0x2 ;  /* 0x000000120c121291 */ /* 0x000fe4000f80103f */
[----:B------:R-:W-:Y:S01]  /*3a00*/  @UP1 UIADD3 UR5, UR13, UR5, URZ ;  /* 0x000000050d051290 */ /* 0x000fe2000fffe03f */
[----:B------:R-:W-:-:S03]  /*3a10*/  ULDC UR35, c[0x0][0x2dc] ;  /* 0x0000b70000237ab9 */ /* 0x000fc60000000800 */
[----:B------:R-:W-:Y:S01]  /*3a20*/  @UP1 ULEA.HI.X UR19, UR12, UR19, UR5, 0x2, UP0 ;  /* 0x000000130c131291 */ /* 0x000fe200080f1405 */
[----:B--234-:R-:W-:Y:S01]  /*3a30*/  IMAD.U32 R2, RZ, RZ, UR18 ;  /* 0x00000012ff027e24 */ /* 0x01cfe2000f8e00ff */
[----:B------:R-:W-:Y:S01]  /*3a40*/  LOP3.LUT R0, R0, 0xfffffff0, RZ, 0xc0, !PT ;  /* 0xfffffff000007812 */ /* 0x000fe200078ec0ff */
[----:B------:R-:W-:Y:S01]  /*3a50*/  @!P0 IMAD.WIDE R6, R14, R6, UR10 ;  /* 0x0000000a0e068e25 */ /* 0x000fe2000f8e0206 */
[----:B------:R-:W-:-:S03]  /*3a60*/  @UP1 ULDC UR5, c[0x0][0x2e8] ;  /* 0x0000ba0000051ab9 */ /* 0x000fc60000000800 */
[----:B------:R-:W-:Y:S01]  /*3a70*/  IMAD.U32 R3, RZ, RZ, UR19 ;  /* 0x00000013ff037e24 */ /* 0x000fe2000f8e00ff */
[----:B------:R-:W5:Y:S04]  /*3a80*/  @!P0 LDG.E R244, desc[UR6][R6.64] ;  /* 0x0000000606f48981 */ /* 0x000f68000c1e1900 */
[----:B------:R1:W2:Y:S04]  /*3a90*/  @P2 LDG.E R8, desc[UR6][R2.64] ;  /* 0x0000000602082981 */ /* 0x0002a8000c1e1900 */
[----:B------:R-:W3:Y:S01]  /*3aa0*/  LDG.E.64 R10, desc[UR6][R10.64] ;  /* 0x000000060a0a7981 */ /* 0x000ee2000c1e1b00 */
[----:B-1----:R-:W-:-:S04]  /*3ab0*/  IMAD.MOV.U32 R2, RZ, RZ, 0x4 ;  /* 0x00000004ff027424 */ /* 0x002fc800078e00ff */
[----:B------:R-:W-:-:S05]  /*3ac0*/  IMAD.WIDE R2, R247, R2, UR10 ;  /* 0x0000000af7027e25 */ /* 0x000fca000f8e0202 */
[----:B------:R-:W5:Y:S04]  /*3ad0*/  @!P5 LDG.E R245, desc[UR6][R2.64] ;  /* 0x0000000602f5d981 */ /* 0x000f68000c1e1900 */
[----:B------:R-:W5:Y:S04]  /*3ae0*/  @!P4 LDG.E R246, desc[UR6][R2.64+0x20] ;  /* 0x0000200602f6c981 */ /* 0x000f68000c1e1900 */
[----:B------:R1:W5:Y:S01]  /*3af0*/  @!P3 LDG.E R239, desc[UR6][R2.64+0x80] ;  /* 0x0000800602efb981 */ /* 0x000362000c1e1900 */
[----:B------:R-:W-:Y:S01]  /*3b00*/  IMAD.IADD R0, R24, 0x1, -R0 ;  /* 0x0000000118007824 */ /* 0x000fe200078e0a00 */
[----:B------:R-:W2:Y:S01]  /*3b10*/  @P2 MUFU.RCP R6, UR5 ;  /* 0x0000000500062d08 */ /* 0x000ea20008001000 */
[----:B-1----:R-:W1:Y:S03]  /*3b20*/  S2R R3, SR_TID.X ;  /* 0x0000000000037919 */ /* 0x002e660000002100 */
[----:B------:R-:W-:-:S04]  /*3b30*/  SHF.R.S32.HI R2, RZ, 0x1f, R0 ;  /* 0x0000001fff027819 */ /* 0x000fc80000011400 */
[----:B------:R-:W-:Y:S01]  /*3b40*/  LEA.HI R2, R2, R0, RZ, 0x3 ;  /* 0x0000000002027211 */ /* 0x000fe200078f18ff */
[----:B------:R-:W-:-:S03]  /*3b50*/  UIMAD UR5, UR46, UR60, UR56 ;  /* 0x0000003c2e0572a4 */ /* 0x000fc6000f8e0238 */
[----:B------:R-:W-:Y:S01]  /*3b60*/  LOP3.LUT R2, R2, 0xfffffff8, RZ, 0xc0, !PT ;  /* 0xfffffff802027812 */ /* 0x000fe200078ec0ff */
[----:B------:R-:W-:Y:S01]  /*3b70*/  IMAD.SHL.U32 R7, R251, 0x20, RZ ;  /* 0x00000020fb077824 */ /* 0x000fe200078e00ff */
[----:B------:R-:W-:-:S03]  /*3b80*/  USHF.L.U32 UR5, UR5, 0x5, URZ ;  /* 0x0000000505057899 */ /* 0x000fc6000800063f */
[----:B------:R-:W-:Y:S01]  /*3b90*/  IMAD.IADD R0, R0, 0x1, -R2 ;  /* 0x0000000100007824 */ /* 0x000fe200078e0a02 */
[----:B------:R-:W-:-:S04]  /*3ba0*/  USHF.R.S32.HI UR13, URZ, 0x1f, UR5 ;  /* 0x0000001f3f0d7899 */ /* 0x000fc80008011405 */
[C---:B------:R-:W-:Y:S02]  /*3bb0*/  LOP3.LUT P0, RZ, R0.reuse, 0x2, RZ, 0xc0, !PT ;  /* 0x0000000200ff7812 */ /* 0x040fe4000780c0ff */
[----:B------:R-:W-:Y:S02]  /*3bc0*/  LOP3.LUT P3, RZ, R0, 0x4, RZ, 0xc0, !PT ;  /* 0x0000000400ff7812 */ /* 0x000fe4000786c0ff */
[----:B------:R-:W-:Y:S01]  /*3bd0*/  SHF.R.S32.HI R0, RZ, 0x1f, R21 ;  /* 0x0000001fff007819 */ /* 0x000fe20000011415 */
[----:B-1----:R-:W-:-:S05]  /*3be0*/  IMAD.SHL.U32 R3, R3, 0x2, RZ ;  /* 0x0000000203037824 */ /* 0x002fca00078e00ff */
[----:B------:R-:W-:Y:S01]  /*3bf0*/  LOP3.LUT R7, R7, 0x6, R3, 0xf8, !PT ;  /* 0x0000000607077812 */ /* 0x000fe200078ef803 */
[----:B------:R-:W-:-:S04]  /*3c00*/  IMAD.U32 R3, RZ, RZ, UR34 ;  /* 0x00000022ff037e24 */ /* 0x000fc8000f8e00ff */
[----:B------:R-:W-:Y:S02]  /*3c10*/  IMAD R229, R3, 0x80, R7 ;  /* 0x0000008003e57824 */ /* 0x000fe400078e0207 */
[----:B------:R-:W-:Y:S02]  /*3c20*/  IMAD.MOV.U32 R218, RZ, RZ, 0x20 ;  /* 0x00000020ffda7424 */ /* 0x000fe400078e00ff */
[----:B------:R-:W-:Y:S01]  /*3c30*/  IMAD.MOV.U32 R217, RZ, RZ, 0x40 ;  /* 0x00000040ffd97424 */ /* 0x000fe200078e00ff */
        /* <DEDUP_REMOVED lines=65> */
[----:B------:R-:W-:Y:S02]  /*4050*/  SEL R218, R218, 0xffffffe0, !P0 ;  /* 0xffffffe0dada7807 */ /* 0x000fe40004000000 */
[----:B------:R-:W-:Y:S02]  /*4060*/  SEL R217, R217, 0xffffffc0, !P3 ;  /* 0xffffffc0d9d97807 */ /* 0x000fe40005800000 */
[----:B------:R-:W-:-:S04]  /*4070*/  IADD3 R248, P5, P4, R4, UR5, R21 ;  /* 0x0000000504f87c10 */ /* 0x000fc8000fcbe015 */
[----:B------:R-:W-:Y:S01]  /*4080*/  IADD3.X R250, R5, UR13, R0, P5, P4 ;  /* 0x0000000d05fa7c10 */ /* 0x000fe2000afe8400 */
[----:B------:R-:W-:Y:S02]  /*4090*/  VIADD R0, R220, 0x2000 ;  /* 0x00002000dc007836 */ /* 0x000fe40000000000 */
[----:B--2---:R-:W-:-:S05]  /*40a0*/  @P2 FMUL.FTZ R2, R8, R6 ;  /* 0x0000000608022220 */ /* 0x004fca0000410000 */
[----:B------:R-:W-:Y:S01]  /*40b0*/  @P2 R2UR UR14, R2 ;  /* 0x00000000020e22ca */ /* 0x000fe200000e0000 */
[----:B------:R-:W-:Y:S01]  /*40c0*/  VIADD R2, R219, 0x2000 ;  /* 0x00002000db027836 */ /* 0x000fe20000000000 */
[----:B---3--:R-:W-:Y:S02]  /*40d0*/  R2UR UR12, R10 ;  /* 0x000000000a0c72ca */ /* 0x008fe400000e0000 */
[----:B------:R-:W-:Y:S02]  /*40e0*/  R2UR UR29, R11 ;  /* 0x000000000b1d72ca */ /* 0x000fe400000e0000 */
[----:B------:R-:W-:Y:S01]  /*40f0*/  SEL R2, R2, R219, !P1 ;  /* 0x000000db02027207 */ /* 0x000fe20004800000 */
[----:B------:R-:W-:Y:S01]  /*4100*/  UIADD3 UR13, UR37, 0x80, URZ ;  /* 0x00000080250d7890 */ /* 0x000fe2000fffe03f */
[----:B------:R-:W-:Y:S02]  /*4110*/  SEL R0, R0, R220, !P1 ;  /* 0x000000dc00007207 */ /* 0x000fe40004800000 */
[----:B------:R-:W-:-:S02]  /*4120*/  LEA R211, R2, UR4, 0x1 ;  /* 0x0000000402d37c11 */ /* 0x000fc4000f8e08ff */
[----:B------:R-:W-:Y:S01]  /*4130*/  IADD3 R2, R247, -UR40, -R229 ;  /* 0x80000028f7027c10 */ /* 0x000fe2000fffe8e5 */
[----:B------:R-:W-:Y:S01]  /*4140*/  IMAD.WIDE.U32 R248, R248, -0x2daee0ad, RZ ;  /* 0xd2511f53f8f87825 */ /* 0x000fe200078e00ff */
[----:B------:R-:W-:Y:S01]  /*4150*/  LEA R212, R0, UR4, 0x1 ;  /* 0x0000000400d47c11 */ /* 0x000fe2000f8e08ff */
[----:B------:R-:W-:Y:S02]  /*4160*/  UMOV UR5, URZ ;  /* 0x0000003f00057c82 */ /* 0x000fe40008000000 */
[----:B------:R-:W-:Y:S01]  /*4170*/  VIADD R252, R2, UR9 ;  /* 0x0000000902fc7c36 */ /* 0x000fe20008000000 */
[----:B------:R-:W-:Y:S01]  /*4180*/  UISETP.GE.AND UP0, UPT, UR13, UR9, UPT ;  /* 0x000000090d00728c */ /* 0x000fe2000bf06270 */
[----:B------:R-:W-:Y:S01]  /*4190*/  LOP3.LUT R250, R250, UR12, RZ, 0x3c, !PT ;  /* 0x0000000cfafa7c12 */ /* 0x000fe2000f8e3cff */
[----:B------:R-:W-:Y:S02]  /*41a0*/  UIADD3 UR27, UR12, -0x4ab325aa, URZ ;  /* 0xb54cda560c1b7890 */ /* 0x000fe4000fffe03f */
[----:B------:R-:W-:-:S02]  /*41b0*/  UIADD3 UR25, UR12, 0x1715609d, URZ ;  /* 0x1715609d0c197890 */ /* 0x000fc4000fffe03f */
[----:B------:R-:W-:Y:S02]  /*41c0*/  UIADD3 UR23, UR12, 0x78dde6e4, URZ ;  /* 0x78dde6e40c177890 */ /* 0x000fe4000fffe03f */
[----:B------:R-:W-:Y:S02]  /*41d0*/  UIADD3 UR21, UR12, -0x255992d5, URZ ;  /* 0xdaa66d2b0c157890 */ /* 0x000fe4000fffe03f */
[----:B------:R-:W-:Y:S02]  /*41e0*/  UIADD3 UR31, UR12, 0x3c6ef372, URZ ;  /* 0x3c6ef3720c1f7890 */ /* 0x000fe4000fffe03f */
[----:B------:R-:W-:Y:S02]  /*41f0*/  UIADD3 UR19, UR12, -0x61c88647, URZ ;  /* 0x9e3779b90c137890 */ /* 0x000fe4000fffe03f */
[----:B------:R-:W-:Y:S02]  /*4200*/  UIADD3 UR28, UR29, 0x646e171e, URZ ;  /* 0x646e171e1d1c7890 */ /* 0x000fe4000fffe03f */
[----:B------:R-:W-:-:S02]  /*4210*/  UIADD3 UR26, UR29, -0x56f99767, URZ ;  /* 0xa90668991d1a7890 */ /* 0x000fc4000fffe03f */
[----:B------:R-:W-:Y:S02]  /*4220*/  UIADD3 UR24, UR29, -0x126145ec, URZ ;  /* 0xed9eba141d187890 */ /* 0x000fe4000fffe03f */
[----:B------:R-:W-:Y:S02]  /*4230*/  UIADD3 UR22, UR29, 0x32370b8f, URZ ;  /* 0x32370b8f1d167890 */ /* 0x000fe4000fffe03f */
[----:B------:R-:W-:Y:S02]  /*4240*/  UIADD3 UR20, UR29, 0x76cf5d0a, URZ ;  /* 0x76cf5d0a1d147890 */ /* 0x000fe4000fffe03f */
[----:B------:R-:W-:Y:S01]  /*4250*/  UIADD3 UR30, UR29, -0x4498517b, URZ ;  /* 0xbb67ae851d1e7890 */ /* 0x000fe2000fffe03f */
[----:B------:R-:W-:Y:S01]  /*4260*/  @UP1 UMOV UR5, UR14 ;  /* 0x0000000e00051c82 */ /* 0x000fe20008000000 */
[----:B------:R-:W-:Y:S01]  /*4270*/  ULDC.U8 UR13, c[0x0][0x388] ;  /* 0x0000e200000d7ab9 */ /* 0x000fe20000000000 */
[----:B------:R-:W-:-:S09]  /*4280*/  ULDC UR12, c[0x0][0x2ec] ;  /* 0x0000bb00000c7ab9 */ /* 0x000fd20000000800 */
.L_x_1674:
[----:B------:R-:W0:Y:S01]  /*4290*/  LDGDEPBAR ;  /* 0x00000000000079af */ /* 0x000e220000000000 */
[C---:B------:R-:W-:Y:S01]  /*42a0*/  IMAD.IADD R0, R212.reuse, 0x1, R218 ;  /* 0x00000001d4007824 */ /* 0x040fe200078e02da */
[----:B------:R-:W-:Y:S01]  /*42b0*/  PLOP3.LUT P0, PT, PT, PT, UP0, 0x80, 0x0 ;  /* 0x000000000000781c */ /* 0x000fe20003f0f008 */
[--C-:B------:R-:W-:Y:S05]  /*42c0*/  IMAD.IADD R3, R212, 0x1, R217.reuse ;  /* 0x00000001d4037824 */ /* 0x100fea00078e02d9 */
[----:B------:R-:W2:Y:S01]  /*42d0*/  LDL R206, [R1+0x8] ;  /* 0x0000080001ce7983 */ /* 0x000ea20000100800 */
[----:B------:R-:W-:Y:S01]  /*42e0*/  IMAD.IADD R2, R0, 0x1, R217 ;  /* 0x0000000100027824 */ /* 0x000fe200078e02d9 */
[----:B------:R-:W-:Y:S01]  /*42f0*/  PLOP3.LUT P2, PT, PT, PT, UP0, 0x80, 0x0 ;  /* 0x000000000000781c */ /* 0x000fe20003f4f008 */
[----:B------:R-:W-:Y:S01]  /*4300*/  UISETP.GE.AND UP3, UPT, UR8, 0x1, UPT ;  /* 0x000000010800788c */ /* 0x000fe2000bf66270 */
[----:B------:R-:W-:Y:S11]  /*4310*/  PLOP3.LUT P4, PT, PT, PT, UP0, 0x80, 0x0 ;  /* 0x000000000000781c */ /* 0x000ff60003f8f008 */
[----:B------:R-:W-:Y:S02]  /*4320*/  @!UPT UIADD3 URZ, URZ, URZ, URZ ;  /* 0x0000003f3f3ff290 */ /* 0x000fe4000fffe03f */
[C---:B------:R-:W-:Y:S01]  /*4330*/  @P4 ISETP.GE.AND P4, PT, R229.reuse, UR9, PT ;  /* 0x00000009e5004c0c */ /* 0x040fe2000bf86270 */
[----:B------:R-:W-:Y:S04]  /*4340*/  DEPBAR.LE SB0, 0x0 ;  /* 0x000080000000791a */ /* 0x000fe80000000000 */
[----:B------:R-:W-:Y:S06]  /*4350*/  BAR.SYNC.DEFER_BLOCKING 0x0 ;  /* 0x0000000000007b1d */ /* 0x000fec0000010000 */
[----:B------:R-:W-:Y:S08]  /*4360*/  LDSM.16.M88.4 R32, [R212] ;  /* 0x00000000d420783b */ /* 0x000ff00000000200 */
[----:B------:R-:W1:Y:S08]  /*4370*/  LDSM.16.M88.4 R16, [R213+0xc000] ;  /* 0x00c00000d510783b */ /* 0x000e700000000200 */
[----:B------:R-:W3:Y:S08]  /*4380*/  LDSM.16.M88.4 R28, [R212+0x1000] ;  /* 0x00100000d41c783b */ /* 0x000ef00000000200 */
[----:B------:R-:W4:Y:S08]  /*4390*/  LDSM.16.M88.4 R164, [R213+0xc800] ;  /* 0x00c80000d5a4783b */ /* 0x000f300000000200 */
[----:B------:R-:W-:Y:S08]  /*43a0*/  LDSM.16.M88.4 R168, [R0] ;  /* 0x0000000000a8783b */ /* 0x000ff00000000200 */
[----:B------:R-:W4:Y:S01]  /*43b0*/  LDSM.16.M88.4 R172, [R214+0xc000] ;  /* 0x00c00000d6ac783b */ /* 0x000f220000000200 */
[-C--:B-1----:R-:W-:Y:S07]  /*43c0*/  HMMA.16816.F32.BF16 R4, R32, R16.reuse, RZ ;  /* 0x000000102004723c */ /* 0x082fee00000418ff */
[----:B------:R-:W1:Y:S01]  /*43d0*/  LDSM.16.M88.4 R176, [R0+0x1000] ;  /* 0x0010000000b0783b */ /* 0x000e620000000200 */
[C---:B---3--:R-:W-:Y:S07]  /*43e0*/  HMMA.16816.F32.BF16 R8, R28.reuse, R16, RZ ;  /* 0x000000101c08723c */ /* 0x048fee00000418ff */
[----:B------:R-:W3:Y:S01]  /*43f0*/  LDSM.16.M88.4 R180, [R214+0xc800] ;  /* 0x00c80000d6b4783b */ /* 0x000ee20000000200 */
[-C--:B------:R-:W-:Y:S07]  /*4400*/  HMMA.16816.F32.BF16 R12, R28, R18.reuse, RZ ;  /* 0x000000121c0c723c */ /* 0x080fee00000418ff */
[----:B------:R-:W-:Y:S01]  /*4410*/  LDSM.16.M88.4 R184, [R3] ;  /* 0x0000000003b8783b */ /* 0x000fe20000000200 */
[C---:B------:R-:W-:Y:S07]  /*4420*/  HMMA.16816.F32.BF16 R16, R32.reuse, R18, RZ ;  /* 0x000000122010723c */ /* 0x040fee00000418ff */
[----:B------:R-:W3:Y:S01]  /*4430*/  LDSM.16.M88.4 R188, [R216+0xc000] ;  /* 0x00c00000d8bc783b */ /* 0x000ee20000000200 */
[-C--:B----4-:R-:W-:Y:S06]  /*4440*/  HMMA.16816.F32.BF16 R20, R32, R164.reuse, RZ ;  /* 0x000000a42014723c */ /* 0x090fec00000418ff */
[C---:B------:R-:W-:Y:S01]  /*4450*/  HMMA.16816.F32.BF16 R24, R28.reuse, R164, RZ ;  /* 0x000000a41c18723c */ /* 0x040fe200000418ff */
[----:B------:R-:W4:Y:S05]  /*4460*/  LDSM.16.M88.4 R192, [R3+0x1000] ;  /* 0x0010000003c0783b */ /* 0x000f2a0000000200 */
[-C--:B------:R-:W-:Y:S03]  /*4470*/  HMMA.16816.F32.BF16 R28, R28, R166.reuse, RZ ;  /* 0x000000a61c1c723c */ /* 0x080fe600000418ff */
[----:B------:R-:W4:Y:S03]  /*4480*/  LDSM.16.M88.4 R196, [R216+0xc800] ;  /* 0x00c80000d8c4783b */ /* 0x000f260000000200 */
[----:B------:R-:W-:Y:S05]  /*4490*/  HMMA.16816.F32.BF16 R32, R32, R166, RZ ;  /* 0x000000a62020723c */ /* 0x000fea00000418ff */
[----:B------:R-:W-:Y:S01]  /*44a0*/  LDSM.16.M88.4 R164, [R2] ;  /* 0x0000000002a4783b */ /* 0x000fe20000000200 */
[-C--:B------:R-:W-:Y:S06]  /*44b0*/  HMMA.16816.F32.BF16 R4, R168, R172.reuse, R4 ;  /* 0x000000aca804723c */ /* 0x080fec0000041804 */
[C---:B-1----:R-:W-:Y:S01]  /*44c0*/  HMMA.16816.F32.BF16 R8, R176.reuse, R172, R8 ;  /* 0x000000acb008723c */ /* 0x042fe20000041808 */
[----:B------:R-:W-:Y:S05]  /*44d0*/  LDSM.16.M88.4 R200, [R2+0x1000] ;  /* 0x0010000002c8783b */ /* 0x000fea0000000200 */
[-C--:B------:R-:W-:Y:S06]  /*44e0*/  HMMA.16816.F32.BF16 R12, R176, R174.reuse, R12 ;  /* 0x000000aeb00c723c */ /* 0x080fec000004180c */
[C---:B------:R-:W-:Y:S01]  /*44f0*/  HMMA.16816.F32.BF16 R16, R168.reuse, R174, R16 ;  /* 0x000000aea810723c */ /* 0x040fe20000041810 */
[----:B------:R-:W1:Y:S05]  /*4500*/  LDSM.16.M88.4 R172, [R215+0xc000] ;  /* 0x00c00000d7ac783b */ /* 0x000e6a0000000200 */
[-C--:B---3--:R-:W-:Y:S06]  /*4510*/  HMMA.16816.F32.BF16 R20, R168, R180.reuse, R20 ;  /* 0x000000b4a814723c */ /* 0x088fec0000041814 */
[C---:B------:R-:W-:Y:S06]  /*4520*/  HMMA.16816.F32.BF16 R24, R176.reuse, R180, R24 ;  /* 0x000000b4b018723c */ /* 0x040fec0000041818 */
[-C--:B------:R-:W-:Y:S01]  /*4530*/  HMMA.16816.F32.BF16 R28, R176, R182.reuse, R28 ;  /* 0x000000b6b01c723c */ /* 0x080fe2000004181c */
[----:B------:R-:W3:Y:S05]  /*4540*/  LDSM.16.M88.4 R176, [R215+0xc800] ;  /* 0x00c80000d7b0783b */ /* 0x000eea0000000200 */
[----:B------:R-:W-:Y:S03]  /*4550*/  HMMA.16816.F32.BF16 R32, R168, R182, R32 ;  /* 0x000000b6a820723c */ /* 0x000fe60000041820 */
[----:B------:R-:W-:Y:S03]  /*4560*/  LDSM.16.M88.4 R168, [R212+0x2000] ;  /* 0x00200000d4a8783b */ /* 0x000fe60000000200 */
[-C--:B------:R-:W-:Y:S05]  /*4570*/  HMMA.16816.F32.BF16 R4, R184, R188.reuse, R4 ;  /* 0x000000bcb804723c */ /* 0x080fea0000041804 */
[----:B------:R-:W3:Y:S01]  /*4580*/  LDSM.16.M88.4 R180, [R213+0x10000] ;  /* 0x01000000d5b4783b */ /* 0x000ee20000000200 */
[C---:B----4-:R-:W-:Y:S06]  /*4590*/  HMMA.16816.F32.BF16 R8, R192.reuse, R188, R8 ;  /* 0x000000bcc008723c */ /* 0x050fec0000041808 */
[-C--:B------:R-:W-:Y:S06]  /*45a0*/  HMMA.16816.F32.BF16 R12, R192, R190.reuse, R12 ;  /* 0x000000bec00c723c */ /* 0x080fec000004180c */
[C---:B------:R-:W-:Y:S01]  /*45b0*/  HMMA.16816.F32.BF16 R16, R184.reuse, R190, R16 ;  /* 0x000000beb810723c */ /* 0x040fe20000041810 */
[----:B------:R-:W4:Y:S05]  /*45c0*/  LDSM.16.M88.4 R188, [R212+0x3000] ;  /* 0x00300000d4bc783b */ /* 0x000f2a0000000200 */
[-C--:B------:R-:W-:Y:S06]  /*45d0*/  HMMA.16816.F32.BF16 R20, R184, R196.reuse, R20 ;  /* 0x000000c4b814723c */ /* 0x080fec0000041814 */
[C---:B------:R-:W-:Y:S06]  /*45e0*/  HMMA.16816.F32.BF16 R24, R192.reuse, R196, R24 ;  /* 0x000000c4c018723c */ /* 0x040fec0000041818 */
[-C--:B------:R-:W-:Y:S01]  /*45f0*/  HMMA.16816.F32.BF16 R28, R192, R198.reuse, R28 ;  /* 0x000000c6c01c723c */ /* 0x080fe2000004181c */
[----:B------:R-:W4:Y:S05]  /*4600*/  LDSM.16.M88.4 R192, [R213+0x10800] ;  /* 0x01080000d5c0783b */ /* 0x000f2a0000000200 */
[----:B------:R-:W-:Y:S03]  /*4610*/  HMMA.16816.F32.BF16 R32, R184, R198, R32 ;  /* 0x000000c6b820723c */ /* 0x000fe60000041820 */
[----:B------:R-:W-:Y:S03]  /*4620*/  LDSM.16.M88.4 R184, [R214+0x10000] ;  /* 0x01000000d6b8783b */ /* 0x000fe60000000200 */
[-C--:B-1----:R-:W-:Y:S05]  /*4630*/  HMMA.16816.F32.BF16 R4, R164, R172.reuse, R4 ;  /* 0x000000aca404723c */ /* 0x082fea0000041804 */
[----:B------:R-:W-:Y:S01]  /*4640*/  LDSM.16.M88.4 R196, [R0+0x3000] ;  /* 0x0030000000c4783b */ /* 0x000fe20000000200 */
[C---:B------:R-:W-:Y:S06]  /*4650*/  HMMA.16816.F32.BF16 R8, R200.reuse, R172, R8 ;  /* 0x000000acc808723c */ /* 0x040fec0000041808 */
[-C--:B------:R-:W-:Y:S06]  /*4660*/  HMMA.16816.F32.BF16 R12, R200, R174.reuse, R12 ;  /* 0x000000aec80c723c */ /* 0x080fec000004180c */
[C---:B------:R-:W-:Y:S01]  /*4670*/  HMMA.16816.F32.BF16 R16, R164.reuse, R174, R16 ;  /* 0x000000aea410723c */ /* 0x040fe20000041810 */
[----:B------:R1:W2:Y:S05]  /*4680*/  LDSM.16.M88.4 R172, [R0+0x2000] ;  /* 0x0020000000ac783b */ /* 0x0002aa0000000200 */
[-C--:B---3--:R-:W-:Y:S06]  /*4690*/  HMMA.16816.F32.BF16 R20, R164, R176.reuse, R20 ;  /* 0x000000b0a414723c */ /* 0x088fec0000041814 */
[C---:B------:R-:W-:Y:S06]  /*46a0*/  HMMA.16816.F32.BF16 R24, R200.reuse, R176, R24 ;  /* 0x000000b0c818723c */ /* 0x040fec0000041818 */
[-C--:B------:R-:W-:Y:S01]  /*46b0*/  HMMA.16816.F32.BF16 R28, R200, R178.reuse, R28 ;  /* 0x000000b2c81c723c */ /* 0x080fe2000004181c */
[----:B------:R-:W3:Y:S05]  /*46c0*/  LDSM.16.M88.4 R200, [R214+0x10800] ;  /* 0x01080000d6c8783b */ /* 0x000eea0000000200 */
[----:B------:R-:W-:Y:S01]  /*46d0*/  HMMA.16816.F32.BF16 R32, R164, R178, R32 ;  /* 0x000000b2a420723c */ /* 0x000fe20000041820 */
[----:B-1----:R-:W-:Y:S02]  /*46e0*/  IMAD.U32 R0, RZ, RZ, UR8 ;  /* 0x00000008ff007e24 */ /* 0x002fe4000f8e00ff */
[----:B------:R-:W-:Y:S02]  /*46f0*/  LDSM.16.M88.4 R164, [R3+0x2000] ;  /* 0x0020000003a4783b */ /* 0x000fe40000000200 */
[----:B------:R-:W-:Y:S01]  /*4700*/  IMAD R0, R0, 0x40, R252 ;  /* 0x0000004000007824 */ /* 0x000fe200078e02fc */
[-C--:B------:R-:W-:Y:S05]  /*4710*/  HMMA.16816.F32.BF16 R4, R168, R180.reuse, R4 ;  /* 0x000000b4a804723c */ /* 0x080fea0000041804 */
[----:B------:R-:W1:Y:S01]  /*4720*/  LDSM.16.M88.4 R176, [R216+0x10000] ;  /* 0x01000000d8b0783b */ /* 0x000e620000000200 */
[C---:B----4-:R-:W-:Y:S06]  /*4730*/  HMMA.16816.F32.BF16 R8, R188.reuse, R180, R8 ;  /* 0x000000b4bc08723c */ /* 0x050fec0000041808 */
[-C--:B------:R-:W-:Y:S06]  /*4740*/  HMMA.16816.F32.BF16 R12, R188, R182.reuse, R12 ;  /* 0x000000b6bc0c723c */ /* 0x080fec000004180c */
[C---:B------:R-:W-:Y:S01]  /*4750*/  HMMA.16816.F32.BF16 R16, R168.reuse, R182, R16 ;  /* 0x000000b6a810723c */ /* 0x040fe20000041810 */
[----:B------:R4:W1:Y:S05]  /*4760*/  LDSM.16.M88.4 R180, [R3+0x3000] ;  /* 0x0030000003b4783b */ /* 0x00086a0000000200 */
[-C--:B------:R-:W-:Y:S06]  /*4770*/  HMMA.16816.F32.BF16 R20, R168, R192.reuse, R20 ;  /* 0x000000c0a814723c */ /* 0x080fec0000041814 */
[C---:B------:R-:W-:Y:S06]  /*4780*/  HMMA.16816.F32.BF16 R24, R188.reuse, R192, R24 ;  /* 0x000000c0bc18723c */ /* 0x040fec0000041818 */
[-C--:B------:R-:W-:Y:S01]  /*4790*/  HMMA.16816.F32.BF16 R28, R188, R194.reuse, R28 ;  /* 0x000000c2bc1c723c */ /* 0x080fe2000004181c */
[----:B------:R-:W1:Y:S05]  /*47a0*/  LDSM.16.M88.4 R188, [R216+0x10800] ;  /* 0x01080000d8bc783b */ /* 0x000e6a0000000200 */
[----:B------:R-:W-:Y:S03]  /*47b0*/  HMMA.16816.F32.BF16 R32, R168, R194, R32 ;  /* 0x000000c2a820723c */ /* 0x000fe60000041820 */
[----:B------:R-:W-:Y:S02]  /*47c0*/  LDSM.16.M88.4 R168, [R2+0x2000] ;  /* 0x0020000002a8783b */ /* 0x000fe40000000200 */
[----:B----4-:R-:W-:Y:S01]  /*47d0*/  VIADD R3, R0, 0x1f ;  /* 0x0000001f00037836 */ /* 0x010fe20000000000 */
[-C--:B--2---:R-:W-:Y:S05]  /*47e0*/  HMMA.16816.F32.BF16 R4, R172, R184.reuse, R4 ;  /* 0x000000b8ac04723c */ /* 0x084fea0000041804 */
[----:B------:R2:W-:Y:S01]  /*47f0*/  LDSM.16.M88.4 R192, [R2+0x3000] ;  /* 0x0030000002c0783b */ /* 0x0005e20000000200 */
[C---:B------:R-:W-:Y:S06]  /*4800*/  HMMA.16816.F32.BF16 R8, R196.reuse, R184, R8 ;  /* 0x000000b8c408723c */ /* 0x040fec0000041808 */
[-C--:B------:R-:W-:Y:S06]  /*4810*/  HMMA.16816.F32.BF16 R12, R196, R186.reuse, R12 ;  /* 0x000000bac40c723c */ /* 0x080fec000004180c */
[C---:B------:R-:W-:Y:S01]  /*4820*/  HMMA.16816.F32.BF16 R16, R172.reuse, R186, R16 ;  /* 0x000000baac10723c */ /* 0x040fe20000041810 */
[----:B------:R-:W4:Y:S05]  /*4830*/  LDSM.16.M88.4 R184, [R215+0x10000] ;  /* 0x01000000d7b8783b */ /* 0x000f2a0000000200 */
[-C--:B---3--:R-:W-:Y:S05]  /*4840*/  HMMA.16816.F32.BF16 R20, R172, R200.reuse, R20 ;  /* 0x000000c8ac14723c */ /* 0x088fea0000041814 */
[----:B--2---:R-:W-:Y:S01]  /*4850*/  @P0 VIADD R2, R229, 0x1 ;  /* 0x00000001e5020836 */ /* 0x004fe20000000000 */
[C---:B------:R-:W-:Y:S04]  /*4860*/  HMMA.16816.F32.BF16 R24, R196.reuse, R200, R24 ;  /* 0x000000c8c418723c */ /* 0x040fe80000041818 */
[----:B------:R-:W-:Y:S01]  /*4870*/  @P2 ISETP.GE.AND P2, PT, R2, UR9, PT ;  /* 0x0000000902002c0c */ /* 0x000fe2000bf46270 */
[C---:B------:R-:W-:Y:S01]  /*4880*/  VIADD R2, R0.reuse, 0x27 ;  /* 0x0000002700027836 */ /* 0x040fe20000000000 */
[-C--:B------:R-:W-:Y:S05]  /*4890*/  HMMA.16816.F32.BF16 R28, R196, R202.reuse, R28 ;  /* 0x000000cac41c723c */ /* 0x080fea000004181c */
[C---:B------:R-:W-:Y:S01]  /*48a0*/  VIADD R201, R0.reuse, 0xffffffe8 ;  /* 0xffffffe800c97836 */ /* 0x040fe20000000000 */
[----:B------:R-:W-:Y:S05]  /*48b0*/  HMMA.16816.F32.BF16 R32, R172, R202, R32 ;  /* 0x000000caac20723c */ /* 0x000fea0000041820 */
[C---:B------:R-:W-:Y:S01]  /*48c0*/  VIADD R197, R0.reuse, 0xf ;  /* 0x0000000f00c57836 */ /* 0x040fe20000000000 */
[-C--:B-1----:R-:W-:Y:S05]  /*48d0*/  HMMA.16816.F32.BF16 R4, R164, R176.reuse, R4 ;  /* 0x000000b0a404723c */ /* 0x082fea0000041804 */
[----:B------:R-:W-:Y:S01]  /*48e0*/  IABS R173, R0 ;  /* 0x0000000000ad7213 */ /* 0x000fe20000000000 */
[C---:B------:R-:W-:Y:S05]  /*48f0*/  HMMA.16816.F32.BF16 R8, R180.reuse, R176, R8 ;  /* 0x000000b0b408723c */ /* 0x040fea0000041808 */
[----:B------:R-:W-:Y:S01]  /*4900*/  VIADD R172, R0, 0xffffffff ;  /* 0xffffffff00ac7836 */ /* 0x000fe20000000000 */
[-C--:B------:R-:W-:Y:S04]  /*4910*/  HMMA.16816.F32.BF16 R12, R180, R178.reuse, R12 ;  /* 0x000000b2b40c723c */ /* 0x080fe8000004180c */
[----:B------:R-:W-:Y:S01]  /*4920*/  ISETP.GE.AND P1, PT, R172, RZ, PT ;  /* 0x000000ffac00720c */ /* 0x000fe20003f26270 */
[C---:B------:R-:W-:Y:S01]  /*4930*/  VIADD R196, R0.reuse, 0xffffffef ;  /* 0xffffffef00c47836 */ /* 0x040fe20000000000 */
[----:B------:R-:W-:Y:S01]  /*4940*/  I2FP.F32.S32 R176, R173 ;  /* 0x000000ad00b07245 */ /* 0x000fe20000201400 */
[C---:B------:R-:W-:Y:S04]  /*4950*/  HMMA.16816.F32.BF16 R16, R164.reuse, R178, R16 ;  /* 0x000000b2a410723c */ /* 0x040fe80000041810 */
[C---:B------:R-:W-:Y:S02]  /*4960*/  VIADD R173, R0.reuse, 0xfffffff7 ;  /* 0xfffffff700ad7836 */ /* 0x040fe40000000000 */
[-C--:B------:R-:W-:Y:S05]  /*4970*/  HMMA.16816.F32.BF16 R20, R164, R188.reuse, R20 ;  /* 0x000000bca414723c */ /* 0x080fea0000041814 */
[----:B------:R-:W-:Y:S01]  /*4980*/  @!P1 IADD3 R172, -R0, 0x1, RZ ;  /* 0x0000000100ac9810 */ /* 0x000fe20007ffe1ff */
[C---:B------:R-:W-:Y:S04]  /*4990*/  HMMA.16816.F32.BF16 R24, R180.reuse, R188, R24 ;  /* 0x000000bcb418723c */ /* 0x040fe80000041818 */
[----:B------:R-:W-:Y:S01]  /*49a0*/  ISETP.GE.AND P1, PT, R2, RZ, PT ;  /* 0x000000ff0200720c */ /* 0x000fe20003f26270 */
[C---:B------:R-:W-:Y:S01]  /*49b0*/  VIADD R200, R0.reuse, 0xffffffe7 ;  /* 0xffffffe700c87836 */ /* 0x040fe20000000000 */
[----:B------:R-:W-:Y:S01]  /*49c0*/  I2FP.F32.S32 R205, R172 ;  /* 0x000000ac00cd7245 */ /* 0x000fe20000201400 */
[-C--:B------:R-:W-:Y:S06]  /*49d0*/  HMMA.16816.F32.BF16 R28, R180, R190.reuse, R28 ;  /* 0x000000beb41c723c */ /* 0x080fec000004181c */
[----:B------:R-:W-:Y:S05]  /*49e0*/  HMMA.16816.F32.BF16 R32, R164, R190, R32 ;  /* 0x000000bea420723c */ /* 0x000fea0000041820 */
[C---:B------:R-:W-:Y:S01]  /*49f0*/  @!P1 IADD3 R2, -R0.reuse, -0x27, RZ ;  /* 0xffffffd900029810 */ /* 0x040fe20007ffe1ff */
[-C--:B----4-:R-:W-:Y:S01]  /*4a00*/  HMMA.16816.F32.BF16 R4, R168, R184.reuse, R4 ;  /* 0x000000b8a804723c */ /* 0x090fe20000041804 */
[----:B------:R-:W-:Y:S04]  /*4a10*/  PLOP3.LUT P1, PT, PT, PT, UP0, 0x80, 0x0 ;  /* 0x000000000000781c */ /* 0x000fe80003f2f008 */
[----:B------:R-:W-:Y:S01]  /*4a20*/  I2FP.F32.S32 R2, R2 ;  /* 0x0000000200027245 */ /* 0x000fe20000201400 */
[C---:B------:R-:W-:Y:S01]  /*4a30*/  VIADD R167, R0.reuse, 0x8 ;  /* 0x0000000800a77836 */ /* 0x040fe20000000000 */
[C---:B------:R-:W-:Y:S04]  /*4a40*/  HMMA.16816.F32.BF16 R8, R192.reuse, R184, R8 ;  /* 0x000000b8c008723c */ /* 0x040fe80000041808 */
[----:B------:R-:W-:Y:S01]  /*4a50*/  ISETP.GE.AND P5, PT, R167, RZ, PT ;  /* 0x000000ffa700720c */ /* 0x000fe20003fa6270 */
[----:B------:R-:W-:Y:S01]  /*4a60*/  VIADD R166, R0, 0x7 ;  /* 0x0000000700a67836 */ /* 0x000fe20000000000 */
[-C--:B------:R-:W-:Y:S04]  /*4a70*/  HMMA.16816.F32.BF16 R12, R192, R186.reuse, R12 ;  /* 0x000000bac00c723c */ /* 0x080fe8000004180c */
[----:B------:R-:W-:Y:S01]  /*4a80*/  ISETP.GE.AND P0, PT, R166, RZ, PT ;  /* 0x000000ffa600720c */ /* 0x000fe20003f06270 */
[C---:B------:R-:W-:Y:S01]  /*4a90*/  VIADD R165, R0.reuse, 0x28 ;  /* 0x0000002800a57836 */ /* 0x040fe20000000000 */
[C---:B------:R-:W-:Y:S04]  /*4aa0*/  HMMA.16816.F32.BF16 R16, R168.reuse, R186, R16 ;  /* 0x000000baa810723c */ /* 0x040fe80000041810 */
[----:B------:R-:W-:Y:S01]  /*4ab0*/  ISETP.GE.AND P6, PT, R165, RZ, PT ;  /* 0x000000ffa500720c */ /* 0x000fe20003fc6270 */
[C---:B------:R-:W-:Y:S01]  /*4ac0*/  VIADD R164, R0.reuse, 0x20 ;  /* 0x0000002000a47836 */ /* 0x040fe20000000000 */
[----:B------:R-:W-:Y:S01]  /*4ad0*/  @!P5 IADD3 R167, -R0, -0x8, RZ ;  /* 0xfffffff800a7d810 */ /* 0x000fe20007ffe1ff */
[----:B------:R-:W-:Y:S01]  /*4ae0*/  FFMA.FTZ R4, R176, -UR5, R4 ;  /* 0x80000005b0047c23 */ /* 0x000fe20008010004 */
[----:B------:R-:W-:Y:S02]  /*4af0*/  FFMA.FTZ R5, R205, -UR5, R5 ;  /* 0x80000005cd057c23 */ /* 0x000fe40008010005 */
[----:B------:R-:W-:Y:S01]  /*4b00*/  ISETP.GE.AND P5, PT, R164, RZ, PT ;  /* 0x000000ffa400720c */ /* 0x000fe20003fa6270 */
[C---:B------:R-:W-:Y:S01]  /*4b10*/  VIADD R190, R0.reuse, 0xfffffff0 ;  /* 0xfffffff000be7836 */ /* 0x040fe20000000000 */
[----:B------:R-:W-:Y:S01]  /*4b20*/  @!P0 IADD3 R166, -R0, -0x7, RZ ;  /* 0xfffffff900a68810 */ /* 0x000fe20007ffe1ff */
[----:B------:R-:W-:Y:S01]  /*4b30*/  FFMA.FTZ R11, R2, -UR5, R11 ;  /* 0x80000005020b7c23 */ /* 0x000fe2000801000b */
[----:B------:R-:W-:Y:S01]  /*4b40*/  ISETP.GE.AND P0, PT, R3, RZ, PT ;  /* 0x000000ff0300720c */ /* 0x000fe20003f06270 */
[C---:B------:R-:W-:Y:S01]  /*4b50*/  VIADD R2, R0.reuse, 0x18 ;  /* 0x0000001800027836 */ /* 0x040fe20000000000 */
[----:B------:R-:W-:Y:S01]  /*4b60*/  I2FP.F32.S32 R217, R166 ;  /* 0x000000a600d97245 */ /* 0x000fe20000201400 */
[C---:B------:R-:W-:Y:S01]  /*4b70*/  VIADD R191, R0.reuse, 0x10 ;  /* 0x0000001000bf7836 */ /* 0x040fe20000000000 */
[C---:B------:R-:W-:Y:S02]  /*4b80*/  @!P6 IADD3 R165, -R0.reuse, -0x28, RZ ;  /* 0xffffffd800a5e810 */ /* 0x040fe40007ffe1ff */
[----:B------:R-:W-:Y:S01]  /*4b90*/  PLOP3.LUT P6, PT, PT, PT, UP0, 0x80, 0x0 ;  /* 0x000000000000781c */ /* 0x000fe20003fcf008 */
[----:B------:R-:W-:Y:S01]  /*4ba0*/  FFMA.FTZ R7, R217, -UR5, R7 ;  /* 0x80000005d9077c23 */ /* 0x000fe20008010007 */
[----:B------:R-:W-:Y:S02]  /*4bb0*/  I2FP.F32.S32 R166, R165 ;  /* 0x000000a500a67245 */ /* 0x000fe40000201400 */
[----:B------:R-:W-:Y:S01]  /*4bc0*/  @!P5 IADD3 R164, -R0, -0x20, RZ ;  /* 0xffffffe000a4d810 */ /* 0x000fe20007ffe1ff */
[----:B------:R-:W-:Y:S01]  /*4bd0*/  FFMA.FTZ R18, R176, -UR5, R18 ;  /* 0x80000005b0127c23 */ /* 0x000fe20008010012 */
[----:B------:R-:W-:Y:S01]  /*4be0*/  PLOP3.LUT P5, PT, PT, PT, UP0, 0x80, 0x0 ;  /* 0x000000000000781c */ /* 0x000fe20003faf008 */
[----:B------:R-:W-:Y:S01]  /*4bf0*/  FFMA.FTZ R19, R205, -UR5, R19 ;  /* 0x80000005cd137c23 */ /* 0x000fe20008010013 */
[----:B------:R-:W-:Y:S01]  /*4c00*/  @!P0 IADD3 R3, -R0, -0x1f, RZ ;  /* 0xffffffe100038810 */ /* 0x000fe20007ffe1ff */
[----:B------:R-:W-:Y:S01]  /*4c10*/  FFMA.FTZ R10, R166, -UR5, R10 ;  /* 0x80000005a60a7c23 */ /* 0x000fe2000801000a */
[----:B------:R-:W-:Y:S02]  /*4c20*/  PLOP3.LUT P0, PT, PT, PT, UP0, 0x80, 0x0 ;  /* 0x000000000000781c */ /* 0x000fe40003f0f008 */
[----:B------:R-:W-:Y:S02]  /*4c30*/  I2FP.F32.S32 R208, R167 ;  /* 0x000000a700d07245 */ /* 0x000fe40000201400 */
[----:B------:R-:W-:Y:S01]  /*4c40*/  I2FP.F32.S32 R165, R164 ;  /* 0x000000a400a57245 */ /* 0x000fe20000201400 */
[----:B------:R-:W-:Y:S01]  /*4c50*/  VIADD R164, R0, 0x17 ;  /* 0x0000001700a47836 */ /* 0x000fe20000000000 */
[----:B------:R-:W-:Y:S01]  /*4c60*/  @P6 FSEL R4, R4, -INF , !P4 ;  /* 0xff80000004046808 */ /* 0x000fe20006000000 */
[----:B------:R-:W-:Y:S01]  /*4c70*/  FFMA.FTZ R6, R208, -UR5, R6 ;  /* 0x80000005d0067c23 */ /* 0x000fe20008010006 */
[----:B------:R-:W-:Y:S01]  /*4c80*/  I2FP.F32.S32 R188, R3 ;  /* 0x0000000300bc7245 */ /* 0x000fe20000201400 */
[C---:B------:R-:W-:Y:S01]  /*4c90*/  FFMA.FTZ R8, R165.reuse, -UR5, R8 ;  /* 0x80000005a5087c23 */ /* 0x040fe20008010008 */
[----:B------:R-:W-:Y:S01]  /*4ca0*/  PLOP3.LUT P6, PT, PT, PT, UP0, 0x80, 0x0 ;  /* 0x000000000000781c */ /* 0x000fe20003fcf008 */
[----:B------:R-:W-:Y:S01]  /*4cb0*/  FFMA.FTZ R14, R165, -UR5, R14 ;  /* 0x80000005a50e7c23 */ /* 0x000fe2000801000e */
[----:B------:R-:W-:Y:S01]  /*4cc0*/  @P5 FSEL R6, R6, -INF , !P4 ;  /* 0xff80000006065808 */ /* 0x000fe20006000000 */
[----:B------:R-:W-:Y:S01]  /*4cd0*/  FFMA.FTZ R9, R188, -UR5, R9 ;  /* 0x80000005bc097c23 */ /* 0x000fe20008010009 */
[----:B------:R-:W-:Y:S01]  /*4ce0*/  @P1 FSEL R8, R8, -INF , !P4 ;  /* 0xff80000008081808 */ /* 0x000fe20006000000 */
[----:B------:R-:W-:Y:S01]  /*4cf0*/  FFMA.FTZ R15, R188, -UR5, R15 ;  /* 0x80000005bc0f7c23 */ /* 0x000fe2000801000f */
[----:B------:R-:W-:Y:S01]  /*4d00*/  @P0 FSEL R10, R10, -INF , !P4 ;  /* 0xff8000000a0a0808 */ /* 0x000fe20006000000 */
[----:B------:R-:W-:Y:S01]  /*4d10*/  VIADD R3, R0, 0xfffffff8 ;  /* 0xfffffff800037836 */ /* 0x000fe20000000000 */
[----:B------:R-:W-:Y:S02]  /*4d20*/  PLOP3.LUT P4, PT, PT, PT, UP0, 0x80, 0x0 ;  /* 0x000000000000781c */ /* 0x000fe40003f8f008 */
[----:B------:R-:W-:Y:S02]  /*4d30*/  PLOP3.LUT P1, PT, PT, PT, UP0, 0x80, 0x0 ;  /* 0x000000000000781c */ /* 0x000fe40003f2f008 */
[----:B------:R-:W-:Y:S01]  /*4d40*/  PLOP3.LUT P0, PT, PT, PT, UP0, 0x80, 0x0 ;  /* 0x000000000000781c */ /* 0x000fe20003f0f008 */
[----:B------:R-:W-:Y:S01]  /*4d50*/  @P6 VIADD R166, R229, 0x8 ;  /* 0x00000008e5a66836 */ /* 0x000fe20000000000 */
[----:B------:R-:W-:Y:S02]  /*4d60*/  PLOP3.LUT P5, PT, PT, PT, UP0, 0x80, 0x0 ;  /* 0x000000000000781c */ /* 0x000fe40003faf008 */
[----:B------:R-:W-:Y:S05]  /*4d70*/  PLOP3.LUT P6, PT, PT, PT, UP0, 0x80, 0x0 ;  /* 0x000000000000781c */ /* 0x000fea0003fcf008 */
[----:B------:R-:W-:Y:S02]  /*4d80*/  @P4 FSEL R9, R9, -INF , !P2 ;  /* 0xff80000009094808 */ /* 0x000fe40005000000 */
[----:B------:R-:W-:Y:S02]  /*4d90*/  ISETP.GE.AND P4, PT, R164, RZ, PT ;  /* 0x000000ffa400720c */ /* 0x000fe40003f86270 */
[----:B------:R-:W-:Y:S02]  /*4da0*/  @P1 FSEL R7, R7, -INF , !P2 ;  /* 0xff80000007071808 */ /* 0x000fe40005000000 */
[----:B------:R-:W-:Y:S02]  /*4db0*/  @P0 FSEL R11, R11, -INF , !P2 ;  /* 0xff8000000b0b0808 */ /* 0x000fe40005000000 */
[----:B------:R-:W-:Y:S02]  /*4dc0*/  ISETP.GE.AND P1, PT, R3, RZ, PT ;  /* 0x000000ff0300720c */ /* 0x000fe40003f26270 */
[----:B------:R-:W-:Y:S02]  /*4dd0*/  ISETP.GE.AND P0, PT, R173, RZ, PT ;  /* 0x000000ffad00720c */ /* 0x000fe40003f06270 */
[----:B------:R-:W-:Y:S02]  /*4de0*/  @P5 FSEL R5, R5, -INF , !P2 ;  /* 0xff80000005055808 */ /* 0x000fe40005000000 */
[----:B------:R-:W-:Y:S02]  /*4df0*/  ISETP.GE.AND P2, PT, R190, RZ, PT ;  /* 0x000000ffbe00720c */ /* 0x000fe40003f46270 */
[----:B------:R-:W-:Y:S02]  /*4e00*/  ISETP.GE.AND P5, PT, R2, RZ, PT ;  /* 0x000000ff0200720c */ /* 0x000fe40003fa6270 */
[C---:B------:R-:W-:Y:S02]  /*4e10*/  @!P4 IADD3 R164, -R0.reuse, -0x17, RZ ;  /* 0xffffffe900a4c810 */ /* 0x040fe40007ffe1ff */
[----:B------:R-:W-:Y:S02]  /*4e20*/  ISETP.GE.AND P4, PT, R197, RZ, PT ;  /* 0x000000ffc500720c */ /* 0x000fe40003f86270 */
[C---:B------:R-:W-:Y:S02]  /*4e30*/  @!P1 IADD3 R3, -R0.reuse, 0x8, RZ ;  /* 0x0000000800039810 */ /* 0x040fe40007ffe1ff */
[----:B------:R-:W-:Y:S02]  /*4e40*/  @!P0 IADD3 R173, -R0, 0x9, RZ ;  /* 0x0000000900ad8810 */ /* 0x000fe40007ffe1ff */
[----:B------:R-:W-:Y:S02]  /*4e50*/  ISETP.GE.AND P1, PT, R196, RZ, PT ;  /* 0x000000ffc400720c */ /* 0x000fe40003f26270 */
[C---:B------:R-:W-:Y:S02]  /*4e60*/  @!P2 IADD3 R190, -R0.reuse, 0x10, RZ ;  /* 0x0000001000bea810 */ /* 0x040fe40007ffe1ff */
[----:B------:R-:W-:Y:S02]  /*4e70*/  ISETP.GE.AND P0, PT, R201, RZ, PT ;  /* 0x000000ffc900720c */ /* 0x000fe40003f06270 */
[----:B------:R-:W-:Y:S02]  /*4e80*/  I2FP.F32.S32 R190, R190 ;  /* 0x000000be00be7245 */ /* 0x000fe40000201400 */
[----:B------:R-:W-:Y:S02]  /*4e90*/  @!P5 IADD3 R2, -R0, -0x18, RZ ;  /* 0xffffffe80002d810 */ /* 0x000fe40007ffe1ff */
[----:B------:R-:W-:Y:S02]  /*4ea0*/  ISETP.GE.AND P5, PT, R191, RZ, PT ;  /* 0x000000ffbf00720c */ /* 0x000fe40003fa6270 */
[----:B------:R-:W-:Y:S02]  /*4eb0*/  ISETP.GE.AND P2, PT, R200, RZ, PT ;  /* 0x000000ffc800720c */ /* 0x000fe40003f46270 */
[C---:B------:R-:W-:Y:S02]  /*4ec0*/  @!P4 IADD3 R197, -R0.reuse, -0xf, RZ ;  /* 0xfffffff100c5c810 */ /* 0x040fe40007ffe1ff */
[----:B------:R-:W-:Y:S02]  /*4ed0*/  PLOP3.LUT P4, PT, PT, PT, UP0, 0x80, 0x0 ;  /* 0x000000000000781c */ /* 0x000fe40003f8f008 */
[C---:B------:R-:W-:Y:S02]  /*4ee0*/  @!P1 IADD3 R196, -R0.reuse, 0x11, RZ ;  /* 0x0000001100c49810 */ /* 0x040fe40007ffe1ff */
[C---:B------:R-:W-:Y:S02]  /*4ef0*/  @!P0 IADD3 R201, -R0.reuse, 0x18, RZ ;  /* 0x0000001800c98810 */ /* 0x040fe40007ffe1ff */
[----:B------:R-:W-:Y:S02]  /*4f00*/  PLOP3.LUT P1, PT, PT, PT, UP0, 0x80, 0x0 ;  /* 0x000000000000781c */ /* 0x000fe40003f2f008 */
[----:B------:R-:W-:Y:S02]  /*4f10*/  PLOP3.LUT P0, PT, PT, PT, UP0, 0x80, 0x0 ;  /* 0x000000000000781c */ /* 0x000fe40003f0f008 */
[C---:B------:R-:W-:Y:S02]  /*4f20*/  @!P5 IADD3 R191, -R0.reuse, -0x10, RZ ;  /* 0xfffffff000bfd810 */ /* 0x040fe40007ffe1ff */
[----:B------:R-:W-:Y:S01]  /*4f30*/  @!P2 IADD3 R200, -R0, 0x19, RZ ;  /* 0x0000001900c8a810 */ /* 0x000fe20007ffe1ff */
[C---:B------:R-:W-:Y:S01]  /*4f40*/  @P4 VIADD R172, R229.reuse, 0x11 ;  /* 0x00000011e5ac4836 */ /* 0x040fe20000000000 */
[----:B------:R-:W-:Y:S01]  /*4f50*/  PLOP3.LUT P5, PT, PT, PT, UP0, 0x80, 0x0 ;  /* 0x000000000000781c */ /* 0x000fe20003faf008 */
[----:B------:R-:W-:Y:S01]  /*4f60*/  IMAD.U32 R0, RZ, RZ, UR34 ;  /* 0x00000022ff007e24 */ /* 0x000fe2000f8e00ff */
[----:B------:R-:W-:Y:S02]  /*4f70*/  PLOP3.LUT P4, PT, PT, PT, UP0, 0x80, 0x0 ;  /* 0x000000000000781c */ /* 0x000fe40003f8f008 */
[----:B------:R-:W-:Y:S01]  /*4f80*/  @P6 ISETP.GE.AND P6, PT, R166, UR9, PT ;  /* 0x00000009a6006c0c */ /* 0x000fe2000bfc6270 */
[----:B------:R-:W-:Y:S01]  /*4f90*/  IMAD R165, R0, 0x4, R251 ;  /* 0x0000000400a57824 */ /* 0x000fe200078e02fb */
[----:B------:R-:W-:Y:S01]  /*4fa0*/  I2FP.F32.S32 R204, R2 ;  /* 0x0000000200cc7245 */ /* 0x000fe20000201400 */
[C---:B------:R-:W-:Y:S01]  /*4fb0*/  @P1 VIADD R166, R229.reuse, 0x10 ;  /* 0x00000010e5a61836 */ /* 0x040fe20000000000 */
[----:B------:R-:W-:Y:S01]  /*4fc0*/  PLOP3.LUT P1, PT, PT, PT, UP0, 0x80, 0x0 ;  /* 0x000000000000781c */ /* 0x000fe20003f2f008 */
[C---:B------:R-:W-:Y:S01]  /*4fd0*/  @P0 VIADD R177, R229.reuse, 0x18 ;  /* 0x00000018e5b10836 */ /* 0x040fe20000000000 */
[----:B------:R-:W-:Y:S01]  /*4fe0*/  PLOP3.LUT P0, PT, PT, PT, UP0, 0x80, 0x0 ;  /* 0x000000000000781c */ /* 0x000fe20003f0f008 */
[----:B------:R-:W-:Y:S01]  /*4ff0*/  IMAD.U32 R2, RZ, RZ, UR8 ;  /* 0x00000008ff027e24 */ /* 0x000fe2000f8e00ff */
[----:B------:R-:W-:Y:S01]  /*5000*/  I2FP.F32.S32 R203, R3 ;  /* 0x0000000300cb7245 */ /* 0x000fe20000201400 */
[----:B------:R-:W-:Y:S01]  /*5010*/  @P5 VIADD R167, R229, 0x9 ;  /* 0x00000009e5a75836 */ /* 0x000fe20000000000 */
[----:B------:R-:W-:Y:S01]  /*5020*/  PLOP3.LUT P5, PT, PT, PT, UP0, 0x80, 0x0 ;  /* 0x000000000000781c */ /* 0x000fe20003faf008 */
[----:B------:R-:W-:Y:S01]  /*5030*/  IMAD R0, R2, 0x4, R206 ;  /* 0x0000000402007824 */ /* 0x000fe200078e02ce */
[----:B------:R-:W-:Y:S01]  /*5040*/  LOP3.LUT R2, R165, UR29, RZ, 0x3c, !PT ;  /* 0x0000001da5027c12 */ /* 0x000fe2000f8e3cff */
[----:B------:R-:W-:Y:S01]  /*5050*/  FFMA.FTZ R16, R203, -UR5, R16 ;  /* 0x80000005cb107c23 */ /* 0x000fe20008010010 */
[----:B------:R-:W-:Y:S01]  /*5060*/  @P4 ISETP.GE.AND P4, PT, R166, UR9, PT ;  /* 0x00000009a6004c0c */ /* 0x000fe2000bf86270 */
[C---:B------:R-:W-:Y:S01]  /*5070*/  VIADD R166, R0.reuse, 0x2 ;  /* 0x0000000200a67836 */ /* 0x040fe20000000000 */
[----:B------:R-:W-:Y:S01]  /*5080*/  LOP3.LUT R2, R249, R2, RZ, 0x3c, !PT ;  /* 0x00000002f9027212 */ /* 0x000fe200078e3cff */
[----:B------:R-:W-:Y:S01]  /*5090*/  IMAD.WIDE.U32 R174, R0, -0x326172a9, RZ ;  /* 0xcd9e8d5700ae7825 */ /* 0x000fe200078e00ff */
[----:B------:R-:W-:Y:S02]  /*50a0*/  @P1 ISETP.GE.AND P1, PT, R167, UR9, PT ;  /* 0x00000009a7001c0c */ /* 0x000fe4000bf26270 */
[----:B------:R-:W-:Y:S01]  /*50b0*/  @P0 FSEL R16, R16, -INF , !P6 ;  /* 0xff80000010100808 */ /* 0x000fe20007000000 */
[----:B------:R-:W-:Y:S01]  /*50c0*/  IMAD.WIDE.U32 R2, R2, -0x326172a9, RZ ;  /* 0xcd9e8d5702027825 */ /* 0x000fe200078e00ff */
[----:B------:R-:W-:Y:S02]  /*50d0*/  PLOP3.LUT P0, PT, PT, PT, UP0, 0x80, 0x0 ;  /* 0x000000000000781c */ /* 0x000fe40003f0f008 */
[-C--:B------:R-:W-:Y:S01]  /*50e0*/  LOP3.LUT R165, R175, R250.reuse, RZ, 0x3c, !PT ;  /* 0x000000faafa57212 */ /* 0x080fe200078e3cff */
[----:B------:R-:W-:Y:S01]  /*50f0*/  IMAD.WIDE.U32 R166, R166, -0x326172a9, RZ ;  /* 0xcd9e8d57a6a67825 */ /* 0x000fe200078e00ff */
[----:B------:R-:W-:Y:S02]  /*5100*/  LOP3.LUT R180, R3, UR19, R174, 0x96, !PT ;  /* 0x0000001303b47c12 */ /* 0x000fe4000f8e96ae */
[----:B------:R-:W-:Y:S01]  /*5110*/  LOP3.LUT R175, R248, UR30, RZ, 0x3c, !PT ;  /* 0x0000001ef8af7c12 */ /* 0x000fe2000f8e3cff */
[----:B------:R-:W-:Y:S01]  /*5120*/  FFMA.FTZ R12, R204, -UR5, R12 ;  /* 0x80000005cc0c7c23 */ /* 0x000fe2000801000c */
[----:B------:R-:W-:Y:S01]  /*5130*/  LOP3.LUT R174, R167, R250, RZ, 0x3c, !PT ;  /* 0x000000faa7ae7212 */ /* 0x000fe200078e3cff */
[----:B------:R-:W-:Y:S01]  /*5140*/  IMAD.WIDE.U32 R180, R180, -0x2daee0ad, RZ ;  /* 0xd2511f53b4b47825 */ /* 0x000fe200078e00ff */
[----:B------:R-:W-:Y:S02]  /*5150*/  LOP3.LUT R182, R3, UR19, R166, 0x96, !PT ;  /* 0x0000001303b67c12 */ /* 0x000fe4000f8e96a6 */
[----:B------:R-:W-:Y:S01]  /*5160*/  LOP3.LUT R0, R2, UR31, RZ, 0x3c, !PT ;  /* 0x0000001f02007c12 */ /* 0x000fe2000f8e3cff */
[----:B------:R-:W-:Y:S01]  /*5170*/  IMAD.WIDE.U32 R166, R165, -0x2daee0ad, RZ ;  /* 0xd2511f53a5a67825 */ /* 0x000fe200078e00ff */
[----:B------:R-:W-:Y:S02]  /*5180*/  @P5 FSEL R14, R14, -INF , !P6 ;  /* 0xff8000000e0e5808 */ /* 0x000fe40007000000 */
[----:B------:R-:W-:Y:S01]  /*5190*/  @P0 FSEL R18, R18, -INF , !P6 ;  /* 0xff80000012120808 */ /* 0x000fe20007000000 */
[----:B-----5:R-:W-:Y:S01]  /*51a0*/  FMUL.FTZ R165, R246, 1.4426950216293334961 ;  /* 0x3fb8aa3bf6a57820 */ /* 0x020fe20000410000 */
[C---:B------:R-:W-:Y:S01]  /*51b0*/  LOP3.LUT R178, R175.reuse, R167, RZ, 0x3c, !PT ;  /* 0x000000a7afb27212 */ /* 0x040fe200078e3cff */
[----:B------:R-:W-:Y:S01]  /*51c0*/  IMAD.WIDE.U32 R2, R174, -0x2daee0ad, RZ ;  /* 0xd2511f53ae027825 */ /* 0x000fe200078e00ff */
[----:B------:R-:W-:Y:S02]  /*51d0*/  PLOP3.LUT P5, PT, PT, PT, UP0, 0x80, 0x0 ;  /* 0x000000000000781c */ /* 0x000fe40003faf008 */
[----:B------:R-:W-:Y:S01]  /*51e0*/  FSETP.NEU.FTZ.AND P0, PT, R246, -INF , PT ;  /* 0xff800000f600780b */ /* 0x000fe20003f1d000 */
[----:B------:R-:W-:Y:S01]  /*51f0*/  IMAD.WIDE.U32 R178, R178, -0x326172a9, RZ ;  /* 0xcd9e8d57b2b27825 */ /* 0x000fe200078e00ff */
[----:B------:R-:W-:Y:S02]  /*5200*/  LOP3.LUT R174, R175, R3, RZ, 0x3c, !PT ;  /* 0x00000003afae7212 */ /* 0x000fe400078e3cff */
[----:B------:R-:W-:Y:S01]  /*5210*/  FSEL R3, R165, RZ, P0 ;  /* 0x000000ffa5037208 */ /* 0x000fe20000000000 */
[----:B------:R-:W-:Y:S01]  /*5220*/  IMAD.WIDE.U32 R182, R182, -0x2daee0ad, RZ ;  /* 0xd2511f53b6b67825 */ /* 0x000fe200078e00ff */
[----:B------:R-:W-:Y:S02]  /*5230*/  PLOP3.LUT P0, PT, PT, PT, UP0, 0x80, 0x0 ;  /* 0x000000000000781c */ /* 0x000fe40003f0f008 */
[----:B------:R-:W-:Y:S01]  /*5240*/  LOP3.LUT R184, R0, R179, RZ, 0x3c, !PT ;  /* 0x000000b300b87212 */ /* 0x000fe200078e3cff */
[--C-:B------:R-:W-:Y:S01]  /*5250*/  FFMA.FTZ R18, R18, UR12, -R3.reuse ;  /* 0x0000000c12127c23 */ /* 0x100fe20008010803 */
[----:B------:R-:W-:Y:S01]  /*5260*/  LOP3.LUT R176, R181, UR20, R166, 0x96, !PT ;  /* 0x00000014b5b07c12 */ /* 0x000fe2000f8e96a6 */
[----:B------:R-:W-:Y:S01]  /*5270*/  FFMA.FTZ R7, R7, UR12, -R3 ;  /* 0x0000000c07077c23 */ /* 0x000fe20008010803 */
[----:B------:R-:W-:Y:S01]  /*5280*/  I2FP.F32.S32 R202, R164 ;  /* 0x000000a400ca7245 */ /* 0x000fe20000201400 */
[----:B------:R-:W-:Y:S01]  /*5290*/  IMAD.WIDE.U32 R184, R184, -0x2daee0ad, RZ ;  /* 0xd2511f53b8b87825 */ /* 0x000fe200078e00ff */
[----:B------:R-:W-:Y:S01]  /*52a0*/  @P5 ISETP.GE.AND P5, PT, R177, UR9, PT ;  /* 0x00000009b1005c0c */ /* 0x000fe2000bfa6270 */
[----:B------:R-:W1:Y:S01]  /*52b0*/  LDSM.16.M88.4 R164, [R215+0x10800] ;  /* 0x01080000d7a4783b */ /* 0x000e620000000200 */
[----:B------:R-:W-:Y:S01]  /*52c0*/  LOP3.LUT R2, R183, UR20, R2, 0x96, !PT ;  /* 0x00000014b7027c12 */ /* 0x000fe2000f8e9602 */
[----:B------:R-:W-:Y:S01]  /*52d0*/  IMAD.WIDE.U32 R174, R174, -0x326172a9, RZ ;  /* 0xcd9e8d57aeae7825 */ /* 0x000fe200078e00ff */
[----:B------:R-:W-:Y:S01]  /*52e0*/  LOP3.LUT R186, R185, UR22, R180, 0x96, !PT ;  /* 0x00000016b9ba7c12 */ /* 0x000fe2000f8e96b4 */
[----:B------:R2:W-:Y:S01]  /*52f0*/  MUFU.EX2 R222, R7 ;  /* 0x0000000700de7308 */ /* 0x0005e20000000800 */
[----:B------:R-:W-:Y:S01]  /*5300*/  PLOP3.LUT P2, PT, PT, PT, UP0, 0x80, 0x0 ;  /* 0x000000000000781c */ /* 0x000fe20003f4f008 */
[----:B------:R-:W-:Y:S01]  /*5310*/  FFMA.FTZ R13, R202, -UR5, R13 ;  /* 0x80000005ca0d7c23 */ /* 0x000fe2000801000d */
[----:B------:R-:W-:Y:S01]  /*5320*/  LOP3.LUT R180, R0, R175, RZ, 0x3c, !PT ;  /* 0x000000af00b47212 */ /* 0x000fe200078e3cff */
[----:B------:R-:W-:Y:S04]  /*5330*/  IMAD.WIDE.U32 R176, R176, -0x326172a9, RZ ;  /* 0xcd9e8d57b0b07825 */ /* 0x000fe800078e00ff */
[----:B------:R-:W-:Y:S01]  /*5340*/  FFMA.FTZ R6, R6, UR12, -R3 ;  /* 0x0000000c06067c23 */ /* 0x000fe20008010803 */
[----:B------:R-:W-:Y:S01]  /*5350*/  @P0 FSEL R13, R13, -INF , !P1 ;  /* 0xff8000000d0d0808 */ /* 0x000fe20004800000 */
[----:B------:R-:W-:Y:S01]  /*5360*/  IMAD.WIDE.U32 R180, R180, -0x2daee0ad, RZ ;  /* 0xd2511f53b4b47825 */ /* 0x000fe200078e00ff */
[----:B------:R-:W-:Y:S01]  /*5370*/  LOP3.LUT R175, R177, UR21, R178, 0x96, !PT ;  /* 0x00000015b1af7c12 */ /* 0x000fe2000f8e96b2 */
[----:B------:R-:W-:Y:S01]  /*5380*/  MUFU.EX2 R205, R6 ;  /* 0x0000000600cd7308 */ /* 0x000fe20000000800 */
[----:B------:R-:W-:Y:S01]  /*5390*/  PLOP3.LUT P0, PT, PT, PT, UP0, 0x80, 0x0 ;  /* 0x000000000000781c */ /* 0x000fe20003f0f008 */
[----:B------:R-:W-:Y:S01]  /*53a0*/  IMAD.WIDE.U32 R178, R2, -0x326172a9, RZ ;  /* 0xcd9e8d5702b27825 */ /* 0x000fe200078e00ff */
[----:B------:R-:W-:Y:S03]  /*53b0*/  LOP3.LUT R177, R181, UR22, R182, 0x96, !PT ;  /* 0x00000016b5b17c12 */ /* 0x000fe6000f8e96b6 */
[----:B------:R-:W-:Y:S01]  /*53c0*/  FMUL.FTZ R2, R239, 1.4426950216293334961 ;  /* 0x3fb8aa3bef027820 */ /* 0x000fe20000410000 */
[----:B------:R-:W-:Y:S01]  /*53d0*/  @P2 FSEL R12, R12, -INF , !P6 ;  /* 0xff8000000c0c2808 */ /* 0x000fe20007000000 */
[----:B------:R-:W-:Y:S01]  /*53e0*/  FMUL.FTZ R0, R244, 1.4426950216293334961 ;  /* 0x3fb8aa3bf4007820 */ /* 0x000fe20000410000 */
[----:B------:R-:W-:Y:S01]  /*53f0*/  LOP3.LUT R183, R179, UR21, R174, 0x96, !PT ;  /* 0x00000015b3b77c12 */ /* 0x000fe2000f8e96ae */
[----:B------:R-:W-:Y:S01]  /*5400*/  IMAD.WIDE.U32 R186, R186, -0x326172a9, RZ ;  /* 0xcd9e8d57baba7825 */ /* 0x000fe200078e00ff */
[----:B--2---:R-:W-:Y:S02]  /*5410*/  I2FP.F32.S32 R7, R197 ;  /* 0x000000c500077245 */ /* 0x004fe40000201400 */
[----:B------:R-:W-:Y:S01]  /*5420*/  MUFU.EX2 R197, R18 ;  /* 0x0000001200c57308 */ /* 0x000fe20000000800 */
[----:B------:R-:W-:Y:S01]  /*5430*/  IMAD.WIDE.U32 R182, R183, -0x2daee0ad, RZ ;  /* 0xd2511f53b7b67825 */ /* 0x000fe200078e00ff */
[----:B------:R-:W-:Y:S02]  /*5440*/  @P0 FSEL R15, R15, -INF , !P1 ;  /* 0xff8000000f0f0808 */ /* 0x000fe40004800000 */
[----:B------:R-:W-:Y:S01]  /*5450*/  PLOP3.LUT P0, PT, PT, PT, UP0, 0x80, 0x0 ;  /* 0x000000000000781c */ /* 0x000fe20003f0f008 */
[----:B------:R-:W-:Y:S01]  /*5460*/  IMAD.WIDE.U32 R174, R175, -0x2daee0ad, RZ ;  /* 0xd2511f53afae7825 */ /* 0x000fe200078e00ff */
[----:B------:R-:W-:Y:S02]  /*5470*/  LOP3.LUT R198, R183, UR24, R180, 0x96, !PT ;  /* 0x00000018b7c67c12 */ /* 0x000fe4000f8e96b4 */
[----:B------:R-:W-:Y:S02]  /*5480*/  I2FP.F32.S32 R183, R173 ;  /* 0x000000ad00b77245 */ /* 0x000fe40000201400 */
[----:B------:R-:W-:Y:S01]  /*5490*/  I2FP.F32.S32 R191, R191 ;  /* 0x000000bf00bf7245 */ /* 0x000fe20000201400 */
[----:B------:R-:W-:Y:S01]  /*54a0*/  IMAD.WIDE.U32 R198, R198, -0x326172a9, RZ ;  /* 0xcd9e8d57c6c67825 */ /* 0x000fe200078e00ff */
[----:B------:R-:W-:Y:S01]  /*54b0*/  FSETP.NEU.FTZ.AND P6, PT, R245, -INF , PT ;  /* 0xff800000f500780b */ /* 0x000fe20003fdd000 */
[-C--:B-1----:R-:W-:Y:S01]  /*54c0*/  HMMA.16816.F32.BF16 R20, R168, R164.reuse, R20 ;  /* 0x000000a4a814723c */ /* 0x082fe20000041814 */
[----:B------:R-:W-:Y:S02]  /*54d0*/  PLOP3.LUT P2, PT, PT, PT, UP0, 0x80, 0x0 ;  /* 0x000000000000781c */ /* 0x000fe40003f4f008 */
[----:B------:R-:W-:Y:S01]  /*54e0*/  FFMA.FTZ R17, R183, -UR5, R17 ;  /* 0x80000005b7117c23 */ /* 0x000fe20008010011 */
[----:B------:R-:W-:Y:S02]  /*54f0*/  LOP3.LUT R181, R175, UR24, R184, 0x96, !PT ;  /* 0x00000018afb57c12 */ /* 0x000fe4000f8e96b8 */
[C---:B------:R-:W-:Y:S05]  /*5500*/  HMMA.16816.F32.BF16 R24, R192.reuse, R164, R24 ;  /* 0x000000a4c018723c */ /* 0x040fea0000041818 */
[----:B------:R-:W-:Y:S01]  /*5510*/  @P0 FSEL R17, R17, -INF , !P1 ;  /* 0xff80000011110808 */ /* 0x000fe20004800000 */
[-C--:B------:R-:W-:Y:S01]  /*5520*/  HMMA.16816.F32.BF16 R28, R192, R166.reuse, R28 ;  /* 0x000000a6c01c723c */ /* 0x080fe2000004181c */
[----:B------:R-:W-:Y:S02]  /*5530*/  PLOP3.LUT P0, PT, PT, PT, UP0, 0x80, 0x0 ;  /* 0x000000000000781c */ /* 0x000fe40003f0f008 */
[----:B------:R-:W-:Y:S02]  /*5540*/  @P2 ISETP.GE.AND P2, PT, R172, UR9, PT ;  /* 0x00000009ac002c0c */ /* 0x000fe4000bf46270 */
[----:B------:R-:W-:Y:S01]  /*5550*/  FMUL.FTZ R172, R245, 1.4426950216293334961 ;  /* 0x3fb8aa3bf5ac7820 */ /* 0x000fe20000410000 */
[----:B------:R-:W-:Y:S05]  /*5560*/  HMMA.16816.F32.BF16 R32, R168, R166, R32 ;  /* 0x000000a6a820723c */ /* 0x000fea0000041820 */
[----:B------:R-:W-:Y:S01]  /*5570*/  FSEL R172, R172, RZ, P6 ;  /* 0x000000ffacac7208 */ /* 0x000fe20003000000 */
[----:B------:R-:W-:Y:S01]  /*5580*/  FFMA.FTZ R20, R190, -UR5, R20 ;  /* 0x80000005be147c23 */ /* 0x000fe20008010014 */
[----:B------:R-:W-:Y:S01]  /*5590*/  FFMA.FTZ R22, R203, -UR5, R22 ;  /* 0x80000005cb167c23 */ /* 0x000fe20008010016 */
[----:B------:R-:W-:Y:S02]  /*55a0*/  @P0 FSEL R19, R19, -INF , !P1 ;  /* 0xff80000013130808 */ /* 0x000fe40004800000 */
[----:B------:R-:W-:Y:S01]  /*55b0*/  FSETP.NEU.FTZ.AND P1, PT, R239, -INF , PT ;  /* 0xff800000ef00780b */ /* 0x000fe20003f3d000 */
[----:B------:R-:W-:Y:S01]  /*55c0*/  FFMA.FTZ R23, R183, -UR5, R23 ;  /* 0x80000005b7177c23 */ /* 0x000fe20008010017 */
[----:B------:R-:W-:Y:S01]  /*55d0*/  FSETP.NEU.FTZ.AND P0, PT, R244, -INF , PT ;  /* 0xff800000f400780b */ /* 0x000fe20003f1d000 */
[----:B------:R-:W-:Y:S01]  /*55e0*/  FFMA.FTZ R24, R191, -UR5, R24 ;  /* 0x80000005bf187c23 */ /* 0x000fe20008010018 */
[----:B------:R-:W-:Y:S01]  /*55f0*/  FSEL R2, R2, RZ, P1 ;  /* 0x000000ff02027208 */ /* 0x000fe20000800000 */
[----:B------:R-:W-:Y:S01]  /*5600*/  FFMA.FTZ R26, R204, -UR5, R26 ;  /* 0x80000005cc1a7c23 */ /* 0x000fe2000801001a */
[----:B------:R-:W-:Y:S01]  /*5610*/  PLOP3.LUT P1, PT, PT, PT, UP0, 0x80, 0x0 ;  /* 0x000000000000781c */ /* 0x000fe20003f2f008 */
[----:B------:R-:W-:Y:S01]  /*5620*/  FFMA.FTZ R27, R202, -UR5, R27 ;  /* 0x80000005ca1b7c23 */ /* 0x000fe2000801001b */
[----:B------:R-:W-:Y:S01]  /*5630*/  FSEL R0, R0, RZ, P0 ;  /* 0x000000ff00007208 */ /* 0x000fe20000000000 */
[----:B------:R-:W-:Y:S01]  /*5640*/  FFMA.FTZ R8, R8, UR12, -R2 ;  /* 0x0000000c08087c23 */ /* 0x000fe20008010802 */
[----:B------:R-:W-:Y:S01]  /*5650*/  PLOP3.LUT P0, PT, PT, PT, UP0, 0x80, 0x0 ;  /* 0x000000000000781c */ /* 0x000fe20003f0f008 */
[----:B------:R-:W-:Y:S01]  /*5660*/  FFMA.FTZ R25, R7, -UR5, R25 ;  /* 0x8000000507197c23 */ /* 0x000fe20008010019 */
[----:B------:R-:W-:Y:S01]  /*5670*/  PLOP3.LUT P6, PT, PT, PT, UP0, 0x80, 0x0 ;  /* 0x000000000000781c */ /* 0x000fe20003fcf008 */
[----:B------:R1:W-:Y:S01]  /*5680*/  MUFU.EX2 R226, R8 ;  /* 0x0000000800e27308 */ /* 0x0003e20000000800 */
[--C-:B------:R-:W-:Y:S01]  /*5690*/  FFMA.FTZ R4, R4, UR12, -R172.reuse ;  /* 0x0000000c04047c23 */ /* 0x100fe200080108ac */
[----:B------:R-:W-:Y:S01]  /*56a0*/  FFMA.FTZ R5, R5, UR12, -R172 ;  /* 0x0000000c05057c23 */ /* 0x000fe200080108ac */
[----:B------:R-:W-:Y:S01]  /*56b0*/  FFMA.FTZ R9, R9, UR12, -R2 ;  /* 0x0000000c09097c23 */ /* 0x000fe20008010802 */
[----:B------:R-:W-:Y:S01]  /*56c0*/  I2FP.F32.S32 R201, R201 ;  /* 0x000000c900c97245 */ /* 0x000fe20000201400 */
[--C-:B------:R-:W-:Y:S01]  /*56d0*/  FFMA.FTZ R10, R10, UR12, -R0.reuse ;  /* 0x0000000c0a0a7c23 */ /* 0x100fe20008010800 */
[----:B------:R-:W-:Y:S01]  /*56e0*/  @P1 FSEL R20, R20, -INF , !P4 ;  /* 0xff80000014141808 */ /* 0x000fe20006000000 */
[----:B------:R-:W-:Y:S01]  /*56f0*/  FFMA.FTZ R11, R11, UR12, -R0 ;  /* 0x0000000c0b0b7c23 */ /* 0x000fe20008010800 */
[----:B------:R-:W-:Y:S02]  /*5700*/  PLOP3.LUT P1, PT, PT, PT, UP0, 0x80, 0x0 ;  /* 0x000000000000781c */ /* 0x000fe40003f2f008 */
[----:B------:R-:W-:Y:S01]  /*5710*/  MUFU.EX2 R206, R5 ;  /* 0x0000000500ce7308 */ /* 0x000fe20000000800 */
[----:B------:R-:W-:Y:S01]  /*5720*/  @P0 FSEL R22, R22, -INF , !P4 ;  /* 0xff80000016160808 */ /* 0x000fe20006000000 */
[----:B------:R-:W-:Y:S01]  /*5730*/  FFMA.FTZ R12, R12, UR12, -R2 ;  /* 0x0000000c0c0c7c23 */ /* 0x000fe20008010802 */
[----:B------:R-:W-:Y:S01]  /*5740*/  PLOP3.LUT P0, PT, PT, PT, UP0, 0x80, 0x0 ;  /* 0x000000000000781c */ /* 0x000fe20003f0f008 */
[----:B------:R-:W-:Y:S01]  /*5750*/  @P6 VIADD R189, R229, 0x19 ;  /* 0x00000019e5bd6836 */ /* 0x000fe20000000000 */
[----:B------:R-:W-:Y:S01]  /*5760*/  PLOP3.LUT P6, PT, PT, PT, UP0, 0x80, 0x0 ;  /* 0x000000000000781c */ /* 0x000fe20003fcf008 */
[----:B------:R-:W-:Y:S01]  /*5770*/  FFMA.FTZ R30, R191, -UR5, R30 ;  /* 0x80000005bf1e7c23 */ /* 0x000fe2000801001e */
[----:B------:R-:W-:Y:S01]  /*5780*/  FFMA.FTZ R32, R201, -UR5, R32 ;  /* 0x80000005c9207c23 */ /* 0x000fe20008010020 */
[----:B-1----:R-:W-:Y:S02]  /*5790*/  I2FP.F32.S32 R8, R196 ;  /* 0x000000c400087245 */ /* 0x002fe40000201400 */
[----:B------:R1:W2:Y:S01]  /*57a0*/  MUFU.EX2 R207, R4 ;  /* 0x0000000400cf7308 */ /* 0x0002a20000000800 */
[----:B------:R-:W-:Y:S01]  /*57b0*/  FFMA.FTZ R28, R208, -UR5, R28 ;  /* 0x80000005d01c7c23 */ /* 0x000fe2000801001c */
[----:B------:R-:W-:Y:S01]  /*57c0*/  IMAD.WIDE.U32 R180, R181, -0x326172a9, RZ ;  /* 0xcd9e8d57b5b47825 */ /* 0x000fe200078e00ff */
[----:B------:R-:W-:Y:S02]  /*57d0*/  @P1 FSEL R24, R24, -INF , !P4 ;  /* 0xff80000018181808 */ /* 0x000fe40006000000 */
[----:B------:R-:W-:Y:S01]  /*57e0*/  PLOP3.LUT P1, PT, PT, PT, UP0, 0x80, 0x0 ;  /* 0x000000000000781c */ /* 0x000fe20003f2f008 */
[----:B------:R-:W-:Y:S01]  /*57f0*/  FFMA.FTZ R21, R8, -UR5, R21 ;  /* 0x8000000508157c23 */ /* 0x000fe20008010015 */
[----:B------:R-:W-:Y:S03]  /*5800*/  @P0 FSEL R26, R26, -INF , !P4 ;  /* 0xff8000001a1a0808 */ /* 0x000fe60006000000 */
[----:B------:R3:W-:Y:S01]  /*5810*/  MUFU.EX2 R225, R9 ;  /* 0x0000000900e17308 */ /* 0x0007e20000000800 */
[----:B------:R-:W-:Y:S01]  /*5820*/  PLOP3.LUT P0, PT, PT, PT, UP0, 0x80, 0x0 ;  /* 0x000000000000781c */ /* 0x000fe20003f0f008 */
[----:B------:R-:W-:Y:S01]  /*5830*/  FFMA.FTZ R29, R217, -UR5, R29 ;  /* 0x80000005d91d7c23 */ /* 0x000fe2000801001d */
[----:B------:R-:W-:Y:S01]  /*5840*/  PLOP3.LUT P4, PT, PT, PT, UP0, 0x80, 0x0 ;  /* 0x000000000000781c */ /* 0x000fe20003f8f008 */
[----:B------:R-:W-:Y:S01]  /*5850*/  FFMA.FTZ R31, R7, -UR5, R31 ;  /* 0x80000005071f7c23 */ /* 0x000fe2000801001f */
[----:B------:R-:W-:Y:S01]  /*5860*/  @P6 ISETP.GE.AND P6, PT, R189, UR9, PT ;  /* 0x00000009bd006c0c */ /* 0x000fe2000bfc6270 */
[----:B------:R-:W-:Y:S01]  /*5870*/  FFMA.FTZ R34, R190, -UR5, R34 ;  /* 0x80000005be227c23 */ /* 0x000fe20008010022 */
[----:B------:R-:W-:Y:S01]  /*5880*/  LOP3.LUT R189, R187, UR23, R176, 0x96, !PT ;  /* 0x00000017bbbd7c12 */ /* 0x000fe2000f8e96b0 */
[----:B------:R-:W-:Y:S02]  /*5890*/  IMAD.WIDE.U32 R176, R177, -0x326172a9, RZ ;  /* 0xcd9e8d57b1b07825 */ /* 0x000fe400078e00ff */
[----:B------:R4:W-:Y:S01]  /*58a0*/  MUFU.EX2 R202, R12 ;  /* 0x0000000c00ca7308 */ /* 0x0009e20000000800 */
[----:B------:R-:W-:Y:S01]  /*58b0*/  @P1 FSEL R21, R21, -INF , !P2 ;  /* 0xff80000015151808 */ /* 0x000fe20005000000 */
[----:B------:R-:W-:Y:S01]  /*58c0*/  IMAD.WIDE.U32 R188, R189, -0x2daee0ad, RZ ;  /* 0xd2511f53bdbc7825 */ /* 0x000fe200078e00ff */
[----:B------:R-:W-:Y:S02]  /*58d0*/  PLOP3.LUT P1, PT, PT, PT, UP0, 0x80, 0x0 ;  /* 0x000000000000781c */ /* 0x000fe40003f2f008 */
[----:B------:R-:W-:Y:S01]  /*58e0*/  @P0 FSEL R25, R25, -INF , !P2 ;  /* 0xff80000019190808 */ /* 0x000fe20005000000 */
[----:B------:R-:W-:Y:S01]  /*58f0*/  FFMA.FTZ R35, R8, -UR5, R35 ;  /* 0x8000000508237c23 */ /* 0x000fe20008010023 */
[----:B------:R-:W-:Y:S03]  /*5900*/  @P4 FSEL R23, R23, -INF , !P2 ;  /* 0xff80000017174808 */ /* 0x000fe60005000000 */
[----:B------:R-:W2:Y:S01]  /*5910*/  MUFU.EX2 R227, R10 ;  /* 0x0000000a00e37308 */ /* 0x000ea20000000800 */
[----:B------:R-:W-:Y:S01]  /*5920*/  PLOP3.LUT P0, PT, PT, PT, UP0, 0x80, 0x0 ;  /* 0x000000000000781c */ /* 0x000fe20003f0f008 */
[--C-:B------:R-:W-:Y:S01]  /*5930*/  FFMA.FTZ R14, R14, UR12, -R0.reuse ;  /* 0x0000000c0e0e7c23 */ /* 0x100fe20008010800 */
[----:B------:R-:W-:Y:S01]  /*5940*/  PLOP3.LUT P4, PT, PT, PT, UP0, 0x80, 0x0 ;  /* 0x000000000000781c */ /* 0x000fe20003f8f008 */
[----:B------:R-:W-:Y:S01]  /*5950*/  FFMA.FTZ R15, R15, UR12, -R0 ;  /* 0x0000000c0f0f7c23 */ /* 0x000fe20008010800 */
[----:B------:R-:W-:Y:S01]  /*5960*/  LOP3.LUT R184, R177, UR23, R178, 0x96, !PT ;  /* 0x00000017b1b87c12 */ /* 0x000fe2000f8e96b2 */
[----:B------:R-:W-:Y:S01]  /*5970*/  FFMA.FTZ R16, R16, UR12, -R172 ;  /* 0x0000000c10107c23 */ /* 0x000fe200080108ac */
[----:B------:R-:W-:Y:S03]  /*5980*/  LOP3.LUT R174, R189, UR26, R174, 0x96, !PT ;  /* 0x0000001abdae7c12 */ /* 0x000fe6000f8e96ae */
[----:B------:R2:W2:Y:S01]  /*5990*/  MUFU.EX2 R224, R11 ;  /* 0x0000000b00e07308 */ /* 0x0004a20000000800 */
[----:B------:R-:W-:Y:S01]  /*59a0*/  @P1 FSEL R27, R27, -INF , !P2 ;  /* 0xff8000001b1b1808 */ /* 0x000fe20005000000 */
[----:B------:R-:W-:Y:S01]  /*59b0*/  IMAD.WIDE.U32 R184, R184, -0x2daee0ad, RZ ;  /* 0xd2511f53b8b87825 */ /* 0x000fe200078e00ff */
[----:B------:R-:W-:Y:S02]  /*59c0*/  PLOP3.LUT P1, PT, PT, PT, UP0, 0x80, 0x0 ;  /* 0x000000000000781c */ /* 0x000fe40003f2f008 */
[----:B------:R-:W-:Y:S01]  /*59d0*/  I2FP.F32.S32 R200, R200 ;  /* 0x000000c800c87245 */ /* 0x000fe20000201400 */
[----:B------:R-:W-:Y:S01]  /*59e0*/  IMAD.WIDE.U32 R174, R174, -0x326172a9, RZ ;  /* 0xcd9e8d57aeae7825 */ /* 0x000fe200078e00ff */
[----:B------:R-:W-:Y:S03]  /*59f0*/  @P0 FSEL R30, R30, -INF , !P5 ;  /* 0xff8000001e1e0808 */ /* 0x000fe60006800000 */
[----:B------:R-:W2:Y:S01]  /*5a00*/  MUFU.EX2 R223, R14 ;  /* 0x0000000e00df7308 */ /* 0x000ea20000000800 */
[----:B------:R-:W-:Y:S01]  /*5a10*/  LOP3.LUT R182, R185, UR26, R182, 0x96, !PT ;  /* 0x0000001ab9b67c12 */ /* 0x000fe2000f8e96b6 */
[----:B------:R-:W-:Y:S01]  /*5a20*/  FFMA.FTZ R33, R200, -UR5, R33 ;  /* 0x80000005c8217c23 */ /* 0x000fe20008010021 */
[----:B------:R-:W-:Y:S01]  /*5a30*/  @P4 FSEL R28, R28, -INF , !P5 ;  /* 0xff8000001c1c4808 */ /* 0x000fe20006800000 */
[--C-:B------:R-:W-:Y:S01]  /*5a40*/  FFMA.FTZ R17, R17, UR12, -R172.reuse ;  /* 0x0000000c11117c23 */ /* 0x100fe200080108ac */
[----:B------:R-:W-:Y:S01]  /*5a50*/  PLOP3.LUT P0, PT, PT, PT, UP0, 0x80, 0x0 ;  /* 0x000000000000781c */ /* 0x000fe20003f0f008 */
[----:B-1----:R-:W-:Y:S01]  /*5a60*/  IMAD.WIDE.U32 R4, R182, -0x326172a9, RZ ;  /* 0xcd9e8d57b6047825 */ /* 0x002fe200078e00ff */
[----:B------:R-:W-:Y:S03]  /*5a70*/  PLOP3.LUT P4, PT, PT, PT, UP0, 0x80, 0x0 ;  /* 0x000000000000781c */ /* 0x000fe60003f8f008 */
[----:B------:R-:W1:Y:S01]  /*5a80*/  MUFU.EX2 R204, R15 ;  /* 0x0000000f00cc7308 */ /* 0x000e620000000800 */
[----:B------:R-:W-:Y:S01]  /*5a90*/  @P1 FSEL R32, R32, -INF , !P5 ;  /* 0xff80000020201808 */ /* 0x000fe20006800000 */
[----:B------:R-:W-:Y:S01]  /*5aa0*/  FFMA.FTZ R20, R20, UR12, -R172 ;  /* 0x0000000c14147c23 */ /* 0x000fe200080108ac */
[----:B------:R-:W-:Y:S01]  /*5ab0*/  PLOP3.LUT P1, PT, PT, PT, UP0, 0x80, 0x0 ;  /* 0x000000000000781c */ /* 0x000fe20003f2f008 */
[--C-:B------:R-:W-:Y:S01]  /*5ac0*/  FFMA.FTZ R19, R19, UR12, -R3.reuse ;  /* 0x0000000c13137c23 */ /* 0x100fe20008010803 */
[----:B------:R-:W-:Y:S01]  /*5ad0*/  LOP3.LUT R180, R175, UR27, R180, 0x96, !PT ;  /* 0x0000001bafb47c12 */ /* 0x000fe2000f8e96b4 */
[----:B------:R-:W-:Y:S01]  /*5ae0*/  FFMA.FTZ R21, R21, UR12, -R172 ;  /* 0x0000000c15157c23 */ /* 0x000fe200080108ac */
[----:B------:R-:W-:Y:S03]  /*5af0*/  LOP3.LUT R6, R5, UR27, R198, 0x96, !PT ;  /* 0x0000001b05067c12 */ /* 0x000fe6000f8e96c6 */
[----:B------:R-:W-:Y:S01]  /*5b00*/  MUFU.EX2 R195, R16 ;  /* 0x0000001000c37308 */ /* 0x000fe20000000800 */
[----:B---3--:R-:W-:Y:S01]  /*5b10*/  LOP3.LUT R9, R4, 0xffff, RZ, 0xc0, !PT ;  /* 0x0000ffff04097812 */ /* 0x008fe200078ec0ff */
[----:B------:R-:W-:Y:S01]  /*5b20*/  FFMA.FTZ R24, R24, UR12, -R2 ;  /* 0x0000000c18187c23 */ /* 0x000fe20008010802 */
[----:B------:R-:W-:Y:S01]  /*5b30*/  LOP3.LUT R5, R180, 0xff, RZ, 0xc0, !PT ;  /* 0x000000ffb4057812 */ /* 0x000fe200078ec0ff */
[--C-:B------:R-:W-:Y:S01]  /*5b40*/  FFMA.FTZ R23, R23, UR12, -R3.reuse ;  /* 0x0000000c17177c23 */ /* 0x100fe20008010803 */
[----:B------:R-:W-:Y:S01]  /*5b50*/  @P0 FSEL R29, R29, -INF , !P6 ;  /* 0xff8000001d1d0808 */ /* 0x000fe20007000000 */
[--C-:B------:R-:W-:Y:S01]  /*5b60*/  FFMA.FTZ R22, R22, UR12, -R3.reuse ;  /* 0x0000000c16167c23 */ /* 0x100fe20008010803 */
[----:B------:R-:W-:Y:S03]  /*5b70*/  @P4 FSEL R34, R34, -INF , !P5 ;  /* 0xff80000022224808 */ /* 0x000fe60006800000 */
[----:B------:R-:W-:Y:S01]  /*5b80*/  MUFU.EX2 R193, R17 ;  /* 0x0000001100c17308 */ /* 0x000fe20000000800 */
[----:B------:R-:W-:Y:S01]  /*5b90*/  @P1 FSEL R31, R31, -INF , !P6 ;  /* 0xff8000001f1f1808 */ /* 0x000fe20007000000 */
[----:B------:R-:W-:Y:S01]  /*5ba0*/  FFMA.FTZ R32, R32, UR12, -R172 ;  /* 0x0000000c20207c23 */ /* 0x000fe200080108ac */
[----:B------:R-:W-:Y:S01]  /*5bb0*/  PLOP3.LUT P0, PT, PT, PT, UP0, 0x80, 0x0 ;  /* 0x000000000000781c */ /* 0x000fe20003f0f008 */
[----:B------:R-:W-:Y:S01]  /*5bc0*/  FFMA.FTZ R34, R34, UR12, -R3 ;  /* 0x0000000c22227c23 */ /* 0x000fe20008010803 */
[----:B------:R-:W-:Y:S01]  /*5bd0*/  PLOP3.LUT P1, PT, PT, PT, UP0, 0x80, 0x0 ;  /* 0x000000000000781c */ /* 0x000fe20003f2f008 */
[----:B------:R-:W-:Y:S01]  /*5be0*/  FFMA.FTZ R13, R13, UR12, -R2 ;  /* 0x0000000c0d0d7c23 */ /* 0x000fe20008010802 */
[----:B----4-:R-:W-:Y:S03]  /*5bf0*/  LOP3.LUT R12, R4, 0xff, RZ, 0xc0, !PT ;  /* 0x000000ff040c7812 */ /* 0x010fe600078ec0ff */
[----:B------:R-:W-:Y:S01]  /*5c00*/  MUFU.EX2 R187, R20 ;  /* 0x0000001400bb7308 */ /* 0x000fe20000000800 */
[----:B--2---:R-:W-:Y:S01]  /*5c10*/  SHF.R.U32.HI R11, RZ, 0x10, R4 ;  /* 0x00000010ff0b7819 */ /* 0x004fe20000011604 */
[----:B------:R-:W-:Y:S01]  /*5c20*/  FFMA.FTZ R28, R28, UR12, -R2 ;  /* 0x0000000c1c1c7c23 */ /* 0x000fe20008010802 */
[----:B------:R-:W-:Y:S01]  /*5c30*/  SHF.R.U32.HI R10, RZ, 0x18, R4 ;  /* 0x00000018ff0a7819 */ /* 0x000fe20000011604 */
[----:B------:R-:W-:Y:S01]  /*5c40*/  FFMA.FTZ R25, R25, UR12, -R2 ;  /* 0x0000000c19197c23 */ /* 0x000fe20008010802 */
[----:B------:R-:W-:Y:S01]  /*5c50*/  SHF.R.U32.HI R4, RZ, 0x18, R180 ;  /* 0x00000018ff047819 */ /* 0x000fe200000116b4 */
[----:B------:R-:W-:Y:S01]  /*5c60*/  FFMA.FTZ R2, R29, UR12, -R2 ;  /* 0x0000000c1d027c23 */ /* 0x000fe20008010802 */
[----:B------:R-:W-:Y:S03]  /*5c70*/  ISETP.LE.U32.AND P5, PT, R5, UR13, PT ;  /* 0x0000000d05007c0c */ /* 0x000fe6000bfa3070 */
[----:B------:R-:W-:Y:S01]  /*5c80*/  MUFU.EX2 R196, R19 ;  /* 0x0000001300c47308 */ /* 0x000fe20000000800 */
[----:B------:R-:W-:Y:S01]  /*5c90*/  LOP3.LUT R5, R180, 0xffff, RZ, 0xc0, !PT ;  /* 0x0000ffffb4057812 */ /* 0x000fe200078ec0ff */
[--C-:B------:R-:W-:Y:S01]  /*5ca0*/  FFMA.FTZ R30, R30, UR12, -R0.reuse ;  /* 0x0000000c1e1e7c23 */ /* 0x100fe20008010800 */
[----:B------:R-:W-:Y:S01]  /*5cb0*/  ISETP.LE.U32.AND P4, PT, R4, UR13, PT ;  /* 0x0000000d04007c0c */ /* 0x000fe2000bf83070 */
[----:B------:R-:W-:Y:S01]  /*5cc0*/  FFMA.FTZ R26, R26, UR12, -R0 ;  /* 0x0000000c1a1a7c23 */ /* 0x000fe20008010800 */
[----:B------:R-:W-:Y:S01]  /*5cd0*/  SHF.R.U32.HI R4, RZ, 0x10, R180 ;  /* 0x00000010ff047819 */ /* 0x000fe200000116b4 */
[--C-:B------:R-:W-:Y:S01]  /*5ce0*/  FFMA.FTZ R27, R27, UR12, -R0.reuse ;  /* 0x0000000c1b1b7c23 */ /* 0x100fe20008010800 */
[----:B------:R-:W-:Y:S03]  /*5cf0*/  SHF.R.U32.HI R5, RZ, 0x8, R5 ;  /* 0x00000008ff057819 */ /* 0x000fe60000011605 */
[----:B------:R-:W-:Y:S01]  /*5d00*/  MUFU.EX2 R191, R23 ;  /* 0x0000001700bf7308 */ /* 0x000fe20000000800 */
[----:B------:R-:W-:Y:S01]  /*5d10*/  LOP3.LUT R4, R4, 0xff, RZ, 0xc0, !PT ;  /* 0x000000ff04047812 */ /* 0x000fe200078ec0ff */
[----:B------:R-:W-:Y:S01]  /*5d20*/  FFMA.FTZ R0, R31, UR12, -R0 ;  /* 0x0000000c1f007c23 */ /* 0x000fe20008010800 */
[----:B------:R-:W-:Y:S01]  /*5d30*/  LOP3.LUT R5, R5, 0xffff, RZ, 0xc0, !PT ;  /* 0x0000ffff05057812 */ /* 0x000fe200078ec0ff */
[----:B------:R-:W-:Y:S01]  /*5d40*/  @!P5 FADD.FTZ R207, -R207, -RZ ;  /* 0x800000ffcfcfd221 */ /* 0x000fe20000010100 */
[----:B------:R-:W-:Y:S02]  /*5d50*/  @P0 FSEL R33, R33, -INF , !P6 ;  /* 0xff80000021210808 */ /* 0x000fe40007000000 */
[----:B------:R-:W-:Y:S01]  /*5d60*/  @P1 FSEL R35, R35, -INF , !P6 ;  /* 0xff80000023231808 */ /* 0x000fe20007000000 */
[----:B------:R-:W-:Y:S01]  /*5d70*/  @!P4 FADD.FTZ R222, -R222, -RZ ;  /* 0x800000ffdedec221 */ /* 0x000fe20000010100 */
[----:B------:R-:W-:Y:S01]  /*5d80*/  ISETP.LE.U32.AND P0, PT, R4, UR13, PT ;  /* 0x0000000d04007c0c */ /* 0x000fe2000bf03070 */
[----:B------:R-:W-:Y:S01]  /*5d90*/  MUFU.EX2 R183, R32 ;  /* 0x0000002000b77308 */ /* 0x000fe20000000800 */
[----:B------:R-:W-:Y:S01]  /*5da0*/  ISETP.LE.U32.AND P6, PT, R5, UR13, PT ;  /* 0x0000000d05007c0c */ /* 0x000fe2000bfc3070 */
[----:B------:R-:W-:Y:S01]  /*5db0*/  FFMA.FTZ R3, R35, UR12, -R3 ;  /* 0x0000000c23037c23 */ /* 0x000fe20008010803 */
[C---:B------:R-:W-:Y:S01]  /*5dc0*/  LOP3.LUT R4, R6.reuse, 0xffff, RZ, 0xc0, !PT ;  /* 0x0000ffff06047812 */ /* 0x040fe200078ec0ff */
[----:B------:R-:W-:Y:S01]  /*5dd0*/  FFMA.FTZ R172, R33, UR12, -R172 ;  /* 0x0000000c21ac7c23 */ /* 0x000fe200080108ac */
[----:B------:R-:W-:Y:S02]  /*5de0*/  LOP3.LUT R7, R6, 0xff, RZ, 0xc0, !PT ;  /* 0x000000ff06077812 */ /* 0x000fe400078ec0ff */
[----:B------:R-:W-:Y:S03]  /*5df0*/  SHF.R.U32.HI R5, RZ, 0x10, R6 ;  /* 0x00000010ff057819 */ /* 0x000fe60000011606 */
[----:B------:R-:W-:Y:S01]  /*5e00*/  MUFU.EX2 R182, R172 ;  /* 0x000000ac00b67308 */ /* 0x000fe20000000800 */
[----:B------:R-:W-:Y:S02]  /*5e10*/  SHF.R.U32.HI R4, RZ, 0x8, R4 ;  /* 0x00000008ff047819 */ /* 0x000fe40000011604 */
[----:B------:R-:W-:Y:S01]  /*5e20*/  ISETP.LE.U32.AND P1, PT, R7, UR13, PT ;  /* 0x0000000d07007c0c */ /* 0x000fe2000bf23070 */
[----:B------:R-:W-:Y:S01]  /*5e30*/  @!P0 FADD.FTZ R205, -R205, -RZ ;  /* 0x800000ffcdcd8221 */ /* 0x000fe20000010100 */
[----:B------:R-:W-:Y:S01]  /*5e40*/  SHF.R.U32.HI R6, RZ, 0x18, R6 ;  /* 0x00000018ff067819 */ /* 0x000fe20000011606 */
[----:B------:R-:W-:Y:S01]  /*5e50*/  @!P6 FADD.FTZ R206, -R206, -RZ ;  /* 0x800000ffcecee221 */ /* 0x000fe20000010100 */
[----:B------:R-:W-:Y:S03]  /*5e60*/  LOP3.LUT R5, R5, 0xff, RZ, 0xc0, !PT ;  /* 0x000000ff05057812 */ /* 0x000fe600078ec0ff */
[----:B------:R-:W2:Y:S01]  /*5e70*/  MUFU.EX2 R203, R13 ;  /* 0x0000000d00cb7308 */ /* 0x000ea20000000800 */
[----:B------:R-:W-:Y:S02]  /*5e80*/  LOP3.LUT R4, R4, 0xffff, RZ, 0xc0, !PT ;  /* 0x0000ffff04047812 */ /* 0x000fe400078ec0ff */
[----:B------:R-:W-:Y:S02]  /*5e90*/  ISETP.LE.U32.AND P5, PT, R5, UR13, PT ;  /* 0x0000000d05007c0c */ /* 0x000fe4000bfa3070 */
[----:B------:R-:W-:Y:S02]  /*5ea0*/  ISETP.LE.U32.AND P6, PT, R4, UR13, PT ;  /* 0x0000000d04007c0c */ /* 0x000fe4000bfc3070 */
[----:B------:R-:W-:Y:S01]  /*5eb0*/  ISETP.LE.U32.AND P0, PT, R6, UR13, PT ;  /* 0x0000000d06007c0c */ /* 0x000fe2000bf03070 */
[----:B------:R-:W-:Y:S01]  /*5ec0*/  @!P1 FADD.FTZ R226, -R226, -RZ ;  /* 0x800000ffe2e29221 */ /* 0x000fe20000010100 */
[----:B------:R-:W-:Y:S01]  /*5ed0*/  SHF.R.U32.HI R4, RZ, 0x8, R9 ;  /* 0x00000008ff047819 */ /* 0x000fe20000011609 */
[----:B------:R-:W3:Y:S01]  /*5ee0*/  MUFU.EX2 R194, R22 ;  /* 0x0000001600c27308 */ /* 0x000ee20000000800 */
[----:B------:R-:W-:Y:S02]  /*5ef0*/  LOP3.LUT R177, R181, UR25, R186, 0x96, !PT ;  /* 0x00000019b5b17c12 */ /* 0x000fe4000f8e96ba */
[----:B------:R-:W-:Y:S02]  /*5f00*/  LOP3.LUT R4, R4, 0xffff, RZ, 0xc0, !PT ;  /* 0x0000ffff04047812 */ /* 0x000fe400078ec0ff */
[----:B------:R-:W-:Y:S01]  /*5f10*/  LOP3.LUT R181, R174, 0xff, RZ, 0xc0, !PT ;  /* 0x000000ffaeb57812 */ /* 0x000fe200078ec0ff */
[----:B------:R-:W-:Y:S01]  /*5f20*/  @!P5 FADD.FTZ R227, -R227, -RZ ;  /* 0x800000ffe3e3d221 */ /* 0x000fe20000010100 */
[----:B------:R-:W-:Y:S01]  /*5f30*/  ISETP.LE.U32.AND P1, PT, R4, UR13, PT ;  /* 0x0000000d04007c0c */ /* 0x000fe2000bf23070 */
[----:B------:R-:W-:Y:S01]  /*5f40*/  @!P6 FADD.FTZ R225, -R225, -RZ ;  /* 0x800000ffe1e1e221 */ /* 0x000fe20000010100 */
[----:B------:R-:W-:Y:S01]  /*5f50*/  LOP3.LUT R4, R11, 0xff, RZ, 0xc0, !PT ;  /* 0x000000ff0b047812 */ /* 0x000fe200078ec0ff */
[----:B------:R-:W-:Y:S01]  /*5f60*/  @!P0 FADD.FTZ R224, -R224, -RZ ;  /* 0x800000ffe0e08221 */ /* 0x000fe20000010100 */
[----:B------:R-:W-:Y:S01]  /*5f70*/  ISETP.LE.U32.AND P0, PT, R10, UR13, PT ;  /* 0x0000000d0a007c0c */ /* 0x000fe2000bf03070 */
[----:B------:R-:W4:Y:S01]  /*5f80*/  MUFU.EX2 R186, R21 ;  /* 0x0000001500ba7308 */ /* 0x000f220000000800 */
[----:B------:R-:W-:Y:S02]  /*5f90*/  ISETP.LE.U32.AND P5, PT, R4, UR13, PT ;  /* 0x0000000d04007c0c */ /* 0x000fe4000bfa3070 */
[----:B------:R-:W-:Y:S02]  /*5fa0*/  LOP3.LUT R189, R174, 0xffff, RZ, 0xc0, !PT ;  /* 0x0000ffffaebd7812 */ /* 0x000fe400078ec0ff */
[----:B------:R-:W-:Y:S01]  /*5fb0*/  LOP3.LUT R178, R199, UR25, R176, 0x96, !PT ;  /* 0x00000019c7b27c12 */ /* 0x000fe2000f8e96b0 */
[----:B------:R-:W-:Y:S01]  /*5fc0*/  IMAD.WIDE.U32 R176, R177, -0x2daee0ad, RZ ;  /* 0xd2511f53b1b07825 */ /* 0x000fe200078e00ff */
[----:B------:R-:W-:Y:S03]  /*5fd0*/  ISETP.LE.U32.AND P2, PT, R181, UR13, PT ;  /* 0x0000000db5007c0c */ /* 0x000fe6000bf43070 */
[----:B------:R-:W4:Y:S01]  /*5fe0*/  MUFU.EX2 R199, R24 ;  /* 0x0000001800c77308 */ /* 0x000f220000000800 */
[----:B------:R-:W-:Y:S01]  /*5ff0*/  SHF.R.U32.HI R4, RZ, 0x8, R189 ;  /* 0x00000008ff047819 */ /* 0x000fe200000116bd */
[----:B------:R-:W-:Y:S01]  /*6000*/  IMAD.WIDE.U32 R178, R178, -0x2daee0ad, RZ ;  /* 0xd2511f53b2b27825 */ /* 0x000fe200078e00ff */
[--C-:B------:R-:W-:Y:S02]  /*6010*/  SHF.R.U32.HI R228, RZ, 0x10, R174.reuse ;  /* 0x00000010ffe47819 */ /* 0x100fe400000116ae */
[----:B------:R-:W-:Y:S01]  /*6020*/  SHF.R.U32.HI R185, RZ, 0x18, R174 ;  /* 0x00000018ffb97819 */ /* 0x000fe200000116ae */
[----:B------:R-:W-:Y:S01]  /*6030*/  @!P5 FADD.FTZ R223, -R223, -RZ ;  /* 0x800000ffdfdfd221 */ /* 0x000fe20000010100 */
[----:B------:R-:W-:Y:S01]  /*6040*/  LOP3.LUT R4, R4, 0xffff, RZ, 0xc0, !PT ;  /* 0x0000ffff04047812 */ /* 0x000fe200078ec0ff */
[----:B-1----:R-:W-:Y:S01]  /*6050*/  @!P0 FADD.FTZ R204, -R204, -RZ ;  /* 0x800000ffcccc8221 */ /* 0x002fe20000010100 */
[----:B------:R-:W-:Y:S01]  /*6060*/  LOP3.LUT R5, R228, 0xff, RZ, 0xc0, !PT ;  /* 0x000000ffe4057812 */ /* 0x000fe200078ec0ff */
[----:B--2---:R-:W-:Y:S01]  /*6070*/  @!P1 FADD.FTZ R203, -R203, -RZ ;  /* 0x800000ffcbcb9221 */ /* 0x004fe20000010100 */
[----:B------:R-:W-:Y:S01]  /*6080*/  LOP3.LUT R174, R177, UR28, R188, 0x96, !PT ;  /* 0x0000001cb1ae7c12 */ /* 0x000fe2000f8e96bc */
[----:B------:R-:W-:Y:S01]  /*6090*/  @!P2 FADD.FTZ R195, -R195, -RZ ;  /* 0x800000ffc3c3a221 */ /* 0x000fe20000010100 */
[----:B------:R-:W-:Y:S01]  /*60a0*/  ISETP.LE.U32.AND P5, PT, R4, UR13, PT ;  /* 0x0000000d04007c0c */ /* 0x000fe2000bfa3070 */
[----:B------:R-:W-:Y:S01]  /*60b0*/  MUFU.EX2 R190, R0 ;  /* 0x0000000000be7308 */ /* 0x000fe20000000800 */
[----:B------:R-:W-:Y:S01]  /*60c0*/  ISETP.LE.U32.AND P0, PT, R5, UR13, PT ;  /* 0x0000000d05007c0c */ /* 0x000fe2000bf03070 */
[----:B------:R-:W-:Y:S01]  /*60d0*/  IMAD.MOV.U32 R181, RZ, RZ, 0x40 ;  /* 0x00000040ffb57424 */ /* 0x000fe200078e00ff */
[C---:B------:R-:W-:Y:S02]  /*60e0*/  LOP3.LUT R6, R174.reuse, 0xff, RZ, 0xc0, !PT ;  /* 0x000000ffae067812 */ /* 0x040fe400078ec0ff */
[----:B------:R-:W-:Y:S02]  /*60f0*/  LOP3.LUT R4, R174, 0xffff, RZ, 0xc0, !PT ;  /* 0x0000ffffae047812 */ /* 0x000fe400078ec0ff */
[----:B------:R-:W-:Y:S03]  /*6100*/  ISETP.LE.U32.AND P2, PT, R6, UR13, PT ;  /* 0x0000000d06007c0c */ /* 0x000fe6000bf43070 */
[----:B------:R-:W1:Y:S01]  /*6110*/  MUFU.EX2 R198, R25 ;  /* 0x0000001900c67308 */ /* 0x000e620000000800 */
[----:B------:R-:W-:Y:S02]  /*6120*/  SHF.R.U32.HI R5, RZ, 0x10, R174 ;  /* 0x00000010ff057819 */ /* 0x000fe400000116ae */
[----:B------:R-:W-:Y:S01]  /*6130*/  SHF.R.U32.HI R4, RZ, 0x8, R4 ;  /* 0x00000008ff047819 */ /* 0x000fe20000011604 */
[----:B------:R-:W-:Y:S01]  /*6140*/  @!P5 FADD.FTZ R193, -R193, -RZ ;  /* 0x800000ffc1c1d221 */ /* 0x000fe20000010100 */
[----:B------:R-:W-:Y:S01]  /*6150*/  ISETP.LE.U32.AND P6, PT, R185, UR13, PT ;  /* 0x0000000db9007c0c */ /* 0x000fe2000bfc3070 */
[----:B------:R-:W-:Y:S01]  /*6160*/  @!P0 FADD.FTZ R197, -R197, -RZ ;  /* 0x800000ffc5c58221 */ /* 0x000fe20000010100 */
[----:B------:R-:W-:Y:S03]  /*6170*/  LOP3.LUT R5, R5, 0xff, RZ, 0xc0, !PT ;  /* 0x000000ff05057812 */ /* 0x000fe600078ec0ff */
[----:B------:R-:W2:Y:S01]  /*6180*/  MUFU.EX2 R185, R34 ;  /* 0x0000002200b97308 */ /* 0x000ea20000000800 */
[----:B------:R-:W-:Y:S02]  /*6190*/  LOP3.LUT R4, R4, 0xffff, RZ, 0xc0, !PT ;  /* 0x0000ffff04047812 */ /* 0x000fe400078ec0ff */
[----:B------:R-:W-:Y:S01]  /*61a0*/  LOP3.LUT R173, R179, UR28, R184, 0x96, !PT ;  /* 0x0000001cb3ad7c12 */ /* 0x000fe2000f8e96b8 */
[----:B------:R-:W-:Y:S01]  /*61b0*/  @!P2 FADD.FTZ R187, -R187, -RZ ;  /* 0x800000ffbbbba221 */ /* 0x000fe20000010100 */
[----:B------:R-:W-:Y:S02]  /*61c0*/  ISETP.LE.U32.AND P5, PT, R5, UR13, PT ;  /* 0x0000000d05007c0c */ /* 0x000fe4000bfa3070 */
[----:B------:R-:W-:Y:S03]  /*61d0*/  ISETP.LE.U32.AND P0, PT, R4, UR13, PT ;  /* 0x0000000d04007c0c */ /* 0x000fe6000bf03070 */
[----:B------:R-:W-:Y:S01]  /*61e0*/  MUFU.EX2 R201, R26 ;  /* 0x0000001a00c97308 */ /* 0x000fe20000000800 */
[C---:B------:R-:W-:Y:S01]  /*61f0*/  LOP3.LUT R5, R173.reuse, 0xff, RZ, 0xc0, !PT ;  /* 0x000000ffad057812 */ /* 0x040fe200078ec0ff */
[----:B------:R-:W-:Y:S01]  /*6200*/  @!P6 FADD.FTZ R196, -R196, -RZ ;  /* 0x800000ffc4c4e221 */ /* 0x000fe20000010100 */
[----:B------:R-:W-:Y:S02]  /*6210*/  LOP3.LUT R4, R173, 0xffff, RZ, 0xc0, !PT ;  /* 0x0000ffffad047812 */ /* 0x000fe400078ec0ff */
[----:B------:R-:W-:Y:S02]  /*6220*/  SHF.R.U32.HI R184, RZ, 0x10, R176 ;  /* 0x00000010ffb87819 */ /* 0x000fe400000116b0 */
[----:B------:R-:W-:Y:S03]  /*6230*/  ISETP.LE.U32.AND P4, PT, R12, UR13, PT ;  /* 0x0000000d0c007c0c */ /* 0x000fe6000bf83070 */
[----:B------:R-:W2:Y:S01]  /*6240*/  MUFU.EX2 R200, R27 ;  /* 0x0000001b00c87308 */ /* 0x000ea20000000800 */
[----:B------:R-:W-:Y:S01]  /*6250*/  SHF.R.U32.HI R174, RZ, 0x18, R174 ;  /* 0x00000018ffae7819 */ /* 0x000fe200000116ae */
[----:B---3--:R-:W-:Y:S01]  /*6260*/  @!P5 FADD.FTZ R194, -R194, -RZ ;  /* 0x800000ffc2c2d221 */ /* 0x008fe20000010100 */
[----:B------:R-:W-:Y:S01]  /*6270*/  ISETP.LE.U32.AND P2, PT, R5, UR13, PT ;  /* 0x0000000d05007c0c */ /* 0x000fe2000bf43070 */
[----:B----4-:R-:W-:Y:S01]  /*6280*/  @!P0 FADD.FTZ R186, -R186, -RZ ;  /* 0x800000ffbaba8221 */ /* 0x010fe20000010100 */
[----:B------:R-:W-:Y:S02]  /*6290*/  LOP3.LUT R5, R184, 0xff, RZ, 0xc0, !PT ;  /* 0x000000ffb8057812 */ /* 0x000fe400078ec0ff */
[----:B------:R-:W-:Y:S03]  /*62a0*/  SHF.R.U32.HI R4, RZ, 0x8, R4 ;  /* 0x00000008ff047819 */ /* 0x000fe60000011604 */
[----:B------:R3:W-:Y:S01]  /*62b0*/  MUFU.EX2 R184, R3 ;  /* 0x0000000300b87308 */ /* 0x0007e20000000800 */
[----:B------:R-:W-:Y:S02]  /*62c0*/  ISETP.LE.U32.AND P6, PT, R174, UR13, PT ;  /* 0x0000000dae007c0c */ /* 0x000fe4000bfc3070 */
[----:B------:R-:W-:Y:S01]  /*62d0*/  LOP3.LUT R4, R4, 0xffff, RZ, 0xc0, !PT ;  /* 0x0000ffff04047812 */ /* 0x000fe200078ec0ff */
[----:B------:R-:W-:Y:S01]  /*62e0*/  @!P4 FADD.FTZ R202, -R202, -RZ ;  /* 0x800000ffcacac221 */ /* 0x000fe20000010100 */
[C---:B------:R-:W-:Y:S02]  /*62f0*/  LOP3.LUT R177, R176.reuse, 0xffff, RZ, 0xc0, !PT ;  /* 0x0000ffffb0b17812 */ /* 0x040fe400078ec0ff */
[----:B------:R-:W-:Y:S01]  /*6300*/  LOP3.LUT R164, R176, 0xff, RZ, 0xc0, !PT ;  /* 0x000000ffb0a47812 */ /* 0x000fe200078ec0ff */
[----:B------:R-:W-:Y:S01]  /*6310*/  @!P2 FADD.FTZ R199, -R199, -RZ ;  /* 0x800000ffc7c7a221 */ /* 0x000fe20000010100 */
[----:B------:R-:W-:Y:S01]  /*6320*/  ISETP.LE.U32.AND P0, PT, R4, UR13, PT ;  /* 0x0000000d04007c0c */ /* 0x000fe2000bf03070 */
[----:B------:R-:W-:Y:S01]  /*6330*/  MUFU.EX2 R189, R28 ;  /* 0x0000001c00bd7308 */ /* 0x000fe20000000800 */
[----:B------:R-:W-:Y:S02]  /*6340*/  SHF.R.U32.HI R4, RZ, 0x8, R177 ;  /* 0x00000008ff047819 */ /* 0x000fe400000116b1 */
[----:B------:R-:W-:Y:S01]  /*6350*/  ISETP.LE.U32.AND P4, PT, R164, UR13, PT ;  /* 0x0000000da4007c0c */ /* 0x000fe2000bf83070 */
[----:B------:R-:W-:Y:S01]  /*6360*/  @!P6 FADD.FTZ R191, -R191, -RZ ;  /* 0x800000ffbfbfe221 */ /* 0x000fe20000010100 */
[----:B------:R-:W-:Y:S02]  /*6370*/  LOP3.LUT R4, R4, 0xffff, RZ, 0xc0, !PT ;  /* 0x0000ffff04047812 */ /* 0x000fe400078ec0ff */
[----:B------:R-:W-:Y:S03]  /*6380*/  ISETP.LE.U32.AND P2, PT, R5, UR13, PT ;  /* 0x0000000d05007c0c */ /* 0x000fe6000bf43070 */
[----:B------:R-:W4:Y:S01]  /*6390*/  MUFU.EX2 R192, R30 ;  /* 0x0000001e00c07308 */ /* 0x000f220000000800 */
[----:B------:R-:W-:Y:S02]  /*63a0*/  ISETP.LE.U32.AND P6, PT, R4, UR13, PT ;  /* 0x0000000d04007c0c */ /* 0x000fe4000bfc3070 */
[--C-:B---3--:R-:W-:Y:S01]  /*63b0*/  SHF.R.U32.HI R3, RZ, 0x10, R173.reuse ;  /* 0x00000010ff037819 */ /* 0x108fe200000116ad */
[----:B-1----:R-:W-:Y:S01]  /*63c0*/  @!P0 FADD.FTZ R198, -R198, -RZ ;  /* 0x800000ffc6c68221 */ /* 0x002fe20000010100 */
[----:B------:R-:W-:Y:S02]  /*63d0*/  SHF.R.U32.HI R4, RZ, 0x18, R173 ;  /* 0x00000018ff047819 */ /* 0x000fe400000116ad */
[----:B------:R-:W-:Y:S01]  /*63e0*/  LOP3.LUT R3, R3, 0xff, RZ, 0xc0, !PT ;  /* 0x000000ff03037812 */ /* 0x000fe200078ec0ff */
[----:B------:R-:W-:Y:S01]  /*63f0*/  @!P4 FADD.FTZ R183, -R183, -RZ ;  /* 0x800000ffb7b7c221 */ /* 0x000fe20000010100 */
[----:B------:R-:W-:Y:S02]  /*6400*/  SHF.R.U32.HI R188, RZ, 0x10, R178 ;  /* 0x00000010ffbc7819 */ /* 0x000fe400000116b2 */
[----:B------:R-:W-:Y:S01]  /*6410*/  ISETP.LE.U32.AND P4, PT, R4, UR13, PT ;  /* 0x0000000d04007c0c */ /* 0x000fe2000bf83070 */
[----:B--2---:R-:W-:Y:S01]  /*6420*/  @!P2 FADD.FTZ R185, -R185, -RZ ;  /* 0x800000ffb9b9a221 */ /* 0x004fe20000010100 */
[----:B------:R-:W-:Y:S01]  /*6430*/  LOP3.LUT R4, R188, 0xff, RZ, 0xc0, !PT ;  /* 0x000000ffbc047812 */ /* 0x000fe200078ec0ff */
[----:B------:R-:W-:Y:S01]  /*6440*/  @!P6 FADD.FTZ R182, -R182, -RZ ;  /* 0x800000ffb6b6e221 */ /* 0x000fe20000010100 */
[----:B------:R-:W-:Y:S01]  /*6450*/  ISETP.LE.U32.AND P2, PT, R3, UR13, PT ;  /* 0x0000000d03007c0c */ /* 0x000fe2000bf43070 */
[----:B------:R1:W2:Y:S01]  /*6460*/  MUFU.EX2 R188, R2 ;  /* 0x0000000200bc7308 */ /* 0x0002a20000000800 */
[----:B------:R-:W-:Y:S02]  /*6470*/  F2FP.RELU.BF16.F32.PACK_AB R3, R222, R205 ;  /* 0x000000cdde03723e */ /* 0x000fe400000018ff */
[----:B------:R-:W-:Y:S02]  /*6480*/  ISETP.LE.U32.AND P6, PT, R4, UR13, PT ;  /* 0x0000000d04007c0c */ /* 0x000fe4000bfc3070 */
[----:B------:R-:W-:Y:S01]  /*6490*/  F2FP.RELU.BF16.F32.PACK_AB R4, R206, R207 ;  /* 0x000000cfce04723e */ /* 0x000fe200000018ff */
[----:B------:R3:W-:Y:S01]  /*64a0*/  STS [R232+0x20400], R3 ;  /* 0x02040003e8007388 */ /* 0x0007e20000000800 */
[----:B------:R-:W-:Y:S01]  /*64b0*/  SHF.R.U32.HI R165, RZ, 0x18, R176 ;  /* 0x00000018ffa57819 */ /* 0x000fe200000116b0 */
[----:B------:R-:W-:Y:S01]  /*64c0*/  @!P4 FADD.FTZ R200, -R200, -RZ ;  /* 0x800000ffc8c8c221 */ /* 0x000fe20000010100 */
[C---:B------:R-:W-:Y:S01]  /*64d0*/  LOP3.LUT R175, R178.reuse, 0xff, RZ, 0xc0, !PT ;  /* 0x000000ffb2af7812 */ /* 0x040fe200078ec0ff */
[----:B------:R2:W-:Y:S01]  /*64e0*/  STS [R232+0x20000], R4 ;  /* 0x02000004e8007388 */ /* 0x0005e20000000800 */
[----:B------:R-:W-:Y:S01]  /*64f0*/  ISETP.LE.U32.AND P1, PT, R165, UR13, PT ;  /* 0x0000000da5007c0c */ /* 0x000fe2000bf23070 */
[----:B------:R-:W-:Y:S01]  /*6500*/  @!P2 FADD.FTZ R201, -R201, -RZ ;  /* 0x800000ffc9c9a221 */ /* 0x000fe20000010100 */
[----:B------:R-:W-:Y:S02]  /*6510*/  SHF.R.U32.HI R176, RZ, 0x18, R178 ;  /* 0x00000018ffb07819 */ /* 0x000fe400000116b2 */
[----:B------:R-:W-:Y:S01]  /*6520*/  LOP3.LUT R178, R178, 0xffff, RZ, 0xc0, !PT ;  /* 0x0000ffffb2b27812 */ /* 0x000fe200078ec0ff */
[----:B----4-:R-:W-:Y:S01]  /*6530*/  @!P6 FADD.FTZ R192, -R192, -RZ ;  /* 0x800000ffc0c0e221 */ /* 0x010fe20000010100 */
[----:B-1----:R-:W-:Y:S02]  /*6540*/  F2FP.RELU.BF16.F32.PACK_AB R2, R196, R197 ;  /* 0x000000c5c402723e */ /* 0x002fe400000018ff */
[----:B------:R-:W-:Y:S02]  /*6550*/  SHF.R.U32.HI R5, RZ, 0x8, R178 ;  /* 0x00000008ff057819 */ /* 0x000fe400000116b2 */
[----:B------:R-:W-:Y:S01]  /*6560*/  F2FP.RELU.BF16.F32.PACK_AB R0, R182, R183 ;  /* 0x000000b7b600723e */ /* 0x000fe200000018ff */
[----:B------:R1:W-:Y:S01]  /*6570*/  STS [R235+0x20400], R2 ;  /* 0x02040002eb007388 */ /* 0x0003e20000000800 */
[----:B------:R-:W-:Y:S01]  /*6580*/  LOP3.LUT R5, R5, 0xffff, RZ, 0xc0, !PT ;  /* 0x0000ffff05057812 */ /* 0x000fe200078ec0ff */
[----:B------:R-:W-:Y:S01]  /*6590*/  @!P1 FADD.FTZ R184, -R184, -RZ ;  /* 0x800000ffb8b89221 */ /* 0x000fe20000010100 */
[----:B------:R-:W-:Y:S02]  /*65a0*/  ISETP.LE.U32.AND P5, PT, R175, UR13, PT ;  /* 0x0000000daf007c0c */ /* 0x000fe4000bfa3070 */
[----:B------:R-:W-:Y:S02]  /*65b0*/  ISETP.LE.U32.AND P1, PT, R5, UR13, PT ;  /* 0x0000000d05007c0c */ /* 0x000fe4000bf23070 */
[----:B------:R-:W-:Y:S02]  /*65c0*/  F2FP.RELU.BF16.F32.PACK_AB R5, R225, R226 ;  /* 0x000000e2e105723e */ /* 0x000fe400000018ff */
[----:B---3--:R-:W-:Y:S02]  /*65d0*/  F2FP.RELU.BF16.F32.PACK_AB R3, R193, R195 ;  /* 0x000000c3c103723e */ /* 0x008fe400000018ff */
[----:B------:R-:W-:Y:S02]  /*65e0*/  ISETP.LE.U32.AND P0, PT, R176, UR13, PT ;  /* 0x0000000db0007c0c */ /* 0x000fe4000bf03070 */
[----:B--2---:R-:W-:Y:S01]  /*65f0*/  F2FP.RELU.BF16.F32.PACK_AB R4, R224, R227 ;  /* 0x000000e3e004723e */ /* 0x004fe200000018ff */
[----:B------:R2:W-:Y:S01]  /*6600*/  STS [R235+0x20000], R3 ;  /* 0x02000003eb007388 */ /* 0x0005e20000000800 */
[----:B------:R-:W-:Y:S01]  /*6610*/  SEL R217, R181, 0xffffffc0, !P3 ;  /* 0xffffffc0b5d97807 */ /* 0x000fe20005800000 */
[----:B------:R-:W-:Y:S01]  /*6620*/  @!P5 FADD.FTZ R189, -R189, -RZ ;  /* 0x800000ffbdbdd221 */ /* 0x000fe20000010100 */
[----:B------:R-:W-:Y:S01]  /*6630*/  FSETP.GE.FTZ.AND P2, PT, R207, RZ, PT ;  /* 0x000000ffcf00720b */ /* 0x000fe20003f56000 */
[----:B------:R3:W-:Y:S01]  /*6640*/  STS [R232+0x21000], R5 ;  /* 0x02100005e8007388 */ /* 0x0007e20000000800 */
[----:B------:R-:W-:Y:S01]  /*6650*/  @!P1 FADD.FTZ R188, -R188, -RZ ;  /* 0x800000ffbcbc9221 */ /* 0x000fe20000010100 */
[----:B------:R-:W-:Y:S02]  /*6660*/  FSETP.GE.FTZ.AND P1, PT, R206, RZ, PT ;  /* 0x000000ffce00720b */ /* 0x000fe40003f36000 */
[----:B------:R4:W-:Y:S01]  /*6670*/  STS [R232+0x21400], R4 ;  /* 0x02140004e8007388 */ /* 0x0009e20000000800 */
[----:B------:R-:W-:Y:S01]  /*6680*/  FSETP.GE.FTZ.AND P4, PT, R195, RZ, PT ;  /* 0x000000ffc300720b */ /* 0x000fe20003f96000 */
[----:B------:R-:W-:Y:S01]  /*6690*/  @!P0 FADD.FTZ R190, -R190, -RZ ;  /* 0x800000ffbebe8221 */ /* 0x000fe20000010100 */
[----:B-1----:R-:W-:Y:S02]  /*66a0*/  F2FP.RELU.BF16.F32.PACK_AB R2, R191, R194 ;  /* 0x000000c2bf02723e */ /* 0x002fe400000018ff */
[----:B--2---:R-:W-:Y:S02]  /*66b0*/  F2FP.RELU.BF16.F32.PACK_AB R3, R186, R187 ;  /* 0x000000bbba03723e */ /* 0x004fe400000018ff */
[----:B---3--:R-:W-:Y:S02]  /*66c0*/  F2FP.RELU.BF16.F32.PACK_AB R5, R203, R202 ;  /* 0x000000cacb05723e */ /* 0x008fe400000018ff */
[----:B----4-:R-:W-:Y:S03]  /*66d0*/  F2FP.RELU.BF16.F32.PACK_AB R4, R204, R223 ;  /* 0x000000dfcc04723e */ /* 0x010fe600000018ff */
        /* <DEDUP_REMOVED lines=17> */
[----:B------:R-:W-:Y:S01]  /*67f0*/  LDSM.16.M88.4 R164, [R213+0x14800] ;  /* 0x01480000d5a4783b */ /* 0x000fe20000000200 */
[C-C-:B------:R-:W-:Y:S07]  /*6800*/  IMAD.IADD R208, R217.reuse, 0x1, R0.reuse ;  /* 0x00000001d9d07824 */ /* 0x140fee00078e0200 */
[----:B------:R-:W1:Y:S01]  /*6810*/  LDSM.16.M88.4 R32, [R0+0x8000] ;  /* 0x008000000020783b */ /* 0x000e620000000200 */
[----:B--2---:R-:W-:Y:S07]  /*6820*/  IMAD.IADD R2, R218, 0x1, R0 ;  /* 0x00000001da027824 */ /* 0x004fee00078e0200 */
        /* <DEDUP_REMOVED lines=31> */
[C---:B------:R-:W-:Y:S05]  /*6a20*/  HMMA.16816.F32.BF16 R16, R172.reuse, R178, R16 ;  /* 0x000000b2ac10723c */ /* 0x040fea0000041810 */
[C---:B------:R-:W-:Y:S01]  /*6a30*/  LEA R180, P0, R247.reuse, R176, 0x2 ;  /* 0x000000b0f7b47211 */ /* 0x040fe200078010ff */
[-C--:B---3--:R-:W-:Y:S05]  /*6a40*/  HMMA.16816.F32.BF16 R20, R172, R168.reuse, R20 ;  /* 0x000000a8ac14723c */ /* 0x088fea0000041814 */
[----:B------:R-:W-:Y:S01]  /*6a50*/  LEA.HI.X.SX32 R181, R247, R177, 0x2, P0 ;  /* 0x000000b1f7b57211 */ /* 0x000fe200000f16ff */
[C---:B------:R-:W-:Y:S04]  /*6a60*/  HMMA.16816.F32.BF16 R24, R164.reuse, R168, R24 ;  /* 0x000000a8a418723c */ /* 0x040fe80000041818 */
[----:B------:R-:W2:Y:S01]  /*6a70*/  LDG.E R178, desc[UR6][R180.64] ;  /* 0x00000006b4b27981 */ /* 0x000ea2000c1e1900 */
[----:B------:R-:W-:Y:S01]  /*6a80*/  FSETP.GE.FTZ.AND P0, PT, R205, RZ, PT ;  /* 0x000000ffcd00720b */ /* 0x000fe20003f16000 */
[-C--:B------:R-:W-:Y:S02]  /*6a90*/  HMMA.16816.F32.BF16 R28, R164, R170.reuse, R28 ;  /* 0x000000aaa41c723c */ /* 0x080fe4000004181c */
[----:B------:R-:W-:Y:S04]  /*6aa0*/  LDSM.16.M88.4 R164, [R3+0x8000] ;  /* 0x0080000003a4783b */ /* 0x000fe80000000200 */
[----:B------:R-:W-:Y:S04]  /*6ab0*/  HMMA.16816.F32.BF16 R32, R172, R170, R32 ;  /* 0x000000aaac20723c */ /* 0x000fe80000041820 */
[----:B------:R-:W1:Y:S08]  /*6ac0*/  LDSM.16.M88.4 R168, [R215+0x14000] ;  /* 0x01400000d7a8783b */ /* 0x000e700000000200 */
[----:B------:R-:W3:Y:S08]  /*6ad0*/  LDSM.16.M88.4 R172, [R3+0x9000] ;  /* 0x0090000003ac783b */ /* 0x000ef00000000200 */
        /* <DEDUP_REMOVED lines=51> */
[C---:B--2---:R-:W-:Y:S01]  /*6e10*/  FADD.FTZ R172, -R178.reuse, R4 ;  /* 0x00000004b2ac7221 */ /* 0x044fe20000010100 */
        /* <DEDUP_REMOVED lines=22> */
[-C--:B------:R-:W-:Y:S02]  /*6f80*/  FSEL R17, R17, R178.reuse, P0 ;  /* 0x000000b211117208 */ /* 0x080fe40000000000 */
[----:B------:R-:W-:Y:S03]  /*6f90*/  FSETP.GE.FTZ.AND P0, PT, R182, RZ, PT ;  /* 0x000000ffb600720b */ /* 0x000fe60003f16000 */
[----:B------:R-:W-:Y:S01]  /*6fa0*/  FMUL.FTZ R17, R193, R17 ;  /* 0x00000011c1117220 */ /* 0x000fe20000410000 */
[-C--:B-1----:R-:W-:Y:S06]  /*6fb0*/  HMMA.16816.F32.BF16 R20, R164, R168.reuse, R20 ;  /* 0x000000a8a414723c */ /* 0x082fec0000041814 */
[C---:B------:R-:W-:Y:S06]  /*6fc0*/  HMMA.16816.F32.BF16 R24, R172.reuse, R168, R24 ;  /* 0x000000a8ac18723c */ /* 0x040fec0000041818 */
[-C--:B------:R-:W-:Y:S06]  /*6fd0*/  HMMA.16816.F32.BF16 R28, R172, R170.reuse, R28 ;  /* 0x000000aaac1c723c */ /* 0x080fec000004181c */
[----:B------:R-:W-:Y:S05]  /*6fe0*/  HMMA.16816.F32.BF16 R32, R164, R170, R32 ;  /* 0x000000aaa420723c */ /* 0x000fea0000041820 */
[----:B------:R-:W-:Y:S02]  /*6ff0*/  LEA R172, R219, UR4, 0x1 ;  /* 0x00000004dbac7c11 */ /* 0x000fe4000f8e08ff */
[----:B------:R-:W-:Y:S04]  /*7000*/  F2FP.BF16.F32.PACK_AB R164, R206, R207 ;  /* 0x000000cfcea4723e */ /* 0x000fe800000010ff */
[C---:B------:R-:W-:Y:S02]  /*7010*/  VIADD R6, R172.reuse, 0x8000 ;  /* 0x00008000ac067836 */ /* 0x040fe40000000000 */
[----:B------:R-:W-:Y:S02]  /*7020*/  VIADD R176, R172, 0x8040 ;  /* 0x00008040acb07836 */ /* 0x000fe40000000000 */
[----:B------:R-:W-:Y:S02]  /*7030*/  @P3 VIADD R176, R6, 0xffffffc0 ;  /* 0xffffffc006b03836 */ /* 0x000fe40000000000 */
[C---:B------:R-:W-:Y:S01]  /*7040*/  FADD.FTZ R6, -R178.reuse, R16 ;  /* 0x00000010b2067221 */ /* 0x040fe20000010100 */
[----:B------:R-:W-:Y:S04]  /*7050*/  FADD.FTZ R16, -R178, R20 ;  /* 0x00000014b2107221 */ /* 0x000fe80000010100 */
[-C--:B------:R-:W-:Y:S01]  /*7060*/  FSEL R20, R6, R178.reuse, P4 ;  /* 0x000000b206147208 */ /* 0x080fe20002000000 */
[----:B------:R-:W-:Y:S01]  /*7070*/  FADD.FTZ R6, -R178, R21 ;  /* 0x00000015b2067221 */ /* 0x000fe20000010100 */
[----:B------:R-:W-:Y:S02]  /*7080*/  FSEL R16, R16, R178, P2 ;  /* 0x000000b210107208 */ /* 0x000fe40001000000 */
[----:B------:R-:W-:Y:S01]  /*7090*/  FSETP.GE.FTZ.AND P2, PT, R183, RZ, PT ;  /* 0x000000ffb700720b */ /* 0x000fe20003f56000 */
[----:B------:R-:W-:Y:S01]  /*70a0*/  FMUL.FTZ R21, R195, R20 ;  /* 0x00000014c3157220 */ /* 0x000fe20000410000 */
[----:B------:R-:W-:Y:S01]  /*70b0*/  FSEL R6, R6, R178, P1 ;  /* 0x000000b206067208 */ /* 0x000fe20000800000 */
[----:B------:R-:W-:Y:S01]  /*70c0*/  FMUL.FTZ R20, R187, R16 ;  /* 0x00000010bb147220 */ /* 0x000fe20000410000 */
[----:B------:R-:W-:Y:S01]  /*70d0*/  PLOP3.LUT P1, PT, PT, PT, UP3, 0x80, 0x0 ;  /* 0x000000000000781c */ /* 0x000fe20003f2f038 */
[----:B------:R-:W-:Y:S01]  /*70e0*/  FADD.FTZ R16, -R178, R32 ;  /* 0x00000020b2107221 */ /* 0x000fe20000010100 */
[----:B------:R-:W-:Y:S01]  /*70f0*/  F2FP.BF16.F32.PACK_AB R32, R17, R21 ;  /* 0x000000151120723e */ /* 0x000fe200000010ff */
[----:B------:R-:W-:Y:S03]  /*7100*/  FMUL.FTZ R6, R186, R6 ;  /* 0x00000006ba067220 */ /* 0x000fe60000410000 */
        /* <DEDUP_REMOVED lines=64> */
.L_x_1672:
[C---:B---3--:R-:W-:Y:S01]  /*7510*/  FADD.FTZ R7, -R177.reuse, R19 ;  /* 0x00000013b1077221 */ /* 0x048fe20000010100 */
[----:B------:R-:W-:Y:S01]  /*7520*/  FSETP.GE.FTZ.AND P5, PT, R196, RZ, PT ;  /* 0x000000ffc400720b */ /* 0x000fe20003fb6000 */
[----:B------:R-:W-:Y:S01]  /*7530*/  FADD.FTZ R6, -R177, R18 ;  /* 0x00000012b1067221 */ /* 0x000fe20000010100 */
[----:B------:R-:W-:Y:S01]  /*7540*/  FSETP.GE.FTZ.AND P0, PT, R197, RZ, PT ;  /* 0x000000ffc500720b */ /* 0x000fe20003f16000 */
[----:B------:R-:W-:Y:S01]  /*7550*/  FMUL.FTZ R165, R222, R165 ;  /* 0x000000a5dea57220 */ /* 0x000fe20000410000 */
[-C--:B------:R-:W-:Y:S01]  /*7560*/  FSEL R7, R7, R177.reuse, P5 ;  /* 0x000000b107077208 */ /* 0x080fe20002800000 */
[----:B------:R-:W-:Y:S01]  /*7570*/  FADD.FTZ R22, -R177, R22 ;  /* 0x00000016b1167221 */ /* 0x000fe20000010100 */
[----:B------:R-:W-:Y:S01]  /*7580*/  FSEL R6, R6, R177, P0 ;  /* 0x000000b106067208 */ /* 0x000fe20000000000 */
[----:B------:R-:W-:Y:S01]  /*7590*/  STS [R232+0x1c000], R164 ;  /* 0x01c000a4e8007388 */ /* 0x000fe20000000800 */
[----:B------:R-:W-:Y:S01]  /*75a0*/  FSETP.GE.FTZ.AND P4, PT, R194, RZ, PT ;  /* 0x000000ffc200720b */ /* 0x000fe20003f96000 */
[----:B------:R-:W-:Y:S01]  /*75b0*/  FMUL.FTZ R19, R196, R7 ;  /* 0x00000007c4137220 */ /* 0x000fe20000410000 */
[----:B------:R-:W-:Y:S01]  /*75c0*/  F2FP.BF16.F32.PACK_AB R7, R165, R205 ;  /* 0x000000cda507723e */ /* 0x000fe200000010ff */
[----:B------:R-:W-:Y:S01]  /*75d0*/  FMUL.FTZ R20, R197, R6 ;  /* 0x00000006c5147220 */ /* 0x000fe20000410000 */
[-C--:B------:R-:W-:Y:S01]  /*75e0*/  FSEL R6, R22, R177.reuse, P4 ;  /* 0x000000b116067208 */ /* 0x080fe20002000000 */
[----:B------:R-:W-:Y:S01]  /*75f0*/  FADD.FTZ R23, -R177, R23 ;  /* 0x00000017b1177221 */ /* 0x000fe20000010100 */
[----:B------:R-:W-:Y:S01]  /*7600*/  FSETP.GE.FTZ.AND P2, PT, R191, RZ, PT ;  /* 0x000000ffbf00720b */ /* 0x000fe20003f56000 */
[----:B------:R1:W-:Y:S01]  /*7610*/  STS [R232+0x1c400], R7 ;  /* 0x01c40007e8007388 */ /* 0x0003e20000000800 */
[----:B------:R-:W-:Y:S01]  /*7620*/  FSETP.GE.FTZ.AND P0, PT, R184, RZ, PT ;  /* 0x000000ffb800720b */ /* 0x000fe20003f16000 */
[----:B------:R-:W-:Y:S01]  /*7630*/  FMUL.FTZ R18, R194, R6 ;  /* 0x00000006c2127220 */ /* 0x000fe20000410000 */
[----:B------:R-:W-:Y:S01]  /*7640*/  F2FP.BF16.F32.PACK_AB R6, R19, R20 ;  /* 0x000000141306723e */ /* 0x000fe200000010ff */
[----:B------:R-:W-:Y:S01]  /*7650*/  FADD.FTZ R34, -R177, R34 ;  /* 0x00000022b1227221 */ /* 0x000fe20000010100 */
[----:B------:R-:W-:Y:S01]  /*7660*/  FSEL R23, R23, R177, P2 ;  /* 0x000000b117177208 */ /* 0x000fe20001000000 */
[----:B-----5:R-:W-:Y:S01]  /*7670*/  FADD.FTZ R13, -R5, R13 ;  /* 0x0000000d050d7221 */ /* 0x020fe20000010100 */
[----:B------:R-:W-:Y:S01]  /*7680*/  FSETP.GE.FTZ.AND P2, PT, R185, RZ, PT ;  /* 0x000000ffb900720b */ /* 0x000fe20003f56000 */
[----:B------:R2:W-:Y:S01]  /*7690*/  STS [R235+0x1c400], R6 ;  /* 0x01c40006eb007388 */ /* 0x0005e20000000800 */
[----:B------:R-:W-:Y:S01]  /*76a0*/  FSETP.GE.FTZ.AND P4, PT, R226, RZ, PT ;  /* 0x000000ffe200720b */ /* 0x000fe20003f96000 */
[----:B------:R-:W-:Y:S01]  /*76b0*/  FMUL.FTZ R16, R191, R23 ;  /* 0x00000017bf107220 */ /* 0x000fe20000410000 */
[----:B------:R-:W-:Y:S01]  /*76c0*/  FSEL R34, R34, R177, P2 ;  /* 0x000000b122227208 */ /* 0x000fe20001000000 */
[----:B------:R-:W-:Y:S01]  /*76d0*/  FADD.FTZ R24, -R5, R24 ;  /* 0x0000001805187221 */ /* 0x000fe20000010100 */
[----:B------:R-:W-:Y:S01]  /*76e0*/  FSETP.GE.FTZ.AND P2, PT, R225, RZ, PT ;  /* 0x000000ffe100720b */ /* 0x000fe20003f56000 */
[----:B------:R-:W-:Y:S01]  /*76f0*/  @P0 FADD.FTZ R177, -R177, R35 ;  /* 0x00000023b1b10221 */ /* 0x000fe20000010100 */
[----:B------:R-:W-:Y:S01]  /*7700*/  F2FP.BF16.F32.PACK_AB R16, R16, R18 ;  /* 0x000000121010723e */ /* 0x000fe200000010ff */
[C---:B------:R-:W-:Y:S01]  /*7710*/  FADD.FTZ R18, -R5.reuse, R8 ;  /* 0x0000000805127221 */ /* 0x040fe20000010100 */
[C---:B------:R-:W-:Y:S01]  /*7720*/  FADD.FTZ R8, -R5.reuse, R9 ;  /* 0x0000000905087221 */ /* 0x040fe20000010100 */
[----:B------:R-:W-:Y:S01]  /*7730*/  FSETP.GE.FTZ.AND P0, PT, R202, RZ, PT ;  /* 0x000000ffca00720b */ /* 0x000fe20003f16000 */
[C---:B------:R-:W-:Y:S01]  /*7740*/  FADD.FTZ R25, -R5.reuse, R25 ;  /* 0x0000001905197221 */ /* 0x040fe20000010100 */
[C---:B------:R-:W-:Y:S01]  /*7750*/  FADD.FTZ R28, -R5.reuse, R28 ;  /* 0x0000001c051c7221 */ /* 0x040fe20000010100 */
[-C--:B------:R-:W-:Y:S01]  /*7760*/  FSEL R9, R18, R5.reuse, P4 ;  /* 0x0000000512097208 */ /* 0x080fe20002000000 */
[----:B------:R-:W-:Y:S01]  /*7770*/  STS [R235+0x1c000], R32 ;  /* 0x01c00020eb007388 */ /* 0x000fe20000000800 */
[----:B------:R-:W-:Y:S01]  /*7780*/  FSEL R8, R8, R5, P2 ;  /* 0x0000000508087208 */ /* 0x000fe20001000000 */
[----:B------:R-:W-:Y:S01]  /*7790*/  FADD.FTZ R11, -R4, R11 ;  /* 0x0000000b040b7221 */ /* 0x000fe20000010100 */
[----:B-1----:R-:W-:Y:S01]  /*77a0*/  FADD.FTZ R7, -R5, R12 ;  /* 0x0000000c05077221 */ /* 0x002fe20000010100 */
[----:B------:R-:W-:Y:S01]  /*77b0*/  FMUL.FTZ R9, R226, R9 ;  /* 0x00000009e2097220 */ /* 0x000fe20000410000 */
[----:B------:R-:W-:Y:S01]  /*77c0*/  FSETP.GE.FTZ.AND P2, PT, R203, RZ, PT ;  /* 0x000000ffcb00720b */ /* 0x000fe20003f56000 */
[----:B------:R-:W-:Y:S01]  /*77d0*/  FADD.FTZ R14, -R4, R14 ;  /* 0x0000000e040e7221 */ /* 0x000fe20000010100 */
[----:B------:R-:W-:Y:S01]  /*77e0*/  FSETP.GE.FTZ.AND P4, PT, R198, RZ, PT ;  /* 0x000000ffc600720b */ /* 0x000fe20003f96000 */
[----:B------:R-:W-:Y:S01]  /*77f0*/  FADD.FTZ R26, -R4, R26 ;  /* 0x0000001a041a7221 */ /* 0x000fe20000010100 */
[-C--:B------:R-:W-:Y:S01]  /*7800*/  FSEL R7, R7, R5.reuse, P0 ;  /* 0x0000000507077208 */ /* 0x080fe20000000000 */
[----:B------:R-:W-:Y:S01]  /*7810*/  FMUL.FTZ R34, R185, R34 ;  /* 0x00000022b9227220 */ /* 0x000fe20000410000 */
[----:B------:R-:W-:Y:S01]  /*7820*/  FSETP.GE.FTZ.AND P0, PT, R188, RZ, PT ;  /* 0x000000ffbc00720b */ /* 0x000fe20003f16000 */
[----:B--2---:R-:W-:Y:S01]  /*7830*/  FMUL.FTZ R6, R225, R8 ;  /* 0x00000008e1067220 */ /* 0x004fe20000410000 */
[----:B------:R-:W-:Y:S01]  /*7840*/  FSEL R13, R13, R5, P2 ;  /* 0x000000050d0d7208 */ /* 0x000fe20001000000 */
[----:B------:R-:W-:Y:S01]  /*7850*/  FMUL.FTZ R7, R202, R7 ;  /* 0x00000007ca077220 */ /* 0x000fe20000410000 */
[----:B------:R-:W-:Y:S01]  /*7860*/  FSETP.GE.FTZ.AND P5, PT, R199, RZ, PT ;  /* 0x000000ffc700720b */ /* 0x000fe20003fb6000 */
[----:B------:R-:W-:Y:S01]  /*7870*/  FMUL.FTZ R177, R184, R177 ;  /* 0x000000b1b8b17220 */ /* 0x000fe20000410000 */
[----:B------:R-:W-:Y:S01]  /*7880*/  F2FP.BF16.F32.PACK_AB R6, R6, R9 ;  /* 0x000000090606723e */ /* 0x000fe200000010ff */
[----:B------:R-:W-:Y:S01]  /*7890*/  FMUL.FTZ R13, R203, R13 ;  /* 0x0000000dcb0d7220 */ /* 0x000fe20000410000 */
[----:B------:R-:W-:Y:S01]  /*78a0*/  FSETP.GE.FTZ.AND P2, PT, R189, RZ, PT ;  /* 0x000000ffbd00720b */ /* 0x000fe20003f56000 */
[----:B------:R-:W-:Y:S01]  /*78b0*/  IMAD.MOV.U32 R222, RZ, RZ, R238 ;  /* 0x000000ffffde7224 */ /* 0x000fe200078e00ee */
[-C--:B------:R-:W-:Y:S01]  /*78c0*/  FSEL R25, R25, R5.reuse, P4 ;  /* 0x0000000519197208 */ /* 0x080fe20002000000 */
[----:B------:R1:W-:Y:S01]  /*78d0*/  STS [R232+0x1d000], R6 ;  /* 0x01d00006e8007388 */ /* 0x0003e20000000800 */
[-C--:B------:R-:W-:Y:S02]  /*78e0*/  FSEL R24, R24, R5.reuse, P5 ;  /* 0x0000000518187208 */ /* 0x080fe40002800000 */
[----:B------:R-:W-:Y:S01]  /*78f0*/  FSEL R28, R28, R5, P2 ;  /* 0x000000051c1c7208 */ /* 0x000fe20001000000 */
[----:B------:R-:W-:Y:S01]  /*7900*/  @P0 FADD.FTZ R5, -R5, R29 ;  /* 0x0000001d05050221 */ /* 0x000fe20000010100 */
[----:B------:R-:W-:Y:S01]  /*7910*/  FSETP.GE.FTZ.AND P0, PT, R224, RZ, PT ;  /* 0x000000ffe000720b */ /* 0x000fe20003f16000 */
[----:B------:R-:W-:Y:S01]  /*7920*/  FMUL.FTZ R24, R199, R24 ;  /* 0x00000018c7187220 */ /* 0x000fe20000410000 */
[----:B------:R-:W-:Y:S01]  /*7930*/  FSETP.GE.FTZ.AND P2, PT, R227, RZ, PT ;  /* 0x000000ffe300720b */ /* 0x000fe20003f56000 */
[----:B------:R-:W-:Y:S01]  /*7940*/  FMUL.FTZ R8, R188, R5 ;  /* 0x00000005bc087220 */ /* 0x000fe20000410000 */
[C---:B------:R-:W-:Y:S01]  /*7950*/  FADD.FTZ R5, -R4.reuse, R10 ;  /* 0x0000000a04057221 */ /* 0x040fe20000010100 */
[----:B------:R-:W-:Y:S01]  /*7960*/  F2FP.BF16.F32.PACK_AB R10, R13, R7 ;  /* 0x000000070d0a723e */ /* 0x000fe200000010ff */
[C---:B------:R-:W-:Y:S01]  /*7970*/  FADD.FTZ R13, -R4.reuse, R15 ;  /* 0x0000000f040d7221 */ /* 0x040fe20000010100 */
[-C--:B------:R-:W-:Y:S01]  /*7980*/  FSEL R11, R11, R4.reuse, P0 ;  /* 0x000000040b0b7208 */ /* 0x080fe20000000000 */
[----:B------:R-:W-:Y:S01]  /*7990*/  FADD.FTZ R7, -R4, R27 ;  /* 0x0000001b04077221 */ /* 0x000fe20000010100 */
[-C--:B------:R-:W-:Y:S01]  /*79a0*/  FSEL R5, R5, R4.reuse, P2 ;  /* 0x0000000405057208 */ /* 0x080fe20001000000 */
[----:B------:R-:W-:Y:S01]  /*79b0*/  FMUL.FTZ R9, R198, R25 ;  /* 0x00000019c6097220 */ /* 0x000fe20000410000 */
        /* <DEDUP_REMOVED lines=8> */
[-C--:B------:R-:W-:Y:S02]  /*7a40*/  FSEL R11, R14, R4.reuse, P2 ;  /* 0x000000040e0b7208 */ /* 0x080fe40001000000 */
[----:B------:R-:W-:Y:S01]  /*7a50*/  FSEL R7, R7, R4, P4 ;  /* 0x0000000407077208 */ /* 0x000fe20002000000 */
[----:B------:R-:W-:Y:S01]  /*7a60*/  FMUL.FTZ R15, R204, R13 ;  /* 0x0000000dcc0f7220 */ /* 0x000fe20000410000 */
[----:B------:R-:W-:Y:S01]  /*7a70*/  FSETP.GE.FTZ.AND P0, PT, R190, RZ, PT ;  /* 0x000000ffbe00720b */ /* 0x000fe20003f16000 */
[----:B------:R-:W-:Y:S01]  /*7a80*/  FMUL.FTZ R18, R223, R11 ;  /* 0x0000000bdf127220 */ /* 0x000fe20000410000 */
[----:B------:R-:W-:Y:S01]  /*7a90*/  FSETP.GE.FTZ.AND P5, PT, R201, RZ, PT ;  /* 0x000000ffc900720b */ /* 0x000fe20003fb6000 */
[----:B------:R-:W-:Y:S01]  /*7aa0*/  FMUL.FTZ R13, R200, R7 ;  /* 0x00000007c80d7220 */ /* 0x000fe20000410000 */
[----:B------:R-:W-:Y:S01]  /*7ab0*/  F2FP.BF16.F32.PACK_AB R7, R19, R20 ;  /* 0x000000141307723e */ /* 0x000fe200000010ff */
[----:B------:R-:W-:Y:S01]  /*7ac0*/  IMAD.MOV.U32 R223, RZ, RZ, R237 ;  /* 0x000000ffffdf7224 */ /* 0x000fe200078e00ed */
[----:B-1----:R-:W-:Y:S02]  /*7ad0*/  F2FP.BF16.F32.PACK_AB R6, R15, R18 ;  /* 0x000000120f06723e */ /* 0x002fe400000010ff */
[----:B------:R-:W-:Y:S01]  /*7ae0*/  FSEL R11, R26, R4, P5 ;  /* 0x000000041a0b7208 */ /* 0x000fe20002800000 */
[----:B------:R-:W-:Y:S01]  /*7af0*/  STS [R232+0x1d400], R7 ;  /* 0x01d40007e8007388 */ /* 0x000fe20000000800 */
[----:B------:R-:W-:Y:S02]  /*7b00*/  FSETP.GE.FTZ.AND P2, PT, R192, RZ, PT ;  /* 0x000000ffc000720b */ /* 0x000fe40003f56000 */
[----:B------:R-:W-:Y:S02]  /*7b10*/  F2FP.BF16.F32.PACK_AB R17, R178, R166 ;  /* 0x000000a6b211723e */ /* 0x000fe400000010ff */
[----:B------:R-:W-:Y:S01]  /*7b20*/  STS [R235+0x1d000], R10 ;  /* 0x01d0000aeb007388 */ /* 0x000fe20000000800 */
[----:B------:R-:W-:Y:S01]  /*7b30*/  FSEL R5, R5, R4, P2 ;  /* 0x0000000405057208 */ /* 0x000fe20001000000 */
[----:B------:R-:W-:Y:S01]  /*7b40*/  @P0 FADD.FTZ R4, -R4, R31 ;  /* 0x0000001f04040221 */ /* 0x000fe20000010100 */
[----:B------:R-:W-:Y:S02]  /*7b50*/  FMUL.FTZ R14, R201, R11 ;  /* 0x0000000bc90e7220 */ /* 0x000fe40000410000 */
[----:B------:R-:W-:Y:S01]  /*7b60*/  STS [R235+0x1d400], R6 ;  /* 0x01d40006eb007388 */ /* 0x000fe20000000800 */
[----:B------:R-:W-:Y:S01]  /*7b70*/  F2FP.BF16.F32.PACK_AB R12, R177, R34 ;  /* 0x00000022b10c723e */ /* 0x000fe200000010ff */
[----:B------:R-:W-:Y:S01]  /*7b80*/  FMUL.FTZ R11, R192, R5 ;  /* 0x00000005c00b7220 */ /* 0x000fe20000410000 */
[----:B------:R-:W-:Y:S02]  /*7b90*/  FMUL.FTZ R4, R190, R4 ;  /* 0x00000004be047220 */ /* 0x000fe40000410000 */
[----:B------:R-:W-:Y:S01]  /*7ba0*/  STS [R233+0x1c000], R33 ;  /* 0x01c00021e9007388 */ /* 0x000fe20000000800 */
[----:B------:R-:W-:Y:S02]  /*7bb0*/  F2FP.BF16.F32.PACK_AB R9, R9, R24 ;  /* 0x000000180909723e */ /* 0x000fe400000010ff */
[----:B------:R-:W-:Y:S02]  /*7bc0*/  F2FP.BF16.F32.PACK_AB R5, R13, R14 ;  /* 0x0000000e0d05723e */ /* 0x000fe400000010ff */
[----:B------:R-:W-:Y:S01]  /*7bd0*/  STS [R233+0x1c400], R16 ;  /* 0x01c40010e9007388 */ /* 0x000fe20000000800 */
[----:B------:R-:W-:Y:S02]  /*7be0*/  F2FP.BF16.F32.PACK_AB R8, R8, R28 ;  /* 0x0000001c0808723e */ /* 0x000fe400000010ff */
[----:B------:R-:W-:Y:S02]  /*7bf0*/  F2FP.BF16.F32.PACK_AB R4, R4, R11 ;  /* 0x0000000b0404723e */ /* 0x000fe400000010ff */
        /* <DEDUP_REMOVED lines=108> */
[CC--:B------:R-:W-:Y:S02]  /*82c0*/  LEA R6, P0, R7.reuse, R242.reuse, 0x1 ;  /* 0x000000f207067211 */ /* 0x0c0fe400078008ff */
[----:B------:R-:W-:Y:S02]  /*82d0*/  LEA.HI R4, R4, R5, RZ, 0x3 ;  /* 0x0000000504047211 */ /* 0x000fe400078f18ff */
[----:B------:R-:W-:Y:S02]  /*82e0*/  SHF.R.S32.HI R10, RZ, 0x1f, R7 ;  /* 0x0000001fff0a7819 */ /* 0x000fe40000011407 */
[----:B------:R-:W-:Y:S05]  /*82f0*/  SHF.R.S32.HI R4, RZ, 0x3, R4 ;  /* 0x00000003ff047819 */ /* 0x000fea0000011404 */
[----:B------:R-:W-:Y:S05]  /*8300*/  IMAD.SHL.U32 R4, R4, 0x40, RZ ;  /* 0x0000004004047824 */ /* 0x000fea00078e00ff */
[----:B------:R-:W-:Y:S04]  /*8310*/  LOP3.LUT R4, R4, 0x1c0, RZ, 0xc0, !PT ;  /* 0x000001c004047812 */ /* 0x000fe800078ec0ff */
[----:B------:R-:W-:Y:S02]  /*8320*/  LOP3.LUT R8, R4, 0x38, R230, 0xf8, !PT ;  /* 0x0000003804087812 */ /* 0x000fe400078ef8e6 */
[----:B------:R-:W-:Y:S02]  /*8330*/  SHF.R.U32.HI R5, RZ, 0x3, R4 ;  /* 0x00000003ff057819 */ /* 0x000fe40000011604 */
        /* <DEDUP_REMOVED lines=33> */
.L_x_1673:
        /* <DEDUP_REMOVED lines=52> */
[----:B--2---:R-:W2:Y:S03]  /*8890*/  LDC R0, c[0x0][0x270] ;  /* 0x00009c00ff007b82 */ /* 0x004ea60000000800 */
[----:B------:R-:W-:Y:S01]  /*88a0*/  LDSM.16.M88.4 R196, [R2+0x1f000] ;  /* 0x01f0000002c4783b */ /* 0x000fe20000000200 */
        /* <DEDUP_REMOVED lines=28> */
[----:B------:R-:W1:Y:S05]  /*8a70*/  LDSM.16.MT88.4 R184, [R209+0x3800] ;  /* 0x00380000d1b8783b */ /* 0x000e6a0000004200 */
        /* <DEDUP_REMOVED lines=21> */
[-C--:B-1----:R-:W-:Y:S05]  /*8bd0*/  HMMA.16816.F32.BF16 R4, R168, R184.reuse, R4 ;  /* 0x000000b8a804723c */ /* 0x082fea0000041804 */
[----:B------:R-:W-:Y:S01]  /*8be0*/  IMAD R167, R0, UR35, RZ ;  /* 0x0000002300a77c24 */ /* 0x000fe2000f8e02ff */
        /* <DEDUP_REMOVED lines=19> */
[CC--:B--2---:R-:W-:Y:S01]  /*8d20*/  LEA R172, P1, R166.reuse, R2.reuse, 0x2 ;  /* 0x00000002a6ac7211 */ /* 0x0c4fe200078210ff */
        /* <DEDUP_REMOVED lines=326> */
[----:B------:R-:W1:Y:S01]  /*a190*/  S2R R63, SR_TID.X ;  /* 0x00000000003f7919 */ /* 0x000e620000002100 */
        /* <DEDUP_REMOVED lines=9> */
[----:B------:R-:W-:Y:S01]  /*a230*/  F2FP.BF16.F32.PACK_AB R30, R30, R174 ;  /* 0x000000ae1e1e723e */ /* 0x000fe200000010ff */
[----:B------:R-:W-:Y:S01]  /*a240*/  FMUL.FTZ R66, R66, UR8 ;  /* 0x0000000842427c20 */ /* 0x000fe20008410000 */
        /* <DEDUP_REMOVED lines=54> */
[----:B------:R-:W-:Y:S01]  /*a5b0*/  UISETP.NE.AND UP0, UPT, UR36, -0x1, UPT ;  /* 0xffffffff2400788c */ /* 0x000fe2000bf05270 */
[----:B------:R-:W-:Y:S01]  /*a5c0*/  FMUL.FTZ R94, R94, UR8 ;  /* 0x000000085e5e7c20 */ /* 0x000fe20008410000 */
[----:B------:R-:W-:Y:S01]  /*a5d0*/  FMUL.FTZ R0, R95, UR8 ;  /* 0x000000085f007c20 */ /* 0x000fe20008410000 */
[----:B------:R-:W-:-:S02]  /*a5e0*/  F2FP.BF16.F32.PACK_AB R4, R4, R96 ;  /* 0x000000600404723e */ /* 0x000fc400000010ff */
[----:B------:R-:W-:Y:S02]  /*a5f0*/  F2FP.BF16.F32.PACK_AB R3, R3, R98 ;  /* 0x000000620303723e */ /* 0x000fe400000010ff */
[----:B------:R-:W-:Y:S02]  /*a600*/  F2FP.BF16.F32.PACK_AB R6, R6, R88 ;  /* 0x000000580606723e */ /* 0x000fe400000010ff */
[----:B------:R-:W-:Y:S02]  /*a610*/  F2FP.BF16.F32.PACK_AB R5, R5, R90 ;  /* 0x0000005a0505723e */ /* 0x000fe400000010ff */
[----:B-1----:R-:W-:Y:S01]  /*a620*/  SHF.R.S32.HI R61, RZ, 0x1f, R63 ;  /* 0x0000001fff3d7819 */ /* 0x002fe2000001143f */
[----:B------:R-:W-:Y:S01]  /*a630*/  @UP0 ULDC.64 UR12, c[0x0][0x450] ;  /* 0x00011400000c0ab9 */ /* 0x000fe20000000a00 */
[----:B------:R-:W-:Y:S02]  /*a640*/  F2FP.BF16.F32.PACK_AB R2, R2, R92 ;  /* 0x0000005c0202723e */ /* 0x000fe400000010ff */
[----:B------:R-:W-:-:S02]  /*a650*/  F2FP.BF16.F32.PACK_AB R0, R0, R94 ;  /* 0x0000005e0000723e */ /* 0x000fc400000010ff */
[----:B------:R-:W-:Y:S01]  /*a660*/  LEA.HI R61, R61, R63, RZ, 0x3 ;  /* 0x0000003f3d3d7211 */ /* 0x000fe200078f18ff */
[----:B------:R-:W-:Y:S01]  /*a670*/  @UP0 UIADD3 UR5, UR33, UR36, URZ ;  /* 0x0000002421050290 */ /* 0x000fe2000fffe03f */
[----:B------:R-:W-:Y:S01]  /*a680*/  PLOP3.LUT P0, PT, PT, PT, UP0, 0x80, 0x0 ;  /* 0x000000000000781c */ /* 0x000fe20003f0f008 */
        /* <DEDUP_REMOVED lines=63> */
[----:B------:R1:W-:Y:S01]  /*aa80*/  STS [R180+0xe400], R0 ;  /* 0x00e40000b4007388 */ /* 0x0003e20000000800 */
[----:B------:R-:W-:-:S02]  /*aa90*/  @UP0 UIMAD.WIDE.U32 UR10, UR5, UR12, URZ ;  /* 0x0000000c050a02a5 */ /* 0x000fc4000f8e003f */
[----:B------:R-:W-:-:S04]  /*aaa0*/  @UP0 UIMAD UR5, UR5, UR13, URZ ;  /* 0x0000000d050502a4 */ /* 0x000fc8000f8e023f */
[----:B------:R-:W-:Y:S01]  /*aab0*/  @UP0 UIADD3 UR20, UR11, UR5, URZ ;  /* 0x000000050b140290 */ /* 0x000fe2000fffe03f */
[----:B------:R-:W-:Y:S01]  /*aac0*/  @UP0 UMOV UR19, UR10 ;  /* 0x0000000a00130c82 */ /* 0x000fe20008000000 */
[----:B-1----:R-:W-:-:S04]  /*aad0*/  SHF.R.S32.HI R0, RZ, 0x3, R61 ;  /* 0x00000003ff007819 */ /* 0x002fc8000001143d */
[----:B------:R-:W-:-:S04]  /*aae0*/  SHF.L.U32 R2, R0, 0x6, RZ ;  /* 0x0000000600027819 */ /* 0x000fc800000006ff */
        /* <DEDUP_REMOVED lines=17> */
.L_x_1675:
        /* <DEDUP_REMOVED lines=24> */
.L_x_1676:
        /* <DEDUP_REMOVED lines=54> */
.L_x_1678:
[----:B------:R-:W-:Y:S05]  /*b0e0*/  BSYNC B0 ;  /* 0x0000000000007941 */ /* 0x000fea0003800000 */
.L_x_1677:
        /* <DEDUP_REMOVED lines=18> */
.L_x_1680:
[----:B------:R-:W-:Y:S05]  /*b210*/  BSYNC B0 ;  /* 0x0000000000007941 */ /* 0x000fea0003800000 */
.L_x_1679:
        /* <DEDUP_REMOVED lines=20> */
.L_x_1682:
[----:B------:R-:W-:Y:S05]  /*b360*/  BSYNC B0 ;  /* 0x0000000000007941 */ /* 0x000fea0003800000 */
.L_x_1681:
        /* <DEDUP_REMOVED lines=20> */
.L_x_1684:
[----:B------:R-:W-:Y:S05]  /*b4b0*/  BSYNC B0 ;  /* 0x0000000000007941 */ /* 0x000fea0003800000 */
.L_x_1683:
        /* <DEDUP_REMOVED lines=32> */
.L_x_1686:
[----:B------:R-:W-:Y:S05]  /*b6c0*/  BSYNC B0 ;  /* 0x0000000000007941 */ /* 0x000fea0003800000 */
.L_x_1685:
        /* <DEDUP_REMOVED lines=18> */
.L_x_1688:
[----:B------:R-:W-:Y:S05]  /*b7f0*/  BSYNC B0 ;  /* 0x0000000000007941 */ /* 0x000fea0003800000 */
.L_x_1687:
        /* <DEDUP_REMOVED lines=18> */
.L_x_1690:
[----:B------:R-:W-:Y:S05]  /*b920*/  BSYNC B0 ;  /* 0x0000000000007941 */ /* 0x000fea0003800000 */
.L_x_1689:
        /* <DEDUP_REMOVED lines=18> */
.L_x_1645:
        /* <DEDUP_REMOVED lines=25> */
.L_x_1692:
        /* <DEDUP_REMOVED lines=23> */
.L_x_1693:
        /* <DEDUP_REMOVED lines=40> */
.L_x_1695:
[----:B------:R-:W-:Y:S05]  /*bfd0*/  BSYNC B0 ;  /* 0x0000000000007941 */ /* 0x000fea0003800000 */
.L_x_1694:
        /* <DEDUP_REMOVED lines=18> */
.L_x_1697:
[----:B------:R-:W-:Y:S05]  /*c100*/  BSYNC B0 ;  /* 0x0000000000007941 */ /* 0x000fea0003800000 */
.L_x_1696:
        /* <DEDUP_REMOVED lines=18> */
.L_x_1699:
[----:B------:R-:W-:Y:S05]  /*c230*/  BSYNC B0 ;  /* 0x0000000000007941 */ /* 0x000fea0003800000 */
.L_x_1698:
        /* <DEDUP_REMOVED lines=18> */
.L_x_1701:
[----:B------:R-:W-:Y:S05]  /*c360*/  BSYNC B0 ;  /* 0x0000000000007941 */ /* 0x000fea0003800000 */
.L_x_1700:
        /* <DEDUP_REMOVED lines=30> */
.L_x_1703:
[----:B------:R-:W-:Y:S05]  /*c550*/  BSYNC B0 ;  /* 0x0000000000007941 */ /* 0x000fea0003800000 */
.L_x_1702:
        /* <DEDUP_REMOVED lines=18> */
.L_x_1705:
[----:B------:R-:W-:Y:S05]  /*c680*/  BSYNC B0 ;  /* 0x0000000000007941 */ /* 0x000fea0003800000 */
.L_x_1704:
        /* <DEDUP_REMOVED lines=18> */
.L_x_1707:
[----:B------:R-:W-:Y:S05]  /*c7b0*/  BSYNC B0 ;  /* 0x0000000000007941 */ /* 0x000fea0003800000 */
.L_x_1706:
        /* <DEDUP_REMOVED lines=17> */
.L_x_1691:
[----:B------:R-:W-:Y:S05]  /*c8d0*/  BSYNC B1 ;  /* 0x0000000000017941 */ /* 0x000fea0003800000 */
.L_x_1640:
        /* <DEDUP_REMOVED lines=11> */
.L_x_1708:
[----:B------:R-:W-:Y:S05]  /*c990*/  EXIT ;  /* 0x000000000000794d */ /* 0x000fea0003800000 */
.L_x_1710:
        /* <DEDUP_REMOVED lines=14> */
.L_x_2090:


//--------------------- .text._ZN5flash44flash_bwd_dq_dk_dv_loop_seqk_parallel_kernelI23Flash_bwd_kernel_traitsILi128ELi64ELi128ELi8ELi2ELi4ELi2ELb0ELb0EN7cutlass10bfloat16_tE19Flash_kernel_traitsILi128ELi64ELi128ELi8ES3_EELb0ELb0ELb0ELb1ELb0ELb0ELb1EEEvNS_16Flash_bwd_paramsE --------------------------
	.section	.text._ZN5flash44flash_bwd_dq_dk_dv_loop_seqk_parallel_kernelI23Flash_bwd_kernel_traitsILi128ELi64ELi128ELi8ELi2ELi4ELi2ELb0ELb0EN7cutlass10bfloat16_tE19Flash_kernel_traitsILi128ELi64ELi128ELi8ES3_EELb0ELb0ELb0ELb1ELb0ELb0ELb1EEEvNS_16Flash_bwd_paramsE,"ax",@progbits
	.align	128
        .global         _ZN5flash44flash_bwd_dq_dk_dv_loop_seqk_parallel_kernelI23Flash_bwd_kernel_traitsILi128ELi64ELi128ELi8ELi2ELi4ELi2ELb0ELb0EN7cutlass10bfloat16_tE19Flash_kernel_traitsILi128ELi64ELi128ELi8ES3_EELb0ELb0ELb0ELb1ELb0ELb0ELb1EEEvNS_16Flash_bwd_paramsE
        .type           _ZN5flash44flash_bwd_dq_dk_dv_loop_seqk_parallel_kernelI23Flash_bwd_kernel_traitsILi128ELi64ELi128ELi8ELi2ELi4ELi2ELb0ELb0EN7cutlass10bfloat16_tE19Flash_kernel_traitsILi128ELi64ELi128ELi8ES3_EELb0ELb0ELb0ELb1ELb0ELb0ELb1EEEvNS_16Flash_bwd_paramsE,@function
        .size           _ZN5flash44flash_bwd_dq_dk_dv_loop_seqk_parallel_kernelI23Flash_bwd_kernel_traitsILi128ELi64ELi128ELi8ELi2ELi4ELi2ELb0ELb0EN7cutlass10bfloat16_tE19Flash_kernel_traitsILi128ELi64ELi128ELi8ES3_EELb0ELb0ELb0ELb1ELb0ELb0ELb1EEEvNS_16Flash_bwd_paramsE,(.L_x_2091 - _ZN5flash44flash_bwd_dq_dk_dv_loop_seqk_parallel_kernelI23Flash_bwd_kernel_traitsILi128ELi64ELi128ELi8ELi2ELi4ELi2ELb0ELb0EN7cutlass10bfloat16_tE19Flash_kernel_traitsILi128ELi64ELi128ELi8ES3_EELb0ELb0ELb0ELb1ELb0ELb0ELb1EEEvNS_16Flash_bwd_paramsE)
        .other          _ZN5flash44flash_bwd_dq_dk_dv_loop_seqk_parallel_kernelI23Flash_bwd_kernel_traitsILi128ELi64ELi128ELi8ELi2ELi4ELi2ELb0ELb0EN7cutlass10bfloat16_tE19Flash_kernel_traitsILi128ELi64ELi128ELi8ES3_EELb0ELb0ELb0ELb1ELb0ELb0ELb1EEEvNS_16Flash_bwd_paramsE,@"STO_CUDA_ENTRY STV_DEFAULT"
_ZN5flash44flash_bwd_dq_dk_dv_loop_seqk_parallel_kernelI23Flash_bwd_kernel_traitsILi128ELi64ELi128ELi8ELi2ELi4ELi2ELb0ELb0EN7cutlass10bfloat16_tE19Flash_kernel_traitsILi128ELi64ELi128ELi8ES3_EELb0ELb0ELb0ELb1ELb0ELb0ELb1EEEvNS_16Flash_bwd_paramsE:
.text._ZN5flash44flash_bwd_dq_dk_dv_loop_seqk_parallel_kernelI23Flash_bwd_kernel_traitsILi128ELi64ELi128ELi8ELi2ELi4ELi2ELb0ELb0EN7cutlass10bfloat16_tE19Flash_kernel_traitsILi128ELi64ELi128ELi8ES3_EELb0ELb0ELb0ELb1ELb0ELb0ELb1EEEvNS_16Flash_bwd_paramsE:
        /* <DEDUP_REMOVED lines=75> */
[----:B------:R-:W-:Y:S01]  /*04b0*/  LOP3.LUT R0, R8, 0x1, RZ, 0xc0, !PT ;  /* 0x0000000108007812 */ /* 0x000fe200078ec0ff */
[----:B------:R-:W-:Y:S01]  /*04c0*/  STL [R1+0x44], R20 ;  /* 0x0000441401007387 */ /* 0x000fe20000100800 */
[----:B------:R-:W-:-:S02]  /*04d0*/  LOP3.LUT R214, R214, R210, RZ, 0x3c, !PT ;  /* 0x000000d2d6d67212 */ /* 0x000fc400078e3cff */
        /* <DEDUP_REMOVED lines=93> */
.L_x_1781:
        /* <DEDUP_REMOVED lines=67> */
.L_x_1711:
        /* <DEDUP_REMOVED lines=14> */
[----:B------:R-:W-:Y:S02]  /*0fc0*/  USHF.L.U32 UR19, UR46, 0x7, URZ ;  /* 0x000000072e137899 */ /* 0x000fe4000800063f */
[----:B------:R-:W-:Y:S01]  /*0fd0*/  UIMAD UR22, UR46, UR11, UR10 ;  /* 0x0000000b2e1672a4 */ /* 0x000fe2000f8e020a */
[----:B------:R-:W-:-:S02]  /*0fe0*/  ULDC UR59, c[0x0][0x2d4] ;  /* 0x0000b500003b7ab9 */ /* 0x000fc40000000800 */
[----:B------:R-:W-:Y:S01]  /*0ff0*/  @!UP1 ULDC.64 UR10, c[0x0][0x418] ;  /* 0x00010600000a9ab9 */ /* 0x000fe20000000a00 */
[----:B------:R-:W-:Y:S02]  /*1000*/  USEL UR35, UR19, URZ, UP2 ;  /* 0x0000003f13237287 */ /* 0x000fe40009000000 */
[----:B------:R-:W-:Y:S01]  /*1010*/  USHF.R.S32.HI UR23, URZ, 0x1f, UR59 ;  /* 0x0000001f3f177899 */ /* 0x000fe2000801143b */
[----:B------:R-:W-:Y:S01]  /*1020*/  ULDC UR41, c[0x0][0x2dc] ;  /* 0x0000b70000297ab9 */ /* 0x000fe20000000800 */
[----:B------:R-:W-:Y:S01]  /*1030*/  ULDC UR61, c[0x0][0x270] ;  /* 0x00009c00003d7ab9 */ /* 0x000fe20000000800 */
[----:B------:R-:W-:Y:S02]  /*1040*/  @!UP1 UIMAD.WIDE.U32 UR38, UR46, UR10, URZ ;  /* 0x0000000a2e2692a5 */ /* 0x000fe4000f8e003f */
[----:B------:R-:W-:Y:S01]  /*1050*/  USHF.L.U64.HI UR16, UR46, 0x7, UR58 ;  /* 0x000000072e107899 */ /* 0x000fe2000801023a */
[----:B-1----:R-:W-:Y:S01]  /*1060*/  IABS R5, R6 ;  /* 0x0000000600057213 */ /* 0x002fe20000000000 */
[----:B------:R-:W-:Y:S01]  /*1070*/  ULDC.U8 UR20, c[0x0][0x3d8] ;  /* 0x0000f60000147ab9 */ /* 0x000fe20000000000 */
[----:B------:R-:W-:Y:S01]  /*1080*/  ULDC.64 UR24, c[0x0][0x240] ;  /* 0x0000900000187ab9 */ /* 0x000fe20000000a00 */
[----:B------:R-:W-:Y:S01]  /*1090*/  UISETP.NE.AND UP3, UPT, UR20, URZ, UPT ;  /* 0x0000003f1400728c */ /* 0x000fe2000bf65270 */
[----:B------:R-:W1:Y:S01]  /*10a0*/  I2F.RP R2, R5 ;  /* 0x0000000500027306 */ /* 0x000e620000209400 */
[----:B------:R-:W-:Y:S01]  /*10b0*/  UIMAD.WIDE.U32 UR26, UR5, UR24, URZ ;  /* 0x00000018051a72a5 */ /* 0x000fe2000f8e003f */
        /* <DEDUP_REMOVED lines=38> */
[----:B------:R-:W-:Y:S02]  /*1320*/  @UP1 UIADD3 UR48, UR13, UR16, URZ ;  /* 0x000000100d301290 */ /* 0x000fe4000fffe03f */
[----:B------:R-:W-:Y:S02]  /*1330*/  @UP3 USEL UR16, UR8, UR5, !UP1 ;  /* 0x0000000508103287 */ /* 0x000fe4000c800000 */
[----:B------:R-:W-:Y:S01]  /*1340*/  IMAD.HI.U32 R0, R0, R2, RZ ;  /* 0x0000000200007227 */ /* 0x000fe200078e00ff */
[----:B------:R-:W-:Y:S01]  /*1350*/  UIADD3 UR8, UR12, -0x40, URZ ;  /* 0xffffffc00c087890 */ /* 0x000fe2000fffe03f */
[----:B------:R-:W-:Y:S02]  /*1360*/  @UP3 ULDC UR19, c[0x0][0x2e4] ;  /* 0x0000b90000133ab9 */ /* 0x000fe40000000800 */
[----:B------:R-:W-:Y:S01]  /*1370*/  IMAD.MOV R3, RZ, RZ, -R0 ;  /* 0x000000ffff037224 */ /* 0x000fe200078e0a00 */
[----:B------:R-:W-:-:S02]  /*1380*/  @!UP3 UIMAD UR13, UR46, UR61, UR57 ;  /* 0x0000003d2e0db2a4 */ /* 0x000fc4000f8e0239 */
[----:B------:R-:W-:Y:S01]  /*1390*/  @UP3 UIMAD UR26, UR57, UR19, UR16 ;  /* 0x00000013391a32a4 */ /* 0x000fe2000f8e0210 */
[C---:B------:R-:W-:Y:S01]  /*13a0*/  IMAD R2, R5.reuse, R3, R2 ;  /* 0x0000000305027224 */ /* 0x040fe200078e0202 */
[----:B------:R-:W-:Y:S02]  /*13b0*/  USHF.R.S32.HI UR16, URZ, 0x1f, UR8 ;  /* 0x0000001f3f107899 */ /* 0x000fe40008011408 */
[----:B------:R-:W-:Y:S02]  /*13c0*/  UIADD3 UR12, UP2, UR8, UR35, URZ ;  /* 0x00000023080c7290 */ /* 0x000fe4000ff5e03f */
[----:B------:R-:W-:Y:S01]  /*13d0*/  ISETP.GT.U32.AND P1, PT, R5, R2, PT ;  /* 0x000000020500720c */ /* 0x000fe20003f24070 */
[----:B------:R-:W-:Y:S01]  /*13e0*/  @!UP3 UIMAD UR26, UR13, UR40, URZ ;  /* 0x000000280d1ab2a4 */ /* 0x000fe2000f8e023f */
[----:B------:R-:W-:Y:S01]  /*13f0*/  ULDC.U8 UR21, c[0x0][0x480] ;  /* 0x0001200000157ab9 */ /* 0x000fe20000000000 */
[----:B------:R-:W-:Y:S02]  /*1400*/  UIADD3.X UR13, UR16, UR36, URZ, UP2, !UPT ;  /* 0x00000024100d7290 */ /* 0x000fe400097fe43f */
[----:B------:R-:W-:-:S02]  /*1410*/  UIMAD UR11, UR11, UR12, URZ ;  /* 0x0000000c0b0b72a4 */ /* 0x000fc4000f8e023f */
[----:B------:R-:W-:Y:S02]  /*1420*/  @UP0 UIADD3 UR32, UR18, UR33, URZ ;  /* 0x0000002112200290 */ /* 0x000fe4000fffe03f */
[----:B------:R-:W-:Y:S02]  /*1430*/  @UP0 UIADD3 UR29, UR18, UR33, URZ ;  /* 0x00000021121d0290 */ /* 0x000fe4000fffe03f */
[----:B------:R-:W-:Y:S02]  /*1440*/  UIMAD UR51, UR57, UR41, URZ ;  /* 0x00000029393372a4 */ /* 0x000fe4000f8e023f */
[----:B------:R-:W-:Y:S01]  /*1450*/  @!P1 IMAD.IADD R2, R2, 0x1, -R5 ;  /* 0x0000000102029824 */ /* 0x000fe200078e0a05 */
[----:B------:R-:W-:Y:S01]  /*1460*/  @!P1 IADD3 R0, R0, 0x1, RZ ;  /* 0x0000000100009810 */ /* 0x000fe20007ffe0ff */
[----:B------:R-:W-:Y:S01]  /*1470*/  UISETP.NE.AND UP4, UPT, UR21, URZ, UPT ;  /* 0x0000003f1500728c */ /* 0x000fe2000bf85270 */
[----:B------:R-:W-:Y:S01]  /*1480*/  PLOP3.LUT P1, PT, PT, PT, UP0, 0x80, 0x0 ;  /* 0x000000000000781c */ /* 0x000fe20003f2f008 */
[----:B------:R-:W-:Y:S01]  /*1490*/  @UP0 ULDC.64 UR22, c[0x0][0x250] ;  /* 0x0000940000160ab9 */ /* 0x000fe20000000a00 */
[----:B------:R-:W-:Y:S01]  /*14a0*/  ISETP.GE.U32.AND P0, PT, R2, R5, PT ;  /* 0x000000050200720c */ /* 0x000fe20003f06070 */
[----:B------:R-:W-:Y:S01]  /*14b0*/  @UP0 ULDC.64 UR20, c[0x0][0x248] ;  /* 0x0000920000140ab9 */ /* 0x000fe20000000a00 */
[----:B------:R-:W-:Y:S01]  /*14c0*/  LOP3.LUT R2, R6, UR57, RZ, 0x3c, !PT ;  /* 0x0000003906027c12 */ /* 0x000fe2000f8e3cff */
[----:B------:R-:W-:-:S02]  /*14d0*/  UIMAD.WIDE.U32 UR40, UR10, UR12, URZ ;  /* 0x0000000c0a2872a5 */ /* 0x000fc4000f8e003f */
[----:B------:R-:W-:Y:S01]  /*14e0*/  UIMAD UR12, UR10, UR13, UR11 ;  /* 0x0000000d0a0c72a4 */ /* 0x000fe2000f8e020b */
[----:B------:R-:W-:Y:S01]  /*14f0*/  ISETP.GE.AND P2, PT, R2, RZ, PT ;  /* 0x000000ff0200720c */ /* 0x000fe20003f46270 */
[----:B------:R-:W-:Y:S02]  /*1500*/  @UP0 UIMAD.WIDE.U32 UR14, UR32, UR20, URZ ;  /* 0x00000014200e02a5 */ /* 0x000fe4000f8e003f */
[----:B------:R-:W-:Y:S02]  /*1510*/  @UP0 UIMAD.WIDE.U32 UR10, UR29, UR22, URZ ;  /* 0x000000161d0a02a5 */ /* 0x000fe4000f8e003f */
[----:B------:R-:W-:Y:S02]  /*1520*/  UIMAD UR28, UR5, UR25, URZ ;  /* 0x00000019051c72a4 */ /* 0x000fe4000f8e023f */
[----:B------:R-:W-:Y:S01]  /*1530*/  @P0 VIADD R0, R0, 0x1 ;  /* 0x0000000100000836 */ /* 0x000fe20000000000 */
[----:B------:R-:W-:Y:S01]  /*1540*/  @UP0 UIMAD UR32, UR32, UR21, URZ ;  /* 0x00000015202002a4 */ /* 0x000fe2000f8e023f */
[----:B------:R-:W-:Y:S01]  /*1550*/  PLOP3.LUT P0, PT, PT, PT, UP3, 0x80, 0x0 ;  /* 0x000000000000781c */ /* 0x000fe20003f0f038 */
[----:B------:R-:W-:Y:S01]  /*1560*/  @UP0 UIMAD UR13, UR29, UR23, URZ ;  /* 0x000000171d0d02a4 */ /* 0x000fe2000f8e023f */
[----:B------:R-:W-:Y:S01]  /*1570*/  IMAD.MOV.U32 R16, RZ, RZ, R0 ;  /* 0x000000ffff107224 */ /* 0x000fe200078e0000 */
[----:B------:R-:W-:-:S02]  /*1580*/  USEL UR53, UR50, URZ, UP4 ;  /* 0x0000003f32357287 */ /* 0x000fc4000a000000 */
[----:B------:R-:W-:Y:S02]  /*1590*/  USHF.R.S32.HI UR44, URZ, 0x1f, UR34 ;  /* 0x0000001f3f2c7899 */ /* 0x000fe40008011422 */
[----:B------:R-:W-:Y:S01]  /*15a0*/  @UP1 UIADD3 UR47, UR27, UR28, URZ ;  /* 0x0000001c1b2f1290 */ /* 0x000fe2000fffe03f */
        /* <DEDUP_REMOVED lines=23> */
.L_x_1713:
        /* <DEDUP_REMOVED lines=13> */
.L_x_1714:
        /* <DEDUP_REMOVED lines=11> */
.L_x_1715:
[----:B------:R-:W-:-:S04]  /*18a0*/  UIMAD UR5, UR46, UR61, UR57 ;  /* 0x0000003d2e0572a4 */ /* 0x000fc8000f8e0239 */
[----:B------:R-:W-:-:S12]  /*18b0*/  UIMAD UR5, UR5, UR59, URZ ;  /* 0x0000003b050572a4 */ /* 0x000fd8000f8e023f */
.L_x_1716:
[----:B------:R-:W1:Y:S01]  /*18c0*/  S2R R4, SR_TID.X ;  /* 0x0000000000047919 */ /* 0x000e620000002100 */
[----:B------:R-:W2:Y:S01]  /*18d0*/  LDC.64 R12, c[0x0][0x420] ;  /* 0x00010800ff0c7b82 */ /* 0x000ea20000000a00 */
[----:B------:R-:W-:Y:S01]  /*18e0*/  ULDC UR11, c[0x0][0x2dc] ;  /* 0x0000b700000b7ab9 */ /* 0x000fe20000000800 */
[----:B------:R-:W-:Y:S01]  /*18f0*/  SHF.R.S32.HI R233, RZ, 0x1f, R232 ;  /* 0x0000001fffe97819 */ /* 0x000fe200000114e8 */
[----:B------:R-:W-:Y:S01]  /*1900*/  UIMAD UR12, UR11, UR61, URZ ;  /* 0x0000003d0b0c72a4 */ /* 0x000fe2000f8e023f */
[----:B------:R-:W-:Y:S01]  /*1910*/  BSSY B1, `(.L_x_1712) ;  /* 0x0000a8f000017945 */ /* 0x000fe20003800000 */
[----:B------:R-:W-:Y:S02]  /*1920*/  USHF.R.S32.HI UR14, URZ, 0x1f, UR57 ;  /* 0x0000001f3f0e7899 */ /* 0x000fe40008011439 */
        /* <DEDUP_REMOVED lines=11> */
[----:B------:R-:W-:Y:S02]  /*19e0*/  SHF.R.S32.HI R3, RZ, 0x5, R3 ;  /* 0x00000005ff037819 */ /* 0x000fe40000011403 */
[----:B------:R-:W-:Y:S01]  /*19f0*/  SHF.R.S32.HI R2, RZ, 0x3, R2 ;  /* 0x00000003ff027819 */ /* 0x000fe20000011402 */
[----:B------:R-:W-:Y:S01]  /*1a00*/  IMAD.IADD R0, R4, 0x1, -R0 ;  /* 0x0000000104007824 */ /* 0x000fe200078e0a00 */
[----:B------:R-:W-:Y:S01]  /*1a10*/  IADD3 R4, P0, R232, UR10, RZ ;  /* 0x0000000ae8047c10 */ /* 0x000fe2000ff1e0ff */
[----:B------:R-:W-:Y:S01]  /*1a20*/  ULDC.64 UR10, c[0x0][0x428] ;  /* 0x00010a00000a7ab9 */ /* 0x000fe20000000a00 */
[----:B------:R-:W-:Y:S01]  /*1a30*/  SHF.R.S32.HI R22, RZ, 0x1f, R2 ;  /* 0x0000001fff167819 */ /* 0x000fe20000011402 */
[----:B------:R-:W-:Y:S01]  /*1a40*/  IMAD R14, R3, UR12, R0 ;  /* 0x0000000c030e7c24 */ /* 0x000fe2000f8e0200 */
[----:B------:R-:W-:Y:S01]  /*1a50*/  IADD3 R0, P1, R2, UR8, RZ ;  /* 0x0000000802007c10 */ /* 0x000fe2000ff3e0ff */
[----:B------:R-:W-:Y:S01]  /*1a60*/  UIMAD UR5, UR14, UR10, URZ ;  /* 0x0000000a0e0572a4 */ /* 0x000fe2000f8e023f */
[----:B------:R-:W-:Y:S01]  /*1a70*/  IADD3.X R5, R233, UR49, RZ, P0, !PT ;  /* 0x00000031e9057c10 */ /* 0x000fe200087fe4ff */
[----:B--2---:R-:W-:Y:S01]  /*1a80*/  IMAD R3, R12, UR16, RZ ;  /* 0x000000100c037c24 */ /* 0x004fe2000f8e02ff */
[----:B------:R-:W-:Y:S01]  /*1a90*/  IADD3.X R6, R22, UR16, RZ, P1, !PT ;  /* 0x0000001016067c10 */ /* 0x000fe20008ffe4ff */
[----:B------:R-:W-:-:S02]  /*1aa0*/  UIMAD UR13, UR57, UR11, UR5 ;  /* 0x0000000b390d72a4 */ /* 0x000fc4000f8e0205 */
[----:B------:R-:W-:Y:S01]  /*1ab0*/  IMAD R3, R13, UR8, R3 ;  /* 0x000000080d037c24 */ /* 0x000fe2000f8e0203 */
[----:B------:R-:W-:Y:S01]  /*1ac0*/  USHF.L.U32 UR5, UR12, 0x6, URZ ;  /* 0x000000060c057899 */ /* 0x000fe2000800063f */
[----:B------:R-:W-:Y:S02]  /*1ad0*/  IMAD R6, R6, UR24, RZ ;  /* 0x0000001806067c24 */ /* 0x000fe4000f8e02ff */
[----:B------:R-:W-:-:S04]  /*1ae0*/  IMAD.WIDE.U32 R4, R12, UR8, R4 ;  /* 0x000000080c047c25 */ /* 0x000fc8000f8e0004 */
[C---:B------:R-:W-:Y:S02]  /*1af0*/  IMAD R8, R0.reuse, UR25, R6 ;  /* 0x0000001900087c24 */ /* 0x040fe4000f8e0206 */
[----:B------:R-:W-:-:S04]  /*1b00*/  IMAD.WIDE.U32 R6, R0, UR24, R232 ;  /* 0x0000001800067c25 */ /* 0x000fc8000f8e00e8 */
[----:B------:R-:W-:Y:S01]  /*1b10*/  IMAD.U32 R0, RZ, RZ, UR10 ;  /* 0x0000000aff007e24 */ /* 0x000fe2000f8e00ff */
[----:B------:R-:W-:Y:S01]  /*1b20*/  ULDC.64 UR10, c[0x0][0x258] ;  /* 0x00009600000a7ab9 */ /* 0x000fe20000000a00 */
[----:B------:R-:W-:Y:S01]  /*1b30*/  IADD3 R6, P0, R6, UR55, RZ ;  /* 0x0000003706067c10 */ /* 0x000fe2000ff1e0ff */
[----:B------:R-:W-:Y:S01]  /*1b40*/  UIMAD UR8, UR14, UR10, URZ ;  /* 0x0000000a0e0872a4 */ /* 0x000fe2000f8e023f */
[----:B------:R-:W-:Y:S02]  /*1b50*/  IMAD.IADD R5, R5, 0x1, R3 ;  /* 0x0000000105057824 */ /* 0x000fe400078e0203 */
[----:B------:R-:W-:Y:S01]  /*1b60*/  IADD3.X R7, R7, UR47, R8, P0, !PT ;  /* 0x0000002f07077c10 */ /* 0x000fe200087fe408 */
[----:B------:R-:W-:Y:S01]  /*1b70*/  UIMAD UR11, UR57, UR11, UR8 ;  /* 0x0000000b390b72a4 */ /* 0x000fe2000f8e0208 */
[----:B------:R-:W-:Y:S01]  /*1b80*/  IMAD.WIDE.U32 R4, R0, UR57, R4 ;  /* 0x0000003900047c25 */ /* 0x000fe2000f8e0004 */
[----:B------:R-:W-:Y:S01]  /*1b90*/  USHF.R.S32.HI UR8, URZ, 0x1f, UR5 ;  /* 0x0000001f3f087899 */ /* 0x000fe20008011405 */
[----:B------:R-:W-:Y:S01]  /*1ba0*/  PLOP3.LUT P0, PT, PT, PT, UP2, 0x80, 0x0 ;  /* 0x000000000000781c */ /* 0x000fe20003f0f028 */
[----:B------:R-:W-:Y:S01]  /*1bb0*/  UIADD3 UR5, UP1, UP0, UR40, UR5, UR51 ;  /* 0x0000000528057290 */ /* 0x000fe2000f83e033 */
[----:B------:R-:W-:Y:S01]  /*1bc0*/  IMAD.U32 R0, RZ, RZ, UR10 ;  /* 0x0000000aff007e24 */ /* 0x000fe2000f8e00ff */
[----:B------:R-:W-:Y:S01]  /*1bd0*/  ULDC.64 UR14, c[0x0][0x400] ;  /* 0x00010000000e7ab9 */ /* 0x000fe20000000a00 */
[----:B------:R-:W-:Y:S01]  /*1be0*/  VIADD R5, R5, UR13 ;  /* 0x0000000d05057c36 */ /* 0x000fe20008000000 */
[----:B------:R-:W-:Y:S01]  /*1bf0*/  UIADD3.X UR8, UR50, UR8, UR54, UP1, UP0 ;  /* 0x0000000832087290 */ /* 0x000fe20008fe0436 */
[----:B------:R-:W-:Y:S01]  /*1c00*/  IMAD.WIDE.U32 R6, R0, UR57, R6 ;  /* 0x0000003900067c25 */ /* 0x000fe2000f8e0006 */
[----:B------:R-:W-:Y:S01]  /*1c10*/  UIADD3 UR10, UP1, UP0, UR52, UR5, UR56 ;  /* 0x00000005340a7290 */ /* 0x000fe2000f83e038 */
[----:B------:R-:W-:-:S02]  /*1c20*/  ULDC.64 UR40, c[0x0][0x478] ;  /* 0x00011e0000287ab9 */ /* 0x000fc40000000a00 */
[-C--:B------:R-:W-:Y:S01]  /*1c30*/  IMAD R0, R22, R12.reuse, RZ ;  /* 0x0000000c16007224 */ /* 0x080fe200078e02ff */
[----:B------:R-:W-:Y:S01]  /*1c40*/  UIADD3.X UR5, UR53, UR8, UR48, UP1, UP0 ;  /* 0x0000000835057290 */ /* 0x000fe20008fe0430 */
[----:B------:R-:W-:Y:S01]  /*1c50*/  IMAD.WIDE.U32 R4, R2, R12, R4 ;  /* 0x0000000c02047225 */ /* 0x000fe200078e0004 */
[----:B------:R-:W-:Y:S01]  /*1c60*/  UIMAD.WIDE UR12, UR30, 0x4, UR42 ;  /* 0x000000041e0c78a5 */ /* 0x000fe2000f8e022a */
[----:B------:R-:W-:Y:S01]  /*1c70*/  LEA R10, P4, R6, UR26, 0x1 ;  /* 0x0000001a060a7c11 */ /* 0x000fe2000f8808ff */
[----:B------:R-:W-:Y:S01]  /*1c80*/  UIMAD.WIDE UR30, UR31, 0x4, UR40 ;  /* 0x000000041f1e78a5 */ /* 0x000fe2000f8e0228 */
[----:B------:R-:W-:Y:S01]  /*1c90*/  IMAD R3, R2, R13, R0 ;  /* 0x0000000d02037224 */ /* 0x000fe200078e0200 */
[----:B------:R-:W-:Y:S01]  /*1ca0*/  IADD3 R0, P2, R14, UR10, RZ ;  /* 0x0000000a0e007c10 */ /* 0x000fe2000ff5e0ff */
[----:B------:R-:W-:Y:S01]  /*1cb0*/  VIADD R15, R7, UR11 ;  /* 0x0000000b070f7c36 */ /* 0x000fe20008000000 */
[----:B------:R-:W-:Y:S01]  /*1cc0*/  LEA R8, P3, R4, UR28, 0x1 ;  /* 0x0000001c04087c11 */ /* 0x000fe2000f8608ff */
[----:B------:R-:W-:Y:S01]  /*1cd0*/  IMAD.IADD R3, R5, 0x1, R3 ;  /* 0x0000000105037824 */ /* 0x000fe200078e0203 */
[----:B------:R-:W-:-:S02]  /*1ce0*/  LEA R224, P1, R0, UR14, 0x2 ;  /* 0x0000000e00e07c11 */ /* 0x000fc4000f8210ff */
[----:B------:R-:W-:Y:S02]  /*1cf0*/  LEA.HI.X.SX32 R14, R14, UR5, 0x1, P2 ;  /* 0x000000050e0e7c11 */ /* 0x000fe400090f0eff */
[----:B------:R-:W-:Y:S02]  /*1d00*/  LEA.HI.X R9, R4, UR29, R3, 0x1, P3 ;  /* 0x0000001d04097c11 */ /* 0x000fe400098f0c03 */
[----:B------:R-:W-:Y:S02]  /*1d10*/  LEA.HI.X R225, R0, UR15, R14, 0x2, P1 ;  /* 0x0000000f00e17c11 */ /* 0x000fe400088f140e */
[----:B------:R-:W-:Y:S01]  /*1d20*/  LEA.HI.X R11, R6, UR27, R15, 0x1, P4 ;  /* 0x0000001b060b7c11 */ /* 0x000fe2000a0f0c0f */
[----:B------:R-:W-:Y:S06]  /*1d30*/  @!P0 BRA `(.L_x_1717) ;  /* 0x0000009400908947 */ /* 0x000fec0003800000 */
[----:B------:R-:W2:Y:S01]  /*1d40*/  LDL R18, [R1+0x10] ;  /* 0x0000100001127983 */ /* 0x000ea20000100800 */
[----:B------:R-:W-:Y:S01]  /*1d50*/  PLOP3.LUT P0, PT, PT, PT, UP4, 0x80, 0x0 ;  /* 0x000000000000781c */ /* 0x000fe20003f0f048 */
[----:B------:R-:W-:Y:S01]  /*1d60*/  UMOV UR10, UR38 ;  /* 0x00000026000a7c82 */ /* 0x000fe20008000000 */
[----:B------:R-:W-:Y:S01]  /*1d70*/  VIADD R19, R2, 0x20 ;  /* 0x0000002002137836 */ /* 0x000fe20000000000 */
[----:B------:R-:W-:Y:S01]  /*1d80*/  UIMAD UR5, UR10, -0x40, UR37 ;  /* 0xffffffc00a0578a4 */ /* 0x000fe2000f8e0225 */
[----:B------:R-:W-:Y:S01]  /*1d90*/  BSSY B0, `(.L_x_1718) ;  /* 0x0000020000007945 */ /* 0x000fe20003800000 */
[----:B------:R-:W-:Y:S01]  /*1da0*/  ULEA.HI UR8, UR10, UR10, URZ, 0x1 ;  /* 0x0000000a0a087291 */ /* 0x000fe2000f8f083f */
[----:B------:R-:W-:Y:S01]  /*1db0*/  IMAD.MOV.U32 R242, RZ, RZ, R8 ;  /* 0x000000fffff27224 */ /* 0x000fe200078e0008 */
[----:B------:R-:W-:Y:S01]  /*1dc0*/  UMOV UR14, UR12 ;  /* 0x0000000c000e7c82 */ /* 0x000fe20008000000 */
[----:B------:R-:W-:-:S05]  /*1dd0*/  UMOV UR16, UR30 ;  /* 0x0000001e00107c82 */ /* 0x000fca0008000000 */
[----:B------:R-:W-:Y:S01]  /*1de0*/  @P0 BAR.SYNC.DEFER_BLOCKING 0x0 ;  /* 0x0000000000000b1d */ /* 0x000fe20000010000 */
[----:B------:R-:W-:Y:S01]  /*1df0*/  ISETP.GE.AND P4, PT, R2, UR5, PT ;  /* 0x0000000502007c0c */ /* 0x000fe2000bf86270 */
[----:B------:R-:W-:Y:S01]  /*1e00*/  ULOP3.LUT UR8, UR8, 0xfffffffe, URZ, 0xc0, !UPT ;  /* 0xfffffffe08087892 */ /* 0x000fe2000f8ec03f */
[----:B------:R-:W-:Y:S01]  /*1e10*/  ISETP.GE.AND P2, PT, R19, UR5, PT ;  /* 0x0000000513007c0c */ /* 0x000fe2000bf46270 */
[----:B------:R-:W-:Y:S02]  /*1e20*/  IMAD.MOV.U32 R243, RZ, RZ, R9 ;  /* 0x000000fffff37224 */ /* 0x000fe400078e0009 */
[----:B------:R-:W-:Y:S01]  /*1e30*/  UIADD3 UR8, UR10, -UR8, URZ ;  /* 0x800000080a087290 */ /* 0x000fe2000fffe03f */
[----:B------:R-:W-:Y:S01]  /*1e40*/  VIADD R14, R232, 0x40 ;  /* 0x00000040e80e7836 */ /* 0x000fe20000000000 */
[----:B------:R-:W-:Y:S02]  /*1e50*/  UMOV UR15, UR31 ;  /* 0x0000001f000f7c82 */ /* 0x000fe40008000000 */
        /* <DEDUP_REMOVED lines=19> */
.L_x_1719:
[----:B------:R-:W-:Y:S05]  /*1f90*/  BSYNC B0 ;  /* 0x0000000000007941 */ /* 0x000fea0003800000 */
.L_x_1718:
        /* <DEDUP_REMOVED lines=29> */
.L_x_1721:
[----:B------:R-:W-:Y:S05]  /*2170*/  BSYNC B0 ;  /* 0x0000000000007941 */ /* 0x000fea0003800000 */
.L_x_1720:
        /* <DEDUP_REMOVED lines=12> */
.L_x_1723:
        /* <DEDUP_REMOVED lines=20> */
.L_x_1724:
[----:B------:R-:W-:Y:S05]  /*2380*/  BSYNC B0 ;  /* 0x0000000000007941 */ /* 0x000fea0003800000 */
.L_x_1722:
        /* <DEDUP_REMOVED lines=13> */
.L_x_1726:
        /* <DEDUP_REMOVED lines=29> */
.L_x_1727:
[----:B------:R-:W-:Y:S05]  /*2630*/  BSYNC B0 ;  /* 0x0000000000007941 */ /* 0x000fea0003800000 */
.L_x_1725:
        /* <DEDUP_REMOVED lines=10> */
[----:B------:R-:W-:Y:S02]  /*26e0*/  ISETP.GE.AND P5, PT, R2, UR8, PT ;  /* 0x0000000802007c0c */ /* 0x000fe4000bfa6270 */
[----:B------:R-:W-:Y:S01]  /*26f0*/  IADD3.X R7, R5, UR32, R3, P0, !PT ;  /* 0x0000002005077c10 */ /* 0x000fe200087fe403 */
[----:B------:R-:W-:-:S04]  /*2700*/  IMAD R3, R17, UR24, RZ ;  /* 0x0000001811037c24 */ /* 0x000fc8000f8e02ff */
[C---:B------:R-:W-:Y:S02]  /*2710*/  IMAD R3, R16.reuse, UR25, R3 ;  /* 0x0000001910037c24 */ /* 0x040fe4000f8e0203 */
[----:B------:R-:W-:-:S04]  /*2720*/  IMAD.WIDE.U32 R6, R16, UR24, R6 ;  /* 0x0000001810067c25 */ /* 0x000fc8000f8e0006 */
[----:B------:R1:W-:Y:S01]  /*2730*/  @P5 STS.128 [R0+0xc000], RZ ;  /* 0x00c000ff00005388 */ /* 0x0003e20000000c00 */
[----:B------:R-:W-:-:S03]  /*2740*/  IMAD.IADD R10, R7, 0x1, R3 ;  /* 0x00000001070a7824 */ /* 0x000fc600078e0203 */
[----:B------:R1:W-:Y:S01]  /*2750*/  @P5 STS.128 [R0+0x10000], RZ ;  /* 0x010000ff00005388 */ /* 0x0003e20000000c00 */
[C---:B-----5:R-:W-:Y:S02]  /*2760*/  VIADD R8, R23.reuse, 0x8 ;  /* 0x0000000817087836 */ /* 0x060fe40000000000 */
[C---:B------:R-:W-:Y:S02]  /*2770*/  VIADD R4, R23.reuse, 0x20 ;  /* 0x0000002017047836 */ /* 0x040fe40000000000 */
[----:B------:R-:W-:Y:S01]  /*2780*/  VIADD R11, R23, 0x28 ;  /* 0x00000028170b7836 */ /* 0x000fe20000000000 */
[----:B------:R-:W-:Y:S02]  /*2790*/  ISETP.GE.AND P1, PT, R8, UR5, PT ;  /* 0x0000000508007c0c */ /* 0x000fe4000bf26270 */
[----:B------:R-:W-:Y:S02]  /*27a0*/  ISETP.GE.AND P0, PT, R4, UR5, PT ;  /* 0x0000000504007c0c */ /* 0x000fe4000bf06270 */
[----:B------:R-:W-:-:S02]  /*27b0*/  P2R R21, PR, RZ, 0x2 ;  /* 0x00000002ff157803 */ /* 0x000fc40000000000 */
[----:B------:R-:W-:Y:S02]  /*27c0*/  P2R R20, PR, RZ, 0x1 ;  /* 0x00000001ff147803 */ /* 0x000fe40000000000 */
[----:B------:R-:W-:Y:S02]  /*27d0*/  ISETP.GE.AND P1, PT, R23, UR5, PT ;  /* 0x0000000517007c0c */ /* 0x000fe4000bf26270 */
[----:B------:R-:W-:Y:S02]  /*27e0*/  ISETP.GE.AND P0, PT, R11, UR5, PT ;  /* 0x000000050b007c0c */ /* 0x000fe4000bf06270 */
[----:B------:R-:W-:Y:S02]  /*27f0*/  P2R R18, PR, RZ, 0x2 ;  /* 0x00000002ff127803 */ /* 0x000fe40000000000 */
        /* <DEDUP_REMOVED lines=28> */
.L_x_1729:
[----:B------:R-:W-:Y:S05]  /*29c0*/  BSYNC B0 ;  /* 0x0000000000007941 */ /* 0x000fea0003800000 */
.L_x_1728:
        /* <DEDUP_REMOVED lines=33> */
.L_x_1731:
[----:B------:R-:W-:Y:S05]  /*2be0*/  BSYNC B0 ;  /* 0x0000000000007941 */ /* 0x000fea0003800000 */
.L_x_1730:
        /* <DEDUP_REMOVED lines=34> */
.L_x_1733:
[----:B------:R-:W-:Y:S05]  /*2e10*/  BSYNC B0 ;  /* 0x0000000000007941 */ /* 0x000fea0003800000 */
.L_x_1732:
        /* <DEDUP_REMOVED lines=33> */
.L_x_1735:
[----:B------:R-:W-:Y:S05]  /*3030*/  BSYNC B0 ;  /* 0x0000000000007941 */ /* 0x000fea0003800000 */
.L_x_1734:
        /* <DEDUP_REMOVED lines=42> */
.L_x_1737:
[----:B------:R-:W-:Y:S05]  /*32e0*/  BSYNC B0 ;  /* 0x0000000000007941 */ /* 0x000fea0003800000 */
.L_x_1736:
        /* <DEDUP_REMOVED lines=32> */
.L_x_1739:
[----:B------:R-:W-:Y:S05]  /*34f0*/  BSYNC B0 ;  /* 0x0000000000007941 */ /* 0x000fea0003800000 */
.L_x_1738:
        /* <DEDUP_REMOVED lines=32> */
.L_x_1741:
[----:B------:R-:W-:Y:S05]  /*3700*/  BSYNC B0 ;  /* 0x0000000000007941 */ /* 0x000fea0003800000 */
.L_x_1740:
        /* <DEDUP_REMOVED lines=32> */
.L_x_1743:
[----:B------:R-:W-:Y:S05]  /*3910*/  BSYNC B0 ;  /* 0x0000000000007941 */ /* 0x000fea0003800000 */
.L_x_1742:
[----:B------:R-:W-:Y:S01]  /*3920*/  ULDC.64 UR22, c[0x0][0x3c8] ;  /* 0x0000f20000167ab9 */ /* 0x000fe20000000a00 */
[----:B------:R-:W-:Y:S01]  /*3930*/  USHF.R.S32.HI UR8, URZ, 0x1f, UR57 ;  /* 0x0000001f3f087899 */ /* 0x000fe20008011439 */
[----:B------:R-:W-:Y:S01]  /*3940*/  ISETP.NE.AND P2, PT, R15, RZ, PT ;  /* 0x000000ff0f00720c */ /* 0x000fe20003f45270 */
[----:B------:R-:W-:Y:S01]  /*3950*/  UISETP.NE.U32.AND UP1, UPT, UR22, URZ, UPT ;  /* 0x0000003f1600728c */ /* 0x000fe2000bf25070 */
[----:B------:R-:W-:Y:S01]  /*3960*/  SHF.R.S32.HI R7, RZ, 0x1f, R23 ;  /* 0x0000001fff077819 */ /* 0x000fe20000011417 */
[----:B-1----:R-:W5:Y:S01]  /*3970*/  LDL R8, [R1+0x44] ;  /* 0x0000440001087983 */ /* 0x002f620000100800 */
[----:B------:R-:W-:Y:S01]  /*3980*/  SHF.R.S32.HI R5, RZ, 0x1f, R11 ;  /* 0x0000001fff057819 */ /* 0x000fe2000001140b */
[----:B------:R-:W-:Y:S01]  /*3990*/  UISETP.NE.AND.EX UP1, UPT, UR23, URZ, UPT, UP1 ;  /* 0x0000003f1700728c */ /* 0x000fe2000bf25310 */
[----:B------:R-:W-:Y:S01]  /*39a0*/  ISETP.NE.AND P6, PT, R18, RZ, PT ;  /* 0x000000ff1200720c */ /* 0x000fe20003fc5270 */
[----:B------:R-:W-:Y:S01]  /*39b0*/  IMAD.MOV.U32 R9, RZ, RZ, 0x7f800000 ;  /* 0x7f800000ff097424 */ /* 0x000fe200078e00ff */
[----:B------:R-:W-:-:S02]  /*39c0*/  ISETP.NE.AND P5, PT, R21, RZ, PT ;  /* 0x000000ff1500720c */ /* 0x000fc40003fa5270 */
[----:B------:R-:W-:Y:S01]  /*39d0*/  ISETP.NE.AND P4, PT, R20, RZ, PT ;  /* 0x000000ff1400720c */ /* 0x000fe20003f85270 */
[----:B------:R-:W-:Y:S01]  /*39e0*/  IMAD.MOV.U32 R13, RZ, RZ, 0x7f800000 ;  /* 0x7f800000ff0d7424 */ /* 0x000fe200078e00ff */
[----:B------:R-:W-:Y:S01]  /*39f0*/  PLOP3.LUT P0, PT, PT, PT, UP1, 0x80, 0x0 ;  /* 0x000000000000781c */ /* 0x000fe20003f0f018 */
[----:B------:R-:W-:Y:S01]  /*3a00*/  IMAD.MOV.U32 R12, RZ, RZ, 0x7f800000 ;  /* 0x7f800000ff0c7424 */ /* 0x000fe200078e00ff */
[----:B------:R-:W0:Y:S01]  /*3a10*/  LDGDEPBAR ;  /* 0x00000000000079af */ /* 0x000e220000000000 */
        /* <DEDUP_REMOVED lines=15> */
[----:B--234-:R-:W-:Y:S01]  /*3b10*/  SHF.L.U64.HI R0, R23, 0x2, R7 ;  /* 0x0000000217007819 */ /* 0x01cfe20000010207 */
[----:B------:R-:W-:Y:S01]  /*3b20*/  @UP1 ULDC UR5, c[0x0][0x2e8] ;  /* 0x0000ba0000051ab9 */ /* 0x000fe20000000800 */
[----:B------:R-:W-:Y:S01]  /*3b30*/  IMAD.MOV.U32 R238, RZ, RZ, R222 ;  /* 0x000000ffffee7224 */ /* 0x000fe200078e00de */
[----:B------:R-:W-:Y:S01]  /*3b40*/  CS2R R158, SRZ ;  /* 0x00000000009e7805 */ /* 0x000fe2000001ff00 */
[----:B------:R-:W-:Y:S01]  /*3b50*/  IMAD.U32 R3, RZ, RZ, UR23 ;  /* 0x00000017ff037e24 */ /* 0x000fe2000f8e00ff */
[----:B------:R-:W-:-:S02]  /*3b60*/  CS2R R156, SRZ ;  /* 0x00000000009c7805 */ /* 0x000fc4000001ff00 */
[----:B------:R-:W-:Y:S02]  /*3b70*/  CS2R R162, SRZ ;  /* 0x0000000000a27805 */ /* 0x000fe4000001ff00 */
[----:B------:R-:W-:Y:S02]  /*3b80*/  CS2R R160, SRZ ;  /* 0x0000000000a07805 */ /* 0x000fe4000001ff00 */
[----:B------:R-:W-:Y:S01]  /*3b90*/  CS2R R154, SRZ ;  /* 0x00000000009a7805 */ /* 0x000fe2000001ff00 */
[----:B------:R1:W2:Y:S01]  /*3ba0*/  @P0 LDG.E R6, desc[UR6][R2.64] ;  /* 0x0000000602060981 */ /* 0x0002a2000c1e1900 */
        /* <DEDUP_REMOVED lines=24> */
[----:B-1----:R-:W-:Y:S01]  /*3d30*/  IMAD.SHL.U32 R2, R23, 0x4, RZ ;  /* 0x0000000417027824 */ /* 0x002fe200078e00ff */
[----:B------:R-:W-:Y:S02]  /*3d40*/  CS2R R104, SRZ ;  /* 0x0000000000687805 */ /* 0x000fe4000001ff00 */
[----:B------:R-:W-:Y:S02]  /*3d50*/  CS2R R102, SRZ ;  /* 0x0000000000667805 */ /* 0x000fe4000001ff00 */
[----:B------:R-:W-:-:S02]  /*3d60*/  CS2R R100, SRZ ;  /* 0x0000000000647805 */ /* 0x000fc4000001ff00 */
[----:B------:R-:W-:Y:S02]  /*3d70*/  CS2R R94, SRZ ;  /* 0x00000000005e7805 */ /* 0x000fe4000001ff00 */
[----:B------:R-:W-:Y:S02]  /*3d80*/  IADD3 R2, P1, R2, UR14, RZ ;  /* 0x0000000e02027c10 */ /* 0x000fe4000ff3e0ff */
[----:B------:R-:W-:Y:S02]  /*3d90*/  CS2R R92, SRZ ;  /* 0x00000000005c7805 */ /* 0x000fe4000001ff00 */
[----:B------:R-:W-:Y:S02]  /*3da0*/  CS2R R98, SRZ ;  /* 0x0000000000627805 */ /* 0x000fe4000001ff00 */
[----:B------:R-:W-:Y:S02]  /*3db0*/  CS2R R96, SRZ ;  /* 0x0000000000607805 */ /* 0x000fe4000001ff00 */
[----:B------:R-:W-:-:S02]  /*3dc0*/  IADD3.X R3, R0, UR13, RZ, P1, !PT ;  /* 0x0000000d00037c10 */ /* 0x000fc40008ffe4ff */
[----:B------:R-:W-:Y:S02]  /*3dd0*/  CS2R R90, SRZ ;  /* 0x00000000005a7805 */ /* 0x000fe4000001ff00 */
[C---:B------:R-:W-:Y:S02]  /*3de0*/  @!P2 LEA R4, P1, R11.reuse, UR14, 0x2 ;  /* 0x0000000e0b04ac11 */ /* 0x040fe4000f8210ff */
[----:B------:R-:W-:Y:S02]  /*3df0*/  CS2R R88, SRZ ;  /* 0x0000000000587805 */ /* 0x000fe4000001ff00 */
[----:B------:R-:W-:Y:S01]  /*3e00*/  CS2R R86, SRZ ;  /* 0x0000000000567805 */ /* 0x000fe2000001ff00 */
[----:B------:R-:W3:Y:S01]  /*3e10*/  @!P6 LDG.E R13, desc[UR6][R2.64] ;  /* 0x00000006020de981 */ /* 0x000ee2000c1e1900 */
[----:B------:R-:W-:Y:S02]  /*3e20*/  @!P2 LEA.HI.X R5, R11, UR13, R5, 0x2, P1 ;  /* 0x0000000d0b05ac11 */ /* 0x000fe400088f1405 */
[----:B------:R-:W-:-:S02]  /*3e30*/  CS2R R84, SRZ ;  /* 0x0000000000547805 */ /* 0x000fc4000001ff00 */
[----:B------:R-:W-:Y:S01]  /*3e40*/  CS2R R78, SRZ ;  /* 0x00000000004e7805 */ /* 0x000fe2000001ff00 */
[----:B------:R-:W4:Y:S01]  /*3e50*/  @!P5 LDG.E R12, desc[UR6][R2.64+0x20] ;  /* 0x00002006020cd981 */ /* 0x000f22000c1e1900 */
[----:B------:R-:W-:Y:S02]  /*3e60*/  CS2R R76, SRZ ;  /* 0x00000000004c7805 */ /* 0x000fe4000001ff00 */
[----:B------:R-:W-:Y:S02]  /*3e70*/  CS2R R82, SRZ ;  /* 0x0000000000527805 */ /* 0x000fe4000001ff00 */
[----:B------:R-:W-:Y:S01]  /*3e80*/  CS2R R80, SRZ ;  /* 0x0000000000507805 */ /* 0x000fe2000001ff00 */
[----:B------:R-:W5:Y:S01]  /*3e90*/  @!P2 LDG.E R9, desc[UR6][R4.64] ;  /* 0x000000060409a981 */ /* 0x000f62000c1e1900 */
[----:B------:R-:W-:Y:S02]  /*3ea0*/  CS2R R74, SRZ ;  /* 0x00000000004a7805 */ /* 0x000fe4000001ff00 */
[----:B------:R-:W-:-:S02]  /*3eb0*/  CS2R R72, SRZ ;  /* 0x0000000000487805 */ /* 0x000fc4000001ff00 */
[----:B------:R-:W-:Y:S01]  /*3ec0*/  CS2R R70, SRZ ;  /* 0x0000000000467805 */ /* 0x000fe2000001ff00 */
[----:B------:R1:W5:Y:S01]  /*3ed0*/  @!P4 LDG.E R10, desc[UR6][R2.64+0x80] ;  /* 0x00008006020ac981 */ /* 0x000362000c1e1900 */
        /* <DEDUP_REMOVED lines=17> */
[----:B------:R-:W-:Y:S01]  /*3ff0*/  ULDC UR20, c[0x0][0x2dc] ;  /* 0x0000b70000147ab9 */ /* 0x000fe20000000800 */
[----:B------:R-:W-:Y:S01]  /*4000*/  ULDC UR11, c[0x0][0x2ec] ;  /* 0x0000bb00000b7ab9 */ /* 0x000fe20000000800 */
[----:B------:R-:W5:Y:S01]  /*4010*/  LDL R5, [R1+0x28] ;  /* 0x0000280001057983 */ /* 0x000f620000100800 */
[----:B------:R-:W2:Y:S01]  /*4020*/  @P0 MUFU.RCP R0, UR5 ;  /* 0x0000000500000d08 */ /* 0x000ea20008001000 */
[----:B-1----:R-:W-:-:S02]  /*4030*/  IMAD.U32 R2, RZ, RZ, UR17 ;  /* 0x00000011ff027e24 */ /* 0x002fc4000f8e00ff */
[----:B------:R-:W-:Y:S02]  /*4040*/  VIADD R3, R218, 0x2000 ;  /* 0x00002000da037836 */ /* 0x000fe40000000000 */
[----:B------:R-:W-:-:S03]  /*4050*/  VIADD R4, R219, 0x2000 ;  /* 0x00002000db047836 */ /* 0x000fc60000000000 */
[----:B------:R-:W-:Y:S02]  /*4060*/  SEL R3, R3, R218, !P3 ;  /* 0x000000da03037207 */ /* 0x000fe40005800000 */
[----:B------:R-:W-:Y:S01]  /*4070*/  SEL R4, R4, R219, !P3 ;  /* 0x000000db04047207 */ /* 0x000fe20005800000 */
[----:B------:R-:W-:Y:S01]  /*4080*/  UMOV UR5, URZ ;  /* 0x0000003f00057c82 */ /* 0x000fe20008000000 */
[----:B------:R-:W-:Y:S02]  /*4090*/  LEA R211, R3, UR4, 0x1 ;  /* 0x0000000403d37c11 */ /* 0x000fe4000f8e08ff */
[----:B------:R-:W-:Y:S01]  /*40a0*/  LEA R212, R4, UR4, 0x1 ;  /* 0x0000000404d47c11 */ /* 0x000fe2000f8e08ff */
[----:B--2---:R-:W-:Y:S01]  /*40b0*/  @P0 FMUL.FTZ R0, R6, R0 ;  /* 0x0000000006000220 */ /* 0x004fe20000410000 */
[----:B------:R-:W-:-:S04]  /*40c0*/  IMAD.SHL.U32 R6, R23, 0x4, RZ ;  /* 0x0000000417067824 */ /* 0x000fc800078e00ff */
[----:B------:R-:W-:Y:S01]  /*40d0*/  @P0 R2UR UR8, R0 ;  /* 0x00000000000802ca */ /* 0x000fe200000e0000 */
[C---:B------:R-:W-:Y:S01]  /*40e0*/  VIADD R0, R23.reuse, 0xffffffc0 ;  /* 0xffffffc017007836 */ /* 0x040fe20000000000 */
[----:B------:R1:W-:Y:S02]  /*40f0*/  STL [R1+0x24], R6 ;  /* 0x0000240601007387 */ /* 0x0003e40000100800 */
[----:B-1----:R-:W-:Y:S02]  /*4100*/  SHF.L.U64.HI R6, R23, 0x2, R7 ;  /* 0x0000000217067819 */ /* 0x002fe40000010207 */
[----:B---3--:R-:W-:Y:S04]  /*4110*/  STL [R1+0x8], R13 ;  /* 0x0000080d01007387 */ /* 0x008fe80000100800 */
[----:B----4-:R-:W-:Y:S04]  /*4120*/  STL [R1+0xc], R12 ;  /* 0x00000c0c01007387 */ /* 0x010fe80000100800 */
[----:B-----5:R-:W-:Y:S04]  /*4130*/  STL [R1], R10 ;  /* 0x0000000a01007387 */ /* 0x020fe80000100800 */
[----:B------:R-:W-:Y:S04]  /*4140*/  STL [R1+0x4], R9 ;  /* 0x0000040901007387 */ /* 0x000fe80000100800 */
[----:B------:R-:W-:Y:S01]  /*4150*/  STL [R1+0x20], R6 ;  /* 0x0000200601007387 */ /* 0x000fe20000100800 */
[----:B------:R-:W-:Y:S01]  /*4160*/  IMAD R5, R2, 0x80, R5 ;  /* 0x0000008002057824 */ /* 0x000fe200078e0205 */
[----:B------:R-:W-:-:S04]  /*4170*/  SHF.R.S32.HI R2, RZ, 0x1f, R0 ;  /* 0x0000001fff027819 */ /* 0x000fc80000011400 */
[C---:B------:R-:W-:Y:S01]  /*4180*/  SHF.L.U64.HI R2, R0.reuse, 0x2, R2 ;  /* 0x0000000200027819 */ /* 0x040fe20000010202 */
[----:B------:R-:W-:-:S04]  /*4190*/  IMAD.SHL.U32 R0, R0, 0x4, RZ ;  /* 0x0000000400007824 */ /* 0x000fc800078e00ff */
[----:B------:R-:W-:Y:S04]  /*41a0*/  STL [R1+0x1c], R2 ;  /* 0x00001c0201007387 */ /* 0x000fe80000100800 */
[----:B------:R1:W-:Y:S02]  /*41b0*/  STL [R1+0x18], R0 ;  /* 0x0000180001007387 */ /* 0x0003e40000100800 */
[----:B-1----:R-:W-:-:S05]  /*41c0*/  IADD3 R0, R23, -UR37, -R5 ;  /* 0x8000002517007c10 */ /* 0x002fca000fffe805 */
[----:B------:R-:W-:-:S05]  /*41d0*/  VIADD R0, R0, UR9 ;  /* 0x0000000900007c36 */ /* 0x000fca0008000000 */
[----:B------:R1:W-:Y:S01]  /*41e0*/  STL [R1+0x14], R0 ;  /* 0x0000140001007387 */ /* 0x0003e20000100800 */
[C---:B------:R-:W-:Y:S02]  /*41f0*/  LOP3.LUT P2, RZ, R8.reuse, 0x2, RZ, 0xc0, !PT ;  /* 0x0000000208ff7812 */ /* 0x040fe4000784c0ff */
[C---:B------:R-:W-:Y:S02]  /*4200*/  LOP3.LUT P1, RZ, R8.reuse, 0x4, RZ, 0xc0, !PT ;  /* 0x0000000408ff7812 */ /* 0x040fe4000782c0ff */
[----:B------:R-:W-:Y:S02]  /*4210*/  LOP3.LUT P0, RZ, R8, 0x2, RZ, 0xc0, !PT ;  /* 0x0000000208ff7812 */ /* 0x000fe4000780c0ff */
[----:B------:R-:W-:Y:S02]  /*4220*/  SEL R221, R221, 0xffffffe0, !P2 ;  /* 0xffffffe0dddd7807 */ /* 0x000fe40005000000 */
[----:B------:R-:W-:Y:S02]  /*4230*/  SEL R217, R217, 0xffffffc0, !P1 ;  /* 0xffffffc0d9d97807 */ /* 0x000fe40004800000 */
[----:B------:R-:W-:Y:S01]  /*4240*/  SEL R220, R220, 0xffffffe0, !P0 ;  /* 0xffffffe0dcdc7807 */ /* 0x000fe20004000000 */
[----:B------:R-:W-:Y:S01]  /*4250*/  @UP1 UMOV UR5, UR8 ;  /* 0x0000000800051c82 */ /* 0x000fe20008000000 */
[----:B------:R-:W-:-:S05]  /*4260*/  ULDC UR8, c[0x0][0x39c] ;  /* 0x0000e70000087ab9 */ /* 0x000fca0000000800 */
.L_x_1746:
[----:B------:R-:W0:Y:S01]  /*4270*/  LDGDEPBAR ;  /* 0x00000000000079af */ /* 0x000e220000000000 */
[C---:B-1----:R-:W-:Y:S01]  /*4280*/  IADD3 R0, R212.reuse, R221, RZ ;  /* 0x000000ddd4007210 */ /* 0x042fe20007ffe0ff */
[----:B------:R-:W-:Y:S01]  /*4290*/  IMAD.IADD R2, R212, 0x1, R217 ;  /* 0x00000001d4027824 */ /* 0x000fe200078e02d9 */
[----:B------:R-:W-:Y:S05]  /*42a0*/  USHF.L.U32 UR12, UR17, 0x7, URZ ;  /* 0x00000007110c7899 */ /* 0x000fea000800063f */
[----:B------:R-:W2:Y:S01]  /*42b0*/  LDL R206, [R1+0x28] ;  /* 0x0000280001ce7983 */ /* 0x000ea20000100800 */
[----:B------:R-:W-:Y:S01]  /*42c0*/  IADD3 R3, R0, R217, RZ ;  /* 0x000000d900037210 */ /* 0x000fe20007ffe0ff */
[----:B------:R-:W-:Y:S02]  /*42d0*/  UIADD3 UR12, UR12, 0x80, URZ ;  /* 0x000000800c0c7890 */ /* 0x000fe4000fffe03f */
[----:B------:R-:W3:Y:S02]  /*42e0*/  LDL R205, [R1+0x14] ;  /* 0x0000140001cd7983 */ /* 0x000ee40000100800 */
[----:B------:R-:W-:Y:S02]  /*42f0*/  UISETP.GE.AND UP0, UPT, UR12, UR9, UPT ;  /* 0x000000090c00728c */ /* 0x000fe4000bf06270 */
[----:B------:R-:W4:Y:S04]  /*4300*/  LDL R204, [R1+0x8] ;  /* 0x0000080001cc7983 */ /* 0x000f280000100800 */
[----:B------:R-:W-:Y:S01]  /*4310*/  STL [R1+0x9c], R56 ;  /* 0x00009c3801007387 */ /* 0x000fe20000100800 */
[----:B------:R-:W-:Y:S02]  /*4320*/  PLOP3.LUT P6, PT, PT, PT, UP0, 0x80, 0x0 ;  /* 0x000000000000781c */ /* 0x000fe40003fcf008 */
[----:B------:R-:W-:Y:S01]  /*4330*/  PLOP3.LUT P0, PT, PT, PT, UP0, 0x80, 0x0 ;  /* 0x000000000000781c */ /* 0x000fe20003f0f008 */
[----:B------:R-:W-:Y:S01]  /*4340*/  STL [R1+0x98], R55 ;  /* 0x0000983701007387 */ /* 0x000fe20000100800 */
        /* <DEDUP_REMOVED lines=20> */
[----:B----4-:R-:W-:Y:S01]  /*4490*/  FSETP.NEU.FTZ.AND P2, PT, R204, -INF , PT ;  /* 0xff800000cc00780b */ /* 0x010fe20003f5d000 */
[----:B------:R-:W-:Y:S04]  /*44a0*/  DEPBAR.LE SB0, 0x0 ;  /* 0x000080000000791a */ /* 0x000fe80000000000 */
[----:B------:R-:W-:Y:S06]  /*44b0*/  BAR.SYNC.DEFER_BLOCKING 0x0 ;  /* 0x0000000000007b1d */ /* 0x000fec0000010000 */
[----:B------:R-:W-:Y:S08]  /*44c0*/  LDSM.16.M88.4 R32, [R212] ;  /* 0x00000000d420783b */ /* 0x000ff00000000200 */
[----:B------:R-:W1:Y:S08]  /*44d0*/  LDSM.16.M88.4 R16, [R214+UR4+0xc000] ;  /* 0x00c00004d610783b */ /* 0x000e700008000200 */
[----:B------:R-:W4:Y:S08]  /*44e0*/  LDSM.16.M88.4 R28, [R212+0x1000] ;  /* 0x00100000d41c783b */ /* 0x000f300000000200 */
[----:B------:R-:W2:Y:S08]  /*44f0*/  LDSM.16.M88.4 R164, [R214+UR4+0xc800] ;  /* 0x00c80004d6a4783b */ /* 0x000eb00008000200 */
[----:B------:R-:W-:Y:S08]  /*4500*/  LDSM.16.M88.4 R168, [R0] ;  /* 0x0000000000a8783b */ /* 0x000ff00000000200 */
[----:B------:R-:W3:Y:S01]  /*4510*/  LDSM.16.M88.4 R172, [R213] ;  /* 0x00000000d5ac783b */ /* 0x000ee20000000200 */
        /* <DEDUP_REMOVED lines=8> */
[-C--:B--2---:R-:W-:Y:S06]  /*45a0*/  HMMA.16816.F32.BF16 R20, R32, R164.reuse, RZ ;  /* 0x000000a42014723c */ /* 0x084fec00000418ff */
[C---:B------:R-:W-:Y:S01]  /*45b0*/  HMMA.16816.F32.BF16 R24, R28.reuse, R164, RZ ;  /* 0x000000a41c18723c */ /* 0x040fe200000418ff */
[----:B------:R-:W-:Y:S05]  /*45c0*/  LDSM.16.M88.4 R192, [R216+0x800] ;  /* 0x00080000d8c0783b */ /* 0x000fea0000000200 */
[-C--:B------:R-:W-:Y:S03]  /*45d0*/  HMMA.16816.F32.BF16 R28, R28, R166.reuse, RZ ;  /* 0x000000a61c1c723c */ /* 0x080fe600000418ff */
[----:B------:R-:W-:Y:S03]  /*45e0*/  LDSM.16.M88.4 R196, [R3] ;  /* 0x0000000003c4783b */ /* 0x000fe60000000200 */
[----:B------:R-:W-:Y:S05]  /*45f0*/  HMMA.16816.F32.BF16 R32, R32, R166, RZ ;  /* 0x000000a62020723c */ /* 0x000fea00000418ff */
[----:B------:R-:W2:Y:S01]  /*4600*/  LDSM.16.M88.4 R164, [R2+0x1000] ;  /* 0x0010000002a4783b */ /* 0x000ea20000000200 */
[-C--:B---3--:R-:W-:Y:S06]  /*4610*/  HMMA.16816.F32.BF16 R4, R168, R172.reuse, R4 ;  /* 0x000000aca804723c */ /* 0x088fec0000041804 */
[C---:B-1----:R-:W-:Y:S01]  /*4620*/  HMMA.16816.F32.BF16 R8, R176.reuse, R172, R8 ;  /* 0x000000acb008723c */ /* 0x042fe20000041808 */
[----:B------:R-:W1:Y:S05]  /*4630*/  LDSM.16.M88.4 R200, [R215] ;  /* 0x00000000d7c8783b */ /* 0x000e6a0000000200 */
[-C--:B------:R-:W-:Y:S06]  /*4640*/  HMMA.16816.F32.BF16 R12, R176, R174.reuse, R12 ;  /* 0x000000aeb00c723c */ /* 0x080fec000004180c */
[C---:B------:R-:W-:Y:S01]  /*4650*/  HMMA.16816.F32.BF16 R16, R168.reuse, R174, R16 ;  /* 0x000000aea810723c */ /* 0x040fe20000041810 */
[----:B------:R-:W-:Y:S05]  /*4660*/  LDSM.16.M88.4 R172, [R215+0x800] ;  /* 0x00080000d7ac783b */ /* 0x000fea0000000200 */
[-C--:B----4-:R-:W-:Y:S06]  /*4670*/  HMMA.16816.F32.BF16 R20, R168, R180.reuse, R20 ;  /* 0x000000b4a814723c */ /* 0x090fec0000041814 */
[C---:B------:R-:W-:Y:S06]  /*4680*/  HMMA.16816.F32.BF16 R24, R176.reuse, R180, R24 ;  /* 0x000000b4b018723c */ /* 0x040fec0000041818 */
[-C--:B------:R-:W-:Y:S01]  /*4690*/  HMMA.16816.F32.BF16 R28, R176, R182.reuse, R28 ;  /* 0x000000b6b01c723c */ /* 0x080fe2000004181c */
[----:B------:R-:W-:Y:S05]  /*46a0*/  LDSM.16.M88.4 R176, [R212+0x2000] ;  /* 0x00200000d4b0783b */ /* 0x000fea0000000200 */
[----:B------:R-:W-:Y:S03]  /*46b0*/  HMMA.16816.F32.BF16 R32, R168, R182, R32 ;  /* 0x000000b6a820723c */ /* 0x000fe60000041820 */
[----:B------:R-:W3:Y:S03]  /*46c0*/  LDSM.16.M88.4 R168, [R3+0x1000] ;  /* 0x0010000003a8783b */ /* 0x000ee60000000200 */
[-C--:B------:R-:W-:Y:S05]  /*46d0*/  HMMA.16816.F32.BF16 R4, R184, R188.reuse, R4 ;  /* 0x000000bcb804723c */ /* 0x080fea0000041804 */
[----:B------:R-:W4:Y:S01]  /*46e0*/  LDSM.16.M88.4 R180, [R214+UR4+0x10000] ;  /* 0x01000004d6b4783b */ /* 0x000f220008000200 */
[C---:B--2---:R-:W-:Y:S06]  /*46f0*/  HMMA.16816.F32.BF16 R8, R164.reuse, R188, R8 ;  /* 0x000000bca408723c */ /* 0x044fec0000041808 */
[-C--:B------:R-:W-:Y:S06]  /*4700*/  HMMA.16816.F32.BF16 R12, R164, R190.reuse, R12 ;  /* 0x000000bea40c723c */ /* 0x080fec000004180c */
[C---:B------:R-:W-:Y:S01]  /*4710*/  HMMA.16816.F32.BF16 R16, R184.reuse, R190, R16 ;  /* 0x000000beb810723c */ /* 0x040fe20000041810 */
[----:B------:R-:W-:Y:S05]  /*4720*/  LDSM.16.M88.4 R188, [R0+0x2000] ;  /* 0x0020000000bc783b */ /* 0x000fea0000000200 */
[-C--:B------:R-:W-:Y:S06]  /*4730*/  HMMA.16816.F32.BF16 R20, R184, R192.reuse, R20 ;  /* 0x000000c0b814723c */ /* 0x080fec0000041814 */
[C---:B------:R-:W-:Y:S06]  /*4740*/  HMMA.16816.F32.BF16 R24, R164.reuse, R192, R24 ;  /* 0x000000c0a418723c */ /* 0x040fec0000041818 */
[-C--:B------:R-:W-:Y:S01]  /*4750*/  HMMA.16816.F32.BF16 R28, R164, R194.reuse, R28 ;  /* 0x000000c2a41c723c */ /* 0x080fe2000004181c */
[----:B------:R-:W2:Y:S05]  /*4760*/  LDSM.16.M88.4 R164, [R212+0x3000] ;  /* 0x00300000d4a4783b */ /* 0x000eaa0000000200 */
[----:B------:R-:W-:Y:S03]  /*4770*/  HMMA.16816.F32.BF16 R32, R184, R194, R32 ;  /* 0x000000c2b820723c */ /* 0x000fe60000041820 */
[----:B------:R-:W2:Y:S03]  /*4780*/  LDSM.16.M88.4 R184, [R214+UR4+0x10800] ;  /* 0x01080004d6b8783b */ /* 0x000ea60008000200 */
[-C--:B-1----:R-:W-:Y:S05]  /*4790*/  HMMA.16816.F32.BF16 R4, R196, R200.reuse, R4 ;  /* 0x000000c8c404723c */ /* 0x082fea0000041804 */
        /* <DEDUP_REMOVED lines=13> */
[C---:B--2---:R-:W-:Y:S06]  /*4870*/  HMMA.16816.F32.BF16 R8, R164.reuse, R180, R8 ;  /* 0x000000b4a408723c */ /* 0x044fec0000041808 */
[-C--:B------:R-:W-:Y:S01]  /*4880*/  HMMA.16816.F32.BF16 R12, R164, R182.reuse, R12 ;  /* 0x000000b6a40c723c */ /* 0x080fe2000004180c */
[----:B---3--:R-:W-:Y:S05]  /*4890*/  MOV R0, UR10 ;  /* 0x0000000a00007c02 */ /* 0x008fea0008000f00 */
[C---:B------:R-:W-:Y:S01]  /*48a0*/  HMMA.16816.F32.BF16 R16, R176.reuse, R182, R16 ;  /* 0x000000b6b010723c */ /* 0x040fe20000041810 */
[----:B------:R-:W-:Y:S04]  /*48b0*/  LDSM.16.M88.4 R180, [R3+0x2000] ;  /* 0x0020000003b4783b */ /* 0x000fe80000000200 */
[----:B------:R-:W-:Y:S01]  /*48c0*/  IMAD R0, R0, 0x40, R205 ;  /* 0x0000004000007824 */ /* 0x000fe200078e02cd */
        /* <DEDUP_REMOVED lines=14> */
[----:B------:R3:W1:Y:S05]  /*49b0*/  LDSM.16.M88.4 R168, [R3+0x3000] ;  /* 0x0030000003a8783b */ /* 0x00066a0000000200 */
[----:B------:R-:W-:Y:S06]  /*49c0*/  HMMA.16816.F32.BF16 R32, R188, R174, R32 ;  /* 0x000000aebc20723c */ /* 0x000fec0000041820 */
[-C--:B----4-:R-:W-:Y:S06]  /*49d0*/  HMMA.16816.F32.BF16 R4, R196, R200.reuse, R4 ;  /* 0x000000c8c404723c */ /* 0x090fec0000041804 */
[C---:B--2---:R-:W-:Y:S06]  /*49e0*/  HMMA.16816.F32.BF16 R8, R164.reuse, R200, R8 ;  /* 0x000000c8a408723c */ /* 0x044fec0000041808 */
[-C--:B------:R-:W-:Y:S05]  /*49f0*/  HMMA.16816.F32.BF16 R12, R164, R202.reuse, R12 ;  /* 0x000000caa40c723c */ /* 0x080fea000004180c */
[C---:B---3--:R-:W-:Y:S01]  /*4a00*/  IADD3 R3, R0.reuse, 0x7, RZ ;  /* 0x0000000700037810 */ /* 0x048fe20007ffe0ff */
[C---:B------:R-:W-:Y:S04]  /*4a10*/  HMMA.16816.F32.BF16 R16, R196.reuse, R202, R16 ;  /* 0x000000cac410723c */ /* 0x040fe80000041810 */
[----:B------:R-:W-:Y:S02]  /*4a20*/  ISETP.GE.AND P3, PT, R3, RZ, PT ;  /* 0x000000ff0300720c */ /* 0x000fe40003f66270 */
[-C--:B------:R-:W-:Y:S06]  /*4a30*/  HMMA.16816.F32.BF16 R20, R196, R176.reuse, R20 ;  /* 0x000000b0c414723c */ /* 0x080fec0000041814 */
[C---:B------:R-:W-:Y:S05]  /*4a40*/  HMMA.16816.F32.BF16 R24, R164.reuse, R176, R24 ;  /* 0x000000b0a418723c */ /* 0x040fea0000041818 */
[----:B------:R-:W-:Y:S01]  /*4a50*/  @!P3 IADD3 R3, -R0, -0x7, RZ ;  /* 0xfffffff90003b810 */ /* 0x000fe20007ffe1ff */
[-C--:B------:R-:W-:Y:S01]  /*4a60*/  HMMA.16816.F32.BF16 R28, R164, R178.reuse, R28 ;  /* 0x000000b2a41c723c */ /* 0x080fe2000004181c */
[----:B------:R-:W-:Y:S05]  /*4a70*/  PLOP3.LUT P3, PT, PT, PT, UP0, 0x80, 0x0 ;  /* 0x000000000000781c */ /* 0x000fea0003f6f008 */
[----:B------:R-:W-:Y:S06]  /*4a80*/  HMMA.16816.F32.BF16 R32, R196, R178, R32 ;  /* 0x000000b2c420723c */ /* 0x000fec0000041820 */
[-C--:B-1----:R-:W-:Y:S06]  /*4a90*/  HMMA.16816.F32.BF16 R4, R180, R184.reuse, R4 ;  /* 0x000000b8b404723c */ /* 0x082fec0000041804 */
[C---:B------:R-:W-:Y:S06]  /*4aa0*/  HMMA.16816.F32.BF16 R8, R168.reuse, R184, R8 ;  /* 0x000000b8a808723c */ /* 0x040fec0000041808 */
        /* <DEDUP_REMOVED lines=18> */
[----:B------:R-:W-:Y:S01]  /*4bd0*/  MUFU.TANH R228, R15 ;  /* 0x0000000f00e47308 */ /* 0x000fe20000002400 */
[----:B------:R-:W-:Y:S01]  /*4be0*/  FMUL.FTZ R17, R17, UR8 ;  /* 0x0000000811117c20 */ /* 0x000fe20008410000 */
[----:B------:R-:W-:Y:S08]  /*4bf0*/  FMUL.FTZ R18, R18, UR8 ;  /* 0x0000000812127c20 */ /* 0x000ff00008410000 */
[----:B------:R3:W-:Y:S01]  /*4c00*/  MUFU.TANH R207, R13 ;  /* 0x0000000d00cf7308 */ /* 0x0007e20000002400 */
[----:B--2---:R-:W2:Y:S09]  /*4c10*/  LDL R9, [R1+0xc] ;  /* 0x00000c0001097983 */ /* 0x004eb20000100800 */
[----:B------:R4:W-:Y:S10]  /*4c20*/  MUFU.TANH R223, R12 ;  /* 0x0000000c00df7308 */ /* 0x0009f40000002400 */
[----:B------:R-:W-:Y:S01]  /*4c30*/  MUFU.TANH R55, R5 ;  /* 0x0000000500377308 */ /* 0x000fe20000002400 */
[----:B---3--:R-:W3:Y:S09]  /*4c40*/  LDL R13, [R1] ;  /* 0x00000000010d7983 */ /* 0x008ef20000100800 */
[----:B------:R-:W1:Y:S01]  /*4c50*/  MUFU.TANH R48, R6 ;  /* 0x0000000600307308 */ /* 0x000e620000002400 */
[----:B----4-:R-:W4:Y:S09]  /*4c60*/  LDL R12, [R1+0x4] ;  /* 0x00000400010c7983 */ /* 0x010f320000100800 */
[----:B------:R1:W1:Y:S10]  /*4c70*/  MUFU.TANH R47, R7 ;  /* 0x00000007002f7308 */ /* 0x0002740000002400 */
[----:B------:R1:W-:Y:S10]  /*4c80*/  MUFU.TANH R227, R8 ;  /* 0x0000000800e37308 */ /* 0x0003f40000002400 */
[----:B------:R1:W-:Y:S02]  /*4c90*/  MUFU.TANH R231, R10 ;  /* 0x0000000a00e77308 */ /* 0x0003e40000002400 */
[----:B-1----:R-:W1:Y:S08]  /*4ca0*/  LDSM.16.M88.4 R4, [R215+0x4800] ;  /* 0x00480000d704783b */ /* 0x002e700000000200 */
[----:B------:R1:W-:Y:S01]  /*4cb0*/  MUFU.TANH R41, R19 ;  /* 0x0000001300297308 */ /* 0x0003e20000002400 */
[----:B------:R-:W-:Y:S05]  /*4cc0*/  IMAD.U32 R8, RZ, RZ, UR17 ;  /* 0x00000011ff087e24 */ /* 0x000fea000f8e00ff */
[----:B------:R-:W-:Y:S04]  /*4cd0*/  LEA R8, R8, R206, 0x7 ;  /* 0x000000ce08087211 */ /* 0x000fe800078e38ff */
[----:B------:R-:W-:Y:S01]  /*4ce0*/  MUFU.TANH R230, R11 ;  /* 0x0000000b00e67308 */ /* 0x000fe20000002400 */
[----:B------:R-:W-:Y:S01]  /*4cf0*/  VIADD R10, R0, 0x8 ;  /* 0x00000008000a7836 */ /* 0x000fe20000000000 */
[C---:B------:R-:W-:Y:S01]  /*4d00*/  @P5 ISETP.GE.AND P5, PT, R8.reuse, UR9, PT ;  /* 0x0000000908005c0c */ /* 0x040fe2000bfa6270 */
[----:B------:R-:W-:Y:S03]  /*4d10*/  @P0 VIADD R2, R8, 0x1 ;  /* 0x0000000108020836 */ /* 0x000fe60000000000 */
[----:B------:R-:W-:Y:S02]  /*4d20*/  ISETP.GE.AND P0, PT, R10, RZ, PT ;  /* 0x000000ff0a00720c */ /* 0x000fe40003f06270 */
[----:B------:R-:W-:Y:S02]  /*4d30*/  @P6 ISETP.GE.AND P6, PT, R2, UR9, PT ;  /* 0x0000000902006c0c */ /* 0x000fe4000bfc6270 */
[----:B------:R1:W-:Y:S01]  /*4d40*/  MUFU.TANH R51, R16 ;  /* 0x0000001000337308 */ /* 0x0003e20000002400 */
[----:B------:R-:W-:Y:S02]  /*4d50*/  IABS R2, R0 ;  /* 0x0000000000027213 */ /* 0x000fe40000000000 */
[----:B-1----:R-:W-:Y:S02]  /*4d60*/  I2FP.F32.S32 R19, R3 ;  /* 0x0000000300137245 */ /* 0x002fe40000201400 */
[----:B------:R-:W-:Y:S05]  /*4d70*/  I2FP.F32.S32 R15, R2 ;  /* 0x00000002000f7245 */ /* 0x000fea0000201400 */
[----:B------:R-:W-:Y:S01]  /*4d80*/  MUFU.TANH R229, R14 ;  /* 0x0000000e00e57308 */ /* 0x000fe20000002400 */
[----:B------:R-:W-:Y:S01]  /*4d90*/  FFMA.FTZ R2, R15, -UR5, R248 ;  /* 0x800000050f027c23 */ /* 0x000fe200080100f8 */
[----:B------:R-:W-:Y:S02]  /*4da0*/  @!P0 IADD3 R10, -R0, -0x8, RZ ;  /* 0xfffffff8000a8810 */ /* 0x000fe40007ffe1ff */
[----:B------:R-:W-:Y:S01]  /*4db0*/  PLOP3.LUT P0, PT, PT, PT, UP0, 0x80, 0x0 ;  /* 0x000000000000781c */ /* 0x000fe20003f0f008 */
[-C--:B------:R-:W-:Y:S05]  /*4dc0*/  HMMA.16816.F32.BF16 R20, R180, R4.reuse, R20 ;  /* 0x00000004b414723c */ /* 0x080fea0000041814 */
[----:B------:R-:W-:Y:S01]  /*4dd0*/  MUFU.TANH R252, R17 ;  /* 0x0000001100fc7308 */ /* 0x000fe20000002400 */
[C---:B------:R-:W-:Y:S09]  /*4de0*/  HMMA.16816.F32.BF16 R24, R168.reuse, R4, R24 ;  /* 0x00000004a818723c */ /* 0x040ff20000041818 */
[----:B------:R-:W-:Y:S01]  /*4df0*/  MUFU.TANH R42, R18 ;  /* 0x00000012002a7308 */ /* 0x000fe20000002400 */
[-C--:B------:R-:W-:Y:S03]  /*4e00*/  HMMA.16816.F32.BF16 R28, R168, R6.reuse, R28 ;  /* 0x00000006a81c723c */ /* 0x080fe6000004181c */
[----:B------:R-:W-:Y:S01]  /*4e10*/  FMUL.FTZ R5, R204, 1.4426950216293334961 ;  /* 0x3fb8aa3bcc057820 */ /* 0x000fe20000410000 */
[----:B------:R-:W-:Y:S02]  /*4e20*/  IADD3 R4, R0, -0x1, RZ ;  /* 0xffffffff00047810 */ /* 0x000fe40007ffe0ff */
[----:B------:R-:W-:Y:S01]  /*4e30*/  HMMA.16816.F32.BF16 R32, R180, R6, R32 ;  /* 0x00000006b420723c */ /* 0x000fe20000041820 */
[----:B------:R-:W4:Y:S04]  /*4e40*/  LDL R180, [R1+0x24] ;  /* 0x0000240001b47983 */ /* 0x000f280000100800 */
[----:B------:R-:W-:Y:S01]  /*4e50*/  FSEL R5, R5, RZ, P2 ;  /* 0x000000ff05057208 */ /* 0x000fe20001000000 */
[----:B------:R-:W-:Y:S01]  /*4e60*/  FMUL.FTZ R20, R20, UR8 ;  /* 0x0000000814147c20 */ /* 0x000fe20008410000 */
[----:B------:R-:W-:Y:S01]  /*4e70*/  PLOP3.LUT P2, PT, PT, PT, UP0, 0x80, 0x0 ;  /* 0x000000000000781c */ /* 0x000fe20003f4f008 */
[----:B------:R-:W-:Y:S01]  /*4e80*/  FMUL.FTZ R21, R21, UR8 ;  /* 0x0000000815157c20 */ /* 0x000fe20008410000 */
[----:B------:R-:W-:Y:S01]  /*4e90*/  ISETP.GE.AND P4, PT, R4, RZ, PT ;  /* 0x000000ff0400720c */ /* 0x000fe20003f86270 */
        /* <DEDUP_REMOVED lines=9> */
[----:B------:R-:W-:Y:S01]  /*4f30*/  @P2 FSEL R2, R2, -INF , !P5 ;  /* 0xff80000002022808 */ /* 0x000fe20006800000 */
[----:B------:R-:W-:Y:S01]  /*4f40*/  FMUL.FTZ R29, R29, UR8 ;  /* 0x000000081d1d7c20 */ /* 0x000fe20008410000 */
[----:B------:R-:W-:Y:S01]  /*4f50*/  @!P4 IADD3 R4, -R0, 0x1, RZ ;  /* 0x000000010004c810 */ /* 0x000fe20007ffe1ff */
[----:B------:R-:W-:Y:S01]  /*4f60*/  FMUL.FTZ R30, R30, UR8 ;  /* 0x000000081e1e7c20 */ /* 0x000fe20008410000 */
[----:B------:R-:W-:Y:S01]  /*4f70*/  PLOP3.LUT P2, PT, PT, PT, UP0, 0x80, 0x0 ;  /* 0x000000000000781c */ /* 0x000fe20003f4f008 */
[----:B------:R-:W-:Y:S01]  /*4f80*/  FFMA.FTZ R2, R2, UR11, -R5 ;  /* 0x0000000b02027c23 */ /* 0x000fe20008010805 */
[----:B------:R-:W-:Y:S02]  /*4f90*/  I2FP.F32.S32 R16, R4 ;  /* 0x0000000400107245 */ /* 0x000fe40000201400 */
[----:B------:R-:W-:Y:S01]  /*4fa0*/  MUFU.TANH R37, R22 ;  /* 0x0000001600257308 */ /* 0x000fe20000002400 */
[----:B-1----:R-:W-:Y:S01]  /*4fb0*/  I2FP.F32.S32 R20, R10 ;  /* 0x0000000a00147245 */ /* 0x002fe20000201400 */
[----:B------:R-:W-:Y:S02]  /*4fc0*/  VIADD R10, R0, 0x28 ;  /* 0x00000028000a7836 */ /* 0x000fe40000000000 */
[----:B------:R-:W-:Y:S01]  /*4fd0*/  FMUL.FTZ R32, R32, UR8 ;  /* 0x0000000820207c20 */ /* 0x000fe20008410000 */
[----:B------:R-:W-:Y:S01]  /*4fe0*/  FMUL.FTZ R33, R33, UR8 ;  /* 0x0000000821217c20 */ /* 0x000fe20008410000 */
[----:B------:R-:W-:Y:S01]  /*4ff0*/  FMUL.FTZ R34, R34, UR8 ;  /* 0x0000000822227c20 */ /* 0x000fe20008410000 */
[----:B------:R-:W-:Y:S01]  /*5000*/  FFMA.FTZ R3, R20, -UR5, R48 ;  /* 0x8000000514037c23 */ /* 0x000fe20008010030 */
[----:B------:R-:W-:Y:S02]  /*5010*/  FMUL.FTZ R35, R35, UR8 ;  /* 0x0000000823237c20 */ /* 0x000fe40008410000 */
[----:B------:R1:W1:Y:S01]  /*5020*/  MUFU.EX2 R21, R2 ;  /* 0x0000000200157308 */ /* 0x0002620000000800 */
[----:B------:R-:W-:Y:S01]  /*5030*/  FMUL.FTZ R31, R31, UR8 ;  /* 0x000000081f1f7c20 */ /* 0x000fe20008410000 */
[----:B------:R-:W-:Y:S08]  /*5040*/  @P3 FSEL R3, R3, -INF , !P5 ;  /* 0xff80000003033808 */ /* 0x000ff00006800000 */
[----:B------:R-:W4:Y:S10]  /*5050*/  MUFU.TANH R36, R23 ;  /* 0x0000001700247308 */ /* 0x000f340000002400 */
[----:B------:R-:W4:Y:S01]  /*5060*/  MUFU.TANH R202, R24 ;  /* 0x0000001800ca7308 */ /* 0x000f220000002400 */
[----:B-1----:R-:W-:Y:S01]  /*5070*/  FFMA.FTZ R2, R19, -UR5, R47 ;  /* 0x8000000513027c23 */ /* 0x002fe2000801002f */
[----:B------:R-:W-:Y:S04]  /*5080*/  IMAD.MOV.U32 R182, RZ, RZ, R21 ;  /* 0x000000ffffb67224 */ /* 0x000fe800078e0015 */
[----:B------:R-:W-:Y:S04]  /*5090*/  @P2 FSEL R2, R2, -INF , !P6 ;  /* 0xff80000002022808 */ /* 0x000fe80007000000 */
[----:B------:R-:W1:Y:S10]  /*50a0*/  MUFU.TANH R199, R25 ;  /* 0x0000001900c77308 */ /* 0x000e740000002400 */
[----:B------:R-:W1:Y:S10]  /*50b0*/  MUFU.TANH R206, R26 ;  /* 0x0000001a00ce7308 */ /* 0x000e740000002400 */
[----:B------:R-:W1:Y:S10]  /*50c0*/  MUFU.TANH R205, R27 ;  /* 0x0000001b00cd7308 */ /* 0x000e740000002400 */
[----:B------:R-:W1:Y:S10]  /*50d0*/  MUFU.TANH R198, R28 ;  /* 0x0000001c00c67308 */ /* 0x000e740000002400 */
[----:B------:R-:W1:Y:S10]  /*50e0*/  MUFU.TANH R197, R29 ;  /* 0x0000001d00c57308 */ /* 0x000e740000002400 */
[----:B-----5:R-:W-:Y:S10]  /*50f0*/  MUFU.TANH R239, R32 ;  /* 0x0000002000ef7308 */ /* 0x020ff40000002400 */
[----:B------:R-:W1:Y:S10]  /*5100*/  MUFU.TANH R244, R33 ;  /* 0x0000002100f47308 */ /* 0x000e740000002400 */
[----:B------:R-:W-:Y:S10]  /*5110*/  MUFU.TANH R246, R34 ;  /* 0x0000002200f67308 */ /* 0x000ff40000002400 */
[----:B------:R-:W1:Y:S10]  /*5120*/  MUFU.TANH R245, R35 ;  /* 0x0000002300f57308 */ /* 0x000e740000002400 */
[----:B------:R-:W-:Y:S10]  /*5130*/  MUFU.TANH R204, R30 ;  /* 0x0000001e00cc7308 */ /* 0x000ff40000002400 */
[----:B------:R-:W1:Y:S01]  /*5140*/  MUFU.TANH R203, R31 ;  /* 0x0000001f00cb7308 */ /* 0x000e620000002400 */
[C---:B--2---:R-:W-:Y:S01]  /*5150*/  FMUL.FTZ R11, R9.reuse, 1.4426950216293334961 ;  /* 0x3fb8aa3b090b7820 */ /* 0x044fe20000410000 */
[----:B------:R-:W-:Y:S01]  /*5160*/  FSETP.NEU.FTZ.AND P4, PT, R9, -INF , PT ;  /* 0xff8000000900780b */ /* 0x000fe20003f9d000 */
[----:B------:R-:W-:Y:S03]  /*5170*/  FFMA.FTZ R9, R16, -UR5, R55 ;  /* 0x8000000510097c23 */ /* 0x000fe60008010037 */
[----:B------:R-:W-:Y:S02]  /*5180*/  FSEL R4, R11, RZ, P4 ;  /* 0x000000ff0b047208 */ /* 0x000fe40002000000 */
[----:B------:R-:W-:Y:S02]  /*5190*/  @P0 FSEL R9, R9, -INF , !P6 ;  /* 0xff80000009090808 */ /* 0x000fe40007000000 */
[----:B------:R-:W-:Y:S01]  /*51a0*/  IADD3 R11, R0, 0x1f, RZ ;  /* 0x0000001f000b7810 */ /* 0x000fe20007ffe0ff */
[--C-:B------:R-:W-:Y:S01]  /*51b0*/  FFMA.FTZ R3, R3, UR11, -R4.reuse ;  /* 0x0000000b03037c23 */ /* 0x100fe20008010804 */
[----:B------:R-:W-:Y:S01]  /*51c0*/  ISETP.GE.AND P0, PT, R10, RZ, PT ;  /* 0x000000ff0a00720c */ /* 0x000fe20003f06270 */
[----:B------:R-:W-:Y:S01]  /*51d0*/  FFMA.FTZ R9, R9, UR11, -R5 ;  /* 0x0000000b09097c23 */ /* 0x000fe20008010805 */
[----:B------:R-:W-:Y:S01]  /*51e0*/  ISETP.GE.AND P4, PT, R11, RZ, PT ;  /* 0x000000ff0b00720c */ /* 0x000fe20003f86270 */
[----:B------:R2:W-:Y:S01]  /*51f0*/  MUFU.EX2 R49, R3 ;  /* 0x0000000300317308 */ /* 0x0005e20000000800 */
[C---:B---3--:R-:W-:Y:S09]  /*5200*/  FSETP.NEU.FTZ.AND P3, PT, R13.reuse, -INF , PT ;  /* 0xff8000000d00780b */ /* 0x048ff20003f7d000 */
[----:B------:R3:W1:Y:S01]  /*5210*/  MUFU.EX2 R56, R9 ;  /* 0x0000000900387308 */ /* 0x0006620000000800 */
[----:B------:R-:W-:Y:S01]  /*5220*/  @!P0 IADD3 R10, -R0, -0x28, RZ ;  /* 0xffffffd8000a8810 */ /* 0x000fe20007ffe1ff */
[----:B----4-:R-:W-:Y:S01]  /*5230*/  FMUL.FTZ R14, R12, 1.4426950216293334961 ;  /* 0x3fb8aa3b0c0e7820 */ /* 0x010fe20000410000 */
[----:B------:R-:W-:Y:S02]  /*5240*/  @!P4 IADD3 R11, -R0, -0x1f, RZ ;  /* 0xffffffe1000bc810 */ /* 0x000fe40007ffe1ff */
[----:B------:R-:W-:Y:S02]  /*5250*/  FSETP.NEU.FTZ.AND P4, PT, R12, -INF , PT ;  /* 0xff8000000c00780b */ /* 0x000fe40003f9d000 */
[----:B------:R-:W-:Y:S01]  /*5260*/  I2FP.F32.S32 R10, R10 ;  /* 0x0000000a000a7245 */ /* 0x000fe20000201400 */
[----:B--2---:R-:W-:Y:S01]  /*5270*/  FFMA.FTZ R3, R2, UR11, -R4 ;  /* 0x0000000b02037c23 */ /* 0x004fe20008010804 */
[----:B------:R-:W-:Y:S01]  /*5280*/  VIADD R2, R0, 0x20 ;  /* 0x0000002000027836 */ /* 0x000fe20000000000 */
[----:B------:R-:W-:Y:S02]  /*5290*/  PLOP3.LUT P0, PT, PT, PT, UP0, 0x80, 0x0 ;  /* 0x000000000000781c */ /* 0x000fe40003f0f008 */
[----:B------:R2:W4:Y:S01]  /*52a0*/  MUFU.EX2 R46, R3 ;  /* 0x00000003002e7308 */ /* 0x0005220000000800 */
[----:B------:R-:W-:Y:S01]  /*52b0*/  FFMA.FTZ R10, R10, -UR5, R231 ;  /* 0x800000050a0a7c23 */ /* 0x000fe200080100e7 */
[----:B------:R-:W-:Y:S02]  /*52c0*/  ISETP.GE.AND P2, PT, R2, RZ, PT ;  /* 0x000000ff0200720c */ /* 0x000fe40003f46270 */
[----:B---3--:R-:W-:Y:S02]  /*52d0*/  IADD3 R9, R0, 0x27, RZ ;  /* 0x0000002700097810 */ /* 0x008fe40007ffe0ff */
[----:B------:R-:W-:Y:S05]  /*52e0*/  I2FP.F32.S32 R12, R11 ;  /* 0x0000000b000c7245 */ /* 0x000fea0000201400 */
[C---:B------:R-:W-:Y:S01]  /*52f0*/  FFMA.FTZ R11, R12.reuse, -UR5, R226 ;  /* 0x800000050c0b7c23 */ /* 0x040fe200080100e2 */
[----:B------:R-:W-:Y:S01]  /*5300*/  FFMA.FTZ R6, R12, -UR5, R228 ;  /* 0x800000050c067c23 */ /* 0x000fe200080100e4 */
[C---:B------:R-:W-:Y:S02]  /*5310*/  IADD3 R12, R0.reuse, 0x10, RZ ;  /* 0x00000010000c7810 */ /* 0x040fe40007ffe0ff */
[----:B------:R-:W-:Y:S02]  /*5320*/  @!P2 IADD3 R2, -R0, -0x20, RZ ;  /* 0xffffffe00002a810 */ /* 0x000fe40007ffe1ff */
[----:B------:R-:W-:Y:S01]  /*5330*/  PLOP3.LUT P2, PT, PT, PT, UP0, 0x80, 0x0 ;  /* 0x000000000000781c */ /* 0x000fe20003f4f008 */
[----:B--2---:R-:W-:Y:S01]  /*5340*/  FMUL.FTZ R3, R13, 1.4426950216293334961 ;  /* 0x3fb8aa3b0d037820 */ /* 0x004fe20000410000 */
[----:B------:R-:W-:Y:S02]  /*5350*/  I2FP.F32.S32 R13, R2 ;  /* 0x00000002000d7245 */ /* 0x000fe40000201400 */
[----:B------:R-:W-:Y:S02]  /*5360*/  @P0 FSEL R11, R11, -INF , !P6 ;  /* 0xff8000000b0b0808 */ /* 0x000fe40007000000 */
[----:B------:R-:W-:Y:S01]  /*5370*/  FSEL R3, R3, RZ, P3 ;  /* 0x000000ff03037208 */ /* 0x000fe20001800000 */
[----:B------:R-:W-:Y:S01]  /*5380*/  FFMA.FTZ R2, R13, -UR5, R227 ;  /* 0x800000050d027c23 */ /* 0x000fe200080100e3 */
[----:B------:R-:W-:Y:S01]  /*5390*/  ISETP.GE.AND P3, PT, R9, RZ, PT ;  /* 0x000000ff0900720c */ /* 0x000fe20003f66270 */
[----:B------:R-:W-:Y:S01]  /*53a0*/  FFMA.FTZ R7, R13, -UR5, R229 ;  /* 0x800000050d077c23 */ /* 0x000fe200080100e5 */
[----:B------:R-:W-:Y:S01]  /*53b0*/  PLOP3.LUT P0, PT, PT, PT, UP0, 0x80, 0x0 ;  /* 0x000000000000781c */ /* 0x000fe20003f0f008 */
[--C-:B------:R-:W-:Y:S02]  /*53c0*/  FFMA.FTZ R11, R11, UR11, -R3.reuse ;  /* 0x0000000b0b0b7c23 */ /* 0x100fe40008010803 */
[----:B------:R-:W-:Y:S02]  /*53d0*/  @P2 FSEL R2, R2, -INF , !P5 ;  /* 0xff80000002022808 */ /* 0x000fe40006800000 */
[----:B------:R-:W-:Y:S01]  /*53e0*/  PLOP3.LUT P2, PT, PT, PT, UP0, 0x80, 0x0 ;  /* 0x000000000000781c */ /* 0x000fe20003f4f008 */
[----:B------:R2:W-:Y:S02]  /*53f0*/  MUFU.EX2 R193, R11 ;  /* 0x0000000b00c17308 */ /* 0x0005e40000000800 */
[----:B------:R-:W-:Y:S03]  /*5400*/  FFMA.FTZ R2, R2, UR11, -R3 ;  /* 0x0000000b02027c23 */ /* 0x000fe60008010803 */
[----:B------:R-:W-:Y:S02]  /*5410*/  @!P3 IADD3 R9, -R0, -0x27, RZ ;  /* 0xffffffd90009b810 */ /* 0x000fe40007ffe1ff */
[----:B------:R-:W-:Y:S03]  /*5420*/  PLOP3.LUT P3, PT, PT, PT, UP0, 0x80, 0x0 ;  /* 0x000000000000781c */ /* 0x000fe60003f6f008 */
[----:B------:R3:W-:Y:S01]  /*5430*/  MUFU.EX2 R194, R2 ;  /* 0x0000000200c27308 */ /* 0x0007e20000000800 */
[----:B------:R-:W-:Y:S05]  /*5440*/  I2FP.F32.S32 R9, R9 ;  /* 0x0000000900097245 */ /* 0x000fea0000201400 */
[----:B------:R-:W-:Y:S01]  /*5450*/  FFMA.FTZ R9, R9, -UR5, R230 ;  /* 0x8000000509097c23 */ /* 0x000fe200080100e6 */
[----:B--2---:R-:W-:Y:S01]  /*5460*/  @P0 VIADD R11, R8, 0x8 ;  /* 0x00000008080b0836 */ /* 0x004fe20000000000 */
[----:B------:R-:W-:Y:S03]  /*5470*/  PLOP3.LUT P0, PT, PT, PT, UP0, 0x80, 0x0 ;  /* 0x000000000000781c */ /* 0x000fe60003f0f008 */
[----:B------:R-:W-:Y:S02]  /*5480*/  @P2 FSEL R9, R9, -INF , !P6 ;  /* 0xff80000009092808 */ /* 0x000fe40007000000 */
[----:B------:R-:W-:Y:S02]  /*5490*/  @P3 FSEL R10, R10, -INF , !P5 ;  /* 0xff8000000a0a3808 */ /* 0x000fe40006800000 */
[----:B------:R-:W-:Y:S02]  /*54a0*/  PLOP3.LUT P3, PT, PT, PT, UP0, 0x80, 0x0 ;  /* 0x000000000000781c */ /* 0x000fe40003f6f008 */
[----:B---3--:R-:W-:Y:S02]  /*54b0*/  FSEL R2, R14, RZ, P4 ;  /* 0x000000ff0e027208 */ /* 0x008fe40002000000 */
[----:B------:R-:W-:Y:S02]  /*54c0*/  PLOP3.LUT P4, PT, PT, PT, UP0, 0x80, 0x0 ;  /* 0x000000000000781c */ /* 0x000fe40003f8f008 */
[----:B------:R-:W-:Y:S01]  /*54d0*/  PLOP3.LUT P6, PT, PT, PT, UP0, 0x80, 0x0 ;  /* 0x000000000000781c */ /* 0x000fe20003fcf008 */
[--C-:B------:R-:W-:Y:S01]  /*54e0*/  FFMA.FTZ R9, R9, UR11, -R2.reuse ;  /* 0x0000000b09097c23 */ /* 0x100fe20008010802 */
[--C-:B------:R-:W-:Y:S03]  /*54f0*/  FFMA.FTZ R10, R10, UR11, -R2.reuse ;  /* 0x0000000b0a0a7c23 */ /* 0x100fe60008010802 */
[----:B------:R2:W-:Y:S06]  /*5500*/  MUFU.EX2 R200, R9 ;  /* 0x0000000900c87308 */ /* 0x0005ec0000000800 */
[----:B------:R-:W-:Y:S04]  /*5510*/  @P4 ISETP.GE.AND P4, PT, R11, UR9, PT ;  /* 0x000000090b004c0c */ /* 0x000fe8000bf86270 */
[----:B------:R3:W-:Y:S01]  /*5520*/  MUFU.EX2 R201, R10 ;  /* 0x0000000a00c97308 */ /* 0x0007e20000000800 */
[----:B------:R-:W-:Y:S02]  /*5530*/  @P6 IADD3 R11, R8, 0x9, RZ ;  /* 0x00000009080b6810 */ /* 0x000fe40007ffe0ff */
[----:B------:R-:W-:Y:S02]  /*5540*/  PLOP3.LUT P6, PT, PT, PT, UP0, 0x80, 0x0 ;  /* 0x000000000000781c */ /* 0x000fe40003fcf008 */
[C---:B--2---:R-:W-:Y:S04]  /*5550*/  IADD3 R9, R0.reuse, 0x17, RZ ;  /* 0x0000001700097810 */ /* 0x044fe80007ffe0ff */
[----:B------:R-:W-:Y:S01]  /*5560*/  ISETP.GE.AND P2, PT, R9, RZ, PT ;  /* 0x000000ff0900720c */ /* 0x000fe20003f46270 */
[----:B---3--:R-:W-:Y:S05]  /*5570*/  VIADD R10, R0, 0x18 ;  /* 0x00000018000a7836 */ /* 0x008fea0000000000 */
[----:B------:R-:W-:Y:S07]  /*5580*/  ISETP.GE.AND P5, PT, R10, RZ, PT ;  /* 0x000000ff0a00720c */ /* 0x000fee0003fa6270 */
[C---:B------:R-:W-:Y:S02]  /*5590*/  @!P2 IADD3 R9, -R0.reuse, -0x17, RZ ;  /* 0xffffffe90009a810 */ /* 0x040fe40007ffe1ff */
[----:B------:R-:W-:Y:S02]  /*55a0*/  PLOP3.LUT P2, PT, PT, PT, UP0, 0x80, 0x0 ;  /* 0x000000000000781c */ /* 0x000fe40003f4f008 */
[----:B------:R-:W-:Y:S02]  /*55b0*/  I2FP.F32.S32 R18, R9 ;  /* 0x0000000900127245 */ /* 0x000fe40000201400 */
[----:B------:R-:W-:Y:S02]  /*55c0*/  @!P5 IADD3 R10, -R0, -0x18, RZ ;  /* 0xffffffe8000ad810 */ /* 0x000fe40007ffe1ff */
[----:B------:R-:W-:Y:S02]  /*55d0*/  PLOP3.LUT P5, PT, PT, PT, UP0, 0x80, 0x0 ;  /* 0x000000000000781c */ /* 0x000fe40003faf008 */
[----:B------:R-:W-:Y:S01]  /*55e0*/  I2FP.F32.S32 R17, R10 ;  /* 0x0000000a00117245 */ /* 0x000fe20000201400 */
[----:B------:R-:W-:Y:S04]  /*55f0*/  FFMA.FTZ R10, R18, -UR5, R207 ;  /* 0x80000005120a7c23 */ /* 0x000fe800080100cf */
[----:B------:R-:W-:Y:S02]  /*5600*/  @P2 FSEL R7, R7, -INF , !P4 ;  /* 0xff80000007072808 */ /* 0x000fe40006000000 */
[----:B------:R-:W-:Y:S01]  /*5610*/  PLOP3.LUT P2, PT, PT, PT, UP0, 0x80, 0x0 ;  /* 0x000000000000781c */ /* 0x000fe20003f4f008 */
[----:B------:R-:W-:Y:S02]  /*5620*/  FFMA.FTZ R9, R17, -UR5, R223 ;  /* 0x8000000511097c23 */ /* 0x000fe400080100df */
[--C-:B------:R-:W-:Y:S03]  /*5630*/  FFMA.FTZ R7, R7, UR11, -R2.reuse ;  /* 0x0000000b07077c23 */ /* 0x100fe60008010802 */
[----:B------:R-:W-:Y:S01]  /*5640*/  @P3 FSEL R9, R9, -INF , !P4 ;  /* 0xff80000009093808 */ /* 0x000fe20006000000 */
[----:B------:R2:W-:Y:S01]  /*5650*/  MUFU.EX2 R196, R7 ;  /* 0x0000000700c47308 */ /* 0x0005e20000000800 */
[----:B------:R-:W-:Y:S02]  /*5660*/  PLOP3.LUT P3, PT, PT, PT, UP0, 0x80, 0x0 ;  /* 0x000000000000781c */ /* 0x000fe40003f6f008 */
[----:B------:R-:W-:Y:S01]  /*5670*/  @P5 ISETP.GE.AND P5, PT, R11, UR9, PT ;  /* 0x000000090b005c0c */ /* 0x000fe2000bfa6270 */
[--C-:B------:R-:W-:Y:S01]  /*5680*/  FFMA.FTZ R9, R9, UR11, -R3.reuse ;  /* 0x0000000b09097c23 */ /* 0x100fe20008010803 */
[----:B------:R-:W-:Y:S02]  /*5690*/  IADD3 R11, R0, -0x10, RZ ;  /* 0xfffffff0000b7810 */ /* 0x000fe40007ffe0ff */
[----:B------:R-:W-:Y:S03]  /*56a0*/  @P0 FSEL R10, R10, -INF , !P5 ;  /* 0xff8000000a0a0808 */ /* 0x000fe60006800000 */
[----:B------:R3:W-:Y:S02]  /*56b0*/  MUFU.EX2 R190, R9 ;  /* 0x0000000900be7308 */ /* 0x0007e40000000800 */
[----:B------:R-:W-:Y:S02]  /*56c0*/  FFMA.FTZ R10, R10, UR11, -R3 ;  /* 0x0000000b0a0a7c23 */ /* 0x000fe40008010803 */
[----:B------:R-:W-:Y:S06]  /*56d0*/  @P3 FSEL R6, R6, -INF , !P5 ;  /* 0xff80000006063808 */ /* 0x000fec0006800000 */
[----:B------:R1:W-:Y:S01]  /*56e0*/  MUFU.EX2 R189, R10 ;  /* 0x0000000a00bd7308 */ /* 0x0003e20000000800 */
[----:B--2---:R-:W-:Y:S01]  /*56f0*/  FFMA.FTZ R7, R6, UR11, -R2 ;  /* 0x0000000b06077c23 */ /* 0x004fe20008010802 */
[----:B------:R-:W-:Y:S08]  /*5700*/  IADD3 R6, R0, -0x8, RZ ;  /* 0xfffffff800067810 */ /* 0x000ff00007ffe0ff */
[----:B------:R2:W-:Y:S01]  /*5710*/  MUFU.EX2 R195, R7 ;  /* 0x0000000700c37308 */ /* 0x0005e20000000800 */
[----:B------:R-:W-:Y:S02]  /*5720*/  ISETP.GE.AND P3, PT, R6, RZ, PT ;  /* 0x000000ff0600720c */ /* 0x000fe40003f66270 */
[----:B---3--:R-:W-:Y:S02]  /*5730*/  @P2 IADD3 R9, R8, 0x10, RZ ;  /* 0x0000001008092810 */ /* 0x008fe40007ffe0ff */
[----:B------:R-:W-:Y:S02]  /*5740*/  ISETP.GE.AND P2, PT, R11, RZ, PT ;  /* 0x000000ff0b00720c */ /* 0x000fe40003f46270 */
[----:B------:R-:W-:Y:S01]  /*5750*/  @P6 ISETP.GE.AND P6, PT, R9, UR9, PT ;  /* 0x0000000909006c0c */ /* 0x000fe2000bfc6270 */
[C---:B-1----:R-:W-:Y:S06]  /*5760*/  VIADD R10, R0.reuse, 0xffffffef ;  /* 0xffffffef000a7836 */ /* 0x042fec0000000000 */
[C---:B------:R-:W-:Y:S02]  /*5770*/  @!P3 IADD3 R6, -R0.reuse, 0x8, RZ ;  /* 0x000000080006b810 */ /* 0x040fe40007ffe1ff */
[----:B------:R-:W-:Y:S01]  /*5780*/  PLOP3.LUT P3, PT, PT, PT, UP0, 0x80, 0x0 ;  /* 0x000000000000781c */ /* 0x000fe20003f6f008 */
[C---:B--2---:R-:W-:Y:S01]  /*5790*/  VIADD R7, R0.reuse, 0xfffffff7 ;  /* 0xfffffff700077836 */ /* 0x044fe20000000000 */
[----:B------:R-:W-:Y:S02]  /*57a0*/  I2FP.F32.S32 R14, R6 ;  /* 0x00000006000e7245 */ /* 0x000fe40000201400 */
[----:B------:R-:W-:Y:S02]  /*57b0*/  @!P2 IADD3 R11, -R0, 0x10, RZ ;  /* 0x00000010000ba810 */ /* 0x000fe40007ffe1ff */
[----:B------:R-:W-:Y:S01]  /*57c0*/  ISETP.GE.AND P0, PT, R7, RZ, PT ;  /* 0x000000ff0700720c */ /* 0x000fe20003f06270 */
[----:B------:R-:W-:Y:S01]  /*57d0*/  FFMA.FTZ R6, R14, -UR5, R51 ;  /* 0x800000050e067c23 */ /* 0x000fe20008010033 */
[----:B------:R-:W-:Y:S05]  /*57e0*/  ISETP.GE.AND P2, PT, R10, RZ, PT ;  /* 0x000000ff0a00720c */ /* 0x000fea0003f46270 */
[----:B------:R-:W-:Y:S02]  /*57f0*/  @P3 FSEL R6, R6, -INF , !P4 ;  /* 0xff80000006063808 */ /* 0x000fe40006000000 */
[----:B------:R-:W-:Y:S03]  /*5800*/  PLOP3.LUT P3, PT, PT, PT, UP0, 0x80, 0x0 ;  /* 0x000000000000781c */ /* 0x000fe60003f6f008 */
[----:B------:R-:W-:Y:S01]  /*5810*/  FFMA.FTZ R6, R6, UR11, -R5 ;  /* 0x0000000b06067c23 */ /* 0x000fe20008010805 */
[C---:B------:R-:W-:Y:S02]  /*5820*/  @!P0 IADD3 R7, -R0.reuse, 0x9, RZ ;  /* 0x0000000900078810 */ /* 0x040fe40007ffe1ff */
[----:B------:R-:W-:Y:S01]  /*5830*/  PLOP3.LUT P0, PT, PT, PT, UP0, 0x80, 0x0 ;  /* 0x000000000000781c */ /* 0x000fe20003f0f008 */
[----:B------:R1:W-:Y:S01]  /*5840*/  MUFU.EX2 R54, R6 ;  /* 0x0000000600367308 */ /* 0x0003e20000000800 */
[----:B------:R-:W-:Y:S01]  /*5850*/  I2FP.F32.S32 R13, R7 ;  /* 0x00000007000d7245 */ /* 0x000fe20000201400 */
[----:B------:R-:W-:Y:S01]  /*5860*/  FFMA.FTZ R7, R15, -UR5, R42 ;  /* 0x800000050f077c23 */ /* 0x000fe2000801002a */
[----:B------:R-:W-:Y:S02]  /*5870*/  @!P2 IADD3 R10, -R0, 0x11, RZ ;  /* 0x00000011000aa810 */ /* 0x000fe40007ffe1ff */
[----:B------:R-:W-:Y:S01]  /*5880*/  ISETP.GE.AND P2, PT, R12, RZ, PT ;  /* 0x000000ff0c00720c */ /* 0x000fe20003f46270 */
[----:B------:R-:W-:Y:S01]  /*5890*/  FFMA.FTZ R9, R13, -UR5, R252 ;  /* 0x800000050d097c23 */ /* 0x000fe200080100fc */
[----:B------:R-:W-:Y:S02]  /*58a0*/  @P3 FSEL R7, R7, -INF , !P4 ;  /* 0xff80000007073808 */ /* 0x000fe40006000000 */
[----:B------:R-:W-:Y:S02]  /*58b0*/  PLOP3.LUT P3, PT, PT, PT, UP0, 0x80, 0x0 ;  /* 0x000000000000781c */ /* 0x000fe40003f6f008 */
[----:B------:R-:W-:Y:S01]  /*58c0*/  PLOP3.LUT P4, PT, PT, PT, UP0, 0x80, 0x0 ;  /* 0x000000000000781c */ /* 0x000fe20003f8f008 */
[--C-:B------:R-:W-:Y:S01]  /*58d0*/  FFMA.FTZ R7, R7, UR11, -R4.reuse ;  /* 0x0000000b07077c23 */ /* 0x100fe20008010804 */
[----:B------:R-:W-:Y:S02]  /*58e0*/  @P0 FSEL R9, R9, -INF , !P5 ;  /* 0xff80000009090808 */ /* 0x000fe40006800000 */
[----:B------:R-:W-:Y:S01]  /*58f0*/  PLOP3.LUT P0, PT, PT, PT, UP0, 0x80, 0x0 ;  /* 0x000000000000781c */ /* 0x000fe20003f0f008 */
[----:B------:R2:W-:Y:S01]  /*5900*/  MUFU.EX2 R45, R7 ;  /* 0x00000007002d7308 */ /* 0x0005e20000000800 */
[----:B-1----:R-:W-:Y:S01]  /*5910*/  FFMA.FTZ R6, R16, -UR5, R41 ;  /* 0x8000000510067c23 */ /* 0x002fe20008010029 */
[----:B------:R-:W-:Y:S01]  /*5920*/  I2FP.F32.S32 R16, R11 ;  /* 0x0000000b00107245 */ /* 0x000fe20000201400 */
[----:B------:R-:W-:Y:S01]  /*5930*/  FFMA.FTZ R15, R9, UR11, -R5 ;  /* 0x0000000b090f7c23 */ /* 0x000fe20008010805 */
[C---:B------:R-:W-:Y:S02]  /*5940*/  @!P2 IADD3 R12, -R0.reuse, -0x10, RZ ;  /* 0xfffffff0000ca810 */ /* 0x040fe40007ffe1ff */
[----:B------:R-:W-:Y:S04]  /*5950*/  PLOP3.LUT P2, PT, PT, PT, UP0, 0x80, 0x0 ;  /* 0x000000000000781c */ /* 0x000fe80003f4f008 */
[----:B------:R1:W3:Y:S01]  /*5960*/  MUFU.EX2 R53, R15 ;  /* 0x0000000f00357308 */ /* 0x0002e20000000800 */
[----:B------:R-:W-:Y:S02]  /*5970*/  I2FP.F32.S32 R12, R12 ;  /* 0x0000000c000c7245 */ /* 0x000fe40000201400 */
[----:B------:R-:W-:Y:S02]  /*5980*/  IADD3 R9, R0, 0xf, RZ ;  /* 0x0000000f00097810 */ /* 0x000fe40007ffe0ff */
[----:B------:R-:W-:Y:S02]  /*5990*/  @P0 FSEL R6, R6, -INF , !P5 ;  /* 0xff80000006060808 */ /* 0x000fe40006800000 */
[----:B------:R-:W-:Y:S01]  /*59a0*/  PLOP3.LUT P5, PT, PT, PT, UP0, 0x80, 0x0 ;  /* 0x000000000000781c */ /* 0x000fe20003faf008 */
[----:B--2---:R-:W-:Y:S02]  /*59b0*/  FFMA.FTZ R7, R16, -UR5, R247 ;  /* 0x8000000510077c23 */ /* 0x004fe400080100f7 */
[--C-:B------:R-:W-:Y:S01]  /*59c0*/  FFMA.FTZ R6, R6, UR11, -R4.reuse ;  /* 0x0000000b06067c23 */ /* 0x100fe20008010804 */
[----:B------:R-:W-:Y:S03]  /*59d0*/  PLOP3.LUT P0, PT, PT, PT, UP0, 0x80, 0x0 ;  /* 0x000000000000781c */ /* 0x000fe60003f0f008 */
[----:B------:R2:W3:Y:S01]  /*59e0*/  MUFU.EX2 R44, R6 ;  /* 0x00000006002c7308 */ /* 0x0004e20000000800 */
[----:B------:R-:W-:Y:S02]  /*59f0*/  @P3 FSEL R7, R7, -INF , !P6 ;  /* 0xff80000007073808 */ /* 0x000fe40007000000 */
[----:B-1----:R-:W-:Y:S01]  /*5a00*/  I2FP.F32.S32 R15, R10 ;  /* 0x0000000a000f7245 */ /* 0x002fe20000201400 */
[----:B------:R-:W-:Y:S01]  /*5a10*/  @P4 VIADD R10, R8, 0x11 ;  /* 0x00000011080a4836 */ /* 0x000fe20000000000 */
[----:B------:R-:W-:Y:S01]  /*5a20*/  PLOP3.LUT P3, PT, PT, PT, UP0, 0x80, 0x0 ;  /* 0x000000000000781c */ /* 0x000fe20003f6f008 */
[----:B------:R-:W-:Y:S01]  /*5a30*/  FFMA.FTZ R7, R7, UR11, -R5 ;  /* 0x0000000b07077c23 */ /* 0x000fe20008010805 */
[----:B------:R-:W-:Y:S02]  /*5a40*/  ISETP.GE.AND P4, PT, R9, RZ, PT ;  /* 0x000000ff0900720c */ /* 0x000fe40003f86270 */
[----:B------:R-:W-:Y:S01]  /*5a50*/  @P5 ISETP.GE.AND P5, PT, R10, UR9, PT ;  /* 0x000000090a005c0c */ /* 0x000fe2000bfa6270 */
[----:B------:R1:W-:Y:S01]  /*5a60*/  MUFU.EX2 R52, R7 ;  /* 0x0000000700347308 */ /* 0x0003e20000000800 */
[C---:B------:R-:W-:Y:S01]  /*5a70*/  IADD3 R10, R0.reuse, -0x18, RZ ;  /* 0xffffffe8000a7810 */ /* 0x040fe20007ffe0ff */
[----:B--2---:R-:W-:Y:S08]  /*5a80*/  FFMA.FTZ R6, R15, -UR5, R249 ;  /* 0x800000050f067c23 */ /* 0x004ff000080100f9 */
[----:B------:R-:W-:Y:S02]  /*5a90*/  @!P4 IADD3 R9, -R0, -0xf, RZ ;  /* 0xfffffff10009c810 */ /* 0x000fe40007ffe1ff */
[----:B------:R-:W-:Y:S02]  /*5aa0*/  @P0 FSEL R6, R6, -INF , !P5 ;  /* 0xff80000006060808 */ /* 0x000fe40006800000 */
[----:B------:R-:W-:Y:S02]  /*5ab0*/  PLOP3.LUT P0, PT, PT, PT, UP0, 0x80, 0x0 ;  /* 0x000000000000781c */ /* 0x000fe40003f0f008 */
[----:B------:R-:W-:Y:S01]  /*5ac0*/  I2FP.F32.S32 R11, R9 ;  /* 0x00000009000b7245 */ /* 0x000fe20000201400 */
[----:B-1----:R-:W-:Y:S01]  /*5ad0*/  FFMA.FTZ R7, R14, -UR5, R37 ;  /* 0x800000050e077c23 */ /* 0x002fe20008010025 */
[----:B------:R-:W-:Y:S01]  /*5ae0*/  FFMA.FTZ R6, R6, UR11, -R5 ;  /* 0x0000000b06067c23 */ /* 0x000fe20008010805 */
[----:B------:R-:W-:Y:S03]  /*5af0*/  PLOP3.LUT P4, PT, PT, PT, UP0, 0x80, 0x0 ;  /* 0x000000000000781c */ /* 0x000fe60003f8f008 */
[----:B------:R1:W-:Y:S01]  /*5b00*/  MUFU.EX2 R50, R6 ;  /* 0x0000000600327308 */ /* 0x0003e20000000800 */
[----:B------:R-:W-:Y:S02]  /*5b10*/  @P3 FSEL R7, R7, -INF , !P6 ;  /* 0xff80000007073808 */ /* 0x000fe40007000000 */
[----:B------:R-:W-:Y:S03]  /*5b20*/  PLOP3.LUT P3, PT, PT, PT, UP0, 0x80, 0x0 ;  /* 0x000000000000781c */ /* 0x000fe60003f6f008 */
[----:B------:R-:W-:Y:S04]  /*5b30*/  FFMA.FTZ R7, R7, UR11, -R4 ;  /* 0x0000000b07077c23 */ /* 0x000fe80008010804 */
[----:B------:R2:W-:Y:S06]  /*5b40*/  MUFU.EX2 R43, R7 ;  /* 0x00000007002b7308 */ /* 0x0005ec0000000800 */
[----:B------:R-:W-:Y:S01]  /*5b50*/  @P3 IADD3 R9, R8, 0x18, RZ ;  /* 0x0000001808093810 */ /* 0x000fe20007ffe0ff */
[----:B-1----:R-:W-:Y:S01]  /*5b60*/  FFMA.FTZ R6, R13, -UR5, R36 ;  /* 0x800000050d067c23 */ /* 0x002fe20008010024 */
[----:B------:R-:W-:Y:S02]  /*5b70*/  PLOP3.LUT P3, PT, PT, PT, UP0, 0x80, 0x0 ;  /* 0x000000000000781c */ /* 0x000fe40003f6f008 */
[----:B------:R-:W-:Y:S01]  /*5b80*/  @P4 ISETP.GE.AND P4, PT, R9, UR9, PT ;  /* 0x0000000909004c0c */ /* 0x000fe2000bf86270 */
[----:B------:R-:W-:Y:S01]  /*5b90*/  VIADD R9, R0, 0xffffffe7 ;  /* 0xffffffe700097836 */ /* 0x000fe20000000000 */
[----:B------:R-:W-:Y:S02]  /*5ba0*/  @P0 FSEL R6, R6, -INF , !P5 ;  /* 0xff80000006060808 */ /* 0x000fe40006800000 */
[----:B------:R-:W-:Y:S03]  /*5bb0*/  PLOP3.LUT P0, PT, PT, PT, UP0, 0x80, 0x0 ;  /* 0x000000000000781c */ /* 0x000fe60003f0f008 */
[----:B------:R-:W-:Y:S01]  /*5bc0*/  FFMA.FTZ R6, R6, UR11, -R4 ;  /* 0x0000000b06067c23 */ /* 0x000fe20008010804 */
[----:B--2---:R-:W-:Y:S03]  /*5bd0*/  FFMA.FTZ R7, R12, -UR5, R202 ;  /* 0x800000050c077c23 */ /* 0x004fe600080100ca */
[----:B------:R1:W-:Y:S02]  /*5be0*/  MUFU.EX2 R40, R6 ;  /* 0x0000000600287308 */ /* 0x0003e40000000800 */
[----:B------:R-:W-:Y:S02]  /*5bf0*/  @P2 FSEL R7, R7, -INF , !P6 ;  /* 0xff80000007072808 */ /* 0x000fe40007000000 */
[----:B------:R-:W-:Y:S03]  /*5c00*/  PLOP3.LUT P2, PT, PT, PT, UP0, 0x80, 0x0 ;  /* 0x000000000000781c */ /* 0x000fe60003f4f008 */
[----:B------:R-:W-:Y:S04]  /*5c10*/  FFMA.FTZ R7, R7, UR11, -R3 ;  /* 0x0000000b07077c23 */ /* 0x000fe80008010803 */
[----:B------:R2:W-:Y:S01]  /*5c20*/  MUFU.EX2 R186, R7 ;  /* 0x0000000700ba7308 */ /* 0x0005e20000000800 */
[----:B-1----:R-:W-:Y:S05]  /*5c30*/  FFMA.FTZ R6, R11, -UR5, R199 ;  /* 0x800000050b067c23 */ /* 0x002fea00080100c7 */
[----:B------:R-:W-:Y:S02]  /*5c40*/  @P0 FSEL R6, R6, -INF , !P5 ;  /* 0xff80000006060808 */ /* 0x000fe40006800000 */
[----:B------:R-:W-:Y:S03]  /*5c50*/  PLOP3.LUT P0, PT, PT, PT, UP0, 0x80, 0x0 ;  /* 0x000000000000781c */ /* 0x000fe60003f0f008 */
[----:B------:R-:W-:Y:S01]  /*5c60*/  FFMA.FTZ R13, R6, UR11, -R3 ;  /* 0x0000000b060d7c23 */ /* 0x000fe20008010803 */
[----:B--2---:R-:W-:Y:S01]  /*5c70*/  FFMA.FTZ R7, R17, -UR5, R206 ;  /* 0x8000000511077c23 */ /* 0x004fe200080100ce */
[----:B------:R-:W-:Y:S02]  /*5c80*/  FFMA.FTZ R6, R18, -UR5, R205 ;  /* 0x8000000512067c23 */ /* 0x000fe400080100cd */
[----:B------:R-:W-:Y:S02]  /*5c90*/  MUFU.EX2 R185, R13 ;  /* 0x0000000d00b97308 */ /* 0x000fe40000000800 */
[----:B------:R-:W-:Y:S02]  /*5ca0*/  @P2 FSEL R7, R7, -INF , !P6 ;  /* 0xff80000007072808 */ /* 0x000fe40007000000 */
[----:B------:R-:W-:Y:S02]  /*5cb0*/  @P3 FSEL R6, R6, -INF , !P5 ;  /* 0xff80000006063808 */ /* 0x000fe40006800000 */
[----:B------:R-:W-:Y:S01]  /*5cc0*/  PLOP3.LUT P3, PT, PT, PT, UP0, 0x80, 0x0 ;  /* 0x000000000000781c */ /* 0x000fe20003f6f008 */
[--C-:B------:R-:W-:Y:S01]  /*5cd0*/  FFMA.FTZ R7, R7, UR11, -R2.reuse ;  /* 0x0000000b07077c23 */ /* 0x100fe20008010802 */
[----:B------:R-:W-:Y:S01]  /*5ce0*/  @P0 IADD3 R8, R8, 0x19, RZ ;  /* 0x0000001908080810 */ /* 0x000fe20007ffe0ff */
[----:B------:R-:W-:Y:S01]  /*5cf0*/  FFMA.FTZ R6, R6, UR11, -R2 ;  /* 0x0000000b06067c23 */ /* 0x000fe20008010802 */
[----:B------:R-:W-:Y:S01]  /*5d00*/  PLOP3.LUT P2, PT, PT, PT, UP0, 0x80, 0x0 ;  /* 0x000000000000781c */ /* 0x000fe20003f4f008 */
[----:B------:R1:W-:Y:S01]  /*5d10*/  MUFU.EX2 R192, R7 ;  /* 0x0000000700c07308 */ /* 0x0003e20000000800 */
[----:B------:R-:W-:Y:S02]  /*5d20*/  PLOP3.LUT P0, PT, PT, PT, UP0, 0x80, 0x0 ;  /* 0x000000000000781c */ /* 0x000fe40003f0f008 */
[----:B------:R-:W-:Y:S02]  /*5d30*/  ISETP.GE.AND P6, PT, R10, RZ, PT ;  /* 0x000000ff0a00720c */ /* 0x000fe40003fc6270 */
[----:B------:R-:W-:Y:S05]  /*5d40*/  ISETP.GE.AND P5, PT, R9, RZ, PT ;  /* 0x000000ff0900720c */ /* 0x000fea0003fa6270 */
[----:B------:R2:W-:Y:S01]  /*5d50*/  MUFU.EX2 R191, R6 ;  /* 0x0000000600bf7308 */ /* 0x0005e20000000800 */
[----:B------:R-:W-:Y:S05]  /*5d60*/  @P3 ISETP.GE.AND P3, PT, R8, UR9, PT ;  /* 0x0000000908003c0c */ /* 0x000fea000bf66270 */
[----:B------:R-:W-:Y:S01]  /*5d70*/  @!P6 IADD3 R10, -R0, 0x18, RZ ;  /* 0x00000018000ae810 */ /* 0x000fe20007ffe1ff */
[----:B-1----:R-:W-:Y:S01]  /*5d80*/  FFMA.FTZ R7, R20, -UR5, R198 ;  /* 0x8000000514077c23 */ /* 0x002fe200080100c6 */
[----:B------:R-:W-:Y:S02]  /*5d90*/  @!P5 IADD3 R9, -R0, 0x19, RZ ;  /* 0x000000190009d810 */ /* 0x000fe40007ffe1ff */
[----:B------:R-:W-:Y:S02]  /*5da0*/  PLOP3.LUT P5, PT, PT, PT, UP0, 0x80, 0x0 ;  /* 0x000000000000781c */ /* 0x000fe40003faf008 */
[----:B------:R-:W-:Y:S02]  /*5db0*/  @P2 FSEL R7, R7, -INF , !P4 ;  /* 0xff80000007072808 */ /* 0x000fe40006000000 */
[----:B------:R-:W-:Y:S01]  /*5dc0*/  PLOP3.LUT P2, PT, PT, PT, UP0, 0x80, 0x0 ;  /* 0x000000000000781c */ /* 0x000fe20003f4f008 */
[----:B--2---:R-:W-:Y:S01]  /*5dd0*/  FFMA.FTZ R6, R19, -UR5, R197 ;  /* 0x8000000513067c23 */ /* 0x004fe200080100c5 */
[----:B------:R-:W-:Y:S01]  /*5de0*/  I2FP.F32.S32 R0, R9 ;  /* 0x0000000900007245 */ /* 0x000fe20000201400 */
[----:B------:R-:W-:Y:S01]  /*5df0*/  FFMA.FTZ R8, R7, UR11, -R3 ;  /* 0x0000000b07087c23 */ /* 0x000fe20008010803 */
[----:B------:R-:W-:Y:S02]  /*5e00*/  I2FP.F32.S32 R7, R10 ;  /* 0x0000000a00077245 */ /* 0x000fe40000201400 */
[----:B------:R-:W-:Y:S01]  /*5e10*/  @P0 FSEL R6, R6, -INF , !P3 ;  /* 0xff80000006060808 */ /* 0x000fe20005800000 */
[----:B------:R-:W-:Y:S01]  /*5e20*/  FFMA.FTZ R0, R0, -UR5, R244 ;  /* 0x8000000500007c23 */ /* 0x000fe200080100f4 */
[----:B------:R-:W-:Y:S01]  /*5e30*/  PLOP3.LUT P0, PT, PT, PT, UP0, 0x80, 0x0 ;  /* 0x000000000000781c */ /* 0x000fe20003f0f008 */
[----:B------:R-:W-:Y:S01]  /*5e40*/  FFMA.FTZ R7, R7, -UR5, R239 ;  /* 0x8000000507077c23 */ /* 0x000fe200080100ef */
[----:B------:R-:W-:Y:S01]  /*5e50*/  MUFU.EX2 R184, R8 ;  /* 0x0000000800b87308 */ /* 0x000fe20000000800 */
[----:B------:R-:W-:Y:S03]  /*5e60*/  FFMA.FTZ R3, R6, UR11, -R3 ;  /* 0x0000000b06037c23 */ /* 0x000fe60008010803 */
[----:B------:R-:W-:Y:S02]  /*5e70*/  @P2 FSEL R7, R7, -INF , !P4 ;  /* 0xff80000007072808 */ /* 0x000fe40006000000 */
[----:B------:R-:W-:Y:S04]  /*5e80*/  PLOP3.LUT P2, PT, PT, PT, UP0, 0x80, 0x0 ;  /* 0x000000000000781c */ /* 0x000fe80003f4f008 */
[----:B------:R1:W-:Y:S01]  /*5e90*/  MUFU.EX2 R183, R3 ;  /* 0x0000000300b77308 */ /* 0x0003e20000000800 */
[--C-:B------:R-:W-:Y:S01]  /*5ea0*/  FFMA.FTZ R7, R7, UR11, -R5.reuse ;  /* 0x0000000b07077c23 */ /* 0x100fe20008010805 */
[----:B------:R-:W-:Y:S02]  /*5eb0*/  @P0 FSEL R0, R0, -INF , !P3 ;  /* 0xff80000000000808 */ /* 0x000fe40005800000 */
[----:B------:R-:W-:Y:S03]  /*5ec0*/  PLOP3.LUT P0, PT, PT, PT, UP0, 0x80, 0x0 ;  /* 0x000000000000781c */ /* 0x000fe60003f0f008 */
[----:B------:R-:W-:Y:S01]  /*5ed0*/  FFMA.FTZ R5, R0, UR11, -R5 ;  /* 0x0000000b00057c23 */ /* 0x000fe20008010805 */
[----:B------:R-:W-:Y:S02]  /*5ee0*/  FFMA.FTZ R0, R15, -UR5, R245 ;  /* 0x800000050f007c23 */ /* 0x000fe400080100f5 */
[----:B------:R-:W-:Y:S01]  /*5ef0*/  MUFU.EX2 R251, R7 ;  /* 0x0000000700fb7308 */ /* 0x000fe20000000800 */
[----:B-1----:R-:W-:Y:S06]  /*5f00*/  FFMA.FTZ R3, R16, -UR5, R246 ;  /* 0x8000000510037c23 */ /* 0x002fec00080100f6 */
[----:B------:R-:W-:Y:S03]  /*5f10*/  @P0 FSEL R0, R0, -INF , !P3 ;  /* 0xff80000000000808 */ /* 0x000fe60005800000 */
[----:B------:R1:W2:Y:S01]  /*5f20*/  MUFU.EX2 R250, R5 ;  /* 0x0000000500fa7308 */ /* 0x0002a20000000800 */
[----:B------:R-:W-:Y:S02]  /*5f30*/  IADD3 R180, P0, R180, UR16, RZ ;  /* 0x00000010b4b47c10 */ /* 0x000fe4000ff1e0ff */
[----:B------:R-:W-:Y:S02]  /*5f40*/  @P2 FSEL R3, R3, -INF , !P4 ;  /* 0xff80000003032808 */ /* 0x000fe40006000000 */
[----:B------:R-:W-:Y:S01]  /*5f50*/  PLOP3.LUT P2, PT, PT, PT, UP0, 0x80, 0x0 ;  /* 0x000000000000781c */ /* 0x000fe20003f4f008 */
[----:B------:R-:W-:Y:S02]  /*5f60*/  UISETP.GE.AND UP0, UPT, UR10, 0x1, UPT ;  /* 0x000000010a00788c */ /* 0x000fe4000bf06270 */
[--C-:B------:R-:W-:Y:S01]  /*5f70*/  FFMA.FTZ R3, R3, UR11, -R4.reuse ;  /* 0x0000000b03037c23 */ /* 0x100fe20008010804 */
[----:B------:R-:W-:Y:S01]  /*5f80*/  FFMA.FTZ R4, R0, UR11, -R4 ;  /* 0x0000000b00047c23 */ /* 0x000fe20008010804 */
[----:B------:R-:W-:Y:S02]  /*5f90*/  FFMA.FTZ R0, R11, -UR5, R203 ;  /* 0x800000050b007c23 */ /* 0x000fe400080100cb */
[----:B------:R4:W-:Y:S01]  /*5fa0*/  MUFU.EX2 R39, R3 ;  /* 0x0000000300277308 */ /* 0x0009e20000000800 */
[----:B-1----:R-:W-:Y:S05]  /*5fb0*/  F2FP.BF16.F32.PACK_AB R5, R56, R182 ;  /* 0x000000b63805723e */ /* 0x002fea00000010ff */
[----:B------:R-:W-:Y:S04]  /*5fc0*/  @P2 FSEL R0, R0, -INF , !P3 ;  /* 0xff80000000002808 */ /* 0x000fe80005800000 */
[----:B------:R1:W2:Y:S01]  /*5fd0*/  MUFU.EX2 R38, R4 ;  /* 0x0000000400267308 */ /* 0x0002a20000000800 */
[----:B------:R-:W-:Y:S01]  /*5fe0*/  PLOP3.LUT P2, PT, PT, PT, UP0, 0x80, 0x0 ;  /* 0x000000000000781c */ /* 0x000fe20003f4f008 */
[----:B------:R2:W-:Y:S01]  /*5ff0*/  STS [R236+0x20000], R5 ;  /* 0x02000005ec007388 */ /* 0x0005e20000000800 */
[----:B----4-:R-:W-:Y:S05]  /*6000*/  FFMA.FTZ R3, R12, -UR5, R204 ;  /* 0x800000050c037c23 */ /* 0x010fea00080100cc */
[----:B------:R-:W-:Y:S02]  /*6010*/  @P5 FSEL R3, R3, -INF , !P4 ;  /* 0xff80000003035808 */ /* 0x000fe40006000000 */
[----:B-1----:R-:W-:Y:S03]  /*6020*/  F2FP.BF16.F32.PACK_AB R4, R46, R49 ;  /* 0x000000312e04723e */ /* 0x002fe600000010ff */
[--C-:B------:R-:W-:Y:S01]  /*6030*/  FFMA.FTZ R6, R3, UR11, -R2.reuse ;  /* 0x0000000b03067c23 */ /* 0x100fe20008010802 */
[----:B---3--:R-:W-:Y:S01]  /*6040*/  F2FP.BF16.F32.PACK_AB R3, R53, R54 ;  /* 0x000000363503723e */ /* 0x008fe200000010ff */
[----:B------:R-:W-:Y:S01]  /*6050*/  FFMA.FTZ R2, R0, UR11, -R2 ;  /* 0x0000000b00027c23 */ /* 0x000fe20008010802 */
[----:B------:R1:W-:Y:S01]  /*6060*/  STS [R236+0x20400], R4 ;  /* 0x02040004ec007388 */ /* 0x0003e20000000800 */
[----:B------:R-:W-:Y:S01]  /*6070*/  F2FP.BF16.F32.PACK_AB R0, R189, R190 ;  /* 0x000000bebd00723e */ /* 0x000fe200000010ff */
[----:B------:R-:W-:Y:S02]  /*6080*/  MUFU.EX2 R188, R6 ;  /* 0x0000000600bc7308 */ /* 0x000fe40000000800 */
[----:B------:R3:W-:Y:S01]  /*6090*/  STS [R237+0x20000], R3 ;  /* 0x02000003ed007388 */ /* 0x0007e20000000800 */
[----:B--2---:R-:W-:Y:S05]  /*60a0*/  F2FP.BF16.F32.PACK_AB R5, R44, R45 ;  /* 0x0000002d2c05723e */ /* 0x004fea00000010ff */
[----:B------:R2:W-:Y:S02]  /*60b0*/  STS [R237+0x20400], R5 ;  /* 0x02040005ed007388 */ /* 0x0005e40000000800 */
[----:B------:R4:W2:Y:S01]  /*60c0*/  MUFU.EX2 R187, R2 ;  /* 0x0000000200bb7308 */ /* 0x0008a20000000800 */
[----:B-1----:R-:W-:Y:S02]  /*60d0*/  F2FP.BF16.F32.PACK_AB R4, R193, R194 ;  /* 0x000000c2c104723e */ /* 0x002fe400000010ff */
[----:B----4-:R-:W-:Y:S03]  /*60e0*/  F2FP.BF16.F32.PACK_AB R2, R250, R251 ;  /* 0x000000fbfa02723e */ /* 0x010fe600000010ff */
[----:B------:R1:W-:Y:S01]  /*60f0*/  STS [R236+0x21000], R4 ;  /* 0x02100004ec007388 */ /* 0x0003e20000000800 */
[----:B---3--:R-:W-:Y:S02]  /*6100*/  F2FP.BF16.F32.PACK_AB R3, R200, R201 ;  /* 0x000000c9c803723e */ /* 0x008fe400000010ff */
[----:B--2---:R-:W-:Y:S03]  /*6110*/  F2FP.BF16.F32.PACK_AB R5, R195, R196 ;  /* 0x000000c4c305723e */ /* 0x004fe600000010ff */
[----:B------:R2:W-:Y:S04]  /*6120*/  STS [R236+0x21400], R3 ;  /* 0x02140003ec007388 */ /* 0x0005e80000000800 */
[----:B------:R3:W-:Y:S04]  /*6130*/  STS [R237+0x21000], R0 ;  /* 0x02100000ed007388 */ /* 0x0007e80000000800 */
[----:B------:R4:W-:Y:S01]  /*6140*/  STS [R237+0x21400], R5 ;  /* 0x02140005ed007388 */ /* 0x0009e20000000800 */
[----:B-1----:R-:W-:Y:S05]  /*6150*/  F2FP.BF16.F32.PACK_AB R4, R50, R52 ;  /* 0x000000343204723e */ /* 0x002fea00000010ff */
[----:B------:R1:W-:Y:S01]  /*6160*/  STS [R234+0x20000], R4 ;  /* 0x02000004ea007388 */ /* 0x0003e20000000800 */
[----:B--2---:R-:W-:Y:S02]  /*6170*/  F2FP.BF16.F32.PACK_AB R3, R40, R43 ;  /* 0x0000002b2803723e */ /* 0x004fe400000010ff */
[----:B---3--:R-:W-:Y:S03]  /*6180*/  F2FP.BF16.F32.PACK_AB R0, R38, R39 ;  /* 0x000000272600723e */ /* 0x008fe600000010ff */
[----:B------:R2:W-:Y:S01]  /*6190*/  STS [R234+0x20400], R3 ;  /* 0x02040003ea007388 */ /* 0x0005e20000000800 */
[----:B----4-:R-:W-:Y:S03]  /*61a0*/  F2FP.BF16.F32.PACK_AB R5, R185, R186 ;  /* 0x000000bab905723e */ /* 0x010fe600000010ff */
[----:B------:R3:W-:Y:S04]  /*61b0*/  STS [R235+0x20000], R2 ;  /* 0x02000002eb007388 */ /* 0x0007e80000000800 */
[----:B------:R4:W-:Y:S04]  /*61c0*/  STS [R235+0x20400], R0 ;  /* 0x02040000eb007388 */ /* 0x0009e80000000800 */
[----:B------:R-:W-:Y:S01]  /*61d0*/  STS [R234+0x21000], R5 ;  /* 0x02100005ea007388 */ /* 0x000fe20000000800 */
[----:B-1----:R-:W-:Y:S05]  /*61e0*/  F2FP.BF16.F32.PACK_AB R4, R191, R192 ;  /* 0x000000c0bf04723e */ /* 0x002fea00000010ff */
[----:B------:R-:W-:Y:S01]  /*61f0*/  STS [R234+0x21400], R4 ;  /* 0x02140004ea007388 */ /* 0x000fe20000000800 */
[----:B--2---:R-:W-:Y:S02]  /*6200*/  F2FP.BF16.F32.PACK_AB R3, R183, R184 ;  /* 0x000000b8b703723e */ /* 0x004fe400000010ff */
[----:B---3--:R-:W-:Y:S03]  /*6210*/  F2FP.BF16.F32.PACK_AB R2, R187, R188 ;  /* 0x000000bcbb02723e */ /* 0x008fe600000010ff */
[----:B------:R-:W-:Y:S01]  /*6220*/  STS [R235+0x21000], R3 ;  /* 0x02100003eb007388 */ /* 0x000fe20000000800 */
[----:B----4-:R-:W-:Y:S03]  /*6230*/  LEA R0, R219, UR4, 0x1 ;  /* 0x00000004db007c11 */ /* 0x010fe6000f8e08ff */
[----:B------:R1:W-:Y:S04]  /*6240*/  STS [R235+0x21400], R2 ;  /* 0x02140002eb007388 */ /* 0x0003e80000000800 */
[----:B------:R-:W-:Y:S01]  /*6250*/  LDSM.16.M88.4 R32, [R0+0x8000] ;  /* 0x008000000020783b */ /* 0x000fe20000000200 */
[C---:B------:R-:W-:Y:S07]  /*6260*/  IMAD.IADD R208, R217.reuse, 0x1, R0 ;  /* 0x00000001d9d07824 */ /* 0x040fee00078e0200 */
[----:B------:R-:W2:Y:S08]  /*6270*/  LDSM.16.M88.4 R16, [R214+UR4+0x14000] ;  /* 0x01400004d610783b */ /* 0x000eb00008000200 */
[----:B------:R-:W3:Y:S01]  /*6280*/  LDSM.16.M88.4 R28, [R0+0x9000] ;  /* 0x00900000001c783b */ /* 0x000ee20000000200 */
[----:B-1----:R-:W-:Y:S07]  /*6290*/  IADD3 R2, R220, R0, RZ ;  /* 0x00000000dc027210 */ /* 0x002fee0007ffe0ff */
        /* <DEDUP_REMOVED lines=95> */
[----:B------:R-:W-:Y:S04]  /*6890*/  FADD.FTZ R5, -R178, R5 ;  /* 0x00000005b2057221 */ /* 0x000fe80000010100 */
[----:B------:R-:W-:Y:S01]  /*68a0*/  FMUL.FTZ R179, R182, R4 ;  /* 0x00000004b6b37220 */ /* 0x000fe20000410000 */
[----:B------:R-:W-:Y:S11]  /*68b0*/  FMUL.FTZ R182, R56, R5 ;  /* 0x0000000538b67220 */ /* 0x000ff60000410000 */
[----:B------:R-:W-:Y:S01]  /*68c0*/  @!UPT UIADD3 URZ, URZ, URZ, URZ ;  /* 0x0000003f3f3ff290 */ /* 0x000fe2000fffe03f */
[----:B------:R-:W-:Y:S01]  /*68d0*/  FADD.FTZ R16, -R178, R16 ;  /* 0x00000010b2107221 */ /* 0x000fe20000010100 */
[----:B------:R2:W5:Y:S01]  /*68e0*/  LDL.LU R56, [R1+0x9c] ;  /* 0x00009c0001387983 */ /* 0x0005620000300800 */
[----:B------:R-:W-:Y:S01]  /*68f0*/  FFMA.FTZ R4, -R248, R248, 1 ;  /* 0x3f800000f8047423 */ /* 0x000fe200000101f8 */
[----:B------:R-:W-:Y:S01]  /*6900*/  FADD.FTZ R17, -R178, R17 ;  /* 0x00000011b2117221 */ /* 0x000fe20000010100 */
[C---:B----4-:R-:W-:Y:S01]  /*6910*/  FADD.FTZ R6, -R177.reuse, R6 ;  /* 0x00000006b1067221 */ /* 0x050fe20000010100 */
[----:B------:R2:W5:Y:S01]  /*6920*/  LDG.E R5, desc[UR6][R180.64+0x80] ;  /* 0x00008006b4057981 */ /* 0x000562000c1e1900 */
[----:B------:R-:W-:Y:S01]  /*6930*/  FMUL.FTZ R4, R4, UR8 ;  /* 0x0000000804047c20 */ /* 0x000fe20008410000 */
[C---:B------:R-:W-:Y:S01]  /*6940*/  FADD.FTZ R7, -R177.reuse, R7 ;  /* 0x00000007b1077221 */ /* 0x040fe20000010100 */
[----:B------:R-:W-:Y:S02]  /*6950*/  FADD.FTZ R18, -R177, R18 ;  /* 0x00000012b1127221 */ /* 0x000fe40000010100 */
[----:B------:R-:W-:Y:S01]  /*6960*/  FMUL.FTZ R179, R4, R179 ;  /* 0x000000b304b37220 */ /* 0x000fe20000410000 */
[----:B------:R-:W-:Y:S01]  /*6970*/  FMUL.FTZ R7, R46, R7 ;  /* 0x000000072e077220 */ /* 0x000fe20000410000 */
[----:B------:R2:W5:Y:S01]  /*6980*/  LDG.E R4, desc[UR6][R180.64+0xa0] ;  /* 0x0000a006b4047981 */ /* 0x000562000c1e1900 */
[-C--:B-1----:R-:W-:Y:S06]  /*6990*/  HMMA.16816.F32.BF16 R20, R168, R164.reuse, R20 ;  /* 0x000000a4a814723c */ /* 0x082fec0000041814 */
[C---:B------:R-:W-:Y:S06]  /*69a0*/  HMMA.16816.F32.BF16 R24, R172.reuse, R164, R24 ;  /* 0x000000a4ac18723c */ /* 0x040fec0000041818 */
[-C--:B------:R-:W-:Y:S01]  /*69b0*/  HMMA.16816.F32.BF16 R28, R172, R166.reuse, R28 ;  /* 0x000000a6ac1c723c */ /* 0x080fe2000004181c */
[----:B------:R-:W-:Y:S04]  /*69c0*/  IMAD.U32 R164, RZ, RZ, UR4 ;  /* 0x00000004ffa47e24 */ /* 0x000fe8000f8e00ff */
[----:B------:R-:W-:Y:S01]  /*69d0*/  FFMA.FTZ R165, -R55, R55, 1 ;  /* 0x3f80000037a57423 */ /* 0x000fe20000010137 */
[----:B------:R-:W-:Y:S01]  /*69e0*/  HMMA.16816.F32.BF16 R32, R168, R166, R32 ;  /* 0x000000a6a820723c */ /* 0x000fe20000041820 */
[----:B------:R2:W5:Y:S04]  /*69f0*/  LDL.LU R55, [R1+0x98] ;  /* 0x0000980001377983 */ /* 0x0005680000300800 */
[----:B------:R-:W-:Y:S01]  /*6a00*/  SHF.L.U32 R172, R218, 0x1, RZ ;  /* 0x00000001daac7819 */ /* 0x000fe200000006ff */
[----:B------:R-:W-:Y:S01]  /*6a10*/  FMUL.FTZ R165, R165, UR8 ;  /* 0x00000008a5a57c20 */ /* 0x000fe20008410000 */
[----:B------:R-:W-:Y:S01]  /*6a20*/  FADD.FTZ R167, -R178, R20 ;  /* 0x00000014b2a77221 */ /* 0x000fe20000010100 */
[----:B------:R-:W-:Y:S02]  /*6a30*/  FMUL.FTZ R20, R54, R16 ;  /* 0x0000001036147220 */ /* 0x000fe40000410000 */
[----:B------:R2:W5:Y:S01]  /*6a40*/  LDL.LU R54, [R1+0x94] ;  /* 0x0000940001367983 */ /* 0x0005620000300800 */
[----:B------:R-:W-:Y:S01]  /*6a50*/  FMUL.FTZ R166, R53, R17 ;  /* 0x0000001135a67220 */ /* 0x000fe20000410000 */
[----:B------:R-:W-:Y:S01]  /*6a60*/  FFMA.FTZ R17, -R51, R51, 1 ;  /* 0x3f80000033117423 */ /* 0x000fe20000010133 */
[----:B------:R-:W-:Y:S01]  /*6a70*/  IADD3 R164, R172, 0x8000, R164 ;  /* 0x00008000aca47810 */ /* 0x000fe20007ffe0a4 */
[----:B------:R2:W5:Y:S01]  /*6a80*/  LDL.LU R53, [R1+0x90] ;  /* 0x0000900001357983 */ /* 0x0005620000300800 */
[----:B------:R-:W-:Y:S01]  /*6a90*/  FMUL.FTZ R165, R165, R182 ;  /* 0x000000b6a5a57220 */ /* 0x000fe20000410000 */
[----:B------:R-:W-:Y:S01]  /*6aa0*/  FMUL.FTZ R167, R52, R167 ;  /* 0x000000a734a77220 */ /* 0x000fe20000410000 */
[----:B------:R-:W-:Y:S01]  /*6ab0*/  FMUL.FTZ R17, R17, UR8 ;  /* 0x0000000811117c20 */ /* 0x000fe20008410000 */
[----:B------:R2:W5:Y:S01]  /*6ac0*/  LDL.LU R52, [R1+0x8c] ;  /* 0x00008c0001347983 */ /* 0x0005620000300800 */
[----:B------:R-:W-:Y:S01]  /*6ad0*/  IADD3 R176, R164, 0x40, RZ ;  /* 0x00000040a4b07810 */ /* 0x000fe20007ffe0ff */
[----:B------:R-:W-:Y:S01]  /*6ae0*/  FFMA.FTZ R16, -R252, R252, 1 ;  /* 0x3f800000fc107423 */ /* 0x000fe200000101fc */
[----:B------:R-:W-:Y:S01]  /*6af0*/  @P1 IADD3 R176, R164, -0x40, RZ ;  /* 0xffffffc0a4b01810 */ /* 0x000fe20007ffe0ff */
[----:B------:R2:W5:Y:S01]  /*6b00*/  LDL.LU R51, [R1+0x88] ;  /* 0x0000880001337983 */ /* 0x0005620000300800 */
[----:B------:R-:W-:Y:S01]  /*6b10*/  F2FP.BF16.F32.PACK_AB R164, R165, R179 ;  /* 0x000000b3a5a4723e */ /* 0x000fe200000010ff */
[----:B------:R-:W-:Y:S01]  /*6b20*/  FFMA.FTZ R165, -R247, R247, 1 ;  /* 0x3f800000f7a57423 */ /* 0x000fe200000101f7 */
[----:B------:R-:W-:Y:S01]  /*6b30*/  FADD.FTZ R168, -R178, R21 ;  /* 0x00000015b2a87221 */ /* 0x000fe20000010100 */
[----:B------:R-:W-:Y:S01]  /*6b40*/  FMUL.FTZ R17, R17, R20 ;  /* 0x0000001411117220 */ /* 0x000fe20000410000 */
[----:B------:R-:W-:Y:S01]  /*6b50*/  FFMA.FTZ R20, -R249, R249, 1 ;  /* 0x3f800000f9147423 */ /* 0x000fe200000101f9 */
[----:B------:R-:W-:Y:S01]  /*6b60*/  FMUL.FTZ R21, R16, UR8 ;  /* 0x0000000810157c20 */ /* 0x000fe20008410000 */
[----:B------:R-:W-:Y:S01]  /*6b70*/  FMUL.FTZ R165, R165, UR8 ;  /* 0x00000008a5a57c20 */ /* 0x000fe20008410000 */
[----:B------:R-:W-:Y:S01]  /*6b80*/  FMUL.FTZ R168, R50, R168 ;  /* 0x000000a832a87220 */ /* 0x000fe20000410000 */
[----:B------:R-:W-:Y:S01]  /*6b90*/  FMUL.FTZ R20, R20, UR8 ;  /* 0x0000000814147c20 */ /* 0x000fe20008410000 */
[----:B------:R2:W5:Y:S01]  /*6ba0*/  LDL.LU R50, [R1+0x84] ;  /* 0x0000840001327983 */ /* 0x0005620000300800 */
[C---:B------:R-:W-:Y:S01]  /*6bb0*/  FADD.FTZ R32, -R178.reuse, R32 ;  /* 0x00000020b2207221 */ /* 0x040fe20000010100 */
[----:B------:R-:W-:Y:S01]  /*6bc0*/  FFMA.FTZ R16, -R239, R239, 1 ;  /* 0x3f800000ef107423 */ /* 0x000fe200000101ef */
[----:B------:R-:W-:Y:S01]  /*6bd0*/  FMUL.FTZ R21, R21, R166 ;  /* 0x000000a615157220 */ /* 0x000fe20000410000 */
[----:B------:R-:W-:Y:S01]  /*6be0*/  FMUL.FTZ R165, R165, R167 ;  /* 0x000000a7a5a57220 */ /* 0x000fe20000410000 */
[----:B------:R-:W-:Y:S01]  /*6bf0*/  FMUL.FTZ R166, R49, R6 ;  /* 0x0000000631a67220 */ /* 0x000fe20000410000 */
[----:B------:R-:W-:Y:S01]  /*6c00*/  FADD.FTZ R167, -R178, R33 ;  /* 0x00000021b2a77221 */ /* 0x000fe20000010100 */
[----:B------:R2:W5:Y:S01]  /*6c10*/  LDL.LU R49, [R1+0x80] ;  /* 0x0000800001317983 */ /* 0x0005620000300800 */
[----:B------:R-:W-:Y:S01]  /*6c20*/  FMUL.FTZ R33, R20, R168 ;  /* 0x000000a814217220 */ /* 0x000fe20000410000 */
[----:B------:R-:W-:Y:S01]  /*6c30*/  FMUL.FTZ R32, R251, R32 ;  /* 0x00000020fb207220 */ /* 0x000fe20000410000 */
[----:B------:R-:W-:Y:S01]  /*6c40*/  FMUL.FTZ R16, R16, UR8 ;  /* 0x0000000810107c20 */ /* 0x000fe20008410000 */
[----:B------:R-:W-:Y:S01]  /*6c50*/  FFMA.FTZ R6, -R48, R48, 1 ;  /* 0x3f80000030067423 */ /* 0x000fe20000010130 */
[----:B------:R-:W-:Y:S01]  /*6c60*/  FFMA.FTZ R20, -R47, R47, 1 ;  /* 0x3f8000002f147423 */ /* 0x000fe2000001012f */
[----:B------:R2:W5:Y:S01]  /*6c70*/  LDL.LU R48, [R1+0x7c] ;  /* 0x00007c0001307983 */ /* 0x0005620000300800 */
[----:B------:R-:W-:Y:S01]  /*6c80*/  FMUL.FTZ R16, R16, R32 ;  /* 0x0000002010107220 */ /* 0x000fe20000410000 */
[----:B------:R-:W-:Y:S01]  /*6c90*/  FMUL.FTZ R6, R6, UR8 ;  /* 0x0000000806067c20 */ /* 0x000fe20008410000 */
[----:B------:R-:W-:Y:S01]  /*6ca0*/  FMUL.FTZ R20, R20, UR8 ;  /* 0x0000000814147c20 */ /* 0x000fe20008410000 */
[----:B------:R2:W5:Y:S01]  /*6cb0*/  LDL.LU R47, [R1+0x78] ;  /* 0x00007800012f7983 */ /* 0x0005620000300800 */
[----:B------:R-:W-:Y:S01]  /*6cc0*/  FFMA.FTZ R32, -R244, R244, 1 ;  /* 0x3f800000f4207423 */ /* 0x000fe200000101f4 */
[----:B------:R-:W-:Y:S01]  /*6cd0*/  FMUL.FTZ R6, R6, R166 ;  /* 0x000000a606067220 */ /* 0x000fe20000410000 */
[----:B------:R-:W-:Y:S01]  /*6ce0*/  FMUL.FTZ R20, R20, R7 ;  /* 0x0000000714147220 */ /* 0x000fe20000410000 */
[----:B------:R2:W5:Y:S01]  /*6cf0*/  LDL.LU R46, [R1+0x74] ;  /* 0x00007400012e7983 */ /* 0x0005620000300800 */
[----:B------:R-:W-:Y:S01]  /*6d00*/  FMUL.FTZ R167, R250, R167 ;  /* 0x000000a7faa77220 */ /* 0x000fe20000410000 */
[----:B------:R-:W-:Y:S01]  /*6d10*/  FMUL.FTZ R32, R32, UR8 ;  /* 0x0000000820207c20 */ /* 0x000fe20008410000 */
[----:B------:R-:W-:Y:S01]  /*6d20*/  FADD.FTZ R7, -R177, R19 ;  /* 0x00000013b1077221 */ /* 0x000fe20000010100 */
[----:B------:R-:W-:Y:S01]  /*6d30*/  F2FP.BF16.F32.PACK_AB R20, R20, R6 ;  /* 0x000000061414723e */ /* 0x000fe200000010ff */
[----:B------:R-:W-:Y:S01]  /*6d40*/  FMUL.FTZ R6, R45, R18 ;  /* 0x000000122d067220 */ /* 0x000fe20000410000 */
[----:B------:R-:W-:Y:S01]  /*6d50*/  FMUL.FTZ R32, R32, R167 ;  /* 0x000000a720207220 */ /* 0x000fe20000410000 */
[----:B------:R2:W5:Y:S01]  /*6d60*/  LDL.LU R45, [R1+0x70] ;  /* 0x00007000012d7983 */ /* 0x0005620000300800 */
[----:B------:R-:W-:Y:S01]  /*6d70*/  FMUL.FTZ R7, R44, R7 ;  /* 0x000000072c077220 */ /* 0x000fe20000410000 */
[C---:B------:R-:W-:Y:S01]  /*6d80*/  FADD.FTZ R34, -R177.reuse, R34 ;  /* 0x00000022b1227221 */ /* 0x040fe20000010100 */
[C---:B------:R-:W-:Y:S01]  /*6d90*/  FADD.FTZ R35, -R177.reuse, R35 ;  /* 0x00000023b1237221 */ /* 0x040fe20000010100 */
[----:B------:R2:W5:Y:S01]  /*6da0*/  LDL.LU R44, [R1+0x6c] ;  /* 0x00006c00012c7983 */ /* 0x0005620000300800 */
[----:B------:R-:W-:Y:S01]  /*6db0*/  F2FP.BF16.F32.PACK_AB R32, R32, R16 ;  /* 0x000000102020723e */ /* 0x000fe200000010ff */
[----:B------:R-:W-:Y:S01]  /*6dc0*/  FADD.FTZ R16, -R177, R22 ;  /* 0x00000016b1107221 */ /* 0x000fe20000010100 */
[----:B------:R-:W-:Y:S01]  /*6dd0*/  F2FP.BF16.F32.PACK_AB R21, R21, R17 ;  /* 0x000000111515723e */ /* 0x000fe200000010ff */
[----:B------:R-:W-:Y:S01]  /*6de0*/  FADD.FTZ R17, -R177, R23 ;  /* 0x00000017b1117221 */ /* 0x000fe20000010100 */
[----:B------:R-:W-:Y:S01]  /*6df0*/  FFMA.FTZ R23, -R42, R42, 1 ;  /* 0x3f8000002a177423 */ /* 0x000fe2000001012a */
[----:B------:R-:W-:Y:S01]  /*6e00*/  FMUL.FTZ R16, R43, R16 ;  /* 0x000000102b107220 */ /* 0x000fe20000410000 */
[----:B------:R-:W-:Y:S01]  /*6e10*/  FFMA.FTZ R22, -R41, R41, 1 ;  /* 0x3f80000029167423 */ /* 0x000fe20000010129 */
[----:B------:R2:W5:Y:S01]  /*6e20*/  LDL.LU R43, [R1+0x68] ;  /* 0x00006800012b7983 */ /* 0x0005620000300800 */
[----:B------:R-:W-:Y:S01]  /*6e30*/  FMUL.FTZ R17, R40, R17 ;  /* 0x0000001128117220 */ /* 0x000fe20000410000 */
[----:B------:R-:W-:Y:S01]  /*6e40*/  FMUL.FTZ R23, R23, UR8 ;  /* 0x0000000817177c20 */ /* 0x000fe20008410000 */
[----:B------:R-:W-:Y:S01]  /*6e50*/  FMUL.FTZ R22, R22, UR8 ;  /* 0x0000000816167c20 */ /* 0x000fe20008410000 */
        /* <DEDUP_REMOVED lines=9> */
[----:B------:R-:W-:Y:S01]  /*6ef0*/  FFMA.FTZ R35, -R37, R37, 1 ;  /* 0x3f80000025237423 */ /* 0x000fe20000010125 */
[----:B------:R-:W-:Y:S01]  /*6f00*/  FFMA.FTZ R166, -R246, R246, 1 ;  /* 0x3f800000f6a67423 */ /* 0x000fe200000101f6 */
[----:B------:R-:W-:Y:S01]  /*6f10*/  FFMA.FTZ R165, -R245, R245, 1 ;  /* 0x3f800000f5a57423 */ /* 0x000fe200000101f5 */
[----:B------:R2:W5:Y:S01]  /*6f20*/  LDL.LU R39, [R1+0x58] ;  /* 0x0000580001277983 */ /* 0x0005620000300800 */
[----:B------:R-:W-:Y:S01]  /*6f30*/  FMUL.FTZ R35, R35, UR8 ;  /* 0x0000000823237c20 */ /* 0x000fe20008410000 */
[----:B------:R-:W-:Y:S01]  /*6f40*/  FMUL.FTZ R34, R34, UR8 ;  /* 0x0000000822227c20 */ /* 0x000fe20008410000 */
[----:B------:R-:W-:Y:S01]  /*6f50*/  FMUL.FTZ R166, R166, UR8 ;  /* 0x00000008a6a67c20 */ /* 0x000fe20008410000 */
[----:B------:R2:W5:Y:S01]  /*6f60*/  LDL.LU R38, [R1+0x54] ;  /* 0x0000540001267983 */ /* 0x0005620000300800 */
[----:B------:R-:W-:Y:S01]  /*6f70*/  FMUL.FTZ R165, R165, UR8 ;  /* 0x00000008a5a57c20 */ /* 0x000fe20008410000 */
[----:B------:R-:W-:Y:S01]  /*6f80*/  FMUL.FTZ R35, R35, R16 ;  /* 0x0000001023237220 */ /* 0x000fe20000410000 */
[----:B------:R-:W-:Y:S01]  /*6f90*/  FMUL.FTZ R34, R34, R17 ;  /* 0x0000001122227220 */ /* 0x000fe20000410000 */
[----:B------:R2:W5:Y:S01]  /*6fa0*/  LDL.LU R37, [R1+0x50] ;  /* 0x0000500001257983 */ /* 0x0005620000300800 */
[----:B------:R-:W-:Y:S01]  /*6fb0*/  FMUL.FTZ R166, R166, R6 ;  /* 0x00000006a6a67220 */ /* 0x000fe20000410000 */
[----:B------:R-:W-:Y:S02]  /*6fc0*/  FMUL.FTZ R165, R165, R7 ;  /* 0x00000007a5a57220 */ /* 0x000fe40000410000 */
[----:B------:R2:W5:Y:S01]  /*6fd0*/  LDL.LU R36, [R1+0x4c] ;  /* 0x00004c0001247983 */ /* 0x0005620000300800 */
[----:B------:R-:W-:Y:S05]  /*6fe0*/  @!P2 BRA `(.L_x_1744) ;  /* 0x0000000000e0a947 */ /* 0x000fea0003800000 */
[----:B------:R-:W1:Y:S01]  /*6ff0*/  LDC R19, c[0x0][0x240] ;  /* 0x00009000ff137b82 */ /* 0x000e620000000800 */
[C---:B------:R-:W-:Y:S01]  /*7000*/  ISETP.GE.AND P4, PT, R232.reuse, UR19, PT ;  /* 0x00000013e8007c0c */ /* 0x040fe2000bf86270 */
[----:B------:R-:W-:Y:S01]  /*7010*/  VIADD R6, R232, 0x40 ;  /* 0x00000040e8067836 */ /* 0x000fe20000000000 */
[----:B------:R-:W-:Y:S04]  /*7020*/  ULOP3.LUT UR12, UR10, 0x1, URZ, 0xc0, !UPT ;  /* 0x000000010a0c7892 */ /* 0x000fe8000f8ec03f */
[----:B------:R-:W-:Y:S01]  /*7030*/  ISETP.GE.AND P3, PT, R6, UR19, PT ;  /* 0x0000001306007c0c */ /* 0x000fe2000bf66270 */
[----:B------:R-:W3:Y:S01]  /*7040*/  LDC R167, c[0x0][0x244] ;  /* 0x00009100ffa77b82 */ /* 0x000ee20000000800 */
        /* <DEDUP_REMOVED lines=16> */
[----:B---3--:R-:W-:Y:S01]  /*7150*/  LEA.HI.X R18, R19, R18, R167, 0x5, P6 ;  /* 0x0000001213127211 */ /* 0x008fe200030f2ca7 */
        /* <DEDUP_REMOVED lines=33> */
.L_x_1744:
[----:B------:R1:W-:Y:S01]  /*7370*/  STS [R236+0x1c400], R20 ;  /* 0x01c40014ec007388 */ /* 0x0003e20000000800 */
[----:B----4-:R-:W-:Y:S01]  /*7380*/  F2FP.BF16.F32.PACK_AB R6, R22, R23 ;  /* 0x000000171606723e */ /* 0x010fe200000010ff */
[C---:B-----5:R-:W-:Y:S01]  /*7390*/  FADD.FTZ R12, -R5.reuse, R12 ;  /* 0x0000000c050c7221 */ /* 0x060fe20000010100 */
[C---:B------:R-:W-:Y:S01]  /*73a0*/  FADD.FTZ R8, -R5.reuse, R8 ;  /* 0x0000000805087221 */ /* 0x040fe20000010100 */
[----:B------:R-:W-:Y:S01]  /*73b0*/  STS [R236+0x1c000], R164 ;  /* 0x01c000a4ec007388 */ /* 0x000fe20000000800 */
[C---:B------:R-:W-:Y:S01]  /*73c0*/  FADD.FTZ R7, -R5.reuse, R13 ;  /* 0x0000000d05077221 */ /* 0x040fe20000010100 */
[----:B------:R-:W-:Y:S01]  /*73d0*/  FMUL.FTZ R18, R190, R12 ;  /* 0x0000000cbe127220 */ /* 0x000fe20000410000 */
[----:B------:R-:W-:Y:S01]  /*73e0*/  FADD.FTZ R9, -R5, R9 ;  /* 0x0000000905097221 */ /* 0x000fe20000010100 */
[----:B------:R3:W-:Y:S01]  /*73f0*/  STS [R237+0x1c400], R6 ;  /* 0x01c40006ed007388 */ /* 0x0007e20000000800 */
[----:B------:R-:W-:Y:S01]  /*7400*/  FFMA.FTZ R13, -R227, R227, 1 ;  /* 0x3f800000e30d7423 */ /* 0x000fe200000101e3 */
[----:B------:R-:W-:Y:S01]  /*7410*/  FFMA.FTZ R12, -R226, R226, 1 ;  /* 0x3f800000e20c7423 */ /* 0x000fe200000101e2 */
[----:B------:R-:W-:Y:S01]  /*7420*/  FMUL.FTZ R19, R193, R9 ;  /* 0x00000009c1137220 */ /* 0x000fe20000410000 */
[----:B------:R-:W-:Y:S01]  /*7430*/  FMUL.FTZ R7, R189, R7 ;  /* 0x00000007bd077220 */ /* 0x000fe20000410000 */
[----:B------:R-:W-:Y:S01]  /*7440*/  FMUL.FTZ R13, R13, UR8 ;  /* 0x000000080d0d7c20 */ /* 0x000fe20008410000 */
[----:B------:R-:W-:Y:S01]  /*7450*/  FMUL.FTZ R12, R12, UR8 ;  /* 0x000000080c0c7c20 */ /* 0x000fe20008410000 */
[----:B------:R-:W-:Y:S01]  /*7460*/  FFMA.FTZ R9, -R223, R223, 1 ;  /* 0x3f800000df097423 */ /* 0x000fe200000101df */
[C---:B------:R-:W-:Y:S01]  /*7470*/  FADD.FTZ R24, -R5.reuse, R24 ;  /* 0x0000001805187221 */ /* 0x040fe20000010100 */
[----:B------:R-:W-:Y:S01]  /*7480*/  FADD.FTZ R25, -R5, R25 ;  /* 0x0000001905197221 */ /* 0x000fe20000010100 */
[----:B------:R-:W-:Y:S01]  /*7490*/  FMUL.FTZ R19, R12, R19 ;  /* 0x000000130c137220 */ /* 0x000fe20000410000 */
[----:B------:R-:W-:Y:S01]  /*74a0*/  FMUL.FTZ R9, R9, UR8 ;  /* 0x0000000809097c20 */ /* 0x000fe20008410000 */
[----:B------:R-:W-:Y:S01]  /*74b0*/  FFMA.FTZ R12, -R202, R202, 1 ;  /* 0x3f800000ca0c7423 */ /* 0x000fe200000101ca */
[C---:B------:R-:W-:Y:S01]  /*74c0*/  FADD.FTZ R28, -R5.reuse, R28 ;  /* 0x0000001c051c7221 */ /* 0x040fe20000010100 */
[----:B------:R-:W-:Y:S01]  /*74d0*/  FADD.FTZ R5, -R5, R29 ;  /* 0x0000001d05057221 */ /* 0x000fe20000010100 */
[----:B------:R-:W-:Y:S01]  /*74e0*/  FMUL.FTZ R18, R9, R18 ;  /* 0x0000001209127220 */ /* 0x000fe20000410000 */
[----:B------:R-:W-:Y:S01]  /*74f0*/  FMUL.FTZ R24, R186, R24 ;  /* 0x00000018ba187220 */ /* 0x000fe20000410000 */
[----:B-1----:R-:W-:Y:S01]  /*7500*/  FMUL.FTZ R20, R194, R8 ;  /* 0x00000008c2147220 */ /* 0x002fe20000410000 */
[----:B------:R-:W-:Y:S01]  /*7510*/  FFMA.FTZ R8, -R207, R207, 1 ;  /* 0x3f800000cf087423 */ /* 0x000fe200000101cf */
[----:B------:R-:W-:Y:S01]  /*7520*/  FMUL.FTZ R12, R12, UR8 ;  /* 0x000000080c0c7c20 */ /* 0x000fe20008410000 */
[----:B------:R-:W-:Y:S01]  /*7530*/  FMUL.FTZ R28, R184, R28 ;  /* 0x0000001cb81c7220 */ /* 0x000fe20000410000 */
[----:B------:R-:W-:Y:S01]  /*7540*/  FMUL.FTZ R20, R13, R20 ;  /* 0x000000140d147220 */ /* 0x000fe20000410000 */
[----:B------:R-:W-:Y:S01]  /*7550*/  FMUL.FTZ R8, R8, UR8 ;  /* 0x0000000808087c20 */ /* 0x000fe20008410000 */
[----:B------:R-:W-:Y:S01]  /*7560*/  FMUL.FTZ R5, R183, R5 ;  /* 0x00000005b7057220 */ /* 0x000fe20000410000 */
[----:B------:R-:W-:Y:S01]  /*7570*/  FMUL.FTZ R24, R12, R24 ;  /* 0x000000180c187220 */ /* 0x000fe20000410000 */
[----:B------:R-:W-:Y:S01]  /*7580*/  FADD.FTZ R10, -R4, R10 ;  /* 0x0000000a040a7221 */ /* 0x000fe20000010100 */
[----:B------:R-:W-:Y:S01]  /*7590*/  FMUL.FTZ R13, R8, R7 ;  /* 0x00000007080d7220 */ /* 0x000fe20000410000 */
[----:B------:R-:W-:Y:S01]  /*75a0*/  FFMA.FTZ R8, -R198, R198, 1 ;  /* 0x3f800000c6087423 */ /* 0x000fe200000101c6 */
[----:B------:R-:W-:Y:S01]  /*75b0*/  FFMA.FTZ R7, -R197, R197, 1 ;  /* 0x3f800000c5077423 */ /* 0x000fe200000101c5 */
[C---:B------:R-:W-:Y:S01]  /*75c0*/  FADD.FTZ R11, -R4.reuse, R11 ;  /* 0x0000000b040b7221 */ /* 0x040fe20000010100 */
[----:B---3--:R-:W-:Y:S01]  /*75d0*/  FADD.FTZ R6, -R4, R15 ;  /* 0x0000000f04067221 */ /* 0x008fe20000010100 */
[----:B------:R-:W-:Y:S01]  /*75e0*/  FMUL.FTZ R8, R8, UR8 ;  /* 0x0000000808087c20 */ /* 0x000fe20008410000 */
[----:B------:R-:W-:Y:S01]  /*75f0*/  FMUL.FTZ R7, R7, UR8 ;  /* 0x0000000807077c20 */ /* 0x000fe20008410000 */
[----:B------:R-:W-:Y:S01]  /*7600*/  F2FP.BF16.F32.PACK_AB R12, R13, R18 ;  /* 0x000000120d0c723e */ /* 0x000fe200000010ff */
[----:B------:R-:W-:Y:S01]  /*7610*/  FFMA.FTZ R13, -R231, R231, 1 ;  /* 0x3f800000e70d7423 */ /* 0x000fe200000101e7 */
[----:B------:R-:W-:Y:S01]  /*7620*/  FMUL.FTZ R28, R8, R28 ;  /* 0x0000001c081c7220 */ /* 0x000fe20000410000 */
[----:B------:R-:W-:Y:S01]  /*7630*/  FMUL.FTZ R8, R7, R5 ;  /* 0x0000000507087220 */ /* 0x000fe20000410000 */
[----:B------:R-:W-:Y:S01]  /*7640*/  FFMA.FTZ R7, -R228, R228, 1 ;  /* 0x3f800000e4077423 */ /* 0x000fe200000101e4 */
[----:B------:R-:W-:Y:S01]  /*7650*/  FMUL.FTZ R18, R201, R10 ;  /* 0x0000000ac9127220 */ /* 0x000fe20000410000 */
[----:B------:R-:W-:Y:S01]  /*7660*/  FMUL.FTZ R13, R13, UR8 ;  /* 0x000000080d0d7c20 */ /* 0x000fe20008410000 */
[----:B------:R-:W-:Y:S01]  /*7670*/  F2FP.BF16.F32.PACK_AB R5, R19, R20 ;  /* 0x000000141305723e */ /* 0x000fe200000010ff */
[----:B------:R-:W-:Y:S01]  /*7680*/  FMUL.FTZ R15, R200, R11 ;  /* 0x0000000bc80f7220 */ /* 0x000fe20000410000 */
[----:B------:R-:W-:Y:S01]  /*7690*/  FMUL.FTZ R6, R195, R6 ;  /* 0x00000006c3067220 */ /* 0x000fe20000410000 */
[----:B------:R-:W-:Y:S01]  /*76a0*/  FMUL.FTZ R7, R7, UR8 ;  /* 0x0000000807077c20 */ /* 0x000fe20008410000 */
[----:B------:R-:W-:Y:S01]  /*76b0*/  STS [R237+0x1c000], R21 ;  /* 0x01c00015ed007388 */ /* 0x000fe20000000800 */
[----:B------:R-:W-:Y:S01]  /*76c0*/  FFMA.FTZ R11, -R230, R230, 1 ;  /* 0x3f800000e60b7423 */ /* 0x000fe200000101e6 */
[----:B------:R-:W-:Y:S01]  /*76d0*/  FMUL.FTZ R18, R13, R18 ;  /* 0x000000120d127220 */ /* 0x000fe20000410000 */
[----:B------:R-:W-:Y:S01]  /*76e0*/  FMUL.FTZ R13, R7, R6 ;  /* 0x00000006070d7220 */ /* 0x000fe20000410000 */
[----:B------:R1:W-:Y:S01]  /*76f0*/  STS [R236+0x1d000], R5 ;  /* 0x01d00005ec007388 */ /* 0x0003e20000000800 */
[C---:B------:R-:W-:Y:S01]  /*7700*/  FADD.FTZ R14, -R4.reuse, R14 ;  /* 0x0000000e040e7221 */ /* 0x040fe20000010100 */
[----:B------:R-:W-:Y:S01]  /*7710*/  FMUL.FTZ R11, R11, UR8 ;  /* 0x000000080b0b7c20 */ /* 0x000fe20008410000 */
[----:B------:R-:W-:Y:S01]  /*7720*/  FADD.FTZ R30, -R4, R30 ;  /* 0x0000001e041e7221 */ /* 0x000fe20000010100 */
[----:B------:R-:W-:Y:S01]  /*7730*/  FFMA.FTZ R10, -R229, R229, 1 ;  /* 0x3f800000e50a7423 */ /* 0x000fe200000101e5 */
[----:B------:R-:W-:Y:S01]  /*7740*/  FFMA.FTZ R7, -R204, R204, 1 ;  /* 0x3f800000cc077423 */ /* 0x000fe200000101cc */
[C---:B------:R-:W-:Y:S01]  /*7750*/  FADD.FTZ R26, -R4.reuse, R26 ;  /* 0x0000001a041a7221 */ /* 0x040fe20000010100 */
[C---:B------:R-:W-:Y:S01]  /*7760*/  FADD.FTZ R27, -R4.reuse, R27 ;  /* 0x0000001b041b7221 */ /* 0x040fe20000010100 */
[----:B------:R-:W-:Y:S01]  /*7770*/  FMUL.FTZ R15, R11, R15 ;  /* 0x0000000f0b0f7220 */ /* 0x000fe20000410000 */
[----:B------:R-:W-:Y:S01]  /*7780*/  FADD.FTZ R4, -R4, R31 ;  /* 0x0000001f04047221 */ /* 0x000fe20000010100 */
[----:B------:R-:W-:Y:S01]  /*7790*/  FMUL.FTZ R14, R196, R14 ;  /* 0x0000000ec40e7220 */ /* 0x000fe20000410000 */
[----:B------:R-:W-:Y:S01]  /*77a0*/  FMUL.FTZ R10, R10, UR8 ;  /* 0x000000080a0a7c20 */ /* 0x000fe20008410000 */
[----:B------:R-:W-:Y:S01]  /*77b0*/  FMUL.FTZ R30, R188, R30 ;  /* 0x0000001ebc1e7220 */ /* 0x000fe20000410000 */
[----:B------:R-:W-:Y:S01]  /*77c0*/  FMUL.FTZ R7, R7, UR8 ;  /* 0x0000000807077c20 */ /* 0x000fe20008410000 */
[----:B------:R-:W-:Y:S01]  /*77d0*/  FFMA.FTZ R6, -R203, R203, 1 ;  /* 0x3f800000cb067423 */ /* 0x000fe200000101cb */
[----:B------:R-:W-:Y:S01]  /*77e0*/  FMUL.FTZ R14, R10, R14 ;  /* 0x0000000e0a0e7220 */ /* 0x000fe20000410000 */
[----:B------:R-:W-:Y:S01]  /*77f0*/  FMUL.FTZ R4, R187, R4 ;  /* 0x00000004bb047220 */ /* 0x000fe20000410000 */
[----:B------:R-:W-:Y:S01]  /*7800*/  FMUL.FTZ R30, R7, R30 ;  /* 0x0000001e071e7220 */ /* 0x000fe20000410000 */
[----:B------:R-:W-:Y:S01]  /*7810*/  FMUL.FTZ R6, R6, UR8 ;  /* 0x0000000806067c20 */ /* 0x000fe20008410000 */
[----:B------:R-:W-:Y:S01]  /*7820*/  F2FP.BF16.F32.PACK_AB R7, R15, R18 ;  /* 0x000000120f07723e */ /* 0x000fe200000010ff */
[----:B------:R-:W-:Y:S01]  /*7830*/  FFMA.FTZ R11, -R206, R206, 1 ;  /* 0x3f800000ce0b7423 */ /* 0x000fe200000101ce */
[----:B------:R-:W-:Y:S01]  /*7840*/  FFMA.FTZ R10, -R205, R205, 1 ;  /* 0x3f800000cd0a7423 */ /* 0x000fe200000101cd */
[----:B------:R-:W-:Y:S01]  /*7850*/  FMUL.FTZ R4, R6, R4 ;  /* 0x0000000406047220 */ /* 0x000fe20000410000 */
[----:B------:R-:W-:Y:S01]  /*7860*/  FFMA.FTZ R9, -R199, R199, 1 ;  /* 0x3f800000c7097423 */ /* 0x000fe200000101c7 */
[----:B------:R-:W-:Y:S01]  /*7870*/  F2FP.BF16.F32.PACK_AB R6, R13, R14 ;  /* 0x0000000e0d06723e */ /* 0x000fe200000010ff */
[----:B------:R-:W-:Y:S01]  /*7880*/  STS [R236+0x1d400], R7 ;  /* 0x01d40007ec007388 */ /* 0x000fe20000000800 */
[----:B------:R-:W-:Y:S01]  /*7890*/  FMUL.FTZ R25, R185, R25 ;  /* 0x00000019b9197220 */ /* 0x000fe20000410000 */
[----:B------:R-:W-:Y:S01]  /*78a0*/  FMUL.FTZ R11, R11, UR8 ;  /* 0x000000080b0b7c20 */ /* 0x000fe20008410000 */
[----:B------:R-:W-:Y:S01]  /*78b0*/  FMUL.FTZ R10, R10, UR8 ;  /* 0x000000080a0a7c20 */ /* 0x000fe20008410000 */
[----:B------:R-:W-:Y:S01]  /*78c0*/  FMUL.FTZ R9, R9, UR8 ;  /* 0x0000000809097c20 */ /* 0x000fe20008410000 */
[----:B------:R-:W-:Y:S01]  /*78d0*/  FMUL.FTZ R26, R192, R26 ;  /* 0x0000001ac01a7220 */ /* 0x000fe20000410000 */
[----:B------:R-:W-:Y:S01]  /*78e0*/  FMUL.FTZ R27, R191, R27 ;  /* 0x0000001bbf1b7220 */ /* 0x000fe20000410000 */
[----:B------:R-:W-:Y:S01]  /*78f0*/  F2FP.BF16.F32.PACK_AB R17, R34, R35 ;  /* 0x000000232211723e */ /* 0x000fe200000010ff */
[----:B------:R-:W-:Y:S01]  /*7900*/  STS [R237+0x1d000], R12 ;  /* 0x01d0000ced007388 */ /* 0x000fe20000000800 */
[----:B------:R-:W-:Y:S01]  /*7910*/  FMUL.FTZ R9, R9, R25 ;  /* 0x0000001909097220 */ /* 0x000fe20000410000 */
[----:B------:R-:W-:Y:S01]  /*7920*/  FMUL.FTZ R26, R11, R26 ;  /* 0x0000001a0b1a7220 */ /* 0x000fe20000410000 */
[----:B------:R-:W-:Y:S01]  /*7930*/  FMUL.FTZ R27, R10, R27 ;  /* 0x0000001b0a1b7220 */ /* 0x000fe20000410000 */
[----:B------:R-:W-:Y:S01]  /*7940*/  STS [R237+0x1d400], R6 ;  /* 0x01d40006ed007388 */ /* 0x000fe20000000800 */
[----:B------:R-:W-:Y:S02]  /*7950*/  F2FP.BF16.F32.PACK_AB R16, R165, R166 ;  /* 0x000000a6a510723e */ /* 0x000fe400000010ff */
[----:B------:R-:W-:Y:S01]  /*7960*/  F2FP.BF16.F32.PACK_AB R9, R9, R24 ;  /* 0x000000180909723e */ /* 0x000fe200000010ff */
[----:B------:R-:W-:Y:S01]  /*7970*/  STS [R234+0x1c000], R33 ;  /* 0x01c00021ea007388 */ /* 0x000fe20000000800 */
[----:B-1----:R-:W-:Y:S02]  /*7980*/  F2FP.BF16.F32.PACK_AB R5, R27, R26 ;  /* 0x0000001a1b05723e */ /* 0x002fe400000010ff */
[----:B------:R-:W-:Y:S01]  /*7990*/  F2FP.BF16.F32.PACK_AB R8, R8, R28 ;  /* 0x0000001c0808723e */ /* 0x000fe200000010ff */
[----:B------:R-:W-:Y:S01]  /*79a0*/  STS [R234+0x1c400], R17 ;  /* 0x01c40011ea007388 */ /* 0x000fe20000000800 */
[----:B------:R-:W-:Y:S03]  /*79b0*/  F2FP.BF16.F32.PACK_AB R4, R4, R30 ;  /* 0x0000001e0404723e */ /* 0x000fe600000010ff */
        /* <DEDUP_REMOVED lines=9> */
[----:B------:R-:W3:Y:S04]  /*7a50*/  LDSM.16.MT88.4 R12, [R210+0x22000] ;  /* 0x02200000d20c783b */ /* 0x000ee80000004200 */
[----:B------:R-:W4:Y:S04]  /*7a60*/  LDSM.16.MT88.4 R16, [R176] ;  /* 0x00000000b010783b */ /* 0x000f280000004200 */
[----:B------:R-:W2:Y:S04]  /*7a70*/  LDSM.16.MT88.4 R20, [R172+UR4+0xa000] ;  /* 0x00a00004ac14783b */ /* 0x000ea80008004200 */
[----:B------:R-:W2:Y:S04]  /*7a80*/  LDSM.16.MT88.4 R24, [R176+0x2000] ;  /* 0x00200000b018783b */ /* 0x000ea80000004200 */
[----:B------:R-:W-:Y:S04]  /*7a90*/  LDSM.16.MT88.4 R28, [R210+0x20800] ;  /* 0x02080000d21c783b */ /* 0x000fe80000004200 */
[----:B------:R-:W2:Y:S04]  /*7aa0*/  LDSM.16.MT88.4 R32, [R172+UR4+0x8800] ;  /* 0x00880004ac20783b */ /* 0x000ea80008004200 */
[----:B------:R-:W2:Y:S04]  /*7ab0*/  LDSM.16.MT88.4 R164, [R210+0x22800] ;  /* 0x02280000d2a4783b */ /* 0x000ea80000004200 */
[----:B------:R-:W-:Y:S04]  /*7ac0*/  LDSM.16.MT88.4 R168, [R176+0x3000] ;  /* 0x00300000b0a8783b */ /* 0x000fe80000004200 */
[----:B------:R2:W5:Y:S01]  /*7ad0*/  LDL R239, [R1+0x10] ;  /* 0x0000100001ef7983 */ /* 0x0005620000100800 */
[-C--:B-1----:R-:W-:Y:S06]  /*7ae0*/  HMMA.16816.F32.BF16 R36, R4, R8.reuse, R36 ;  /* 0x000000080424723c */ /* 0x082fec0000041824 */
[C---:B---3--:R-:W-:Y:S06]  /*7af0*/  HMMA.16816.F32.BF16 R40, R12.reuse, R8, R40 ;  /* 0x000000080c28723c */ /* 0x048fec0000041828 */
[-C--:B------:R-:W-:Y:S06]  /*7b00*/  HMMA.16816.F32.BF16 R44, R12, R10.reuse, R44 ;  /* 0x0000000a0c2c723c */ /* 0x080fec000004182c */
[C---:B------:R-:W-:Y:S01]  /*7b10*/  HMMA.16816.F32.BF16 R48, R4.reuse, R10, R48 ;  /* 0x0000000a0430723c */ /* 0x040fe20000041830 */
[----:B------:R-:W1:Y:S05]  /*7b20*/  LDSM.16.MT88.4 R8, [R176+0x800] ;  /* 0x00080000b008783b */ /* 0x000e6a0000004200 */
[-C--:B----4-:R-:W-:Y:S06]  /*7b30*/  HMMA.16816.F32.BF16 R52, R4, R16.reuse, R52 ;  /* 0x000000100434723c */ /* 0x090fec0000041834 */
[C---:B------:R-:W-:Y:S06]  /*7b40*/  HMMA.16816.F32.BF16 R56, R12.reuse, R16, R56 ;  /* 0x000000100c38723c */ /* 0x040fec0000041838 */
[-C--:B------:R-:W-:Y:S06]  /*7b50*/  HMMA.16816.F32.BF16 R60, R12, R18.reuse, R60 ;  /* 0x000000120c3c723c */ /* 0x080fec000004183c */
[C---:B------:R-:W-:Y:S01]  /*7b60*/  HMMA.16816.F32.BF16 R64, R4.reuse, R18, R64 ;  /* 0x000000120440723c */ /* 0x040fe20000041840 */
[----:B------:R-:W3:Y:S05]  /*7b70*/  LDSM.16.MT88.4 R16, [R172+UR4+0xa800] ;  /* 0x00a80004ac10783b */ /* 0x000eea0008004200 */
        /* <DEDUP_REMOVED lines=27> */
[-C--:B--2---:R-:W-:Y:S06]  /*7d30*/  HMMA.16816.F32.BF16 R84, R28, R20.reuse, R84 ;  /* 0x000000141c54723c */ /* 0x084fec0000041854 */
        /* <DEDUP_REMOVED lines=52> */
[C---:B------:R-:W-:Y:S02]  /*8080*/  @!P3 LEA R7, P5, R12.reuse, R5, 0x5 ;  /* 0x000000050c07b211 */ /* 0x040fe400078a28ff */
[CC--:B------:R-:W-:Y:S04]  /*8090*/  LEA R4, P0, R5.reuse, R242.reuse, 0x1 ;  /* 0x000000f205047211 */ /* 0x0c0fe800078008ff */
[----:B------:R-:W-:Y:S02]  /*80a0*/  LEA.HI.X.SX32 R5, R5, R243, 0x1, P0 ;  /* 0x000000f305057211 */ /* 0x000fe400000f0eff */
[----:B------:R-:W-:Y:S01]  /*80b0*/  @!P3 LEA R8, P0, R7, R242, 0x1 ;  /* 0x000000f20708b211 */ /* 0x000fe200078008ff */
[----:B------:R-:W-:Y:S01]  /*80c0*/  IMAD.MOV.U32 R242, RZ, RZ, R4 ;  /* 0x000000fffff27224 */ /* 0x000fe200078e0004 */
[C---:B---3--:R-:W-:Y:S02]  /*80d0*/  @!P3 LEA.HI.X R9, R12.reuse, R9, R6, 0x5, P5 ;  /* 0x000000090c09b211 */ /* 0x048fe400028f2c06 */
[----:B-----5:R-:W-:Y:S02]  /*80e0*/  LEA R6, R239, UR4, 0x1 ;  /* 0x00000004ef067c11 */ /* 0x020fe4000f8e08ff */
[C---:B------:R-:W-:Y:S02]  /*80f0*/  @!P4 LEA R10, P5, R12.reuse, R4, 0x6 ;  /* 0x000000040c0ac211 */ /* 0x040fe400078a30ff */
        /* <DEDUP_REMOVED lines=24> */
.L_x_1745:
        /* <DEDUP_REMOVED lines=40> */
[----:B------:R-:W1:Y:S05]  /*8500*/  LDSM.16.MT88.4 R176, [R209+0x5800] ;  /* 0x00580000d1b0783b */ /* 0x000e6a0000004200 */
[----:B------:R-:W-:Y:S01]  /*8510*/  HMMA.16816.F32.BF16 R32, R168, R182, R32 ;  /* 0x000000b6a820723c */ /* 0x000fe20000041820 */
[----:B------:R-:W-:Y:S04]  /*8520*/  LDSM.16.M88.4 R168, [R0+0x1e000] ;  /* 0x01e0000000a8783b */ /* 0x000fe80000000200 */
[----:B------:R-:W1:Y:S01]  /*8530*/  LDSM.16.MT88.4 R180, [R209+0x2000] ;  /* 0x00200000d1b4783b */ /* 0x000e620000004200 */
[-C--:B------:R-:W-:Y:S06]  /*8540*/  HMMA.16816.F32.BF16 R4, R184, R188.reuse, R4 ;  /* 0x000000bcb804723c */ /* 0x080fec0000041804 */
[C---:B------:R-:W-:Y:S06]  /*8550*/  HMMA.16816.F32.BF16 R8, R192.reuse, R188, R8 ;  /* 0x000000bcc008723c */ /* 0x040fec0000041808 */
[-C--:B------:R-:W-:Y:S06]  /*8560*/  HMMA.16816.F32.BF16 R12, R192, R190.reuse, R12 ;  /* 0x000000bec00c723c */ /* 0x080fec000004180c */
[C---:B------:R-:W-:Y:S01]  /*8570*/  HMMA.16816.F32.BF16 R16, R184.reuse, R190, R16 ;  /* 0x000000beb810723c */ /* 0x040fe20000041810 */
[----:B------:R-:W1:Y:S05]  /*8580*/  LDSM.16.M88.4 R188, [R0+0x1f000] ;  /* 0x01f0000000bc783b */ /* 0x000e6a0000000200 */
[-C--:B---3--:R-:W-:Y:S06]  /*8590*/  HMMA.16816.F32.BF16 R20, R184, R196.reuse, R20 ;  /* 0x000000c4b814723c */ /* 0x088fec0000041814 */
[C---:B------:R-:W-:Y:S06]  /*85a0*/  HMMA.16816.F32.BF16 R24, R192.reuse, R196, R24 ;  /* 0x000000c4c018723c */ /* 0x040fec0000041818 */
[-C--:B------:R-:W-:Y:S01]  /*85b0*/  HMMA.16816.F32.BF16 R28, R192, R198.reuse, R28 ;  /* 0x000000c6c01c723c */ /* 0x080fe2000004181c */
[----:B------:R-:W3:Y:S05]  /*85c0*/  LDSM.16.MT88.4 R192, [R209+0x6000] ;  /* 0x00600000d1c0783b */ /* 0x000eea0000004200 */
[----:B------:R-:W-:Y:S01]  /*85d0*/  HMMA.16816.F32.BF16 R32, R184, R198, R32 ;  /* 0x000000c6b820723c */ /* 0x000fe20000041820 */
[----:B------:R-:W-:Y:S04]  /*85e0*/  LDSM.16.MT88.4 R184, [R209+0x2800] ;  /* 0x00280000d1b8783b */ /* 0x000fe80000004200 */
[----:B------:R-:W-:Y:S01]  /*85f0*/  LDSM.16.M88.4 R196, [R2+0x1f000] ;  /* 0x01f0000002c4783b */ /* 0x000fe20000000200 */
[-C--:B------:R-:W-:Y:S06]  /*8600*/  HMMA.16816.F32.BF16 R4, R164, R172.reuse, R4 ;  /* 0x000000aca404723c */ /* 0x080fec0000041804 */
[C---:B------:R-:W-:Y:S06]  /*8610*/  HMMA.16816.F32.BF16 R8, R200.reuse, R172, R8 ;  /* 0x000000acc808723c */ /* 0x040fec0000041808 */
[-C--:B------:R-:W-:Y:S06]  /*8620*/  HMMA.16816.F32.BF16 R12, R200, R174.reuse, R12 ;  /* 0x000000aec80c723c */ /* 0x080fec000004180c */
[C---:B------:R-:W-:Y:S01]  /*8630*/  HMMA.16816.F32.BF16 R16, R164.reuse, R174, R16 ;  /* 0x000000aea410723c */ /* 0x040fe20000041810 */
[----:B------:R-:W3:Y:S05]  /*8640*/  LDSM.16.M88.4 R172, [R2+0x1e000] ;  /* 0x01e0000002ac783b */ /* 0x000eea0000000200 */
[-C--:B-1----:R-:W-:Y:S06]  /*8650*/  HMMA.16816.F32.BF16 R20, R164, R176.reuse, R20 ;  /* 0x000000b0a414723c */ /* 0x082fec0000041814 */
[C---:B------:R-:W-:Y:S06]  /*8660*/  HMMA.16816.F32.BF16 R24, R200.reuse, R176, R24 ;  /* 0x000000b0c818723c */ /* 0x040fec0000041818 */
[-C--:B------:R-:W-:Y:S01]  /*8670*/  HMMA.16816.F32.BF16 R28, R200, R178.reuse, R28 ;  /* 0x000000b2c81c723c */ /* 0x080fe2000004181c */
[----:B------:R-:W-:Y:S05]  /*8680*/  LDSM.16.MT88.4 R200, [R209+0x7000] ;  /* 0x00700000d1c8783b */ /* 0x000fea0000004200 */
        /* <DEDUP_REMOVED lines=11> */
[----:B------:R-:W-:Y:S05]  /*8740*/  LDSM.16.M88.4 R188, [R3+0x1f000] ;  /* 0x01f0000003bc783b */ /* 0x000fea0000000200 */
[----:B------:R-:W-:Y:S01]  /*8750*/  HMMA.16816.F32.BF16 R32, R168, R194, R32 ;  /* 0x000000c2a820723c */ /* 0x000fe20000041820 */
[----:B------:R-:W-:Y:S04]  /*8760*/  LDSM.16.M88.4 R168, [R3+0x1e000] ;  /* 0x01e0000003a8783b */ /* 0x000fe80000000200 */
        /* <DEDUP_REMOVED lines=23> */
[-C--:B------:R-:W-:Y:S05]  /*88e0*/  HMMA.16816.F32.BF16 R4, R168, R184.reuse, R4 ;  /* 0x000000b8a804723c */ /* 0x080fea0000041804 */
[----:B----4-:R-:W-:Y:S01]  /*88f0*/  @P2 IADD3 R166, P0, R230, UR14, RZ ;  /* 0x0000000ee6a62c10 */ /* 0x010fe2000ff1e0ff */
        /* <DEDUP_REMOVED lines=29> */
[----:B----4-:R-:W-:Y:S04]  /*8ad0*/  @P2 STL [R1], R226 ;  /* 0x000000e201002387 */ /* 0x010fe80000100800 */
        /* <DEDUP_REMOVED lines=420> */
.L_x_1747:
        /* <DEDUP_REMOVED lines=23> */
.L_x_1748:
        /* <DEDUP_REMOVED lines=56> */
.L_x_1750:
[----:B------:R-:W-:Y:S05]  /*aa10*/  BSYNC B0 ;  /* 0x0000000000007941 */ /* 0x000fea0003800000 */
.L_x_1749:
        /* <DEDUP_REMOVED lines=18> */
.L_x_1752:
[----:B------:R-:W-:Y:S05]  /*ab40*/  BSYNC B0 ;  /* 0x0000000000007941 */ /* 0x000fea0003800000 */
.L_x_1751:
        /* <DEDUP_REMOVED lines=20> */
.L_x_1754:
[----:B------:R-:W-:Y:S05]  /*ac90*/  BSYNC B0 ;  /* 0x0000000000007941 */ /* 0x000fea0003800000 */
.L_x_1753:
        /* <DEDUP_REMOVED lines=20> */
.L_x_1756:
[----:B------:R-:W-:Y:S05]  /*ade0*/  BSYNC B0 ;  /* 0x0000000000007941 */ /* 0x000fea0003800000 */
.L_x_1755:
        /* <DEDUP_REMOVED lines=32> */
.L_x_1758:
[----:B------:R-:W-:Y:S05]  /*aff0*/  BSYNC B0 ;  /* 0x0000000000007941 */ /* 0x000fea0003800000 */
.L_x_1757:
        /* <DEDUP_REMOVED lines=18> */
.L_x_1760:
[----:B------:R-:W-:Y:S05]  /*b120*/  BSYNC B0 ;  /* 0x0000000000007941 */ /* 0x000fea0003800000 */
.L_x_1759:
        /* <DEDUP_REMOVED lines=18> */
.L_x_1762:
[----:B------:R-:W-:Y:S05]  /*b250*/  BSYNC B0 ;  /* 0x0000000000007941 */ /* 0x000fea0003800000 */
.L_x_1761:
        /* <DEDUP_REMOVED lines=18> */
.L_x_1717:
        /* <DEDUP_REMOVED lines=25> */
.L_x_1764:
        /* <DEDUP_REMOVED lines=23> */
.L_x_1765:
        /* <DEDUP_REMOVED lines=40> */
.L_x_1767:
[----:B------:R-:W-:Y:S05]  /*b900*/  BSYNC B0 ;  /* 0x0000000000007941 */ /* 0x000fea0003800000 */
.L_x_1766:
        /* <DEDUP_REMOVED lines=18> */
.L_x_1769:
[----:B------:R-:W-:Y:S05]  /*ba30*/  BSYNC B0 ;  /* 0x0000000000007941 */ /* 0x000fea0003800000 */
.L_x_1768:
        /* <DEDUP_REMOVED lines=18> */
.L_x_1771:
[----:B------:R-:W-:Y:S05]  /*bb60*/  BSYNC B0 ;  /* 0x0000000000007941 */ /* 0x000fea0003800000 */
.L_x_1770:
        /* <DEDUP_REMOVED lines=18> */
.L_x_1773:
[----:B------:R-:W-:Y:S05]  /*bc90*/  BSYNC B0 ;  /* 0x0000000000007941 */ /* 0x000fea0003800000 */
.L_x_1772:
        /* <DEDUP_REMOVED lines=30> */
.L_x_1775:
[----:B------:R-:W-:Y:S05]  /*be80*/  BSYNC B0 ;  /* 0x0000000000007941 */ /* 0x000fea0003800000 */
.L_x_1774:
        /* <DEDUP_REMOVED lines=18> */
.L_x_1777:
[----:B------:R-:W-:Y:S05]  /*bfb0*/  BSYNC B0 ;  /* 0x0000000000007941 */ /* 0x000fea0003800000 */
.L_x_1776:
        /* <DEDUP_REMOVED lines=18> */
.L_x_1779:
[----:B------:R-:W-:Y:S05]  /*c0e0*/  BSYNC B0 ;  /* 0x0000000000007941 */ /* 0x000fea0003800000 */
.L_x_1778:
        /* <DEDUP_REMOVED lines=17> */
.L_x_1763:
[----:B------:R-:W-:Y:S05]  /*c200*/  BSYNC B1 ;  /* 0x0000000000017941 */ /* 0x000fea0003800000 */
.L_x_1712:
        /* <DEDUP_REMOVED lines=11> */
.L_x_1780:
[----:B------:R-:W-:Y:S05]  /*c2c0*/  EXIT ;  /* 0x000000000000794d */ /* 0x000fea0003800000 */
.L_x_1782:
        /* <DEDUP_REMOVED lines=11> */
.L_x_2091:


//--------------------- .text._ZN5flash44flash_bwd_dq_dk_dv_loop_seqk_parallel_kernelI23Flash_bwd_kernel_traitsILi128ELi64ELi128ELi8ELi2ELi4ELi2ELb0ELb0EN7cutlass10bfloat16_tE19Flash_kernel_traitsILi128ELi64ELi128ELi8ES3_EELb1ELb0ELb1ELb0ELb0ELb1ELb0EEEvNS_16Flash_bwd_paramsE --------------------------
	.section	.text._ZN5flash44flash_bwd_dq_dk_dv_loop_seqk_parallel_kernelI23Flash_bwd_kernel_traitsILi128ELi64ELi128ELi8ELi2ELi4ELi2ELb0ELb0EN7cutlass10bfloat16_tE19Flash_kernel_traitsILi128ELi64ELi128ELi8ES3_EELb1ELb0ELb1ELb0ELb0ELb1ELb0EEEvNS_16Flash_bwd_paramsE,"ax",@progbits
	.align	128
        .global         _ZN5flash44flash_bwd_dq_dk_dv_loop_seqk_parallel_kernelI23Flash_bwd_kernel_traitsILi128ELi64ELi128ELi8ELi2ELi4ELi2ELb0ELb0EN7cutlass10bfloat16_tE19Flash_kernel_traitsILi128ELi64ELi128ELi8ES3_EELb1ELb0ELb1ELb0ELb0ELb1ELb0EEEvNS_16Flash_bwd_paramsE
        .type           _ZN5flash44flash_bwd_dq_dk_dv_loop_seqk_parallel_kernelI23Flash_bwd_kernel_traitsILi128ELi64ELi128ELi8ELi2ELi4ELi2ELb0ELb0EN7cutlass10bfloat16_tE19Flash_kernel_traitsILi128ELi64ELi128ELi8ES3_EELb1ELb0ELb1ELb0ELb0ELb1ELb0EEEvNS_16Flash_bwd_paramsE,@function
        .size           _ZN5flash44flash_bwd_dq_dk_dv_loop_seqk_parallel_kernelI23Flash_bwd_kernel_traitsILi128ELi64ELi128ELi8ELi2ELi4ELi2ELb0ELb0EN7cutlass10bfloat16_tE19Flash_kernel_traitsILi128ELi64ELi128ELi8ES3_EELb1ELb0ELb1ELb0ELb0ELb1ELb0EEEvNS_16Flash_bwd_paramsE,(.L_x_2092 - _ZN5flash44flash_bwd_dq_dk_dv_loop_seqk_parallel_kernelI23Flash_bwd_kernel_traitsILi128ELi64ELi128ELi8ELi2ELi4ELi2ELb0ELb0EN7cutlass10bfloat16_tE19Flash_kernel_traitsILi128ELi64ELi128ELi8ES3_EELb1ELb0ELb1ELb0ELb0ELb1ELb0EEEvNS_16Flash_bwd_paramsE)
        .other          _ZN5flash44flash_bwd_dq_dk_dv_loop_seqk_parallel_kernelI23Flash_bwd_kernel_traitsILi128ELi64ELi128ELi8ELi2ELi4ELi2ELb0ELb0EN7cutlass10bfloat16_tE19Flash_kernel_traitsILi128ELi64ELi128ELi8ES3_EELb1ELb0ELb1ELb0ELb0ELb1ELb0EEEvNS_16Flash_bwd_paramsE,@"STO_CUDA_ENTRY STV_DEFAULT"
_ZN5flash44flash_bwd_dq_dk_dv_loop_seqk_parallel_kernelI23Flash_bwd_kernel_traitsILi128ELi64ELi128ELi8ELi2ELi4ELi2ELb0ELb0EN7cutlass10bfloat16_tE19Flash_kernel_traitsILi128ELi64ELi128ELi8ES3_EELb1ELb0ELb1ELb0ELb0ELb1ELb0EEEvNS_16Flash_bwd_paramsE:
.text._ZN5flash44flash_bwd_dq_dk_dv_loop_seqk_parallel_kernelI23Flash_bwd_kernel_traitsILi128ELi64ELi128ELi8ELi2ELi4ELi2ELb0ELb0EN7cutlass10bfloat16_tE19Flash_kernel_traitsILi128ELi64ELi128ELi8ES3_EELb1ELb0ELb1ELb0ELb0ELb1ELb0EEEvNS_16Flash_bwd_paramsE:
        /* <DEDUP_REMOVED lines=17> */
[----:B------:R-:W-:Y:S01]  /*0110*/  ULDC.64 UR8, c[0x0][0x208] ;  /* 0x0000820000087ab9 */ /* 0x000fe20000000a00 */
[----:B------:R-:W-:Y:S01]  /*0120*/  IMAD.MOV.U32 R234, RZ, RZ, -0x10 ;  /* 0xfffffff0ffea7424 */ /* 0x000fe200078e00ff */
[----:B------:R-:W-:Y:S01]  /*0130*/  ULDC UR59, c[0x0][0x394] ;  /* 0x0000e500003b7ab9 */ /* 0x000fe20000000800 */
[----:B------:R-:W-:Y:S02]  /*0140*/  UMOV UR60, 0xffffc000 ;  /* 0xffffc000003c7882 */ /* 0x000fe40000000000 */
[----:B------:R-:W4:Y:S08]  /*0150*/  S2UR UR56, SR_CTAID.Z ;  /* 0x00000000003879c3 */ /* 0x000f300000002700 */
[----:B------:R-:W5:Y:S01]  /*0160*/  S2UR UR46, SR_CTAID.Y ;  /* 0x00000000002e79c3 */ /* 0x000f620000002600 */
[----:B---3--:R-:W-:Y:S01]  /*0170*/  ULEA UR4, UR4, UR5, 0x18 ;  /* 0x0000000504047291 */ /* 0x008fe2000f8ec03f */
[----:B--2---:R-:W-:Y:S01]  /*0180*/  SHF.R.S32.HI R2, RZ, 0x1f, R7 ;  /* 0x0000001fff027819 */ /* 0x004fe20000011407 */
[----:B----4-:R-:W-:-:S03]  /*0190*/  USHF.R.S32.HI UR5, URZ, 0x1f, UR56 ;  /* 0x0000001f3f057899 */ /* 0x010fc60008011438 */
[CC--:B------:R-:W-:Y:S02]  /*01a0*/  LEA.HI R4, R2.reuse, R7.reuse, RZ, 0x5 ;  /* 0x0000000702047211 */ /* 0x0c0fe400078f28ff */
[CC--:B-1----:R-:W-:Y:S02]  /*01b0*/  LEA.HI R0, R2.reuse, R7.reuse, RZ, 0x2 ;  /* 0x0000000702007211 */ /* 0x0c2fe400078f10ff */
[CC--:B------:R-:W-:Y:S01]  /*01c0*/  LEA.HI R238, R2.reuse, R7.reuse, RZ, 0x3 ;  /* 0x0000000702ee7211 */ /* 0x0c0fe200078f18ff */
[----:B-----5:R-:W-:Y:S01]  /*01d0*/  USHF.L.U32 UR6, UR46, 0x7, URZ ;  /* 0x000000072e067899 */ /* 0x020fe2000800063f */
        /* <DEDUP_REMOVED lines=65> */
[----:B------:R-:W-:Y:S01]  /*05f0*/  IMAD.SHL.U32 R246, R246, 0x8, RZ ;  /* 0x00000008f6f67824 */ /* 0x000fe200078e00ff */
[----:B------:R-:W-:Y:S01]  /*0600*/  LOP3.LUT R209, R4, 0x18, R7, 0xf8, !PT ;  /* 0x0000001804d17812 */ /* 0x000fe200078ef807 */
[----:B------:R-:W-:Y:S01]  /*0610*/  IMAD.SHL.U32 R4, R9, 0x8, RZ ;  /* 0x0000000809047824 */ /* 0x000fe200078e00ff */
[----:B------:R-:W-:-:S02]  /*0620*/  LOP3.LUT R7, R2, 0x10, R5, 0xf8, !PT ;  /* 0x0000001002077812 */ /* 0x000fc400078ef805 */
        /* <DEDUP_REMOVED lines=56> */
.L_x_1829:
        /* <DEDUP_REMOVED lines=16> */
[----:B-1----:R-:W-:Y:S01]  /*0ab0*/  IMAD.U32 R2, RZ, RZ, UR6 ;  /* 0x00000006ff027e24 */ /* 0x002fe2000f8e00ff */
        /* <DEDUP_REMOVED lines=50> */
.L_x_1783:
        /* <DEDUP_REMOVED lines=18> */
[----:B------:R-:W-:Y:S02]  /*0f00*/  USHF.R.S32.HI UR32, URZ, 0x1f, UR58 ;  /* 0x0000001f3f207899 */ /* 0x000fe4000801143a */
[----:B------:R-:W-:Y:S02]  /*0f10*/  @!UP2 UIMAD.WIDE.U32 UR30, UR46, UR10, URZ ;  /* 0x0000000a2e1ea2a5 */ /* 0x000fe4000f8e003f */
[----:B------:R-:W-:Y:S01]  /*0f20*/  USHF.L.U32 UR14, UR46, 0x7, URZ ;  /* 0x000000072e0e7899 */ /* 0x000fe2000800063f */
[----:B------:R-:W-:Y:S01]  /*0f30*/  @UP1 ULDC.64 UR18, c[0x0][0x248] ;  /* 0x0000920000121ab9 */ /* 0x000fe20000000a00 */
[----:B------:R-:W-:Y:S01]  /*0f40*/  ULDC.U8 UR33, c[0x0][0x3d8] ;  /* 0x0000f60000217ab9 */ /* 0x000fe20000000000 */
[----:B------:R-:W-:Y:S01]  /*0f50*/  UIADD3 UR44, UR21, UR22, URZ ;  /* 0x00000016152c7290 */ /* 0x000fe2000fffe03f */
[----:B-1----:R-:W-:Y:S01]  /*0f60*/  IABS R5, R6 ;  /* 0x0000000600057213 */ /* 0x002fe20000000000 */
[----:B------:R-:W-:Y:S01]  /*0f70*/  UISETP.NE.AND UP3, UPT, UR33, URZ, UPT ;  /* 0x0000003f2100728c */ /* 0x000fe2000bf65270 */
[----:B------:R-:W-:Y:S01]  /*0f80*/  ISETP.NE.AND P3, PT, R6, RZ, PT ;  /* 0x000000ff0600720c */ /* 0x000fe20003f65270 */
[----:B------:R-:W-:Y:S01]  /*0f90*/  ULDC.64 UR38, c[0x0][0x240] ;  /* 0x0000900000267ab9 */ /* 0x000fe20000000a00 */
[----:B------:R-:W1:Y:S01]  /*0fa0*/  I2F.RP R2, R5 ;  /* 0x0000000500027306 */ /* 0x000e620000209400 */
[----:B------:R-:W-:Y:S01]  /*0fb0*/  ULDC UR43, c[0x0][0x2dc] ;  /* 0x0000b700002b7ab9 */ /* 0x000fe20000000800 */
[----:B------:R-:W-:Y:S01]  /*0fc0*/  ULDC UR61, c[0x0][0x270] ;  /* 0x00009c00003d7ab9 */ /* 0x000fe20000000800 */
[----:B------:R-:W-:-:S02]  /*0fd0*/  USEL UR34, UR14, URZ, UP0 ;  /* 0x0000003f0e227287 */ /* 0x000fc40008000000 */
[----:B--2---:R-:W-:Y:S02]  /*0fe0*/  UIMAD.WIDE.U32 UR28, UR7, UR12, URZ ;  /* 0x0000000c071c72a5 */ /* 0x004fe4000f8e003f */
[----:B------:R-:W-:Y:S02]  /*0ff0*/  UIMAD.WIDE.U32 UR14, UR6, UR38, URZ ;  /* 0x00000026060e72a5 */ /* 0x000fe4000f8e003f */
[----:B------:R-:W-:Y:S02]  /*1000*/  UIMAD UR48, UR7, UR13, UR29 ;  /* 0x0000000d073072a4 */ /* 0x000fe4000f8e021d */
[----:B------:R-:W-:Y:S01]  /*1010*/  @!UP2 UIMAD UR7, UR57, UR10, URZ ;  /* 0x0000000a3907a2a4 */ /* 0x000fe2000f8e023f */
[----:B------:R-:W-:Y:S01]  /*1020*/  @UP2 ULDC.64 UR12, c[0x0][0x420] ;  /* 0x00010800000c2ab9 */ /* 0x000fe20000000a00 */
[----:B------:R-:W-:Y:S01]  /*1030*/  UIADD3 UR10, UR16, 0x80, UR26 ;  /* 0x00000080100a7890 */ /* 0x000fe2000fffe01a */
[----:B-1----:R-:W1:Y:S01]  /*1040*/  MUFU.RCP R2, R2 ;  /* 0x0000000200027308 */ /* 0x002e620000001000 */
[----:B------:R-:W-:-:S02]  /*1050*/  @!UP2 UIMAD UR25, UR46, UR11, UR7 ;  /* 0x0000000b2e19a2a4 */ /* 0x000fc4000f8e0207 */
[----:B------:R-:W-:Y:S02]  /*1060*/  UIADD3 UR7, UR16, 0x3f, URZ ;  /* 0x0000003f10077890 */ /* 0x000fe4000fffe03f */
[----:B------:R-:W-:Y:S02]  /*1070*/  @UP2 UIMAD.WIDE.U32 UR36, UR6, UR12, URZ ;  /* 0x0000000c062422a5 */ /* 0x000fe4000f8e003f */
[----:B------:R-:W-:Y:S01]  /*1080*/  USHF.R.S32.HI UR11, URZ, 0x1f, UR7 ;  /* 0x0000001f3f0b7899 */ /* 0x000fe20008011407 */
[----:B------:R-:W-:Y:S01]  /*1090*/  ULDC UR12, c[0x0][0x394] ;  /* 0x0000e500000c7ab9 */ /* 0x000fe20000000800 */
[----:B------:R-:W-:Y:S02]  /*10a0*/  @UP2 UIMAD UR47, UR6, UR13, UR37 ;  /* 0x0000000d062f22a4 */ /* 0x000fe4000f8e0225 */
[----:B------:R-:W-:Y:S02]  /*10b0*/  UIADD3 UR10, UR10, UR12, -UR5 ;  /* 0x0000000c0a0a7290 */ /* 0x000fe4000fffe805 */
[----:B------:R-:W-:-:S02]  /*10c0*/  @UP1 UIADD3 UR12, UR35, UR40, URZ ;  /* 0x00000028230c1290 */ /* 0x000fc4000fffe03f */
[----:B------:R-:W-:Y:S01]  /*10d0*/  ULEA.HI UR29, UR11, UR7, URZ, 0x6 ;  /* 0x000000070b1d7291 */ /* 0x000fe2000f8f303f */
[----:B-1----:R-:W-:Y:S01]  /*10e0*/  VIADD R2, R2, 0xffffffe ;  /* 0x0ffffffe02027836 */ /* 0x002fe20000000000 */
[----:B------:R-:W-:Y:S02]  /*10f0*/  UIADD3 UR7, UR10, 0x3f, URZ ;  /* 0x0000003f0a077890 */ /* 0x000fe4000fffe03f */
[----:B------:R-:W-:Y:S01]  /*1100*/  @UP1 UIMAD.WIDE.U32 UR10, UR12, UR18, URZ ;  /* 0x000000120c0a12a5 */ /* 0x000fe2000f8e003f */
[----:B------:R-:W1:Y:S01]  /*1110*/  F2I.FTZ.U32.TRUNC.NTZ R3, R2 ;  /* 0x0000000200037305 */ /* 0x000e62000021f000 */
[----:B------:R-:W-:Y:S01]  /*1120*/  @UP1 UIMAD UR12, UR12, UR19, URZ ;  /* 0x000000130c0c12a4 */ /* 0x000fe2000f8e023f */
[----:B------:R-:W-:Y:S01]  /*1130*/  ULDC.U8 UR13, c[0x0][0x480] ;  /* 0x00012000000d7ab9 */ /* 0x000fe20000000000 */
[----:B------:R-:W-:Y:S02]  /*1140*/  UIMAD UR23, UR6, UR39, URZ ;  /* 0x00000027061772a4 */ /* 0x000fe4000f8e023f */
[----:B------:R-:W-:-:S02]  /*1150*/  @UP1 UIADD3 UR50, UR11, UR12, URZ ;  /* 0x0000000c0b321290 */ /* 0x000fc4000fffe03f */
[----:B------:R-:W-:Y:S01]  /*1160*/  USHF.R.S32.HI UR12, URZ, 0x1f, UR7 ;  /* 0x0000001f3f0c7899 */ /* 0x000fe20008011407 */
[----:B------:R-:W-:Y:S01]  /*1170*/  @UP1 UMOV UR49, UR10 ;  /* 0x0000000a00311c82 */ /* 0x000fe20008000000 */
[----:B------:R-:W-:Y:S02]  /*1180*/  UISETP.NE.AND UP4, UPT, UR13, URZ, UPT ;  /* 0x0000003f0d00728c */ /* 0x000fe4000bf85270 */
[----:B------:R-:W-:Y:S01]  /*1190*/  ULEA.HI UR22, UR12, UR7, URZ, 0x6 ;  /* 0x000000070c167291 */ /* 0x000fe2000f8f303f */
[----:B-1----:R-:W-:Y:S01]  /*11a0*/  IMAD.MOV R0, RZ, RZ, -R3 ;  /* 0x000000ffff007224 */ /* 0x002fe200078e0a03 */
[----:B------:R-:W-:Y:S01]  /*11b0*/  UIMAD UR7, UR32, UR46, URZ ;  /* 0x0000002e200772a4 */ /* 0x000fe2000f8e023f */
[----:B------:R-:W-:Y:S01]  /*11c0*/  IMAD.MOV.U32 R2, RZ, RZ, RZ ;  /* 0x000000ffff027224 */ /* 0x000fe200078e00ff */
[----:B------:R-:W-:Y:S01]  /*11d0*/  UIMAD.WIDE UR10, UR43, UR61, URZ ;  /* 0x0000003d2b0a72a5 */ /* 0x000fe2000f8e023f */
[----:B------:R-:W-:Y:S01]  /*11e0*/  IMAD R0, R0, R5, RZ ;  /* 0x0000000500007224 */ /* 0x000fe200078e02ff */
[----:B------:R-:W-:-:S02]  /*11f0*/  UIMAD.WIDE.U32 UR12, UR46, UR58, URZ ;  /* 0x0000003a2e0c72a5 */ /* 0x000fc4000f8e003f */
[----:B------:R-:W-:Y:S01]  /*1200*/  UIMAD UR7, UR57, UR58, UR7 ;  /* 0x0000003a390772a4 */ /* 0x000fe2000f8e0207 */
[----:B------:R-:W-:Y:S01]  /*1210*/  IMAD.HI.U32 R0, R3, R0, R2 ;  /* 0x0000000003007227 */ /* 0x000fe200078e0002 */
[----:B------:R-:W-:Y:S01]  /*1220*/  MOV R2, R4 ;  /* 0x0000000400027202 */ /* 0x000fe20000000f00 */
[----:B------:R-:W-:Y:S02]  /*1230*/  USEL UR55, UR20, UR14, !UP2 ;  /* 0x0000000e14377287 */ /* 0x000fe4000d000000 */
[----:B------:R-:W-:Y:S02]  /*1240*/  @UP2 UIADD3 UR44, UR15, UR23, URZ ;  /* 0x000000170f2c2290 */ /* 0x000fe4000fffe03f */
[----:B------:R-:W-:Y:S01]  /*1250*/  IMAD.HI.U32 R0, R0, R2, RZ ;  /* 0x0000000200007227 */ /* 0x000fe200078e00ff */
[----:B------:R-:W-:Y:S02]  /*1260*/  USHF.L.U64.HI UR24, UR46, 0x7, UR57 ;  /* 0x000000072e187899 */ /* 0x000fe40008010239 */
[----:B------:R-:W-:Y:S01]  /*1270*/  UIMAD.WIDE.U32 UR14, UR10, UR12, URZ ;  /* 0x0000000c0a0e72a5 */ /* 0x000fe2000f8e003f */
[----:B------:R-:W-:Y:S01]  /*1280*/  IMAD.MOV R3, RZ, RZ, -R0 ;  /* 0x000000ffff037224 */ /* 0x000fe200078e0a00 */
[----:B------:R-:W-:-:S02]  /*1290*/  UIMAD UR23, UR11, UR12, URZ ;  /* 0x0000000c0b1772a4 */ /* 0x000fc4000f8e023f */
[----:B------:R-:W-:Y:S01]  /*12a0*/  UIADD3 UR20, UR13, UR7, URZ ;  /* 0x000000070d147290 */ /* 0x000fe2000fffe03f */
[C---:B------:R-:W-:Y:S01]  /*12b0*/  IMAD R2, R5.reuse, R3, R2 ;  /* 0x0000000305027224 */ /* 0x040fe200078e0202 */
[----:B------:R-:W-:Y:S01]  /*12c0*/  ULDC UR41, c[0x0][0x2c4] ;  /* 0x0000b10000297ab9 */ /* 0x000fe20000000800 */
[----:B------:R-:W-:Y:S02]  /*12d0*/  USHF.R.S32.HI UR12, URZ, 0x6, UR29 ;  /* 0x000000063f0c7899 */ /* 0x000fe4000801141d */
[----:B------:R-:W-:Y:S01]  /*12e0*/  USHF.R.S32.HI UR7, URZ, 0x6, UR22 ;  /* 0x000000063f077899 */ /* 0x000fe20008011416 */
[----:B------:R-:W-:Y:S01]  /*12f0*/  ISETP.GT.U32.AND P1, PT, R5, R2, PT ;  /* 0x000000020500720c */ /* 0x000fe20003f24070 */
[----:B------:R-:W-:Y:S02]  /*1300*/  @UP3 UIMAD UR21, UR46, UR41, URZ ;  /* 0x000000292e1532a4 */ /* 0x000fe4000f8e023f */
[----:B------:R-:W-:Y:S02]  /*1310*/  USEL UR24, UR24, URZ, UP0 ;  /* 0x0000003f18187287 */ /* 0x000fe40008000000 */
[----:B------:R-:W-:-:S02]  /*1320*/  UISETP.LT.AND UP0, UPT, UR12, UR7, UPT ;  /* 0x000000070c00728c */ /* 0x000fc4000bf01270 */
[----:B------:R-:W-:Y:S01]  /*1330*/  @UP3 USEL UR21, UR21, UR6, !UP2 ;  /* 0x0000000615153287 */ /* 0x000fe2000d000000 */
[----:B------:R-:W-:Y:S01]  /*1340*/  @UP3 ULDC UR13, c[0x0][0x2e4] ;  /* 0x0000b900000d3ab9 */ /* 0x000fe20000000800 */
[----:B------:R-:W-:Y:S02]  /*1350*/  USEL UR33, UR12, UR7, UP0 ;  /* 0x000000070c217287 */ /* 0x000fe40008000000 */
[----:B------:R-:W-:Y:S02]  /*1360*/  @UP3 UIMAD UR32, UR56, UR13, UR21 ;  /* 0x0000000d382032a4 */ /* 0x000fe4000f8e0215 */
[----:B------:R-:W-:Y:S01]  /*1370*/  @!P1 IMAD.IADD R2, R2, 0x1, -R5 ;  /* 0x0000000102029824 */ /* 0x000fe200078e0a05 */
[----:B------:R-:W-:Y:S01]  /*1380*/  UIMAD.WIDE.U32 UR12, UR10, UR6, URZ ;  /* 0x000000060a0c72a5 */ /* 0x000fe2000f8e003f */
[----:B------:R-:W-:Y:S01]  /*1390*/  @!P1 IADD3 R0, R0, 0x1, RZ ;  /* 0x0000000100009810 */ /* 0x000fe20007ffe0ff */
[----:B------:R-:W-:Y:S01]  /*13a0*/  ULEA UR7, UR33, 0xffffffc0, 0x6 ;  /* 0xffffffc021077891 */ /* 0x000fe2000f8e303f */
[----:B------:R-:W-:Y:S01]  /*13b0*/  PLOP3.LUT P1, PT, PT, PT, UP1, 0x80, 0x0 ;  /* 0x000000000000781c */ /* 0x000fe20003f2f018 */
[----:B------:R-:W-:Y:S01]  /*13c0*/  UIMAD UR20, UR10, UR20, UR23 ;  /* 0x000000140a1472a4 */ /* 0x000fe2000f8e0217 */
[----:B------:R-:W-:Y:S01]  /*13d0*/  ISETP.GE.U32.AND P0, PT, R2, R5, PT ;  /* 0x000000050200720c */ /* 0x000fe20003f06070 */
[----:B------:R-:W-:Y:S01]  /*13e0*/  USEL UR54, UR14, UR12, !UP2 ;  /* 0x0000000c0e367287 */ /* 0x000fe2000d000000 */
[----:B------:R-:W-:Y:S01]  /*13f0*/  LOP3.LUT R2, R6, UR56, RZ, 0x3c, !PT ;  /* 0x0000003806027c12 */ /* 0x000fe2000f8e3cff */
[----:B------:R-:W-:-:S02]  /*1400*/  USHF.R.S32.HI UR23, URZ, 0x1f, UR7 ;  /* 0x0000001f3f177899 */ /* 0x000fc40008011407 */
[----:B------:R-:W-:Y:S01]  /*1410*/  UIADD3 UR14, UP0, UR7, UR34, URZ ;  /* 0x00000022070e7290 */ /* 0x000fe2000ff1e03f */
[----:B------:R-:W-:Y:S01]  /*1420*/  ISETP.GE.AND P2, PT, R2, RZ, PT ;  /* 0x000000ff0200720c */ /* 0x000fe20003f46270 */
[----:B------:R-:W-:Y:S02]  /*1430*/  UIMAD UR12, UR11, UR6, URZ ;  /* 0x000000060b0c72a4 */ /* 0x000fe4000f8e023f */
[----:B------:R-:W-:Y:S02]  /*1440*/  UIMAD UR45, UR56, UR43, URZ ;  /* 0x0000002b382d72a4 */ /* 0x000fe4000f8e023f */
[----:B------:R-:W-:Y:S02]  /*1450*/  UIADD3 UR43, UR15, UR20, URZ ;  /* 0x000000140f2b7290 */ /* 0x000fe4000fffe03f */
[----:B------:R-:W-:Y:S01]  /*1460*/  UIADD3.X UR15, UR23, UR24, URZ, UP0, !UPT ;  /* 0x00000018170f7290 */ /* 0x000fe200087fe43f */
[----:B------:R-:W-:Y:S01]  /*1470*/  @P0 VIADD R0, R0, 0x1 ;  /* 0x0000000100000836 */ /* 0x000fe20000000000 */
[----:B------:R-:W-:Y:S01]  /*1480*/  UIMAD UR11, UR11, UR14, URZ ;  /* 0x0000000e0b0b72a4 */ /* 0x000fe2000f8e023f */
[----:B------:R-:W-:Y:S01]  /*1490*/  PLOP3.LUT P0, PT, PT, PT, UP3, 0x80, 0x0 ;  /* 0x000000000000781c */ /* 0x000fe20003f0f038 */
[----:B------:R-:W-:-:S02]  /*14a0*/  @UP1 UIADD3 UR27, UR35, UR40, URZ ;  /* 0x00000028231b1290 */ /* 0x000fc4000fffe03f */
[----:B------:R-:W-:Y:S01]  /*14b0*/  @!UP2 UIADD3 UR47, UR31, UR25, URZ ;  /* 0x000000191f2fa290 */ /* 0x000fe2000fffe03f */
[----:B------:R-:W-:Y:S01]  /*14c0*/  @!P2 IADD3 R0, -R0, RZ, RZ ;  /* 0x000000ff0000a210 */ /* 0x000fe20007ffe1ff */
[----:B------:R-:W-:Y:S01]  /*14d0*/  @UP2 UIADD3 UR43, UR13, UR12, URZ ;  /* 0x0000000c0d2b2290 */ /* 0x000fe2000fffe03f */
[----:B------:R-:W-:Y:S01]  /*14e0*/  @!P3 LOP3.LUT R0, RZ, R6, RZ, 0x33, !PT ;  /* 0x00000006ff00b212 */ /* 0x000fe200078e33ff */
[----:B------:R-:W-:Y:S01]  /*14f0*/  UIMAD.WIDE.U32 UR24, UR10, UR14, URZ ;  /* 0x0000000e0a1872a5 */ /* 0x000fe2000f8e003f */
[----:B------:R-:W-:Y:S01]  /*1500*/  @UP1 ULDC.64 UR12, c[0x0][0x250] ;  /* 0x00009400000c1ab9 */ /* 0x000fe20000000a00 */
[----:B------:R-:W-:Y:S02]  /*1510*/  UIMAD UR14, UR10, UR15, UR11 ;  /* 0x0000000f0a0e72a4 */ /* 0x000fe4000f8e020b */
[----:B------:R-:W-:Y:S02]  /*1520*/  @UP1 UIMAD.WIDE.U32 UR10, UR27, UR12, URZ ;  /* 0x0000000c1b0a12a5 */ /* 0x000fe4000f8e003f */
[----:B------:R-:W-:-:S02]  /*1530*/  @!UP3 UIMAD UR22, UR46, UR61, UR56 ;  /* 0x0000003d2e16b2a4 */ /* 0x000fc4000f8e0238 */
[----:B------:R-:W-:Y:S02]  /*1540*/  @UP1 UIMAD UR15, UR27, UR13, URZ ;  /* 0x0000000d1b0f12a4 */ /* 0x000fe4000f8e023f */
[----:B------:R-:W-:Y:S02]  /*1550*/  @!UP3 UIMAD UR32, UR22, UR41, URZ ;  /* 0x000000291620b2a4 */ /* 0x000fe4000f8e023f */
[----:B------:R-:W-:Y:S02]  /*1560*/  USEL UR53, UR48, URZ, UP4 ;  /* 0x0000003f30357287 */ /* 0x000fe4000a000000 */
[----:B------:R-:W-:Y:S02]  /*1570*/  USHF.R.S32.HI UR42, URZ, 0x1f, UR26 ;  /* 0x0000001f3f2a7899 */ /* 0x000fe4000801141a */
[----:B------:R-:W-:Y:S02]  /*1580*/  USHF.R.S32.HI UR51, URZ, 0x1f, UR45 ;  /* 0x0000001f3f337899 */ /* 0x000fe4000801142d */
[----:B------:R-:W-:-:S02]  /*1590*/  USEL UR52, UR28, URZ, UP4 ;  /* 0x0000003f1c347287 */ /* 0x000fc4000a000000 */
        /* <DEDUP_REMOVED lines=16> */
.L_x_1785:
        /* <DEDUP_REMOVED lines=13> */
.L_x_1786:
        /* <DEDUP_REMOVED lines=11> */
.L_x_1787:
[----:B------:R-:W-:-:S04]  /*1820*/  UIMAD UR6, UR46, UR61, UR56 ;  /* 0x0000003d2e0672a4 */ /* 0x000fc8000f8e0238 */
[----:B------:R-:W-:-:S12]  /*1830*/  UIMAD UR6, UR6, UR58, URZ ;  /* 0x0000003a060672a4 */ /* 0x000fd8000f8e023f */
.L_x_1788:
[----:B------:R-:W-:Y:S01]  /*1840*/  SHF.R.S32.HI R40, RZ, 0x1f, R238 ;  /* 0x0000001fff287819 */ /* 0x000fe200000114ee */
[----:B------:R-:W1:Y:S01]  /*1850*/  LDC.64 R8, c[0x0][0x420] ;  /* 0x00010800ff087b82 */ /* 0x000e620000000a00 */
[----:B------:R-:W-:Y:S01]  /*1860*/  IADD3 R4, P0, R238, UR7, RZ ;  /* 0x00000007ee047c10 */ /* 0x000fe2000ff1e0ff */
[----:B------:R-:W2:Y:S01]  /*1870*/  S2R R41, SR_TID.X ;  /* 0x0000000000297919 */ /* 0x000ea20000002100 */
[--C-:B------:R-:W-:Y:S01]  /*1880*/  SHF.R.S32.HI R247, RZ, 0x1f, R246.reuse ;  /* 0x0000001ffff77819 */ /* 0x100fe200000114f6 */
[----:B------:R-:W-:Y:S01]  /*1890*/  UIADD3 UR36, UR26, UR16, URZ ;  /* 0x000000101a247290 */ /* 0x000fe2000fffe03f */
[----:B------:R-:W-:Y:S01]  /*18a0*/  IADD3.X R2, R40, UR23, RZ, P0, !PT ;  /* 0x0000001728027c10 */ /* 0x000fe200087fe4ff */
[----:B------:R-:W-:Y:S01]  /*18b0*/  ULDC UR37, c[0x0][0x398] ;  /* 0x0000e60000257ab9 */ /* 0x000fe20000000800 */
[----:B------:R-:W-:Y:S01]  /*18c0*/  UIADD3 UR31, UR7, UR6, URZ ;  /* 0x00000006071f7290 */ /* 0x000fe2000fffe03f */
[----:B------:R-:W-:Y:S01]  /*18d0*/  BSSY B1, `(.L_x_1784) ;  /* 0x000096a000017945 */ /* 0x000fe20003800000 */
[----:B------:R-:W-:Y:S01]  /*18e0*/  UIADD3 UR32, UR7, UR32, URZ ;  /* 0x0000002007207290 */ /* 0x000fe2000fffe03f */
[----:B------:R-:W-:Y:S01]  /*18f0*/  IMAD R5, R2, UR38, RZ ;  /* 0x0000002602057c24 */ /* 0x000fe2000f8e02ff */
[----:B------:R-:W-:Y:S01]  /*1900*/  ULDC UR11, c[0x0][0x2dc] ;  /* 0x0000b700000b7ab9 */ /* 0x000fe20000000800 */
[----:B------:R-:W-:Y:S01]  /*1910*/  IMAD.WIDE.U32 R2, R4, UR38, R246 ;  /* 0x0000002604027c25 */ /* 0x000fe2000f8e00f6 */
[----:B------:R-:W-:Y:S01]  /*1920*/  UIMAD UR22, UR11, UR61, URZ ;  /* 0x0000003d0b1672a4 */ /* 0x000fe2000f8e023f */
[----:B------:R-:W-:-:S02]  /*1930*/  ULDC.64 UR20, c[0x0][0x428] ;  /* 0x00010a0000147ab9 */ /* 0x000fc40000000a00 */
[----:B------:R-:W-:Y:S01]  /*1940*/  IMAD R5, R4, UR39, R5 ;  /* 0x0000002704057c24 */ /* 0x000fe2000f8e0205 */
[----:B------:R-:W-:Y:S01]  /*1950*/  IADD3 R4, P0, R2, UR55, RZ ;  /* 0x0000003702047c10 */ /* 0x000fe2000ff1e0ff */
[----:B------:R-:W-:Y:S01]  /*1960*/  USHF.R.S32.HI UR28, URZ, 0x1f, UR56 ;  /* 0x0000001f3f1c7899 */ /* 0x000fe20008011438 */
[----:B------:R-:W-:Y:S02]  /*1970*/  ULDC.64 UR14, c[0x0][0x258] ;  /* 0x00009600000e7ab9 */ /* 0x000fe40000000a00 */
[----:B------:R-:W-:Y:S01]  /*1980*/  IADD3.X R5, R3, UR44, R5, P0, !PT ;  /* 0x0000002c03057c10 */ /* 0x000fe200087fe405 */
[----:B------:R-:W-:Y:S01]  /*1990*/  UIMAD UR11, UR28, UR20, URZ ;  /* 0x000000141c0b72a4 */ /* 0x000fe2000f8e023f */
[----:B------:R-:W-:Y:S01]  /*19a0*/  IADD3 R2, P0, R246, UR10, RZ ;  /* 0x0000000af6027c10 */ /* 0x000fe2000ff1e0ff */
[----:B-1----:R-:W-:Y:S01]  /*19b0*/  IMAD R6, R8, UR23, RZ ;  /* 0x0000001708067c24 */ /* 0x002fe2000f8e02ff */
[----:B------:R-:W-:Y:S01]  /*19c0*/  USHF.L.U32 UR10, UR22, 0x6, URZ ;  /* 0x00000006160a7899 */ /* 0x000fe2000800063f */
[----:B------:R-:W-:Y:S01]  /*19d0*/  IMAD.U32 R7, RZ, RZ, UR14 ;  /* 0x0000000eff077e24 */ /* 0x000fe2000f8e00ff */
[----:B------:R-:W-:Y:S01]  /*19e0*/  IADD3.X R3, R247, UR47, RZ, P0, !PT ;  /* 0x0000002ff7037c10 */ /* 0x000fe200087fe4ff */
[----:B------:R-:W-:Y:S01]  /*19f0*/  IMAD R6, R9, UR7, R6 ;  /* 0x0000000709067c24 */ /* 0x000fe2000f8e0206 */
[----:B------:R-:W-:Y:S01]  /*1a00*/  UIADD3 UR27, UP2, UP0, UR24, UR10, UR45 ;  /* 0x0000000a181b7290 */ /* 0x000fe2000f85e02d */
[----:B------:R-:W-:Y:S01]  /*1a10*/  IMAD.WIDE.U32 R4, R7, UR56, R4 ;  /* 0x0000003807047c25 */ /* 0x000fe2000f8e0004 */
[----:B------:R-:W-:-:S02]  /*1a20*/  USHF.R.S32.HI UR10, URZ, 0x1f, UR10 ;  /* 0x0000001f3f0a7899 */ /* 0x000fc4000801140a */
[----:B------:R-:W-:Y:S01]  /*1a30*/  UIMAD UR30, UR56, UR21, UR11 ;  /* 0x00000015381e72a4 */ /* 0x000fe2000f8e020b */
[----:B------:R-:W-:Y:S01]  /*1a40*/  IMAD.WIDE.U32 R2, R8, UR7, R2 ;  /* 0x0000000708027c25 */ /* 0x000fe2000f8e0002 */
[----:B------:R-:W-:Y:S01]  /*1a50*/  UIADD3 UR7, UR36, -UR37, -UR5 ;  /* 0x8000002524077290 */ /* 0x000fe2000fffe805 */
[----:B--2---:R-:W-:Y:S01]  /*1a60*/  SHF.R.S32.HI R42, RZ, 0x1f, R41 ;  /* 0x0000001fff2a7819 */ /* 0x004fe20000011429 */
[----:B------:R-:W-:Y:S01]  /*1a70*/  UIMAD UR11, UR28, UR14, URZ ;  /* 0x0000000e1c0b72a4 */ /* 0x000fe2000f8e023f */
[----:B------:R-:W-:Y:S01]  /*1a80*/  IMAD.IADD R3, R3, 0x1, R6 ;  /* 0x0000000103037824 */ /* 0x000fe200078e0206 */
[----:B------:R-:W-:Y:S01]  /*1a90*/  USHF.R.S32.HI UR23, URZ, 0x1f, UR7 ;  /* 0x0000001f3f177899 */ /* 0x000fe20008011407 */
[----:B------:R-:W-:Y:S01]  /*1aa0*/  IMAD.U32 R6, RZ, RZ, UR20 ;  /* 0x00000014ff067e24 */ /* 0x000fe2000f8e00ff */
[----:B------:R-:W-:Y:S01]  /*1ab0*/  LEA.HI R10, R42, R41, RZ, 0x5 ;  /* 0x000000292a0a7211 */ /* 0x000fe200078f28ff */
[----:B------:R-:W-:Y:S02]  /*1ac0*/  UIMAD UR15, UR56, UR15, UR11 ;  /* 0x0000000f380f72a4 */ /* 0x000fe4000f8e020b */
[----:B------:R-:W-:Y:S01]  /*1ad0*/  ULEA.HI UR23, UR23, UR7, URZ, 0x6 ;  /* 0x0000000717177291 */ /* 0x000fe2000f8f303f */
[----:B------:R-:W-:Y:S01]  /*1ae0*/  IMAD.WIDE.U32 R2, R6, UR56, R2 ;  /* 0x0000003806027c25 */ /* 0x000fe2000f8e0002 */
[----:B------:R-:W-:Y:S01]  /*1af0*/  LOP3.LUT R6, R10, 0xffffffe0, RZ, 0xc0, !PT ;  /* 0xffffffe00a067812 */ /* 0x000fe200078ec0ff */
[----:B------:R-:W-:Y:S01]  /*1b00*/  UIADD3.X UR7, UR48, UR10, UR51, UP2, UP0 ;  /* 0x0000000a30077290 */ /* 0x000fe200097e0433 */
[----:B------:R-:W-:Y:S01]  /*1b10*/  SHF.R.S32.HI R10, RZ, 0x5, R10 ;  /* 0x00000005ff0a7819 */ /* 0x000fe2000001140a */
[----:B------:R-:W-:Y:S01]  /*1b20*/  USHF.R.S32.HI UR23, URZ, 0x6, UR23 ;  /* 0x000000063f177899 */ /* 0x000fe20008011417 */
[----:B------:R-:W-:Y:S01]  /*1b30*/  VIADD R3, R3, UR30 ;  /* 0x0000001e03037c36 */ /* 0x000fe20008000000 */
[----:B------:R-:W-:Y:S01]  /*1b40*/  UIADD3 UR14, UP3, UP2, UR52, UR27, UR54 ;  /* 0x0000001b340e7290 */ /* 0x000fe2000fa7e036 */
[----:B------:R-:W-:Y:S01]  /*1b50*/  IMAD.IADD R36, R41, 0x1, -R6 ;  /* 0x0000000129247824 */ /* 0x000fe200078e0a06 */
[----:B------:R-:W-:Y:S01]  /*1b60*/  UISETP.LT.AND UP0, UPT, URZ, UR23, UPT ;  /* 0x000000173f00728c */ /* 0x000fe2000bf01270 */
[----:B------:R-:W-:Y:S01]  /*1b70*/  IMAD.WIDE.U32 R2, R238, R8, R2 ;  /* 0x00000008ee027225 */ /* 0x000fe200078e0002 */
[----:B------:R-:W-:-:S02]  /*1b80*/  UIADD3.X UR7, UR53, UR7, UR43, UP3, UP2 ;  /* 0x0000000735077290 */ /* 0x000fc40009fe442b */
[----:B------:R-:W-:Y:S01]  /*1b90*/  USEL UR23, URZ, UR23, !UP0 ;  /* 0x000000173f177287 */ /* 0x000fe2000c000000 */
[----:B------:R-:W-:Y:S01]  /*1ba0*/  IMAD R7, R10, UR22, R36 ;  /* 0x000000160a077c24 */ /* 0x000fe2000f8e0224 */
[----:B------:R-:W-:Y:S01]  /*1bb0*/  ULDC.64 UR44, c[0x0][0x478] ;  /* 0x00011e00002c7ab9 */ /* 0x000fe20000000a00 */
[----:B------:R-:W-:Y:S01]  /*1bc0*/  IMAD R10, R40, R8, RZ ;  /* 0x00000008280a7224 */ /* 0x000fe200078e02ff */
[----:B------:R-:W-:Y:S01]  /*1bd0*/  UISETP.GT.AND UP0, UPT, UR33, UR23, UPT ;  /* 0x000000172100728c */ /* 0x000fe2000bf04270 */
[----:B------:R-:W-:Y:S01]  /*1be0*/  VIADD R5, R5, UR15 ;  /* 0x0000000f05057c36 */ /* 0x000fe20008000000 */
[C---:B------:R-:W-:Y:S01]  /*1bf0*/  IADD3 R6, P0, R7.reuse, UR14, RZ ;  /* 0x0000000e07067c10 */ /* 0x040fe2000ff1e0ff */
[----:B------:R-:W-:Y:S01]  /*1c00*/  IMAD R10, R238, R9, R10 ;  /* 0x00000009ee0a7224 */ /* 0x000fe200078e020a */
[----:B------:R-:W-:Y:S01]  /*1c10*/  ULDC.64 UR20, c[0x0][0x400] ;  /* 0x0001000000147ab9 */ /* 0x000fe20000000a00 */
[----:B------:R-:W-:Y:S01]  /*1c20*/  UIMAD.WIDE UR10, UR31, 0x4, UR44 ;  /* 0x000000041f0a78a5 */ /* 0x000fe2000f8e022c */
[----:B------:R-:W-:Y:S01]  /*1c30*/  LEA.HI.X.SX32 R7, R7, UR7, 0x1, P0 ;  /* 0x0000000707077c11 */ /* 0x000fe200080f0eff */
[----:B------:R-:W-:Y:S01]  /*1c40*/  ULDC.64 UR28, c[0x0][0x210] ;  /* 0x00008400001c7ab9 */ /* 0x000fe20000000a00 */
[----:B------:R-:W-:Y:S01]  /*1c50*/  PLOP3.LUT P0, PT, PT, PT, UP0, 0x80, 0x0 ;  /* 0x000000000000781c */ /* 0x000fe20003f0f008 */
[----:B------:R-:W-:Y:S01]  /*1c60*/  ULDC.64 UR24, c[0x0][0x3e0] ;  /* 0x0000f80000187ab9 */ /* 0x000fe20000000a00 */
[----:B------:R-:W-:Y:S01]  /*1c70*/  LEA R201, P2, R6, UR20, 0x2 ;  /* 0x0000001406c97c11 */ /* 0x000fe2000f8410ff */
[----:B------:R-:W-:Y:S01]  /*1c80*/  IMAD.IADD R3, R3, 0x1, R10 ;  /* 0x0000000103037824 */ /* 0x000fe200078e020a */
[----:B------:R-:W-:Y:S01]  /*1c90*/  LEA R230, P4, R4, UR28, 0x1 ;  /* 0x0000001c04e67c11 */ /* 0x000fe2000f8808ff */
[----:B------:R-:W-:Y:S01]  /*1ca0*/  ULDC.64 UR44, c[0x0][0x2b0] ;  /* 0x0000ac00002c7ab9 */ /* 0x000fe20000000a00 */
[----:B------:R-:W-:Y:S01]  /*1cb0*/  LEA R228, P3, R2, UR24, 0x1 ;  /* 0x0000001802e47c11 */ /* 0x000fe2000f8608ff */
[----:B------:R-:W-:Y:S01]  /*1cc0*/  UIADD3 UR6, UR33, -0x1, URZ ;  /* 0xffffffff21067890 */ /* 0x000fe2000fffe03f */
[----:B------:R-:W-:Y:S01]  /*1cd0*/  LEA.HI.X R200, R6, UR21, R7, 0x2, P2 ;  /* 0x0000001506c87c11 */ /* 0x000fe200090f1407 */
[----:B------:R-:W-:Y:S01]  /*1ce0*/  UIMAD.WIDE UR14, UR32, 0x4, UR44 ;  /* 0x00000004200e78a5 */ /* 0x000fe2000f8e022c */
[----:B------:R-:W-:Y:S01]  /*1cf0*/  LEA.HI.X R231, R4, UR29, R5, 0x1, P4 ;  /* 0x0000001d04e77c11 */ /* 0x000fe2000a0f0c05 */
[----:B------:R-:W-:Y:S01]  /*1d00*/  UMOV UR21, UR10 ;  /* 0x0000000a00157c82 */ /* 0x000fe20008000000 */
[----:B------:R-:W-:Y:S01]  /*1d10*/  LEA.HI.X R229, R2, UR25, R3, 0x1, P3 ;  /* 0x0000001902e57c11 */ /* 0x000fe200098f0c03 */
[----:B------:R-:W-:Y:S01]  /*1d20*/  UMOV UR20, UR11 ;  /* 0x0000000b00147c82 */ /* 0x000fe20008000000 */
[----:B------:R-:W-:Y:S07]  /*1d30*/  @P0 BRA `(.L_x_1789) ;  /* 0x0000000c00140947 */ /* 0x000fee0003800000 */
        /* <DEDUP_REMOVED lines=19> */
.L_x_1790:
        /* <DEDUP_REMOVED lines=19> */
.L_x_1791:
        /* <DEDUP_REMOVED lines=35> */
.L_x_1793:
[----:B------:R-:W-:Y:S05]  /*21d0*/  BSYNC B0 ;  /* 0x0000000000007941 */ /* 0x000fea0003800000 */
.L_x_1792:
        /* <DEDUP_REMOVED lines=15> */
.L_x_1795:
[----:B------:R-:W-:Y:S05]  /*22d0*/  BSYNC B0 ;  /* 0x0000000000007941 */ /* 0x000fea0003800000 */
.L_x_1794:
        /* <DEDUP_REMOVED lines=15> */
.L_x_1797:
[----:B------:R-:W-:Y:S05]  /*23d0*/  BSYNC B0 ;  /* 0x0000000000007941 */ /* 0x000fea0003800000 */
.L_x_1796:
        /* <DEDUP_REMOVED lines=15> */
.L_x_1799:
[----:B------:R-:W-:Y:S05]  /*24d0*/  BSYNC B0 ;  /* 0x0000000000007941 */ /* 0x000fea0003800000 */
.L_x_1798:
        /* <DEDUP_REMOVED lines=27> */
.L_x_1801:
[----:B------:R-:W-:Y:S05]  /*2690*/  BSYNC B0 ;  /* 0x0000000000007941 */ /* 0x000fea0003800000 */
.L_x_1800:
        /* <DEDUP_REMOVED lines=15> */
.L_x_1803:
[----:B------:R-:W-:Y:S05]  /*2790*/  BSYNC B0 ;  /* 0x0000000000007941 */ /* 0x000fea0003800000 */
.L_x_1802:
        /* <DEDUP_REMOVED lines=15> */
.L_x_1805:
[----:B------:R-:W-:Y:S05]  /*2890*/  BSYNC B0 ;  /* 0x0000000000007941 */ /* 0x000fea0003800000 */
.L_x_1804:
        /* <DEDUP_REMOVED lines=13> */
[----:B------:R1:W-:Y:S01]  /*2970*/  STG.E.128 desc[UR8][R2.64+0x80], RZ ;  /* 0x000080ff02007986 */ /* 0x0003e2000c101d08 */
[----:B------:R-:W-:Y:S05]  /*2980*/  BRA `(.L_x_1806) ;  /* 0x0000008400787947 */ /* 0x000fea0003800000 */
.L_x_1789:
[----:B------:R-:W-:Y:S01]  /*2990*/  UIMAD UR7, UR6, -0x40, UR16 ;  /* 0xffffffc0060778a4 */ /* 0x000fe2000f8e0210 */
[----:B------:R-:W-:Y:S01]  /*29a0*/  VIADD R3, R238, 0x20 ;  /* 0x00000020ee037836 */ /* 0x000fe20000000000 */
[----:B------:R-:W-:Y:S01]  /*29b0*/  UIMAD UR22, UR42, UR18, URZ ;  /* 0x000000122a1672a4 */ /* 0x000fe2000f8e023f */
[----:B------:R-:W-:Y:S01]  /*29c0*/  IMAD.U32 R4, RZ, RZ, UR18 ;  /* 0x00000012ff047e24 */ /* 0x000fe2000f8e00ff */
[----:B------:R-:W-:Y:S01]  /*29d0*/  UIMAD UR10, UR17, -0x80, UR5 ;  /* 0xffffff80110a78a4 */ /* 0x000fe2000f8e0205 */
[----:B------:R-:W-:Y:S01]  /*29e0*/  IMAD.WIDE.U32 R6, R8, 0x40, RZ ;  /* 0x0000004008067825 */ /* 0x000fe200078e00ff */
[C---:B------:R-:W-:Y:S01]  /*29f0*/  ISETP.GE.AND P5, PT, R3.reuse, UR7, PT ;  /* 0x0000000703007c0c */ /* 0x040fe2000bfa6270 */
[----:B------:R-:W-:Y:S02]  /*2a00*/  UIMAD UR22, UR26, UR19, UR22 ;  /* 0x000000131a1672a4 */ /* 0x000fe4000f8e0216 */
[----:B------:R-:W-:Y:S01]  /*2a10*/  IMAD.WIDE.U32 R4, R4, UR26, R246 ;  /* 0x0000001a04047c25 */ /* 0x000fe2000f8e00f6 */
[----:B------:R-:W-:Y:S01]  /*2a20*/  UIMAD UR11, UR42, UR12, URZ ;  /* 0x0000000c2a0b72a4 */ /* 0x000fe2000f8e023f */
[----:B------:R-:W-:Y:S01]  /*2a30*/  ISETP.GE.AND P3, PT, R3, UR10, PT ;  /* 0x0000000a03007c0c */ /* 0x000fe2000bf66270 */
[----:B------:R-:W-:Y:S01]  /*2a40*/  ULDC.64 UR24, c[0x0][0x260] ;  /* 0x0000980000187ab9 */ /* 0x000fe20000000a00 */
[----:B------:R-:W-:Y:S01]  /*2a50*/  IMAD.U32 R2, RZ, RZ, UR12 ;  /* 0x0000000cff027e24 */ /* 0x000fe2000f8e00ff */
[----:B------:R-:W-:Y:S01]  /*2a60*/  UIMAD UR11, UR26, UR13, UR11 ;  /* 0x0000000d1a0b72a4 */ /* 0x000fe2000f8e020b */
[----:B------:R-:W-:-:S02]  /*2a70*/  VIADD R11, R238, 0x40 ;  /* 0x00000040ee0b7836 */ /* 0x000fc40000000000 */
[----:B------:R-:W-:Y:S02]  /*2a80*/  IMAD.SHL.U32 R13, R9, 0x40, RZ ;  /* 0x00000040090d7824 */ /* 0x000fe400078e00ff */
[----:B------:R-:W-:Y:S01]  /*2a90*/  @!P5 IADD3 R10, P4, R228, R6, RZ ;  /* 0x00000006e40ad210 */ /* 0x000fe20007f9e0ff */
[----:B------:R-:W-:Y:S01]  /*2aa0*/  IMAD.U32 R8, RZ, RZ, UR22 ;  /* 0x00000016ff087e24 */ /* 0x000fe2000f8e00ff */
[----:B------:R-:W-:Y:S01]  /*2ab0*/  IADD3 R6, P1, R4, UR49, RZ ;  /* 0x0000003104067c10 */ /* 0x000fe2000ff3e0ff */
[----:B------:R-:W-:Y:S01]  /*2ac0*/  IMAD.WIDE.U32 R2, R2, UR26, R246 ;  /* 0x0000001a02027c25 */ /* 0x000fe2000f8e00f6 */
[----:B------:R-:W-:Y:S01]  /*2ad0*/  ISETP.GE.AND P2, PT, R11, UR10, PT ;  /* 0x0000000a0b007c0c */ /* 0x000fe2000bf46270 */
[----:B------:R-:W-:Y:S01]  /*2ae0*/  ULDC.64 UR26, c[0x0][0x268] ;  /* 0x00009a00001a7ab9 */ /* 0x000fe20000000a00 */
[----:B------:R-:W-:Y:S01]  /*2af0*/  @!P5 IADD3.X R11, R229, R7, R13, P4, !PT ;  /* 0x00000007e50bd210 */ /* 0x000fe200027fe40d */
[----:B------:R-:W-:Y:S01]  /*2b00*/  VIADD R9, R238, 0x60 ;  /* 0x00000060ee097836 */ /* 0x000fe20000000000 */
[----:B------:R-:W-:Y:S01]  /*2b10*/  IADD3.X R7, R5, UR50, R8, P1, !PT ;  /* 0x0000003205077c10 */ /* 0x000fe20008ffe408 */
[----:B------:R-:W-:Y:S01]  /*2b20*/  IMAD.U32 R5, RZ, RZ, UR11 ;  /* 0x0000000bff057e24 */ /* 0x000fe2000f8e00ff */
[----:B------:R-:W-:Y:S01]  /*2b30*/  IADD3 R4, P1, R2, UR34, RZ ;  /* 0x0000002202047c10 */ /* 0x000fe2000ff3e0ff */
[----:B------:R-:W-:Y:S01]  /*2b40*/  IMAD R2, R12, UR24, RZ ;  /* 0x000000180c027c24 */ /* 0x000fe2000f8e02ff */
[----:B------:R-:W-:Y:S01]  /*2b50*/  ISETP.GE.AND P0, PT, R9, UR10, PT ;  /* 0x0000000a09007c0c */ /* 0x000fe2000bf06270 */
[----:B------:R-:W-:Y:S01]  /*2b60*/  IMAD.SHL.U32 R8, R238, 0x40, RZ ;  /* 0x00000040ee087824 */ /* 0x000fe200078e00ff */
[----:B------:R-:W-:Y:S01]  /*2b70*/  IADD3.X R5, R3, UR41, R5, P1, !PT ;  /* 0x0000002903057c10 */ /* 0x000fe20008ffe405 */
[----:B------:R-:W-:Y:S01]  /*2b80*/  IMAD R9, R0, UR25, R2 ;  /* 0x0000001900097c24 */ /* 0x000fe2000f8e0202 */
[----:B------:R-:W-:Y:S01]  /*2b90*/  ISETP.GE.AND P4, PT, R238, UR10, PT ;  /* 0x0000000aee007c0c */ /* 0x000fe2000bf86270 */
[----:B------:R-:W-:Y:S01]  /*2ba0*/  IMAD.WIDE.U32 R2, R0, UR24, R6 ;  /* 0x0000001800027c25 */ /* 0x000fe2000f8e0006 */
[----:B------:R-:W-:Y:S01]  /*2bb0*/  LOP3.LUT R8, R8, 0x1c0, RZ, 0xc0, !PT ;  /* 0x000001c008087812 */ /* 0x000fe200078ec0ff */
[----:B------:R-:W-:Y:S01]  /*2bc0*/  ULEA.HI UR10, UR6, UR6, URZ, 0x1 ;  /* 0x00000006060a7291 */ /* 0x000fe2000f8f083f */
[----:B------:R-:W1:Y:S01]  /*2bd0*/  @!P2 LDC.64 R30, c[0x0][0x218] ;  /* 0x00008600ff1eab82 */ /* 0x000e620000000a00 */
[----:B------:R-:W-:Y:S01]  /*2be0*/  IMAD R6, R12, UR26, RZ ;  /* 0x0000001a0c067c24 */ /* 0x000fe2000f8e02ff */
[----:B------:R-:W-:Y:S01]  /*2bf0*/  LOP3.LUT R7, R8, 0x38, R246, 0xf8, !PT ;  /* 0x0000003808077812 */ /* 0x000fe200078ef8f6 */
[----:B------:R-:W-:Y:S01]  /*2c00*/  IMAD.IADD R3, R3, 0x1, R9 ;  /* 0x0000000103037824 */ /* 0x000fe200078e0209 */
[----:B------:R-:W-:Y:S01]  /*2c10*/  SHF.R.U32.HI R8, RZ, 0x3, R8 ;  /* 0x00000003ff087819 */ /* 0x000fe20000011608 */
[----:B------:R-:W-:Y:S01]  /*2c20*/  IMAD R12, R0, UR27, R6 ;  /* 0x0000001b000c7c24 */ /* 0x000fe2000f8e0206 */
[----:B------:R-:W-:Y:S01]  /*2c30*/  @!P3 IADD3 R6, P6, R238, 0x20, RZ ;  /* 0x00000020ee06b810 */ /* 0x000fe20007fde0ff */
[----:B------:R-:W-:Y:S01]  /*2c40*/  IMAD.WIDE.U32 R4, R0, UR26, R4 ;  /* 0x0000001a00047c25 */ /* 0x000fe2000f8e0004 */
[----:B------:R-:W-:Y:S01]  /*2c50*/  @!P2 IADD3 R0, P1, R238, 0x40, RZ ;  /* 0x00000040ee00a810 */ /* 0x000fe20007f3e0ff */
[----:B------:R-:W-:Y:S01]  /*2c60*/  ULOP3.LUT UR10, UR10, 0xfffffffe, URZ, 0xc0, !UPT ;  /* 0xfffffffe0a0a7892 */ /* 0x000fe2000f8ec03f */
[----:B------:R-:W-:Y:S01]  /*2c70*/  LOP3.LUT R17, R7, R8, RZ, 0x3c, !PT ;  /* 0x0000000807117212 */ /* 0x000fe200078e3cff */
[--C-:B------:R-:W-:Y:S01]  /*2c80*/  @!P3 IMAD.X R9, RZ, RZ, R40.reuse, P6 ;  /* 0x000000ffff09b224 */ /* 0x100fe200030e0628 */
[----:B------:R-:W-:Y:S01]  /*2c90*/  PLOP3.LUT P6, PT, PT, PT, UP4, 0x80, 0x0 ;  /* 0x000000000000781c */ /* 0x000fe20003fcf048 */
[----:B------:R-:W-:Y:S01]  /*2ca0*/  @!P2 IMAD.X R7, RZ, RZ, R40, P1 ;  /* 0x000000ffff07a224 */ /* 0x000fe200008e0628 */
[----:B------:R-:W-:Y:S01]  /*2cb0*/  UIADD3 UR10, UR6, -UR10, URZ ;  /* 0x8000000a060a7290 */ /* 0x000fe2000fffe03f */
[----:B------:R-:W-:Y:S01]  /*2cc0*/  @!P3 IMAD R9, R9, UR18, RZ ;  /* 0x000000120909bc24 */ /* 0x000fe2000f8e02ff */
[----:B------:R-:W-:Y:S01]  /*2cd0*/  USHF.L.U32 UR22, UR39, 0x6, URZ ;  /* 0x0000000627167899 */ /* 0x000fe2000800063f */
[----:B------:R-:W-:Y:S01]  /*2ce0*/  @!P2 IMAD R8, R7, UR18, RZ ;  /* 0x000000120708ac24 */ /* 0x000fe2000f8e02ff */
[----:B------:R-:W-:Y:S01]  /*2cf0*/  UISETP.NE.AND UP0, UPT, UR10, 0x1, UPT ;  /* 0x000000010a00788c */ /* 0x000fe2000bf05270 */
[----:B------:R-:W-:Y:S01]  /*2d00*/  @!P3 IMAD R34, R6, UR19, R9 ;  /* 0x000000130622bc24 */ /* 0x000fe2000f8e0209 */
[----:B------:R-:W-:Y:S01]  /*2d10*/  UIMAD.WIDE.U32 UR10, UR38, 0x40, URZ ;  /* 0x00000040260a78a5 */ /* 0x000fe2000f8e003f */
[--C-:B------:R-:W-:Y:S01]  /*2d20*/  @!P4 IMAD.MOV.U32 R26, RZ, RZ, R2.reuse ;  /* 0x000000ffff1ac224 */ /* 0x100fe200078e0002 */
[----:B------:R-:W2:Y:S01]  /*2d30*/  @!P4 LDC.64 R24, c[0x0][0x218] ;  /* 0x00008600ff18cb82 */ /* 0x000ea20000000a00 */
[----:B------:R-:W-:-:S02]  /*2d40*/  @!P2 IMAD.MOV.U32 R20, RZ, RZ, R2 ;  /* 0x000000ffff14a224 */ /* 0x000fc400078e0002 */
[----:B------:R-:W-:-:S05]  /*2d50*/  IMAD.MOV.U32 R242, RZ, RZ, 0x7f800000 ;  /* 0x7f800000fff27424 */ /* 0x000fca00078e00ff */
[----:B------:R-:W-:Y:S01]  /*2d60*/  @P6 BAR.SYNC.DEFER_BLOCKING 0x0 ;  /* 0x0000000000006b1d */ /* 0x000fe20000010000 */
[--C-:B------:R-:W-:Y:S01]  /*2d70*/  @!P0 IMAD.MOV.U32 R18, RZ, RZ, R2.reuse ;  /* 0x000000ffff128224 */ /* 0x100fe200078e0002 */
[----:B------:R-:W-:Y:S01]  /*2d80*/  @!P3 IADD3 R16, P6, R238, 0x20, RZ ;  /* 0x00000020ee10b810 */ /* 0x000fe20007fde0ff */
[----:B------:R-:W-:Y:S01]  /*2d90*/  @!P3 IMAD.WIDE.U32 R6, R6, UR18, R2 ;  /* 0x000000120606bc25 */ /* 0x000fe2000f8e0002 */
[----:B------:R-:W-:-:S04]  /*2da0*/  @!P0 IADD3 R2, P1, R238, 0x60, RZ ;  /* 0x00000060ee028810 */ /* 0x000fc80007f3e0ff */
[----:B------:R-:W3:Y:S01]  /*2db0*/  @!P4 LDC.64 R28, c[0x0][0x220] ;  /* 0x00008800ff1ccb82 */ /* 0x000ee20000000a00 */
[--C-:B------:R-:W-:Y:S02]  /*2dc0*/  @!P2 IMAD.MOV.U32 R21, RZ, RZ, R3.reuse ;  /* 0x000000ffff15a224 */ /* 0x100fe400078e0003 */
[----:B------:R-:W-:Y:S02]  /*2dd0*/  IMAD.MOV.U32 R243, RZ, RZ, 0x7f800000 ;  /* 0x7f800000fff37424 */ /* 0x000fe400078e00ff */
[----:B------:R-:W-:Y:S02]  /*2de0*/  IMAD.MOV.U32 R240, RZ, RZ, 0x7f800000 ;  /* 0x7f800000fff07424 */ /* 0x000fe400078e00ff */
[----:B------:R-:W-:Y:S02]  /*2df0*/  IMAD.MOV.U32 R241, RZ, RZ, 0x7f800000 ;  /* 0x7f800000fff17424 */ /* 0x000fe400078e00ff */
[----:B------:R-:W-:Y:S02]  /*2e00*/  IMAD.MOV.U32 R219, RZ, RZ, 0x20 ;  /* 0x00000020ffdb7424 */ /* 0x000fe400078e00ff */
[----:B------:R-:W-:Y:S01]  /*2e10*/  IMAD.MOV.U32 R217, RZ, RZ, 0x40 ;  /* 0x00000040ffd97424 */ /* 0x000fe200078e00ff */
[----:B------:R-:W-:Y:S01]  /*2e20*/  UIADD3 UR36, -UR5, 0x80, UR36 ;  /* 0x0000008005247890 */ /* 0x000fe2000fffe124 */
[--C-:B------:R-:W-:Y:S01]  /*2e30*/  @!P4 IMAD.MOV.U32 R27, RZ, RZ, R3.reuse ;  /* 0x000000ffff1bc224 */ /* 0x100fe200078e0003 */
[----:B------:R-:W-:Y:S01]  /*2e40*/  ULDC UR28, c[0x0][0x394] ;  /* 0x0000e500001c7ab9 */ /* 0x000fe20000000800 */
[----:B------:R-:W-:Y:S01]  /*2e50*/  @!P0 IMAD.MOV.U32 R19, RZ, RZ, R3 ;  /* 0x000000ffff138224 */ /* 0x000fe200078e0003 */
[----:B------:R-:W-:Y:S01]  /*2e60*/  CS2R R158, SRZ ;  /* 0x00000000009e7805 */ /* 0x000fe2000001ff00 */
[----:B------:R-:W-:Y:S01]  /*2e70*/  @!P0 IMAD.X R3, RZ, RZ, R40, P1 ;  /* 0x000000ffff038224 */ /* 0x000fe200008e0628 */
[----:B------:R-:W-:Y:S01]  /*2e80*/  @!P2 IADD3 R22, P1, R238, 0x40, RZ ;  /* 0x00000040ee16a810 */ /* 0x000fe20007f3e0ff */
[C---:B------:R-:W-:Y:S01]  /*2e90*/  @!P2 IMAD R38, R0.reuse, UR19, R8 ;  /* 0x000000130026ac24 */ /* 0x040fe2000f8e0208 */
[----:B------:R-:W-:Y:S01]  /*2ea0*/  CS2R R156, SRZ ;  /* 0x00000000009c7805 */ /* 0x000fe2000001ff00 */
[----:B------:R-:W-:Y:S01]  /*2eb0*/  @!P2 IMAD.WIDE.U32 R20, R0, UR18, R20 ;  /* 0x000000120014ac25 */ /* 0x000fe2000f8e0014 */
[----:B------:R-:W-:-:S02]  /*2ec0*/  CS2R R162, SRZ ;  /* 0x0000000000a27805 */ /* 0x000fc4000001ff00 */
[----:B------:R-:W-:Y:S02]  /*2ed0*/  CS2R R160, SRZ ;  /* 0x0000000000a07805 */ /* 0x000fe4000001ff00 */
[----:B------:R-:W-:Y:S01]  /*2ee0*/  CS2R R154, SRZ ;  /* 0x00000000009a7805 */ /* 0x000fe2000001ff00 */
[----:B------:R-:W-:Y:S01]  /*2ef0*/  IMAD R0, R244, 0x200, R17 ;  /* 0x00000200f4007824 */ /* 0x000fe200078e0211 */
[----:B------:R-:W-:Y:S01]  /*2f00*/  CS2R R152, SRZ ;  /* 0x0000000000987805 */ /* 0x000fe2000001ff00 */
[--C-:B------:R-:W-:Y:S01]  /*2f10*/  @!P3 IMAD.X R8, RZ, RZ, R40.reuse, P6 ;  /* 0x000000ffff08b224 */ /* 0x100fe200030e0628 */
[----:B------:R-:W-:Y:S01]  /*2f20*/  ISETP.GE.AND P6, PT, R238, UR7, PT ;  /* 0x00000007ee007c0c */ /* 0x000fe2000bfc6270 */
[----:B------:R-:W-:Y:S01]  /*2f30*/  @!P2 IMAD.X R23, RZ, RZ, R40, P1 ;  /* 0x000000ffff17a224 */ /* 0x000fe200008e0628 */
[----:B------:R-:W-:Y:S01]  /*2f40*/  PLOP3.LUT P1, PT, PT, PT, UP0, 0x80, 0x0 ;  /* 0x000000000000781c */ /* 0x000fe20003f2f008 */
[----:B------:R-:W-:Y:S01]  /*2f50*/  @!P0 IMAD R3, R3, UR18, RZ ;  /* 0x0000001203038c24 */ /* 0x000fe2000f8e02ff */
[----:B------:R-:W-:Y:S01]  /*2f60*/  CS2R R150, SRZ ;  /* 0x0000000000967805 */ /* 0x000fe2000001ff00 */
[----:B------:R-:W-:Y:S01]  /*2f70*/  VIADD R9, R0, 0x2000 ;  /* 0x0000200000097836 */ /* 0x000fe20000000000 */
[----:B------:R-:W-:Y:S01]  /*2f80*/  CS2R R148, SRZ ;  /* 0x0000000000947805 */ /* 0x000fe2000001ff00 */
[C---:B------:R-:W-:Y:S01]  /*2f90*/  @!P0 IMAD R37, R2.reuse, UR19, R3 ;  /* 0x0000001302258c24 */ /* 0x040fe2000f8e0203 */
[----:B------:R-:W-:Y:S01]  /*2fa0*/  CS2R R142, SRZ ;  /* 0x00000000008e7805 */ /* 0x000fe2000001ff00 */
[----:B------:R-:W-:Y:S01]  /*2fb0*/  @!P0 IMAD.WIDE.U32 R18, R2, UR18, R18 ;  /* 0x0000001202128c25 */ /* 0x000fe2000f8e0012 */
[----:B------:R-:W-:-:S02]  /*2fc0*/  SEL R2, R9, R0, !P1 ;  /* 0x0000000009027207 */ /* 0x000fc40004800000 */
[----:B------:R-:W-:Y:S02]  /*2fd0*/  CS2R R140, SRZ ;  /* 0x00000000008c7805 */ /* 0x000fe4000001ff00 */
[----:B------:R-:W-:Y:S01]  /*2fe0*/  LEA R0, R0, UR4, 0x1 ;  /* 0x0000000400007c11 */ /* 0x000fe2000f8e08ff */
[----:B------:R-:W-:Y:S01]  /*2ff0*/  IMAD.IADD R5, R5, 0x1, R12 ;  /* 0x0000000105057824 */ /* 0x000fe200078e020c */
[----:B------:R-:W-:Y:S01]  /*3000*/  LEA R227, R2, UR4, 0x1 ;  /* 0x0000000402e37c11 */ /* 0x000fe2000f8e08ff */
[----:B------:R-:W-:Y:S01]  /*3010*/  @!P3 IMAD R8, R8, UR12, RZ ;  /* 0x0000000c0808bc24 */ /* 0x000fe2000f8e02ff */
[----:B------:R-:W-:Y:S01]  /*3020*/  CS2R R146, SRZ ;  /* 0x0000000000927805 */ /* 0x000fe2000001ff00 */
[----:B------:R-:W-:Y:S01]  /*3030*/  @P6 STS.128 [R0+0x8000], RZ ;  /* 0x008000ff00006388 */ /* 0x000fe20000000c00 */
[----:B------:R-:W-:Y:S01]  /*3040*/  @!P3 IMAD.MOV.U32 R12, RZ, RZ, R4 ;  /* 0x000000ffff0cb224 */ /* 0x000fe200078e0004 */
[----:B------:R-:W-:Y:S01]  /*3050*/  CS2R R144, SRZ ;  /* 0x0000000000907805 */ /* 0x000fe2000001ff00 */
[----:B------:R-:W-:Y:S01]  /*3060*/  @!P3 IMAD.MOV.U32 R13, RZ, RZ, R5 ;  /* 0x000000ffff0db224 */ /* 0x000fe200078e0005 */
[----:B------:R-:W-:Y:S01]  /*3070*/  @P6 STS.128 [R0+0xa000], RZ ;  /* 0x00a000ff00006388 */ /* 0x000fe20000000c00 */
[C---:B------:R-:W-:Y:S01]  /*3080*/  @!P3 IMAD R39, R16.reuse, UR13, R8 ;  /* 0x0000000d1027bc24 */ /* 0x040fe2000f8e0208 */
[----:B------:R-:W-:Y:S01]  /*3090*/  CS2R R138, SRZ ;  /* 0x00000000008a7805 */ /* 0x000fe2000001ff00 */
[----:B------:R-:W-:Y:S01]  /*30a0*/  IMAD.U32 R8, RZ, RZ, UR22 ;  /* 0x00000016ff087e24 */ /* 0x000fe2000f8e00ff */
[----:B------:R-:W-:Y:S01]  /*30b0*/  @!PT LDS RZ, [RZ] ;  /* 0x00000000fffff984 */ /* 0x000fe20000000800 */
[----:B------:R-:W-:Y:S01]  /*30c0*/  @!PT LDS RZ, [RZ] ;  /* 0x00000000fffff984 */ /* 0x000fe20000000800 */
[----:B------:R-:W-:Y:S01]  /*30d0*/  @!PT LDS RZ, [RZ] ;  /* 0x00000000fffff984 */ /* 0x000fe20000000800 */
[----:B------:R-:W-:Y:S01]  /*30e0*/  @!P6 LDGSTS.E.BYPASS.LTC128B.128 [R0+0x8000], desc[UR8][R228.64] ;  /* 0x08000000e400efae */ /* 0x000fe2000b901d48 */
[----:B------:R-:W-:Y:S01]  /*30f0*/  @!P2 IMAD R3, R23, UR12, RZ ;  /* 0x0000000c1703ac24 */ /* 0x000fe2000f8e02ff */
[----:B------:R-:W-:Y:S01]  /*3100*/  CS2R R136, SRZ ;  /* 0x0000000000887805 */ /* 0x000fe2000001ff00 */
[----:B------:R-:W-:Y:S01]  /*3110*/  @!P3 IMAD.WIDE.U32 R16, R16, UR12, R12 ;  /* 0x0000000c1010bc25 */ /* 0x000fe2000f8e000c */
[----:B------:R-:W-:Y:S01]  /*3120*/  @!P6 LDGSTS.E.BYPASS.LTC128B.128 [R0+0xa000], desc[UR8][R228.64+0x80] ;  /* 0x0a000080e400efae */ /* 0x000fe2000b901d48 */
[----:B------:R-:W4:Y:S01]  /*3130*/  @!P3 LDC.64 R12, c[0x0][0x218] ;  /* 0x00008600ff0cbb82 */ /* 0x000f220000000a00 */
[----:B------:R-:W-:Y:S01]  /*3140*/  CS2R R134, SRZ ;  /* 0x0000000000867805 */ /* 0x000fe2000001ff00 */
[----:B------:R-:W-:Y:S01]  /*3150*/  @!P2 IMAD R35, R22, UR13, R3 ;  /* 0x0000000d1623ac24 */ /* 0x000fe2000f8e0203 */
[----:B------:R-:W-:Y:S01]  /*3160*/  @P5 STS.128 [R0+0x9000], RZ ;  /* 0x009000ff00005388 */ /* 0x000fe20000000c00 */
[----:B------:R-:W-:Y:S01]  /*3170*/  @!P2 IMAD.MOV.U32 R14, RZ, RZ, R4 ;  /* 0x000000ffff0ea224 */ /* 0x000fe200078e0004 */
[----:B------:R-:W-:Y:S01]  /*3180*/  CS2R R132, SRZ ;  /* 0x0000000000847805 */ /* 0x000fe2000001ff00 */
[----:B------:R-:W-:Y:S01]  /*3190*/  @!P2 IMAD.MOV.U32 R15, RZ, RZ, R5 ;  /* 0x000000ffff0fa224 */ /* 0x000fe200078e0005 */
[----:B------:R-:W-:Y:S01]  /*31a0*/  @P5 STS.128 [R0+0xb000], RZ ;  /* 0x00b000ff00005388 */ /* 0x000fe20000000c00 */
[----:B------:R-:W-:Y:S01]  /*31b0*/  @!P4 IMAD R9, R40, UR12, RZ ;  /* 0x0000000c2809cc24 */ /* 0x000fe2000f8e02ff */
[----:B------:R-:W-:Y:S01]  /*31c0*/  CS2R R126, SRZ ;  /* 0x00000000007e7805 */ /* 0x000fe2000001ff00 */
[----:B------:R-:W-:Y:S01]  /*31d0*/  @!P2 IMAD.WIDE.U32 R22, R22, UR12, R14 ;  /* 0x0000000c1616ac25 */ /* 0x000fe2000f8e000e */
[----:B------:R-:W-:Y:S01]  /*31e0*/  @!PT LDS RZ, [RZ] ;  /* 0x00000000fffff984 */ /* 0x000fe20000000800 */
[----:B------:R-:W-:Y:S01]  /*31f0*/  @!PT LDS RZ, [RZ] ;  /* 0x00000000fffff984 */ /* 0x000fe20000000800 */
[----:B------:R-:W-:Y:S01]  /*3200*/  @!PT LDS RZ, [RZ] ;  /* 0x00000000fffff984 */ /* 0x000fe20000000800 */
[----:B------:R-:W-:Y:S01]  /*3210*/  @!P5 LDGSTS.E.BYPASS.LTC128B.128 [R0+0x9000], desc[UR8][R10.64] ;  /* 0x090000000a00dfae */ /* 0x000fe2000b901d48 */
[----:B------:R-:W-:-:S02]  /*3220*/  CS2R R124, SRZ ;  /* 0x00000000007c7805 */ /* 0x000fc4000001ff00 */
[----:B------:R-:W-:Y:S01]  /*3230*/  CS2R R130, SRZ ;  /* 0x0000000000827805 */ /* 0x000fe2000001ff00 */
[----:B------:R-:W-:Y:S01]  /*3240*/  @!P0 IMAD.MOV.U32 R32, RZ, RZ, R4 ;  /* 0x000000ffff208224 */ /* 0x000fe200078e0004 */
[----:B------:R1:W-:Y:S01]  /*3250*/  @!P5 LDGSTS.E.BYPASS.LTC128B.128 [R0+0xb000], desc[UR8][R10.64+0x80] ;  /* 0x0b0000800a00dfae */ /* 0x0003e2000b901d48 */
[--C-:B------:R-:W-:Y:S01]  /*3260*/  @!P0 IMAD.MOV.U32 R33, RZ, RZ, R5.reuse ;  /* 0x000000ffff218224 */ /* 0x100fe200078e0005 */
[----:B------:R-:W-:Y:S01]  /*3270*/  CS2R R128, SRZ ;  /* 0x0000000000807805 */ /* 0x000fe2000001ff00 */
[----:B------:R-:W-:Y:S01]  /*3280*/  @!P3 IMAD.IADD R7, R7, 0x1, R34 ;  /* 0x000000010707b824 */ /* 0x000fe200078e0222 */
[----:B------:R-:W-:Y:S01]  /*3290*/  @P6 STS [R227], RZ ;  /* 0x000000ffe3006388 */ /* 0x000fe20000000800 */
[----:B------:R-:W-:Y:S01]  /*32a0*/  @!P4 IMAD.WIDE.U32 R4, R238, UR12, R4 ;  /* 0x0000000cee04cc25 */ /* 0x000fe2000f8e0004 */
        /* <DEDUP_REMOVED lines=20> */
[----:B------:R-:W-:Y:S01]  /*33f0*/  CS2R R96, SRZ ;  /* 0x0000000000607805 */ /* 0x000fe2000001ff00 */
[----:B-1----:R-:W-:Y:S01]  /*3400*/  @!P4 IMAD R10, R40, UR18, RZ ;  /* 0x00000012280acc24 */ /* 0x002fe2000f8e02ff */
[----:B------:R-:W-:Y:S01]  /*3410*/  @P6 STS [R227+0x2008], RZ ;  /* 0x002008ffe3006388 */ /* 0x000fe20000000800 */
[C---:B------:R-:W-:Y:S01]  /*3420*/  @!P4 IMAD R11, R238.reuse, UR13, R9 ;  /* 0x0000000dee0bcc24 */ /* 0x040fe2000f8e0209 */
[----:B------:R-:W-:Y:S01]  /*3430*/  CS2R R90, SRZ ;  /* 0x00000000005a7805 */ /* 0x000fe2000001ff00 */
[----:B------:R-:W-:Y:S01]  /*3440*/  @!P4 IMAD R10, R238, UR19, R10 ;  /* 0x00000013ee0acc24 */ /* 0x000fe2000f8e020a */
        /* <DEDUP_REMOVED lines=12> */
[----:B------:R-:W-:Y:S02]  /*3510*/  @!P5 IADD3 R2, P6, R230, UR10, RZ ;  /* 0x0000000ae602dc10 */ /* 0x000fe4000ffde0ff */
[----:B------:R-:W-:Y:S02]  /*3520*/  CS2R R80, SRZ ;  /* 0x0000000000507805 */ /* 0x000fe4000001ff00 */
        /* <DEDUP_REMOVED lines=9> */
[----:B------:R-:W-:Y:S01]  /*35c0*/  @P5 STS [R227+0x1008], RZ ;  /* 0x001008ffe3005388 */ /* 0x000fe20000000800 */
[----:B------:R-:W-:Y:S01]  /*35d0*/  @!P0 IMAD.X R8, RZ, RZ, R40, P6 ;  /* 0x000000ffff088224 */ /* 0x000fe200030e0628 */
[----:B------:R-:W-:-:S02]  /*35e0*/  CS2R R60, SRZ ;  /* 0x00000000003c7805 */ /* 0x000fc4000001ff00 */
[----:B------:R-:W-:Y:S01]  /*35f0*/  CS2R R66, SRZ ;  /* 0x0000000000427805 */ /* 0x000fe2000001ff00 */
[----:B------:R-:W-:Y:S01]  /*3600*/  @P5 STS [R227+0x100c], RZ ;  /* 0x00100cffe3005388 */ /* 0x000fe20000000800 */
[----:B------:R-:W-:Y:S01]  /*3610*/  @!P0 IMAD R9, R8, UR12, RZ ;  /* 0x0000000c08098c24 */ /* 0x000fe2000f8e02ff */
        /* <DEDUP_REMOVED lines=11> */
[----:B------:R-:W-:Y:S01]  /*36d0*/  CS2R R48, SRZ ;  /* 0x0000000000307805 */ /* 0x000fe2000001ff00 */
[----:B------:R-:W-:Y:S01]  /*36e0*/  UMOV UR19, UR28 ;  /* 0x0000001c00137c82 */ /* 0x000fe20008000000 */
[----:B------:R-:W-:Y:S01]  /*36f0*/  UIADD3 UR36, UR36, -UR37, URZ ;  /* 0x8000002524247290 */ /* 0x000fe2000fffe03f */
[----:B------:R-:W-:Y:S01]  /*3700*/  @P5 STS [R227+0x300c], RZ ;  /* 0x00300cffe3005388 */ /* 0x000fe20000000800 */
[----:B------:R-:W-:Y:S01]  /*3710*/  ULDC UR41, c[0x0][0x398] ;  /* 0x0000e60000297ab9 */ /* 0x000fe20000000800 */
[----:B------:R-:W-:Y:S01]  /*3720*/  ULDC UR39, c[0x0][0x2dc] ;  /* 0x0000b70000277ab9 */ /* 0x000fe20000000800 */
[----:B------:R-:W-:Y:S01]  /*3730*/  ULDC UR11, c[0x0][0x2ec] ;  /* 0x0000bb00000b7ab9 */ /* 0x000fe20000000800 */
[----:B------:R-:W-:Y:S01]  /*3740*/  @!PT LDS RZ, [RZ] ;  /* 0x00000000fffff984 */ /* 0x000fe20000000800 */
[----:B------:R-:W-:Y:S01]  /*3750*/  @!PT LDS RZ, [RZ] ;  /* 0x00000000fffff984 */ /* 0x000fe20000000800 */
[----:B------:R-:W-:Y:S01]  /*3760*/  @!PT LDS RZ, [RZ] ;  /* 0x00000000fffff984 */ /* 0x000fe20000000800 */
[----:B------:R-:W-:Y:S04]  /*3770*/  @!P5 LDGSTS.E.BYPASS.LTC128B.128 [R227+0x1000], desc[UR8][R2.64] ;  /* 0x0100000002e3dfae */ /* 0x000fe8000b901d48 */
[----:B------:R1:W-:Y:S01]  /*3780*/  @!P5 LDGSTS.E.BYPASS.LTC128B.128 [R227+0x3000], desc[UR8][R2.64+0x80] ;  /* 0x0300008002e3dfae */ /* 0x0003e2000b901d48 */
[----:B----4-:R-:W-:-:S03]  /*3790*/  @!P3 LEA R12, P5, R6, R12, 0x1 ;  /* 0x0000000c060cb211 */ /* 0x010fc600078a08ff */
[----:B------:R-:W-:Y:S01]  /*37a0*/  @P4 STS.128 [R0+0xc000], RZ ;  /* 0x00c000ff00004388 */ /* 0x000fe20000000c00 */
[----:B------:R-:W-:-:S03]  /*37b0*/  @!P3 LEA.HI.X R13, R6, R13, R7, 0x1, P5 ;  /* 0x0000000d060db211 */ /* 0x000fc600028f0c07 */
[----:B------:R-:W-:Y:S01]  /*37c0*/  @P4 STS.128 [R0+0x10000], RZ ;  /* 0x010000ff00004388 */ /* 0x000fe20000000c00 */
[----:B-1----:R-:W-:Y:S02]  /*37d0*/  @!P4 IMAD.WIDE.U32 R2, R238, UR18, R26 ;  /* 0x00000012ee02cc25 */ /* 0x002fe4000f8e001a */
[----:B------:R-:W1:Y:S02]  /*37e0*/  @!P0 LDC.64 R26, c[0x0][0x218] ;  /* 0x00008600ff1a8b82 */ /* 0x000e640000000a00 */
[----:B------:R-:W-:Y:S01]  /*37f0*/  @!P4 IMAD.IADD R10, R3, 0x1, R10 ;  /* 0x00000001030ac824 */ /* 0x000fe200078e020a */
[----:B--2---:R-:W-:Y:S01]  /*3800*/  @!P4 LEA R8, P6, R2, R24, 0x1 ;  /* 0x000000180208c211 */ /* 0x004fe200078c08ff */
[----:B------:R-:W-:Y:S02]  /*3810*/  @!P0 IMAD R24, R14, UR13, R9 ;  /* 0x0000000d0e188c24 */ /* 0x000fe4000f8e0209 */
[----:B------:R-:W-:Y:S01]  /*3820*/  @!P4 IMAD.IADD R3, R5, 0x1, R11 ;  /* 0x000000010503c824 */ /* 0x000fe200078e020b */
[----:B------:R-:W-:Y:S01]  /*3830*/  @!P4 LEA.HI.X R9, R2, R25, R10, 0x1, P6 ;  /* 0x000000190209c211 */ /* 0x000fe200030f0c0a */
[----:B------:R-:W-:Y:S01]  /*3840*/  @!P2 IMAD.IADD R2, R21, 0x1, R38 ;  /* 0x000000011502a824 */ /* 0x000fe200078e0226 */
[----:B---3--:R-:W-:Y:S01]  /*3850*/  @!P4 LEA R10, P5, R4, R28, 0x1 ;  /* 0x0000001c040ac211 */ /* 0x008fe200078a08ff */
[----:B------:R-:W-:Y:S01]  /*3860*/  @!P0 IMAD.WIDE.U32 R14, R14, UR12, R32 ;  /* 0x0000000c0e0e8c25 */ /* 0x000fe2000f8e0020 */
[----:B------:R-:W-:Y:S01]  /*3870*/  @!P2 LEA R6, P6, R20, R30, 0x1 ;  /* 0x0000001e1406a211 */ /* 0x000fe200078c08ff */
[----:B------:R-:W-:Y:S01]  /*3880*/  @!PT LDS RZ, [RZ] ;  /* 0x00000000fffff984 */ /* 0x000fe20000000800 */
[----:B------:R-:W-:Y:S01]  /*3890*/  @!PT LDS RZ, [RZ] ;  /* 0x00000000fffff984 */ /* 0x000fe20000000800 */
[----:B------:R-:W-:Y:S01]  /*38a0*/  @!PT LDS RZ, [RZ] ;  /* 0x00000000fffff984 */ /* 0x000fe20000000800 */
[----:B------:R-:W-:Y:S01]  /*38b0*/  @!P4 LDGSTS.E.BYPASS.LTC128B.128 [R0+0xc000], desc[UR8][R8.64] ;  /* 0x0c0000000800cfae */ /* 0x000fe2000b901d48 */
[----:B------:R-:W-:Y:S01]  /*38c0*/  @!P4 LEA.HI.X R11, R4, R29, R3, 0x1, P5 ;  /* 0x0000001d040bc211 */ /* 0x000fe200028f0c03 */
[----:B------:R-:W-:Y:S01]  /*38d0*/  @!P0 IMAD.IADD R3, R19, 0x1, R37 ;  /* 0x0000000113038824 */ /* 0x000fe200078e0225 */
[----:B------:R-:W-:Y:S01]  /*38e0*/  @!P2 LEA.HI.X R7, R20, R31, R2, 0x1, P6 ;  /* 0x0000001f1407a211 */ /* 0x000fe200030f0c02 */
[----:B------:R2:W-:Y:S01]  /*38f0*/  @!P4 LDGSTS.E.BYPASS.LTC128B.128 [R0+0x10000], desc[UR8][R8.64+0x80] ;  /* 0x100000800800cfae */ /* 0x0005e2000b901d48 */
[----:B------:R-:W3:Y:S01]  /*3900*/  @!P2 LDC.64 R4, c[0x0][0x220] ;  /* 0x00008800ff04ab82 */ /* 0x000ee20000000a00 */
[----:B------:R-:W-:-:S02]  /*3910*/  ULDC.U8 UR12, c[0x0][0x388] ;  /* 0x0000e200000c7ab9 */ /* 0x000fc40000000000 */
[----:B------:R-:W-:Y:S01]  /*3920*/  @P3 STS.128 [R0+0xd000], RZ ;  /* 0x00d000ff00003388 */ /* 0x000fe20000000c00 */
[----:B-1----:R-:W-:-:S03]  /*3930*/  @!P0 LEA R2, P5, R18, R26, 0x1 ;  /* 0x0000001a12028211 */ /* 0x002fc600078a08ff */
[----:B------:R-:W-:Y:S01]  /*3940*/  @P3 STS.128 [R0+0x11000], RZ ;  /* 0x011000ff00003388 */ /* 0x000fe20000000c00 */
[----:B------:R-:W-:-:S03]  /*3950*/  @!P0 LEA.HI.X R3, R18, R27, R3, 0x1, P5 ;  /* 0x0000001b12038211 */ /* 0x000fc600028f0c03 */
        /* <DEDUP_REMOVED lines=35> */
[----:B---3--:R-:W-:Y:S02]  /*3b90*/  @!P2 LEA R4, P5, R22, R4, 0x1 ;  /* 0x000000041604a211 */ /* 0x008fe400078a08ff */
[----:B-1----:R-:W-:Y:S01]  /*3ba0*/  @!P0 LEA R2, P4, R14, R12, 0x1 ;  /* 0x0000000c0e028211 */ /* 0x002fe200078808ff */
        /* <DEDUP_REMOVED lines=54> */
[----:B------:R-:W-:-:S04]  /*3f10*/  CS2R R42, SRZ ;  /* 0x00000000002a7805 */ /* 0x000fc8000001ff00 */
[----:B------:R-:W-:Y:S02]  /*3f20*/  SEL R0, R0, R218, !P1 ;  /* 0x000000da00007207 */ /* 0x000fe40004800000 */
[----:B------:R-:W-:Y:S02]  /*3f30*/  CS2R R40, SRZ ;  /* 0x0000000000287805 */ /* 0x000fe4000001ff00 */
[----:B------:R-:W-:Y:S02]  /*3f40*/  CS2R R38, SRZ ;  /* 0x0000000000267805 */ /* 0x000fe4000001ff00 */
[----:B------:R-:W-:Y:S02]  /*3f50*/  SEL R219, R219, 0xffffffe0, !P0 ;  /* 0xffffffe0dbdb7807 */ /* 0x000fe40004000000 */
[----:B------:R-:W-:Y:S02]  /*3f60*/  LEA R212, R0, UR4, 0x1 ;  /* 0x0000000400d47c11 */ /* 0x000fe4000f8e08ff */
[----:B------:R-:W-:-:S02]  /*3f70*/  SEL R217, R217, 0xffffffc0, !P2 ;  /* 0xffffffc0d9d97807 */ /* 0x000fc40005000000 */
[----:B--2---:R-:W-:Y:S02]  /*3f80*/  R2UR UR34, R9 ;  /* 0x00000000092272ca */ /* 0x004fe400000e0000 */
[----:B----4-:R-:W-:Y:S02]  /*3f90*/  IADD3 R248, P4, P3, R4, UR7, R36 ;  /* 0x0000000704f87c10 */ /* 0x010fe4000fb9e024 */
[----:B------:R-:W-:Y:S02]  /*3fa0*/  R2UR UR7, R8 ;  /* 0x00000000080772ca */ /* 0x000fe400000e0000 */
[----:B------:R-:W-:Y:S01]  /*3fb0*/  IADD3.X R245, R5, UR10, R2, P4, P3 ;  /* 0x0000000a05f57c10 */ /* 0x000fe2000a7e6402 */
[----:B------:R-:W-:Y:S01]  /*3fc0*/  VIADD R2, R220, 0x2000 ;  /* 0x00002000dc027836 */ /* 0x000fe20000000000 */
[----:B------:R-:W-:-:S04]  /*3fd0*/  CS2R R36, SRZ ;  /* 0x0000000000247805 */ /* 0x000fc8000001ff00 */
[----:B------:R-:W-:Y:S01]  /*3fe0*/  SEL R2, R2, R220, !P1 ;  /* 0x000000dc02027207 */ /* 0x000fe20004800000 */
[----:B------:R-:W-:-:S03]  /*3ff0*/  UIADD3 UR38, UR34, -0x4498517b, URZ ;  /* 0xbb67ae8522267890 */ /* 0x000fc6000fffe03f */
[----:B------:R-:W-:Y:S02]  /*4000*/  LEA R211, R2, UR4, 0x1 ;  /* 0x0000000402d37c11 */ /* 0x000fe4000f8e08ff */
[----:B------:R-:W-:Y:S01]  /*4010*/  LOP3.LUT R245, R245, UR7, RZ, 0x3c, !PT ;  /* 0x00000007f5f57c12 */ /* 0x000fe2000f8e3cff */
[----:B------:R-:W-:Y:S02]  /*4020*/  UIADD3 UR33, UR7, -0x61c88647, URZ ;  /* 0x9e3779b907217890 */ /* 0x000fe4000fffe03f */
[----:B------:R-:W-:Y:S02]  /*4030*/  UIADD3 UR37, UR7, 0x3c6ef372, URZ ;  /* 0x3c6ef37207257890 */ /* 0x000fe4000fffe03f */
[----:B------:R-:W-:Y:S02]  /*4040*/  UIADD3 UR32, UR34, 0x76cf5d0a, URZ ;  /* 0x76cf5d0a22207890 */ /* 0x000fe4000fffe03f */
[----:B------:R-:W-:Y:S02]  /*4050*/  UIADD3 UR31, UR7, -0x255992d5, URZ ;  /* 0xdaa66d2b071f7890 */ /* 0x000fe4000fffe03f */
[----:B------:R-:W-:-:S02]  /*4060*/  UIADD3 UR30, UR34, 0x32370b8f, URZ ;  /* 0x32370b8f221e7890 */ /* 0x000fc4000fffe03f */
[----:B------:R-:W-:Y:S02]  /*4070*/  UIADD3 UR29, UR7, 0x78dde6e4, URZ ;  /* 0x78dde6e4071d7890 */ /* 0x000fe4000fffe03f */
[----:B------:R-:W-:Y:S02]  /*4080*/  UIADD3 UR28, UR34, -0x126145ec, URZ ;  /* 0xed9eba14221c7890 */ /* 0x000fe4000fffe03f */
[----:B------:R-:W-:Y:S02]  /*4090*/  UIADD3 UR27, UR7, 0x1715609d, URZ ;  /* 0x1715609d071b7890 */ /* 0x000fe4000fffe03f */
[----:B------:R-:W-:Y:S02]  /*40a0*/  UIADD3 UR26, UR34, -0x56f99767, URZ ;  /* 0xa9066899221a7890 */ /* 0x000fe4000fffe03f */
[----:B------:R-:W-:Y:S02]  /*40b0*/  UIADD3 UR24, UR34, 0x646e171e, URZ ;  /* 0x646e171e22187890 */ /* 0x000fe4000fffe03f */
[----:B------:R-:W-:-:S12]  /*40c0*/  UIADD3 UR25, UR7, -0x4ab325aa, URZ ;  /* 0xb54cda5607197890 */ /* 0x000fd8000fffe03f */
.L_x_1811:
[----:B------:R-:W0:Y:S01]  /*40d0*/  LDGDEPBAR ;  /* 0x00000000000079af */ /* 0x000e220000000000 */
[C---:B------:R-:W-:Y:S01]  /*40e0*/  IADD3 R0, R212.reuse, R219, RZ ;  /* 0x000000dbd4007210 */ /* 0x040fe20007ffe0ff */
[----:B------:R-:W-:Y:S01]  /*40f0*/  IMAD.U32 R2, RZ, RZ, UR21 ;  /* 0x00000015ff027e24 */ /* 0x000fe2000f8e00ff */
[----:B------:R-:W-:Y:S01]  /*4100*/  MOV R237, R200 ;  /* 0x000000c800ed7202 */ /* 0x000fe20000000f00 */
[----:B------:R-:W-:Y:S01]  /*4110*/  IMAD.U32 R3, RZ, RZ, UR20 ;  /* 0x00000014ff037e24 */ /* 0x000fe2000f8e00ff */
[----:B------:R-:W-:Y:S01]  /*4120*/  USHF.L.U32 UR7, UR6, 0x6, URZ ;  /* 0x0000000606077899 */ /* 0x000fe2000800063f */
[----:B------:R-:W-:Y:S01]  /*4130*/  IMAD.MOV.U32 R236, RZ, RZ, R201 ;  /* 0x000000ffffec7224 */ /* 0x000fe200078e00c9 */
[C---:B------:R-:W-:Y:S01]  /*4140*/  LEA R2, P0, R239.reuse, R2, 0x2 ;  /* 0x00000002ef027211 */ /* 0x040fe200078010ff */
[----:B------:R-:W-:Y:S01]  /*4150*/  UMOV UR13, UR59 ;  /* 0x0000003b000d7c82 */ /* 0x000fe20008000000 */
[----:B------:R-:W-:Y:S02]  /*4160*/  UISETP.GE.AND UP0, UPT, UR7, UR36, UPT ;  /* 0x000000240700728c */ /* 0x000fe4000bf06270 */
[----:B------:R-:W-:Y:S04]  /*4170*/  LEA.HI.X.SX32 R3, R239, R3, 0x2, P0 ;  /* 0x00000003ef037211 */ /* 0x000fe800000f16ff */
        /* <DEDUP_REMOVED lines=120> */
.L_x_1807:
        /* <DEDUP_REMOVED lines=132> */
.L_x_1808:
[C---:B------:R-:W-:Y:S01]  /*5140*/  FSETP.NEU.FTZ.AND P0, PT, R242.reuse, -INF , PT ;  /* 0xff800000f200780b */ /* 0x040fe20003f1d000 */
[----:B------:R-:W-:Y:S01]  /*5150*/  FMUL.FTZ R164, R242, 1.4426950216293334961 ;  /* 0x3fb8aa3bf2a47820 */ /* 0x000fe20000410000 */
[----:B------:R-:W-:Y:S01]  /*5160*/  FSETP.NEU.FTZ.AND P1, PT, R240, -INF , PT ;  /* 0xff800000f000780b */ /* 0x000fe20003f3d000 */
[----:B------:R-:W-:Y:S04]  /*5170*/  IMAD.WIDE.U32 R166, R248, -0x2daee0ad, RZ ;  /* 0xd2511f53f8a67825 */ /* 0x000fe800078e00ff */
[----:B------:R-:W-:Y:S01]  /*5180*/  FMUL.FTZ R2, R240, 1.4426950216293334961 ;  /* 0x3fb8aa3bf0027820 */ /* 0x000fe20000410000 */
[----:B------:R-:W-:Y:S01]  /*5190*/  UISETP.GT.AND UP3, UPT, UR6, UR23, UPT ;  /* 0x000000170600728c */ /* 0x000fe2000bf64270 */
[----:B------:R-:W-:Y:S01]  /*51a0*/  FSEL R164, R164, RZ, P0 ;  /* 0x000000ffa4a47208 */ /* 0x000fe20000000000 */
[C---:B------:R-:W-:Y:S01]  /*51b0*/  FMUL.FTZ R3, R243.reuse, 1.4426950216293334961 ;  /* 0x3fb8aa3bf3037820 */ /* 0x040fe20000410000 */
[----:B------:R-:W-:Y:S01]  /*51c0*/  FSETP.NEU.FTZ.AND P0, PT, R243, -INF , PT ;  /* 0xff800000f300780b */ /* 0x000fe20003f1d000 */
[----:B------:R-:W-:Y:S01]  /*51d0*/  FMUL.FTZ R0, R241, 1.4426950216293334961 ;  /* 0x3fb8aa3bf1007820 */ /* 0x000fe20000410000 */
[----:B------:R-:W-:Y:S01]  /*51e0*/  FSEL R2, R2, RZ, P1 ;  /* 0x000000ff02027208 */ /* 0x000fe20000800000 */
[--C-:B------:R-:W-:Y:S01]  /*51f0*/  FFMA.FTZ R16, R16, UR11, -R164.reuse ;  /* 0x0000000b10107c23 */ /* 0x100fe200080108a4 */
[----:B------:R-:W-:Y:S01]  /*5200*/  FSEL R3, R3, RZ, P0 ;  /* 0x000000ff03037208 */ /* 0x000fe20000000000 */
[----:B------:R-:W-:Y:S01]  /*5210*/  FFMA.FTZ R20, R20, UR11, -R164 ;  /* 0x0000000b14147c23 */ /* 0x000fe200080108a4 */
[----:B------:R-:W-:Y:S01]  /*5220*/  FSETP.NEU.FTZ.AND P0, PT, R241, -INF , PT ;  /* 0xff800000f100780b */ /* 0x000fe20003f1d000 */
[----:B------:R1:W-:Y:S01]  /*5230*/  MUFU.EX2 R205, R16 ;  /* 0x0000001000cd7308 */ /* 0x0003e20000000800 */
[----:B------:R-:W-:Y:S01]  /*5240*/  FFMA.FTZ R28, R28, UR11, -R2 ;  /* 0x0000000b1c1c7c23 */ /* 0x000fe20008010802 */
[--C-:B------:R-:W-:Y:S01]  /*5250*/  FFMA.FTZ R35, R35, UR11, -R3.reuse ;  /* 0x0000000b23237c23 */ /* 0x100fe20008010803 */
[----:B------:R-:W-:Y:S01]  /*5260*/  FSEL R0, R0, RZ, P0 ;  /* 0x000000ff00007208 */ /* 0x000fe20000000000 */
[--C-:B------:R-:W-:Y:S01]  /*5270*/  FFMA.FTZ R34, R34, UR11, -R3.reuse ;  /* 0x0000000b22227c23 */ /* 0x100fe20008010803 */
[--C-:B------:R-:W-:Y:S01]  /*5280*/  FFMA.FTZ R19, R19, UR11, -R3.reuse ;  /* 0x0000000b13137c23 */ /* 0x100fe20008010803 */
[--C-:B------:R-:W-:Y:S01]  /*5290*/  FFMA.FTZ R23, R23, UR11, -R3.reuse ;  /* 0x0000000b17177c23 */ /* 0x100fe20008010803 */
[--C-:B------:R-:W-:Y:S03]  /*52a0*/  FFMA.FTZ R18, R18, UR11, -R3.reuse ;  /* 0x0000000b12127c23 */ /* 0x100fe60008010803 */
[----:B------:R2:W-:Y:S01]  /*52b0*/  MUFU.EX2 R221, R20 ;  /* 0x0000001400dd7308 */ /* 0x0005e20000000800 */
[--C-:B------:R-:W-:Y:S01]  /*52c0*/  FFMA.FTZ R32, R32, UR11, -R164.reuse ;  /* 0x0000000b20207c23 */ /* 0x100fe200080108a4 */
[--C-:B------:R-:W-:Y:S01]  /*52d0*/  FFMA.FTZ R33, R33, UR11, -R164.reuse ;  /* 0x0000000b21217c23 */ /* 0x100fe200080108a4 */
[--C-:B------:R-:W-:Y:S01]  /*52e0*/  FFMA.FTZ R192, R17, UR11, -R164.reuse ;  /* 0x0000000b11c07c23 */ /* 0x100fe200080108a4 */
[----:B------:R-:W-:Y:S01]  /*52f0*/  FFMA.FTZ R190, R21, UR11, -R164 ;  /* 0x0000000b15be7c23 */ /* 0x000fe200080108a4 */
[--C-:B------:R-:W-:Y:S01]  /*5300*/  FFMA.FTZ R181, R8, UR11, -R2.reuse ;  /* 0x0000000b08b57c23 */ /* 0x100fe20008010802 */
[--C-:B------:R-:W-:Y:S01]  /*5310*/  FFMA.FTZ R177, R9, UR11, -R2.reuse ;  /* 0x0000000b09b17c23 */ /* 0x100fe20008010802 */
[--C-:B------:R-:W-:Y:S03]  /*5320*/  FFMA.FTZ R17, R12, UR11, -R2.reuse ;  /* 0x0000000b0c117c23 */ /* 0x100fe60008010802 */
[----:B------:R3:W-:Y:S01]  /*5330*/  MUFU.EX2 R223, R28 ;  /* 0x0000001c00df7308 */ /* 0x0007e20000000800 */
[----:B-1----:R-:W-:Y:S02]  /*5340*/  IMAD.U32 R16, RZ, RZ, UR17 ;  /* 0x00000011ff107e24 */ /* 0x002fe4000f8e00ff */
[----:B------:R-:W-:Y:S01]  /*5350*/  FFMA.FTZ R179, R13, UR11, -R2 ;  /* 0x0000000b0db37c23 */ /* 0x000fe20008010802 */
[--C-:B------:R-:W-:Y:S01]  /*5360*/  FFMA.FTZ R15, R15, UR11, -R0.reuse ;  /* 0x0000000b0f0f7c23 */ /* 0x100fe20008010800 */
[----:B------:R-:W-:Y:S01]  /*5370*/  FFMA.FTZ R185, R14, UR11, -R0 ;  /* 0x0000000b0eb97c23 */ /* 0x000fe20008010800 */
[----:B------:R-:W-:Y:S02]  /*5380*/  IMAD R16, R16, 0x4, R244 ;  /* 0x0000000410107824 */ /* 0x000fe400078e02f4 */
[--C-:B------:R-:W-:Y:S01]  /*5390*/  FFMA.FTZ R31, R31, UR11, -R0.reuse ;  /* 0x0000000b1f1f7c23 */ /* 0x100fe20008010800 */
[--C-:B------:R-:W-:Y:S01]  /*53a0*/  FFMA.FTZ R178, R10, UR11, -R0.reuse ;  /* 0x0000000b0ab27c23 */ /* 0x100fe20008010800 */
[----:B------:R-:W1:Y:S01]  /*53b0*/  MUFU.EX2 R226, R32 ;  /* 0x0000002000e27308 */ /* 0x000e620000000800 */
[----:B------:R-:W-:Y:S01]  /*53c0*/  FFMA.FTZ R180, R11, UR11, -R0 ;  /* 0x0000000b0bb47c23 */ /* 0x000fe20008010800 */
[----:B--2---:R-:W-:Y:S01]  /*53d0*/  LOP3.LUT R20, R167, UR34, R16, 0x96, !PT ;  /* 0x00000022a7147c12 */ /* 0x004fe2000f8e9610 */
[--C-:B------:R-:W-:Y:S01]  /*53e0*/  FFMA.FTZ R16, R7, UR11, -R3.reuse ;  /* 0x0000000b07107c23 */ /* 0x100fe20008010803 */
[--C-:B------:R-:W-:Y:S01]  /*53f0*/  FFMA.FTZ R7, R4, UR11, -R164.reuse ;  /* 0x0000000b04077c23 */ /* 0x100fe200080108a4 */
[----:B------:R-:W-:Y:S01]  /*5400*/  FFMA.FTZ R164, R5, UR11, -R164 ;  /* 0x0000000b05a47c23 */ /* 0x000fe200080108a4 */
[--C-:B------:R-:W-:Y:S01]  /*5410*/  FFMA.FTZ R24, R24, UR11, -R2.reuse ;  /* 0x0000000b18187c23 */ /* 0x100fe20008010802 */
[--C-:B------:R-:W-:Y:S03]  /*5420*/  FFMA.FTZ R25, R25, UR11, -R2.reuse ;  /* 0x0000000b19197c23 */ /* 0x100fe60008010802 */
[----:B------:R2:W-:Y:S01]  /*5430*/  MUFU.EX2 R191, R7 ;  /* 0x0000000700bf7308 */ /* 0x0005e20000000800 */
[--C-:B---3--:R-:W-:Y:S01]  /*5440*/  FFMA.FTZ R28, R22, UR11, -R3.reuse ;  /* 0x0000000b161c7c23 */ /* 0x108fe20008010803 */
[----:B------:R-:W-:Y:S01]  /*5450*/  FFMA.FTZ R3, R6, UR11, -R3 ;  /* 0x0000000b06037c23 */ /* 0x000fe20008010803 */
[----:B------:R-:W-:Y:S02]  /*5460*/  IMAD.U32 R6, RZ, RZ, UR6 ;  /* 0x00000006ff067e24 */ /* 0x000fe4000f8e00ff */
[----:B------:R-:W-:Y:S01]  /*5470*/  FFMA.FTZ R2, R29, UR11, -R2 ;  /* 0x0000000b1d027c23 */ /* 0x000fe20008010802 */
[--C-:B------:R-:W-:Y:S01]  /*5480*/  FFMA.FTZ R27, R27, UR11, -R0.reuse ;  /* 0x0000000b1b1b7c23 */ /* 0x100fe20008010800 */
[--C-:B------:R-:W-:Y:S01]  /*5490*/  FFMA.FTZ R26, R26, UR11, -R0.reuse ;  /* 0x0000000b1a1a7c23 */ /* 0x100fe20008010800 */
[----:B------:R-:W-:Y:S02]  /*54a0*/  IMAD R4, R6, 0x4, R251 ;  /* 0x0000000406047824 */ /* 0x000fe400078e02fb */
[----:B------:R3:W-:Y:S01]  /*54b0*/  MUFU.EX2 R206, R19 ;  /* 0x0000001300ce7308 */ /* 0x0007e20000000800 */
[----:B------:R-:W-:Y:S01]  /*54c0*/  FFMA.FTZ R0, R30, UR11, -R0 ;  /* 0x0000000b1e007c23 */ /* 0x000fe20008010800 */
[----:B------:R-:W-:Y:S02]  /*54d0*/  IMAD.MOV.U32 R217, RZ, RZ, 0x40 ;  /* 0x00000040ffd97424 */ /* 0x000fe400078e00ff */
[C---:B------:R-:W-:Y:S03]  /*54e0*/  IMAD.WIDE.U32 R8, R4.reuse, -0x326172a9, RZ ;  /* 0xcd9e8d5704087825 */ /* 0x040fe600078e00ff */
[----:B------:R-:W-:Y:S03]  /*54f0*/  SEL R217, R217, 0xffffffc0, !P2 ;  /* 0xffffffc0d9d97807 */ /* 0x000fe60005000000 */
[----:B------:R4:W-:Y:S01]  /*5500*/  MUFU.EX2 R193, R16 ;  /* 0x0000001000c17308 */ /* 0x0009e20000000800 */
[-C--:B------:R-:W-:Y:S01]  /*5510*/  LOP3.LUT R9, R9, R245.reuse, RZ, 0x3c, !PT ;  /* 0x000000f509097212 */ /* 0x080fe200078e3cff */
[----:B------:R-:W-:Y:S02]  /*5520*/  VIADD R6, R4, 0x2 ;  /* 0x0000000204067836 */ /* 0x000fe40000000000 */
[----:B------:R-:W-:Y:S06]  /*5530*/  IMAD.WIDE.U32 R4, R20, -0x326172a9, RZ ;  /* 0xcd9e8d5714047825 */ /* 0x000fec00078e00ff */
[----:B------:R1:W-:Y:S01]  /*5540*/  MUFU.EX2 R202, R18 ;  /* 0x0000001200ca7308 */ /* 0x0003e20000000800 */
[----:B------:R-:W-:Y:S01]  /*5550*/  LOP3.LUT R20, R5, UR33, R8, 0x96, !PT ;  /* 0x0000002105147c12 */ /* 0x000fe2000f8e9608 */
[----:B--2---:R-:W-:Y:S01]  /*5560*/  IMAD.WIDE.U32 R6, R6, -0x326172a9, RZ ;  /* 0xcd9e8d5706067825 */ /* 0x004fe200078e00ff */
[----:B---3--:R-:W-:Y:S03]  /*5570*/  LOP3.LUT R19, R166, UR38, RZ, 0x3c, !PT ;  /* 0x00000026a6137c12 */ /* 0x008fe6000f8e3cff */
[----:B------:R-:W-:Y:S01]  /*5580*/  IMAD.WIDE.U32 R20, R20, -0x2daee0ad, RZ ;  /* 0xd2511f5314147825 */ /* 0x000fe200078e00ff */
[----:B------:R-:W-:Y:S03]  /*5590*/  LOP3.LUT R7, R7, R245, RZ, 0x3c, !PT ;  /* 0x000000f507077212 */ /* 0x000fe600078e3cff */
[----:B------:R-:W2:Y:S01]  /*55a0*/  MUFU.EX2 R225, R35 ;  /* 0x0000002300e17308 */ /* 0x000ea20000000800 */
[----:B------:R-:W-:Y:S01]  /*55b0*/  LOP3.LUT R12, R5, UR33, R6, 0x96, !PT ;  /* 0x00000021050c7c12 */ /* 0x000fe2000f8e9606 */
[----:B------:R-:W-:Y:S01]  /*55c0*/  IMAD.WIDE.U32 R8, R9, -0x2daee0ad, RZ ;  /* 0xd2511f5309087825 */ /* 0x000fe200078e00ff */
[----:B----4-:R-:W-:Y:S03]  /*55d0*/  LOP3.LUT R16, R4, UR37, RZ, 0x3c, !PT ;  /* 0x0000002504107c12 */ /* 0x010fe6000f8e3cff */
[----:B------:R-:W-:Y:S01]  /*55e0*/  IMAD.WIDE.U32 R12, R12, -0x2daee0ad, RZ ;  /* 0xd2511f530c0c7825 */ /* 0x000fe200078e00ff */
[----:B------:R-:W-:Y:S03]  /*55f0*/  LOP3.LUT R4, R19, R9, RZ, 0x3c, !PT ;  /* 0x0000000913047212 */ /* 0x000fe600078e3cff */
[----:B------:R3:W-:Y:S01]  /*5600*/  MUFU.EX2 R195, R17 ;  /* 0x0000001100c37308 */ /* 0x0007e20000000800 */
[----:B-1----:R-:W-:Y:S01]  /*5610*/  LOP3.LUT R18, R21, UR32, R8, 0x96, !PT ;  /* 0x0000002015127c12 */ /* 0x002fe2000f8e9608 */
[----:B------:R-:W-:Y:S05]  /*5620*/  IMAD.WIDE.U32 R6, R7, -0x2daee0ad, RZ ;  /* 0xd2511f5307067825 */ /* 0x000fea00078e00ff */
[----:B------:R-:W-:Y:S03]  /*5630*/  LOP3.LUT R5, R19, R7, RZ, 0x3c, !PT ;  /* 0x0000000713057212 */ /* 0x000fe600078e3cff */
[----:B------:R1:W-:Y:S01]  /*5640*/  MUFU.EX2 R207, R23 ;  /* 0x0000001700cf7308 */ /* 0x0003e20000000800 */
[----:B------:R-:W-:Y:S01]  /*5650*/  LOP3.LUT R8, R13, UR32, R6, 0x96, !PT ;  /* 0x000000200d087c12 */ /* 0x000fe2000f8e9606 */
[----:B------:R-:W-:Y:S04]  /*5660*/  IMAD.WIDE.U32 R6, R4, -0x326172a9, RZ ;  /* 0xcd9e8d5704067825 */ /* 0x000fe800078e00ff */
[----:B------:R-:W-:Y:S01]  /*5670*/  IMAD.WIDE.U32 R18, R18, -0x326172a9, RZ ;  /* 0xcd9e8d5712127825 */ /* 0x000fe200078e00ff */
[----:B------:R-:W-:Y:S03]  /*5680*/  LOP3.LUT R7, R16, R7, RZ, 0x3c, !PT ;  /* 0x0000000710077212 */ /* 0x000fe600078e3cff */
[----:B------:R-:W-:Y:S01]  /*5690*/  MUFU.EX2 R222, R34 ;  /* 0x0000002200de7308 */ /* 0x000fe20000000800 */
[----:B------:R-:W-:Y:S01]  /*56a0*/  IMAD.WIDE.U32 R8, R8, -0x326172a9, RZ ;  /* 0xcd9e8d5708087825 */ /* 0x000fe200078e00ff */
[----:B---3--:R-:W-:Y:S03]  /*56b0*/  LOP3.LUT R17, R19, UR31, R6, 0x96, !PT ;  /* 0x0000001f13117c12 */ /* 0x008fe6000f8e9606 */
[----:B------:R-:W-:Y:S05]  /*56c0*/  IMAD.WIDE.U32 R4, R5, -0x326172a9, RZ ;  /* 0xcd9e8d5705047825 */ /* 0x000fea00078e00ff */
[----:B------:R3:W-:Y:S01]  /*56d0*/  MUFU.EX2 R194, R15 ;  /* 0x0000000f00c27308 */ /* 0x0007e20000000800 */
[----:B------:R-:W-:Y:S01]  /*56e0*/  IMAD.WIDE.U32 R6, R7, -0x2daee0ad, RZ ;  /* 0xd2511f5307067825 */ /* 0x000fe200078e00ff */
[----:B------:R-:W-:Y:S02]  /*56f0*/  LOP3.LUT R5, R16, R5, RZ, 0x3c, !PT ;  /* 0x0000000510057212 */ /* 0x000fe400078e3cff */
[----:B------:R-:W-:Y:S01]  /*5700*/  LOP3.LUT R22, R9, UR31, R4, 0x96, !PT ;  /* 0x0000001f09167c12 */ /* 0x000fe2000f8e9604 */
[----:B------:R-:W-:Y:S01]  /*5710*/  IMAD.WIDE.U32 R16, R17, -0x2daee0ad, RZ ;  /* 0xd2511f5311107825 */ /* 0x000fe200078e00ff */
[----:B------:R-:W-:Y:S04]  /*5720*/  LOP3.LUT R7, R7, UR30, R20, 0x96, !PT ;  /* 0x0000001e07077c12 */ /* 0x000fe8000f8e9614 */
[----:B------:R-:W4:Y:S01]  /*5730*/  MUFU.EX2 R224, R31 ;  /* 0x0000001f00e07308 */ /* 0x000f220000000800 */
[----:B-1----:R-:W-:Y:S01]  /*5740*/  IMAD.WIDE.U32 R22, R22, -0x2daee0ad, RZ ;  /* 0xd2511f5316167825 */ /* 0x002fe200078e00ff */
[----:B------:R-:W-:Y:S03]  /*5750*/  LOP3.LUT R13, R17, UR28, R6, 0x96, !PT ;  /* 0x0000001c110d7c12 */ /* 0x000fe6000f8e9606 */
[----:B------:R-:W-:Y:S05]  /*5760*/  IMAD.WIDE.U32 R4, R5, -0x2daee0ad, RZ ;  /* 0xd2511f5305047825 */ /* 0x000fea00078e00ff */
[----:B------:R-:W-:Y:S01]  /*5770*/  MUFU.EX2 R200, R28 ;  /* 0x0000001c00c87308 */ /* 0x000fe20000000800 */
[----:B------:R-:W-:Y:S01]  /*5780*/  IMAD.WIDE.U32 R6, R7, -0x326172a9, RZ ;  /* 0xcd9e8d5707067825 */ /* 0x000fe200078e00ff */
[----:B------:R-:W-:Y:S02]  /*5790*/  LOP3.LUT R5, R5, UR30, R12, 0x96, !PT ;  /* 0x0000001e05057c12 */ /* 0x000fe4000f8e960c */
[----:B------:R-:W-:Y:S01]  /*57a0*/  LOP3.LUT R14, R23, UR28, R4, 0x96, !PT ;  /* 0x0000001c170e7c12 */ /* 0x000fe2000f8e9604 */
[----:B------:R-:W-:Y:S01]  /*57b0*/  IMAD.WIDE.U32 R12, R13, -0x326172a9, RZ ;  /* 0xcd9e8d570d0c7825 */ /* 0x000fe200078e00ff */
[----:B------:R-:W-:Y:S04]  /*57c0*/  LOP3.LUT R9, R7, UR29, R18, 0x96, !PT ;  /* 0x0000001d07097c12 */ /* 0x000fe8000f8e9612 */
[----:B------:R1:W-:Y:S01]  /*57d0*/  MUFU.EX2 R182, R3 ;  /* 0x0000000300b67308 */ /* 0x0003e20000000800 */
[----:B------:R-:W-:Y:S01]  /*57e0*/  IMAD.WIDE.U32 R4, R5, -0x326172a9, RZ ;  /* 0xcd9e8d5705047825 */ /* 0x000fe200078e00ff */
[----:B------:R-:W-:Y:S03]  /*57f0*/  LOP3.LUT R7, R13, UR27, R6, 0x96, !PT ;  /* 0x0000001b0d077c12 */ /* 0x000fe6000f8e9606 */
[----:B---3--:R-:W-:Y:S01]  /*5800*/  IMAD.WIDE.U32 R14, R14, -0x326172a9, RZ ;  /* 0xcd9e8d570e0e7825 */ /* 0x008fe200078e00ff */
[----:B------:R-:W-:Y:S04]  /*5810*/  LOP3.LUT R10, R5, UR29, R8, 0x96, !PT ;  /* 0x0000001d050a7c12 */ /* 0x000fe8000f8e9608 */
[----:B------:R-:W-:Y:S01]  /*5820*/  MUFU.EX2 R201, R33 ;  /* 0x0000002100c97308 */ /* 0x000fe20000000800 */
[----:B------:R-:W-:Y:S01]  /*5830*/  IMAD.WIDE.U32 R8, R9, -0x2daee0ad, RZ ;  /* 0xd2511f5309087825 */ /* 0x000fe200078e00ff */
[----:B------:R-:W-:Y:S03]  /*5840*/  LOP3.LUT R6, R15, UR27, R4, 0x96, !PT ;  /* 0x0000001b0f067c12 */ /* 0x000fe6000f8e9604 */
[----:B------:R-:W-:Y:S01]  /*5850*/  IMAD.WIDE.U32 R4, R7, -0x2daee0ad, RZ ;  /* 0xd2511f5307047825 */ /* 0x000fe200078e00ff */
[----:B------:R-:W-:Y:S04]  /*5860*/  LOP3.LUT R16, R9, UR26, R16, 0x96, !PT ;  /* 0x0000001a09107c12 */ /* 0x000fe8000f8e9610 */
[----:B------:R-:W-:Y:S01]  /*5870*/  MUFU.EX2 R192, R192 ;  /* 0x000000c000c07308 */ /* 0x000fe20000000800 */
[----:B------:R-:W-:Y:S01]  /*5880*/  IMAD.WIDE.U32 R6, R6, -0x2daee0ad, RZ ;  /* 0xd2511f5306067825 */ /* 0x000fe200078e00ff */
[----:B------:R-:W-:Y:S02]  /*5890*/  LOP3.LUT R13, R4, 0xff, RZ, 0xc0, !PT ;  /* 0x000000ff040d7812 */ /* 0x000fe400078ec0ff */
[----:B------:R-:W-:Y:S01]  /*58a0*/  LOP3.LUT R9, R5, UR24, R8, 0x96, !PT ;  /* 0x0000001805097c12 */ /* 0x000fe2000f8e9608 */
[----:B------:R-:W-:Y:S01]  /*58b0*/  IMAD.WIDE.U32 R10, R10, -0x2daee0ad, RZ ;  /* 0xd2511f530a0a7825 */ /* 0x000fe200078e00ff */
[----:B------:R-:W-:Y:S04]  /*58c0*/  ISETP.LE.U32.AND P4, PT, R13, UR12, PT ;  /* 0x0000000c0d007c0c */ /* 0x000fe8000bf83070 */
[----:B------:R-:W-:Y:S01]  /*58d0*/  MUFU.EX2 R181, R181 ;  /* 0x000000b500b57308 */ /* 0x000fe20000000800 */
[----:B-1----:R-:W-:Y:S02]  /*58e0*/  LOP3.LUT R3, R6, 0xff, RZ, 0xc0, !PT ;  /* 0x000000ff06037812 */ /* 0x002fe400078ec0ff */
[----:B------:R-:W-:Y:S02]  /*58f0*/  LOP3.LUT R22, R11, UR26, R22, 0x96, !PT ;  /* 0x0000001a0b167c12 */ /* 0x000fe4000f8e9616 */
[----:B------:R-:W-:Y:S02]  /*5900*/  LOP3.LUT R17, R4, 0xffff, RZ, 0xc0, !PT ;  /* 0x0000ffff04117812 */ /* 0x000fe400078ec0ff */
[----:B------:R-:W-:Y:S03]  /*5910*/  LOP3.LUT R8, R7, UR24, R10, 0x96, !PT ;  /* 0x0000001807087c12 */ /* 0x000fe6000f8e960a */
[----:B------:R-:W-:Y:S01]  /*5920*/  MUFU.EX2 R180, R180 ;  /* 0x000000b400b47308 */ /* 0x000fe20000000800 */
[--C-:B------:R-:W-:Y:S02]  /*5930*/  SHF.R.U32.HI R11, RZ, 0x18, R4.reuse ;  /* 0x00000018ff0b7819 */ /* 0x100fe40000011604 */
[----:B------:R-:W-:Y:S01]  /*5940*/  SHF.R.U32.HI R15, RZ, 0x10, R4 ;  /* 0x00000010ff0f7819 */ /* 0x000fe20000011604 */
[----:B------:R-:W-:Y:S01]  /*5950*/  IMAD.WIDE.U32 R4, R16, -0x326172a9, RZ ;  /* 0xcd9e8d5710047825 */ /* 0x000fe200078e00ff */
[--C-:B------:R-:W-:Y:S02]  /*5960*/  SHF.R.U32.HI R10, RZ, 0x18, R6.reuse ;  /* 0x00000018ff0a7819 */ /* 0x100fe40000011606 */
[----:B------:R-:W-:Y:S03]  /*5970*/  ISETP.LE.U32.AND P1, PT, R3, UR12, PT ;  /* 0x0000000c03007c0c */ /* 0x000fe6000bf23070 */
[----:B------:R-:W-:Y:S01]  /*5980*/  MUFU.EX2 R185, R185 ;  /* 0x000000b900b97308 */ /* 0x000fe20000000800 */
[----:B------:R-:W-:Y:S02]  /*5990*/  ISETP.LE.U32.AND P0, PT, R10, UR12, PT ;  /* 0x0000000c0a007c0c */ /* 0x000fe4000bf03070 */
[----:B------:R-:W-:Y:S02]  /*59a0*/  ISETP.LE.U32.AND P3, PT, R11, UR12, PT ;  /* 0x0000000c0b007c0c */ /* 0x000fe4000bf63070 */
[----:B------:R-:W-:Y:S02]  /*59b0*/  LOP3.LUT R10, R4, 0xff, RZ, 0xc0, !PT ;  /* 0x000000ff040a7812 */ /* 0x000fe400078ec0ff */
[----:B------:R-:W-:Y:S03]  /*59c0*/  LOP3.LUT R3, R9, 0xff, RZ, 0xc0, !PT ;  /* 0x000000ff09037812 */ /* 0x000fe600078ec0ff */
[----:B------:R-:W-:Y:S01]  /*59d0*/  MUFU.EX2 R190, R190 ;  /* 0x000000be00be7308 */ /* 0x000fe20000000800 */
[----:B------:R-:W-:Y:S02]  /*59e0*/  SHF.R.U32.HI R18, RZ, 0x10, R6 ;  /* 0x00000010ff127819 */ /* 0x000fe40000011606 */
[----:B------:R-:W-:Y:S02]  /*59f0*/  LOP3.LUT R19, R6, 0xffff, RZ, 0xc0, !PT ;  /* 0x0000ffff06137812 */ /* 0x000fe400078ec0ff */
[----:B------:R-:W-:Y:S02]  /*5a00*/  ISETP.LE.U32.AND P6, PT, R10, UR12, PT ;  /* 0x0000000c0a007c0c */ /* 0x000fe4000bfc3070 */
[----:B------:R-:W-:Y:S03]  /*5a10*/  LOP3.LUT R6, R5, UR25, R12, 0x96, !PT ;  /* 0x0000001905067c12 */ /* 0x000fe6000f8e960c */
[----:B------:R-:W-:Y:S01]  /*5a20*/  MUFU.EX2 R176, R164 ;  /* 0x000000a400b07308 */ /* 0x000fe20000000800 */
[--C-:B------:R-:W-:Y:S02]  /*5a30*/  SHF.R.U32.HI R7, RZ, 0x18, R4.reuse ;  /* 0x00000018ff077819 */ /* 0x100fe40000011604 */
[----:B------:R-:W-:Y:S02]  /*5a40*/  LOP3.LUT R16, R4, 0xffff, RZ, 0xc0, !PT ;  /* 0x0000ffff04107812 */ /* 0x000fe400078ec0ff */
[----:B------:R-:W-:Y:S01]  /*5a50*/  SHF.R.U32.HI R12, RZ, 0x10, R4 ;  /* 0x00000010ff0c7819 */ /* 0x000fe20000011604 */
[----:B------:R-:W-:Y:S01]  /*5a60*/  IMAD.WIDE.U32 R4, R22, -0x326172a9, RZ ;  /* 0xcd9e8d5716047825 */ /* 0x000fe200078e00ff */
[----:B------:R-:W-:Y:S03]  /*5a70*/  ISETP.LE.U32.AND P5, PT, R7, UR12, PT ;  /* 0x0000000c07007c0c */ /* 0x000fe6000bfa3070 */
[----:B------:R-:W-:Y:S01]  /*5a80*/  MUFU.EX2 R178, R178 ;  /* 0x000000b200b27308 */ /* 0x000fe20000000800 */
[--C-:B------:R-:W-:Y:S02]  /*5a90*/  SHF.R.U32.HI R7, RZ, 0x18, R9.reuse ;  /* 0x00000018ff077819 */ /* 0x100fe40000011609 */
[----:B------:R-:W-:Y:S02]  /*5aa0*/  LOP3.LUT R11, R4, 0xff, RZ, 0xc0, !PT ;  /* 0x000000ff040b7812 */ /* 0x000fe400078ec0ff */
[--C-:B------:R-:W-:Y:S02]  /*5ab0*/  SHF.R.U32.HI R10, RZ, 0x18, R4.reuse ;  /* 0x00000018ff0a7819 */ /* 0x100fe40000011604 */
[----:B------:R-:W-:Y:S03]  /*5ac0*/  SHF.R.U32.HI R13, RZ, 0x10, R4 ;  /* 0x00000010ff0d7819 */ /* 0x000fe60000011604 */
[----:B------:R-:W-:Y:S10]  /*5ad0*/  MUFU.EX2 R177, R177 ;  /* 0x000000b100b17308 */ /* 0x000ff40000000800 */
[----:B------:R-:W-:Y:S10]  /*5ae0*/  MUFU.EX2 R187, R2 ;  /* 0x0000000200bb7308 */ /* 0x000ff40000000800 */
[----:B------:R-:W-:Y:S10]  /*5af0*/  MUFU.EX2 R179, R179 ;  /* 0x000000b300b37308 */ /* 0x000ff40000000800 */
[----:B------:R-:W-:Y:S10]  /*5b00*/  MUFU.EX2 R183, R0 ;  /* 0x0000000000b77308 */ /* 0x000ff40000000800 */
[----:B------:R-:W-:Y:S10]  /*5b10*/  MUFU.EX2 R189, R24 ;  /* 0x0000001800bd7308 */ /* 0x000ff40000000800 */
[----:B------:R-:W1:Y:S10]  /*5b20*/  MUFU.EX2 R188, R27 ;  /* 0x0000001b00bc7308 */ /* 0x000e740000000800 */
[----:B------:R-:W-:Y:S10]  /*5b30*/  MUFU.EX2 R186, R25 ;  /* 0x0000001900ba7308 */ /* 0x000ff40000000800 */
[----:B------:R-:W3:Y:S01]  /*5b40*/  MUFU.EX2 R184, R26 ;  /* 0x0000001a00b87308 */ /* 0x000ee20000000800 */
[----:B------:R-:W-:Y:S01]  /*5b50*/  @!P4 FADD.FTZ R226, -R226, -RZ ;  /* 0x800000ffe2e2c221 */ /* 0x000fe20000010100 */
[----:B------:R-:W-:Y:S01]  /*5b60*/  ISETP.LE.U32.AND P4, PT, R3, UR12, PT ;  /* 0x0000000c03007c0c */ /* 0x000fe2000bf83070 */
[----:B------:R-:W-:Y:S01]  /*5b70*/  @!P1 FADD.FTZ R223, -R223, -RZ ;  /* 0x800000ffdfdf9221 */ /* 0x000fe20000010100 */
[----:B------:R-:W-:Y:S01]  /*5b80*/  LOP3.LUT R3, R15, 0xff, RZ, 0xc0, !PT ;  /* 0x000000ff0f037812 */ /* 0x000fe200078ec0ff */
[----:B--2---:R-:W-:Y:S01]  /*5b90*/  @!P3 FADD.FTZ R225, -R225, -RZ ;  /* 0x800000ffe1e1b221 */ /* 0x004fe20000010100 */
[----:B------:R-:W-:Y:S01]  /*5ba0*/  ISETP.LE.U32.AND P3, PT, R7, UR12, PT ;  /* 0x0000000c07007c0c */ /* 0x000fe2000bf63070 */
[----:B------:R-:W-:Y:S01]  /*5bb0*/  @!P6 FADD.FTZ R205, -R205, -RZ ;  /* 0x800000ffcdcde221 */ /* 0x000fe20000010100 */
[----:B------:R-:W-:Y:S01]  /*5bc0*/  ISETP.LE.U32.AND P1, PT, R3, UR12, PT ;  /* 0x0000000c03007c0c */ /* 0x000fe2000bf23070 */
[----:B------:R-:W-:Y:S01]  /*5bd0*/  @!P5 FADD.FTZ R206, -R206, -RZ ;  /* 0x800000ffceced221 */ /* 0x000fe20000010100 */
[----:B------:R-:W-:Y:S01]  /*5be0*/  LOP3.LUT R3, R5, UR25, R14, 0x96, !PT ;  /* 0x0000001905037c12 */ /* 0x000fe2000f8e960e */
[----:B----4-:R-:W-:Y:S01]  /*5bf0*/  @!P0 FADD.FTZ R224, -R224, -RZ ;  /* 0x800000ffe0e08221 */ /* 0x010fe20000010100 */
[----:B------:R-:W-:Y:S02]  /*5c00*/  LOP3.LUT R14, R4, 0xffff, RZ, 0xc0, !PT ;  /* 0x0000ffff040e7812 */ /* 0x000fe400078ec0ff */
[----:B------:R-:W-:Y:S01]  /*5c10*/  SHF.R.U32.HI R4, RZ, 0x18, R6 ;  /* 0x00000018ff047819 */ /* 0x000fe20000011606 */
[----:B------:R-:W-:Y:S01]  /*5c20*/  @!P4 FADD.FTZ R221, -R221, -RZ ;  /* 0x800000ffddddc221 */ /* 0x000fe20000010100 */
[----:B------:R-:W-:Y:S02]  /*5c30*/  SHF.R.U32.HI R5, RZ, 0x18, R8 ;  /* 0x00000018ff057819 */ /* 0x000fe40000011608 */
[----:B------:R-:W-:Y:S01]  /*5c40*/  ISETP.LE.U32.AND P6, PT, R4, UR12, PT ;  /* 0x0000000c04007c0c */ /* 0x000fe2000bfc3070 */
[----:B------:R-:W-:Y:S01]  /*5c50*/  @!P3 FADD.FTZ R207, -R207, -RZ ;  /* 0x800000ffcfcfb221 */ /* 0x000fe20000010100 */
[----:B------:R-:W-:Y:S01]  /*5c60*/  LOP3.LUT R4, R6, 0xff, RZ, 0xc0, !PT ;  /* 0x000000ff06047812 */ /* 0x000fe200078ec0ff */
[----:B------:R-:W-:Y:S01]  /*5c70*/  @!P1 FADD.FTZ R222, -R222, -RZ ;  /* 0x800000ffdede9221 */ /* 0x000fe20000010100 */
[----:B------:R-:W-:Y:S02]  /*5c80*/  ISETP.LE.U32.AND P4, PT, R5, UR12, PT ;  /* 0x0000000c05007c0c */ /* 0x000fe4000bf83070 */
[----:B------:R-:W-:Y:S02]  /*5c90*/  ISETP.LE.U32.AND P5, PT, R4, UR12, PT ;  /* 0x0000000c04007c0c */ /* 0x000fe4000bfa3070 */
[----:B------:R-:W-:Y:S02]  /*5ca0*/  LOP3.LUT R4, R12, 0xff, RZ, 0xc0, !PT ;  /* 0x000000ff0c047812 */ /* 0x000fe400078ec0ff */
[----:B------:R-:W-:Y:S02]  /*5cb0*/  ISETP.LE.U32.AND P1, PT, R11, UR12, PT ;  /* 0x0000000c0b007c0c */ /* 0x000fe4000bf23070 */
[----:B------:R-:W-:Y:S01]  /*5cc0*/  ISETP.LE.U32.AND P3, PT, R4, UR12, PT ;  /* 0x0000000c04007c0c */ /* 0x000fe2000bf63070 */
[----:B------:R-:W-:Y:S01]  /*5cd0*/  @!P6 FADD.FTZ R193, -R193, -RZ ;  /* 0x800000ffc1c1e221 */ /* 0x000fe20000010100 */
[----:B------:R-:W-:Y:S02]  /*5ce0*/  SHF.R.U32.HI R4, RZ, 0x10, R9 ;  /* 0x00000010ff047819 */ /* 0x000fe40000011609 */
[----:B------:R-:W-:Y:S01]  /*5cf0*/  ISETP.LE.U32.AND P6, PT, R10, UR12, PT ;  /* 0x0000000c0a007c0c */ /* 0x000fe2000bfc3070 */
[----:B-1----:R-:W-:Y:S01]  /*5d00*/  @!P4 FADD.FTZ R188, -R188, -RZ ;  /* 0x800000ffbcbcc221 */ /* 0x002fe20000010100 */
[----:B------:R-:W-:Y:S01]  /*5d10*/  LOP3.LUT R5, R4, 0xff, RZ, 0xc0, !PT ;  /* 0x000000ff04057812 */ /* 0x000fe200078ec0ff */
[----:B------:R-:W-:Y:S01]  /*5d20*/  @!P5 FADD.FTZ R191, -R191, -RZ ;  /* 0x800000ffbfbfd221 */ /* 0x000fe20000010100 */
[----:B------:R-:W-:Y:S02]  /*5d30*/  SHF.R.U32.HI R4, RZ, 0x8, R17 ;  /* 0x00000008ff047819 */ /* 0x000fe40000011611 */
[----:B------:R-:W-:Y:S01]  /*5d40*/  ISETP.LE.U32.AND P5, PT, R5, UR12, PT ;  /* 0x0000000c05007c0c */ /* 0x000fe2000bfa3070 */
[----:B------:R-:W-:Y:S01]  /*5d50*/  @!P1 FADD.FTZ R195, -R195, -RZ ;  /* 0x800000ffc3c39221 */ /* 0x000fe20000010100 */
[----:B------:R-:W-:Y:S01]  /*5d60*/  LOP3.LUT R4, R4, 0xffff, RZ, 0xc0, !PT ;  /* 0x0000ffff04047812 */ /* 0x000fe200078ec0ff */
[----:B------:R-:W-:Y:S01]  /*5d70*/  @!P3 FADD.FTZ R202, -R202, -RZ ;  /* 0x800000ffcacab221 */ /* 0x000fe20000010100 */
[----:B------:R-:W-:Y:S02]  /*5d80*/  LOP3.LUT R7, R8, 0xff, RZ, 0xc0, !PT ;  /* 0x000000ff08077812 */ /* 0x000fe400078ec0ff */
[----:B------:R-:W-:Y:S01]  /*5d90*/  SHF.R.U32.HI R5, RZ, 0x10, R6 ;  /* 0x00000010ff057819 */ /* 0x000fe20000011606 */
[----:B------:R-:W-:Y:S01]  /*5da0*/  @!P6 FADD.FTZ R194, -R194, -RZ ;  /* 0x800000ffc2c2e221 */ /* 0x000fe20000010100 */
[----:B------:R-:W-:Y:S02]  /*5db0*/  ISETP.LE.U32.AND P3, PT, R4, UR12, PT ;  /* 0x0000000c04007c0c */ /* 0x000fe4000bf63070 */
[----:B------:R-:W-:Y:S02]  /*5dc0*/  ISETP.LE.U32.AND P0, PT, R7, UR12, PT ;  /* 0x0000000c07007c0c */ /* 0x000fe4000bf03070 */
        /* <DEDUP_REMOVED lines=193> */
[----:B------:R-:W-:Y:S03]  /*69e0*/  FADD.FTZ R7, -R198, R7 ;  /* 0x00000007c6077221 */ /* 0x000fe60000010100 */
[-C--:B------:R-:W-:Y:S01]  /*69f0*/  FSEL R0, R0, R199.reuse, P0 ;  /* 0x000000c700007208 */ /* 0x080fe20000000000 */
[----:B------:R-:W-:Y:S01]  /*6a00*/  FADD.FTZ R5, -R196, R10 ;  /* 0x0000000ac4057221 */ /* 0x000fe20000010100 */
[----:B------:R-:W-:Y:S02]  /*6a10*/  FSEL R4, R4, R199, P1 ;  /* 0x000000c704047208 */ /* 0x000fe40000800000 */
[----:B------:R-:W-:Y:S01]  /*6a20*/  FSETP.GE.FTZ.AND P1, PT, R182, RZ, PT ;  /* 0x000000ffb600720b */ /* 0x000fe20003f36000 */
[----:B------:R-:W-:Y:S01]  /*6a30*/  FMUL.FTZ R203, R176, R0 ;  /* 0x00000000b0cb7220 */ /* 0x000fe20000410000 */
[----:B------:R-:W-:Y:S01]  /*6a40*/  FSETP.GE.FTZ.AND P0, PT, R193, RZ, PT ;  /* 0x000000ffc100720b */ /* 0x000fe20003f16000 */
[----:B------:R-:W-:Y:S01]  /*6a50*/  FADD.FTZ R0, -R198, R6 ;  /* 0x00000006c6007221 */ /* 0x000fe20000010100 */
[----:B------:R-:W-:Y:S01]  /*6a60*/  FMUL.FTZ R204, R191, R4 ;  /* 0x00000004bfcc7220 */ /* 0x000fe20000410000 */
[----:B------:R-:W-:Y:S01]  /*6a70*/  FADD.FTZ R6, -R197, R9 ;  /* 0x00000009c5067221 */ /* 0x000fe20000010100 */
[-C--:B------:R-:W-:Y:S01]  /*6a80*/  FSEL R7, R7, R198.reuse, P0 ;  /* 0x000000c607077208 */ /* 0x080fe20000000000 */
[----:B------:R-:W-:Y:S01]  /*6a90*/  FADD.FTZ R14, -R196, R14 ;  /* 0x0000000ec40e7221 */ /* 0x000fe20000010100 */
[----:B------:R-:W-:Y:S01]  /*6aa0*/  FSEL R0, R0, R198, P1 ;  /* 0x000000c600007208 */ /* 0x000fe20000800000 */
[----:B------:R-:W-:Y:S01]  /*6ab0*/  FADD.FTZ R15, -R196, R15 ;  /* 0x0000000fc40f7221 */ /* 0x000fe20000010100 */
[----:B------:R-:W-:Y:S01]  /*6ac0*/  FSETP.GE.FTZ.AND P1, PT, R178, RZ, PT ;  /* 0x000000ffb200720b */ /* 0x000fe20003f36000 */
[----:B------:R-:W-:Y:S01]  /*6ad0*/  FADD.FTZ R12, -R197, R12 ;  /* 0x0000000cc50c7221 */ /* 0x000fe20000010100 */
[----:B------:R-:W-:Y:S01]  /*6ae0*/  FSETP.GE.FTZ.AND P0, PT, R180, RZ, PT ;  /* 0x000000ffb400720b */ /* 0x000fe20003f16000 */
[----:B------:R-:W-:Y:S01]  /*6af0*/  FMUL.FTZ R191, R182, R0 ;  /* 0x00000000b6bf7220 */ /* 0x000fe20000410000 */
[----:B------:R-:W-:Y:S01]  /*6b00*/  LEA R0, R220, UR4, 0x1 ;  /* 0x00000004dc007c11 */ /* 0x000fe2000f8e08ff */
[----:B------:R-:W-:Y:S01]  /*6b10*/  FMUL.FTZ R182, R193, R7 ;  /* 0x00000007c1b67220 */ /* 0x000fe20000410000 */
[-C--:B------:R-:W-:Y:S01]  /*6b20*/  FSEL R5, R5, R196.reuse, P1 ;  /* 0x000000c405057208 */ /* 0x080fe20000800000 */
[----:B------:R-:W-:Y:S01]  /*6b30*/  FADD.FTZ R7, -R197, R8 ;  /* 0x00000008c5077221 */ /* 0x000fe20000010100 */
[----:B------:R-:W-:Y:S01]  /*6b40*/  FSETP.GE.FTZ.AND P1, PT, R185, RZ, PT ;  /* 0x000000ffb900720b */ /* 0x000fe20003f36000 */
[----:B------:R-:W-:Y:S01]  /*6b50*/  VIADD R4, R0, 0x8000 ;  /* 0x0000800000047836 */ /* 0x000fe20000000000 */
[-C--:B------:R-:W-:Y:S01]  /*6b60*/  FSEL R6, R6, R197.reuse, P3 ;  /* 0x000000c506067208 */ /* 0x080fe20001800000 */
[----:B------:R-:W-:Y:S01]  /*6b70*/  VIADD R176, R0, 0x8040 ;  /* 0x0000804000b07836 */ /* 0x000fe20000000000 */
[----:B------:R-:W-:Y:S01]  /*6b80*/  FSEL R7, R7, R197, P4 ;  /* 0x000000c507077208 */ /* 0x000fe20002000000 */
[----:B------:R-:W-:Y:S01]  /*6b90*/  @P2 VIADD R176, R4, 0xffffffc0 ;  /* 0xffffffc004b02836 */ /* 0x000fe20000000000 */
[----:B------:R-:W-:Y:S01]  /*6ba0*/  FSETP.GE.FTZ.AND P4, PT, R195, RZ, PT ;  /* 0x000000ffc300720b */ /* 0x000fe20003f96000 */
[----:B------:R-:W-:Y:S01]  /*6bb0*/  FADD.FTZ R4, -R196, R11 ;  /* 0x0000000bc4047221 */ /* 0x000fe20000010100 */
[----:B------:R-:W-:Y:S01]  /*6bc0*/  FSETP.GE.FTZ.AND P3, PT, R179, RZ, PT ;  /* 0x000000ffb300720b */ /* 0x000fe20003f76000 */
[-C--:B-1----:R-:W-:Y:S03]  /*6bd0*/  HMMA.16816.F32.BF16 R20, R172, R164.reuse, R20 ;  /* 0x000000a4ac14723c */ /* 0x082fe60000041814 */
[-C--:B------:R-:W-:Y:S01]  /*6be0*/  FSEL R4, R4, R196.reuse, P0 ;  /* 0x000000c404047208 */ /* 0x080fe20000000000 */
[----:B------:R-:W-:Y:S01]  /*6bf0*/  FADD.FTZ R13, -R197, R13 ;  /* 0x0000000dc50d7221 */ /* 0x000fe20000010100 */
[----:B------:R-:W-:Y:S01]  /*6c00*/  FSETP.GE.FTZ.AND P0, PT, R194, RZ, PT ;  /* 0x000000ffc200720b */ /* 0x000fe20003f16000 */
[C---:B------:R-:W-:Y:S05]  /*6c10*/  HMMA.16816.F32.BF16 R24, R168.reuse, R164, R24 ;  /* 0x000000a4a818723c */ /* 0x040fea0000041818 */
[----:B------:R-:W-:Y:S01]  /*6c20*/  FMUL.FTZ R10, R178, R5 ;  /* 0x00000005b20a7220 */ /* 0x000fe20000410000 */
[----:B------:R-:W-:Y:S01]  /*6c30*/  FSEL R5, R14, R196, P1 ;  /* 0x000000c40e057208 */ /* 0x000fe20000800000 */
[----:B------:R-:W-:Y:S01]  /*6c40*/  FMUL.FTZ R9, R180, R4 ;  /* 0x00000004b4097220 */ /* 0x000fe20000410000 */
[----:B------:R-:W-:Y:S01]  /*6c50*/  FSEL R4, R15, R196, P0 ;  /* 0x000000c40f047208 */ /* 0x000fe20000000000 */
[-C--:B------:R-:W-:Y:S03]  /*6c60*/  HMMA.16816.F32.BF16 R28, R168, R166.reuse, R28 ;  /* 0x000000a6a81c723c */ /* 0x080fe6000004181c */
[----:B------:R-:W-:Y:S01]  /*6c70*/  FSETP.GE.FTZ.AND P1, PT, R202, RZ, PT ;  /* 0x000000ffca00720b */ /* 0x000fe20003f36000 */
[----:B------:R-:W-:Y:S01]  /*6c80*/  FADD.FTZ R18, -R198, R18 ;  /* 0x00000012c6127221 */ /* 0x000fe20000010100 */
[----:B------:R-:W-:Y:S01]  /*6c90*/  FSETP.GE.FTZ.AND P0, PT, R206, RZ, PT ;  /* 0x000000ffce00720b */ /* 0x000fe20003f16000 */
[----:B------:R-:W-:Y:S01]  /*6ca0*/  FMUL.FTZ R193, R181, R7 ;  /* 0x00000007b5c17220 */ /* 0x000fe20000410000 */
[-C--:B------:R-:W-:Y:S01]  /*6cb0*/  FSEL R7, R12, R197.reuse, P4 ;  /* 0x000000c50c077208 */ /* 0x080fe20002000000 */
[----:B------:R-:W-:Y:S01]  /*6cc0*/  FMUL.FTZ R11, R177, R6 ;  /* 0x00000006b10b7220 */ /* 0x000fe20000410000 */
[----:B------:R-:W-:Y:S01]  /*6cd0*/  FSETP.GE.FTZ.AND P4, PT, R205, RZ, PT ;  /* 0x000000ffcd00720b */ /* 0x000fe20003f96000 */
[----:B------:R-:W-:Y:S04]  /*6ce0*/  HMMA.16816.F32.BF16 R32, R172, R166, R32 ;  /* 0x000000a6ac20723c */ /* 0x000fe80000041820 */
[----:B------:R-:W-:Y:S01]  /*6cf0*/  FSEL R6, R13, R197, P3 ;  /* 0x000000c50d067208 */ /* 0x000fe20001800000 */
[----:B------:R-:W-:Y:S01]  /*6d00*/  FADD.FTZ R19, -R198, R19 ;  /* 0x00000013c6137221 */ /* 0x000fe20000010100 */
[----:B------:R-:W-:Y:S01]  /*6d10*/  FSETP.GE.FTZ.AND P3, PT, R192, RZ, PT ;  /* 0x000000ffc000720b */ /* 0x000fe20003f76000 */
[----:B------:R-:W-:Y:S01]  /*6d20*/  FADD.FTZ R181, -R199, R16 ;  /* 0x00000010c7b57221 */ /* 0x000fe20000010100 */
[----:B------:R-:W-:Y:S03]  /*6d30*/  F2FP.BF16.F32.PACK_AB R16, R9, R10 ;  /* 0x0000000a0910723e */ /* 0x000fe600000010ff */
[----:B------:R-:W-:Y:S01]  /*6d40*/  F2FP.BF16.F32.PACK_AB R178, R203, R204 ;  /* 0x000000cccbb2723e */ /* 0x000fe200000010ff */
[----:B------:R-:W-:Y:S01]  /*6d50*/  FADD.FTZ R180, -R199, R17 ;  /* 0x00000011c7b47221 */ /* 0x000fe20000010100 */
[----:B------:R-:W-:Y:S01]  /*6d60*/  F2FP.BF16.F32.PACK_AB R17, R11, R193 ;  /* 0x000000c10b11723e */ /* 0x000fe200000010ff */
[----:B------:R-:W-:Y:S01]  /*6d70*/  FMUL.FTZ R8, R185, R5 ;  /* 0x00000005b9087220 */ /* 0x000fe20000410000 */
[----:B------:R-:W-:Y:S01]  /*6d80*/  FSEL R5, R18, R198, P1 ;  /* 0x000000c612057208 */ /* 0x000fe20000800000 */
[----:B------:R-:W-:Y:S01]  /*6d90*/  FMUL.FTZ R14, R194, R4 ;  /* 0x00000004c20e7220 */ /* 0x000fe20000410000 */
[----:B------:R-:W-:Y:S01]  /*6da0*/  FSEL R4, R19, R198, P0 ;  /* 0x000000c613047208 */ /* 0x000fe20000000000 */
        /* <DEDUP_REMOVED lines=8> */
[----:B------:R-:W-:Y:S01]  /*6e30*/  FADD.FTZ R11, -R199, R21 ;  /* 0x00000015c70b7221 */ /* 0x000fe20000010100 */
[----:B------:R-:W-:Y:S01]  /*6e40*/  FSETP.GE.FTZ.AND P3, PT, R190, RZ, PT ;  /* 0x000000ffbe00720b */ /* 0x000fe20003f76000 */
[----:B------:R-:W-:Y:S01]  /*6e50*/  FMUL.FTZ R18, R202, R5 ;  /* 0x00000005ca127220 */ /* 0x000fe20000410000 */
[----:B------:R-:W-:Y:S01]  /*6e60*/  FSEL R10, R10, R198, P0 ;  /* 0x000000c60a0a7208 */ /* 0x000fe20000000000 */
[----:B------:R-:W-:Y:S01]  /*6e70*/  FADD.FTZ R5, -R196, R27 ;  /* 0x0000001bc4057221 */ /* 0x000fe20000010100 */
[----:B------:R-:W-:Y:S01]  /*6e80*/  FSETP.GE.FTZ.AND P0, PT, R188, RZ, PT ;  /* 0x000000ffbc00720b */ /* 0x000fe20003f16000 */
[----:B------:R-:W-:Y:S01]  /*6e90*/  FMUL.FTZ R12, R206, R4 ;  /* 0x00000004ce0c7220 */ /* 0x000fe20000410000 */
[-C--:B------:R-:W-:Y:S01]  /*6ea0*/  FSEL R4, R20, R199.reuse, P4 ;  /* 0x000000c714047208 */ /* 0x080fe20002000000 */
[----:B------:R-:W-:Y:S01]  /*6eb0*/  FADD.FTZ R9, -R198, R22 ;  /* 0x00000016c6097221 */ /* 0x000fe20000010100 */
[----:B------:R-:W-:Y:S01]  /*6ec0*/  FSEL R11, R11, R199, P3 ;  /* 0x000000c70b0b7208 */ /* 0x000fe20001800000 */
[----:B------:R-:W-:Y:S01]  /*6ed0*/  FMUL.FTZ R19, R205, R7 ;  /* 0x00000007cd137220 */ /* 0x000fe20000410000 */
[----:B------:R-:W-:Y:S01]  /*6ee0*/  FSETP.GE.FTZ.AND P1, PT, R200, RZ, PT ;  /* 0x000000ffc800720b */ /* 0x000fe20003f36000 */
[----:B------:R-:W-:Y:S01]  /*6ef0*/  FMUL.FTZ R13, R192, R6 ;  /* 0x00000006c00d7220 */ /* 0x000fe20000410000 */
[----:B------:R-:W-:Y:S01]  /*6f00*/  FSEL R5, R5, R196, P0 ;  /* 0x000000c405057208 */ /* 0x000fe20000000000 */
[----:B------:R-:W-:Y:S01]  /*6f10*/  FMUL.FTZ R4, R221, R4 ;  /* 0x00000004dd047220 */ /* 0x000fe20000410000 */
        /* <DEDUP_REMOVED lines=8> */
[----:B------:R-:W-:Y:S01]  /*6fa0*/  FSETP.GE.FTZ.AND P1, PT, R184, RZ, PT ;  /* 0x000000ffb800720b */ /* 0x000fe20003f36000 */
[----:B------:R-:W-:Y:S01]  /*6fb0*/  FADD.FTZ R34, -R198, R34 ;  /* 0x00000022c6227221 */ /* 0x000fe20000010100 */
[----:B------:R-:W-:Y:S01]  /*6fc0*/  FSETP.GE.FTZ.AND P4, PT, R189, RZ, PT ;  /* 0x000000ffbd00720b */ /* 0x000fe20003f96000 */
[----:B------:R-:W-:Y:S01]  /*6fd0*/  FMUL.FTZ R9, R200, R9 ;  /* 0x00000009c8097220 */ /* 0x000fe20000410000 */
[----:B------:R-:W-:Y:S01]  /*6fe0*/  F2FP.BF16.F32.PACK_AB R11, R11, R4 ;  /* 0x000000040b0b723e */ /* 0x000fe200000010ff */
[----:B------:R-:W-:Y:S01]  /*6ff0*/  FADD.FTZ R4, -R196, R30 ;  /* 0x0000001ec4047221 */ /* 0x000fe20000010100 */
[-C--:B------:R-:W-:Y:S01]  /*7000*/  FSEL R7, R7, R197.reuse, P3 ;  /* 0x000000c507077208 */ /* 0x080fe20001800000 */
[----:B------:R-:W-:Y:S01]  /*7010*/  FMUL.FTZ R10, R207, R10 ;  /* 0x0000000acf0a7220 */ /* 0x000fe20000410000 */
[----:B------:R-:W-:Y:S01]  /*7020*/  FSEL R6, R6, R196, P1 ;  /* 0x000000c406067208 */ /* 0x000fe20000800000 */
[----:B------:R-:W-:Y:S01]  /*7030*/  FADD.FTZ R32, -R199, R32 ;  /* 0x00000020c7207221 */ /* 0x000fe20000010100 */
[----:B------:R-:W-:Y:S01]  /*7040*/  FSEL R8, R8, R197, P4 ;  /* 0x000000c508087208 */ /* 0x000fe20002000000 */
[----:B------:R-:W-:Y:S01]  /*7050*/  FMUL.FTZ R7, R186, R7 ;  /* 0x00000007ba077220 */ /* 0x000fe20000410000 */
[----:B------:R-:W-:Y:S01]  /*7060*/  FSETP.GE.FTZ.AND P3, PT, R187, RZ, PT ;  /* 0x000000ffbb00720b */ /* 0x000fe20003f76000 */
[----:B------:R-:W-:Y:S01]  /*7070*/  FMUL.FTZ R6, R184, R6 ;  /* 0x00000006b8067220 */ /* 0x000fe20000410000 */
[----:B------:R-:W-:Y:S02]  /*7080*/  FSETP.GE.FTZ.AND P1, PT, R183, RZ, PT ;  /* 0x000000ffb700720b */ /* 0x000fe40003f36000 */
[----:B------:R-:W-:Y:S01]  /*7090*/  F2FP.BF16.F32.PACK_AB R12, R12, R18 ;  /* 0x000000120c0c723e */ /* 0x000fe200000010ff */
[----:B------:R-:W-:Y:S01]  /*70a0*/  FMUL.FTZ R18, R189, R8 ;  /* 0x00000008bd127220 */ /* 0x000fe20000410000 */
[----:B------:R-:W-:Y:S01]  /*70b0*/  FSEL R4, R4, R196, P1 ;  /* 0x000000c404047208 */ /* 0x000fe20000800000 */
[----:B------:R-:W-:Y:S01]  /*70c0*/  @P0 FADD.FTZ R196, -R196, R31 ;  /* 0x0000001fc4c40221 */ /* 0x000fe20000010100 */
[----:B------:R-:W-:Y:S01]  /*70d0*/  FSETP.GE.FTZ.AND P0, PT, R225, RZ, PT ;  /* 0x000000ffe100720b */ /* 0x000fe20003f16000 */
[----:B------:R-:W-:Y:S01]  /*70e0*/  FMUL.FTZ R8, R188, R5 ;  /* 0x00000005bc087220 */ /* 0x000fe20000410000 */
[----:B------:R-:W-:Y:S01]  /*70f0*/  FSETP.GE.FTZ.AND P4, PT, R223, RZ, PT ;  /* 0x000000ffdf00720b */ /* 0x000fe20003f96000 */
[----:B------:R-:W-:Y:S01]  /*7100*/  FADD.FTZ R5, -R197, R28 ;  /* 0x0000001cc5057221 */ /* 0x000fe20000010100 */
[----:B------:R-:W-:Y:S01]  /*7110*/  FSETP.GE.FTZ.AND P1, PT, R201, RZ, PT ;  /* 0x000000ffc900720b */ /* 0x000fe20003f36000 */
[----:B------:R-:W-:Y:S01]  /*7120*/  FMUL.FTZ R4, R183, R4 ;  /* 0x00000004b7047220 */ /* 0x000fe20000410000 */
[----:B------:R-:W-:Y:S02]  /*7130*/  F2FP.BF16.F32.PACK_AB R10, R10, R9 ;  /* 0x000000090a0a723e */ /* 0x000fe400000010ff */
[----:B------:R-:W-:Y:S01]  /*7140*/  FSEL R5, R5, R197, P4 ;  /* 0x000000c505057208 */ /* 0x000fe20002000000 */
[----:B------:R-:W-:Y:S01]  /*7150*/  @P3 FADD.FTZ R197, -R197, R29 ;  /* 0x0000001dc5c53221 */ /* 0x000fe20000010100 */
[----:B------:R-:W-:Y:S02]  /*7160*/  FSETP.GE.FTZ.AND P3, PT, R222, RZ, PT ;  /* 0x000000ffde00720b */ /* 0x000fe40003f76000 */
[----:B------:R-:W-:Y:S01]  /*7170*/  FSETP.GE.FTZ.AND P4, PT, R226, RZ, PT ;  /* 0x000000ffe200720b */ /* 0x000fe20003f96000 */
[----:B------:R-:W-:Y:S01]  /*7180*/  FMUL.FTZ R5, R223, R5 ;  /* 0x00000005df057220 */ /* 0x000fe20000410000 */
[----:B------:R-:W-:Y:S01]  /*7190*/  FSEL R34, R34, R198, P3 ;  /* 0x000000c622227208 */ /* 0x000fe20001800000 */
[----:B------:R-:W-:Y:S01]  /*71a0*/  @P0 FADD.FTZ R198, -R198, R35 ;  /* 0x00000023c6c60221 */ /* 0x000fe20000010100 */
[----:B------:R-:W-:Y:S02]  /*71b0*/  PLOP3.LUT P0, PT, PT, PT, UP3, 0x80, 0x0 ;  /* 0x000000000000781c */ /* 0x000fe40003f0f038 */
[----:B------:R-:W-:Y:S01]  /*71c0*/  F2FP.BF16.F32.PACK_AB R9, R7, R18 ;  /* 0x000000120709723e */ /* 0x000fe200000010ff */
[----:B------:R-:W-:Y:S01]  /*71d0*/  FMUL.FTZ R7, R187, R197 ;  /* 0x000000c5bb077220 */ /* 0x000fe20000410000 */
        /* <DEDUP_REMOVED lines=36> */
.L_x_1809:
[----:B------:R-:W-:Y:S01]  /*7420*/  STS [R232+0x1c000], R178 ;  /* 0x01c000b2e8007388 */ /* 0x000fe20000000800 */
[----:B-1----:R-:W-:Y:S02]  /*7430*/  F2FP.BF16.F32.PACK_AB R5, R199, R32 ;  /* 0x00000020c705723e */ /* 0x002fe400000010ff */
[----:B------:R-:W-:Y:S01]  /*7440*/  F2FP.BF16.F32.PACK_AB R4, R198, R34 ;  /* 0x00000022c604723e */ /* 0x000fe200000010ff */
        /* <DEDUP_REMOVED lines=19> */
[----:B------:R-:W3:Y:S04]  /*7580*/  LDSM.16.MT88.4 R16, [R176] ;  /* 0x00000000b010783b */ /* 0x000ee80000004200 */
[----:B------:R-:W4:Y:S04]  /*7590*/  LDSM.16.MT88.4 R20, [R0+0xa000] ;  /* 0x00a000000014783b */ /* 0x000f280000004200 */
[----:B------:R-:W5:Y:S04]  /*75a0*/  LDSM.16.MT88.4 R24, [R176+0x2000] ;  /* 0x00200000b018783b */ /* 0x000f680000004200 */
[----:B------:R-:W-:Y:S04]  /*75b0*/  LDSM.16.MT88.4 R28, [R210+0x20800] ;  /* 0x02080000d21c783b */ /* 0x000fe80000004200 */
[----:B------:R-:W5:Y:S04]  /*75c0*/  LDSM.16.MT88.4 R32, [R0+0x8800] ;  /* 0x008800000020783b */ /* 0x000f680000004200 */
[----:B------:R-:W5:Y:S04]  /*75d0*/  LDSM.16.MT88.4 R164, [R210+0x22800] ;  /* 0x02280000d2a4783b */ /* 0x000f680000004200 */
[----:B------:R-:W-:Y:S04]  /*75e0*/  LDSM.16.MT88.4 R168, [R176+0x3000] ;  /* 0x00300000b0a8783b */ /* 0x000fe80000004200 */
        /* <DEDUP_REMOVED lines=106> */
.L_x_1810:
[----:B-1----:R-:W-:Y:S01]  /*7c90*/  LEA R0, R218, UR4, 0x1 ;  /* 0x00000004da007c11 */ /* 0x002fe2000f8e08ff */
[----:B------:R-:W-:Y:S01]  /*7ca0*/  LDSM.16.MT88.4 R16, [R209] ;  /* 0x00000000d110783b */ /* 0x000fe20000004200 */
[----:B------:R-:W-:Y:S01]  /*7cb0*/  IMAD.MOV.U32 R221, RZ, RZ, 0x4 ;  /* 0x00000004ffdd7424 */ /* 0x000fe200078e00ff */
[----:B------:R-:W-:Y:S02]  /*7cc0*/  ULOP3.LUT UR7, UR6, 0x1, URZ, 0xc0, !UPT ;  /* 0x0000000106077892 */ /* 0x000fe4000f8ec03f */
[----:B------:R-:W1:Y:S01]  /*7cd0*/  LDSM.16.M88.4 R32, [R0+0x1c000] ;  /* 0x01c000000020783b */ /* 0x000e620000000200 */
[----:B------:R-:W-:Y:S02]  /*7ce0*/  UISETP.GT.AND UP2, UPT, UR6, UR23, UPT ;  /* 0x000000170600728c */ /* 0x000fe4000bf44270 */
[----:B------:R-:W-:Y:S01]  /*7cf0*/  UISETP.NE.U32.AND UP0, UPT, UR7, 0x1, UPT ;  /* 0x000000010700788c */ /* 0x000fe2000bf05070 */
[----:B------:R-:W2:Y:S01]  /*7d00*/  LDSM.16.M88.4 R28, [R0+0x1d000] ;  /* 0x01d00000001c783b */ /* 0x000ea20000000200 */
[----:B------:R-:W-:Y:S02]  /*7d10*/  @UP3 UIADD3 UR10, UP1, UR14, -0x100, URZ ;  /* 0xffffff000e0a3890 */ /* 0x000fe4000ff3e03f */
[----:B------:R-:W-:Y:S01]  /*7d20*/  UIADD3 UR6, UR6, -0x1, URZ ;  /* 0xffffffff06067890 */ /* 0x000fe2000fffe03f */
[----:B------:R-:W3:Y:S01]  /*7d30*/  LDSM.16.MT88.4 R164, [R209+0x4000] ;  /* 0x00400000d1a4783b */ /* 0x000ee20000004200 */
[----:B------:R-:W-:Y:S03]  /*7d40*/  @UP3 UIADD3.X UR7, UR15, -0x1, URZ, UP1, !UPT ;  /* 0xffffffff0f073890 */ /* 0x000fe60008ffe43f */
        /* <DEDUP_REMOVED lines=36> */
[----:B----4-:R-:W4:Y:S04]  /*7f90*/  LDC R0, c[0x0][0x270] ;  /* 0x00009c00ff007b82 */ /* 0x010f280000000800 */
        /* <DEDUP_REMOVED lines=39> */
[----:B------:R-:W-:Y:S06]  /*8210*/  HMMA.16816.F32.BF16 R32, R172, R198, R32 ;  /* 0x000000c6ac20723c */ /* 0x000fec0000041820 */
[-C--:B--2---:R-:W-:Y:S05]  /*8220*/  HMMA.16816.F32.BF16 R4, R164, R176.reuse, R4 ;  /* 0x000000b0a404723c */ /* 0x084fea0000041804 */
[----:B------:R-:W-:Y:S01]  /*8230*/  @P0 VIADD R172, R239, 0xffffffc0 ;  /* 0xffffffc0efac0836 */ /* 0x000fe20000000000 */
[C---:B------:R-:W-:Y:S05]  /*8240*/  HMMA.16816.F32.BF16 R8, R200.reuse, R176, R8 ;  /* 0x000000b0c808723c */ /* 0x040fea0000041808 */
        /* <DEDUP_REMOVED lines=14> */
[-C--:B---3--:R-:W-:Y:S05]  /*8330*/  HMMA.16816.F32.BF16 R4, R168, R180.reuse, R4 ;  /* 0x000000b4a804723c */ /* 0x088fea0000041804 */
[----:B----4-:R-:W-:Y:S01]  /*8340*/  IMAD R167, R0, UR39, RZ ;  /* 0x0000002700a77c24 */ /* 0x010fe2000f8e02ff */
[C---:B-1----:R-:W-:Y:S05]  /*8350*/  HMMA.16816.F32.BF16 R8, R184.reuse, R180, R8 ;  /* 0x000000b4b808723c */ /* 0x042fea0000041808 */
        /* <DEDUP_REMOVED lines=504> */
.L_x_1812:
        /* <DEDUP_REMOVED lines=24> */
.L_x_1813:
        /* <DEDUP_REMOVED lines=50> */
.L_x_1815:
[----:B------:R-:W-:Y:S05]  /*a780*/  BSYNC B0 ;  /* 0x0000000000007941 */ /* 0x000fea0003800000 */
.L_x_1814:
        /* <DEDUP_REMOVED lines=15> */
.L_x_1817:
[----:B------:R-:W-:Y:S05]  /*a880*/  BSYNC B0 ;  /* 0x0000000000007941 */ /* 0x000fea0003800000 */
.L_x_1816:
        /* <DEDUP_REMOVED lines=17> */
.L_x_1819:
[----:B------:R-:W-:Y:S05]  /*a9a0*/  BSYNC B0 ;  /* 0x0000000000007941 */ /* 0x000fea0003800000 */
.L_x_1818:
        /* <DEDUP_REMOVED lines=16> */
.L_x_1821:
[----:B------:R-:W-:Y:S05]  /*aab0*/  BSYNC B0 ;  /* 0x0000000000007941 */ /* 0x000fea0003800000 */
.L_x_1820:
        /* <DEDUP_REMOVED lines=29> */
.L_x_1823:
[----:B------:R-:W-:Y:S05]  /*ac90*/  BSYNC B0 ;  /* 0x0000000000007941 */ /* 0x000fea0003800000 */
.L_x_1822:
        /* <DEDUP_REMOVED lines=15> */
.L_x_1825:
[----:B------:R-:W-:Y:S05]  /*ad90*/  BSYNC B0 ;  /* 0x0000000000007941 */ /* 0x000fea0003800000 */
.L_x_1824:
        /* <DEDUP_REMOVED lines=15> */
.L_x_1827:
[----:B------:R-:W-:Y:S05]  /*ae90*/  BSYNC B0 ;  /* 0x0000000000007941 */ /* 0x000fea0003800000 */
.L_x_1826:
        /* <DEDUP_REMOVED lines=12> */
[----:B------:R2:W-:Y:S02]  /*af60*/  STG.E.128 desc[UR8][R2.64+0x80], R44 ;  /* 0x0000802c02007986 */ /* 0x0005e4000c101d08 */
.L_x_1806:
[----:B------:R-:W-:Y:S05]  /*af70*/  BSYNC B1 ;  /* 0x0000000000017941 */ /* 0x000fea0003800000 */
.L_x_1784:
[----:B-12---:R-:W2:Y:S01]  /*af80*/  LDL R2, [R1+0xc] ;  /* 0x00000c0001027983 */ /* 0x006ea20000100800 */
[----:B------:R-:W-:Y:S02]  /*af90*/  ULDC UR5, c[0x0][0xc] ;  /* 0x0000030000057ab9 */ /* 0x000fe40000000800 */
[----:B------:R-:W-:Y:S01]  /*afa0*/  UIADD3 UR17, UR5, UR17, URZ ;  /* 0x0000001105117290 */ /* 0x000fe2000fffe03f */
[----:B--2---:R-:W-:-:S13]  /*afb0*/  R2UR UR6, R2 ;  /* 0x00000000020672ca */ /* 0x004fda00000e0000 */
[----:B------:R-:W-:-:S06]  /*afc0*/  UISETP.GE.AND UP0, UPT, UR17, UR6, UPT ;  /* 0x000000061100728c */ /* 0x000fcc000bf06270 */
[----:B------:R-:W-:-:S13]  /*afd0*/  PLOP3.LUT P0, PT, PT, PT, UP0, 0x80, 0x0 ;  /* 0x000000000000781c */ /* 0x000fda0003f0f008 */
[----:B------:R-:W-:Y:S05]  /*afe0*/  @P0 BRA `(.L_x_1828) ;  /* 0x0000000000040947 */ /* 0x000fea0003800000 */
[----:B------:R-:W-:Y:S05]  /*aff0*/  BRA `(.L_x_1829) ;  /* 0xffffff58006c7947 */ /* 0x000fea000383ffff */
.L_x_1828:
[----:B------:R-:W-:Y:S05]  /*b000*/  EXIT ;  /* 0x000000000000794d */ /* 0x000fea0003800000 */
.L_x_1830:
        /* <DEDUP_REMOVED lines=15> */
.L_x_2092:


//--------------------- .text._ZN5flash44flash_bwd_dq_dk_dv_loop_seqk_parallel_kernelI23Flash_bwd_kernel_traitsILi128ELi64ELi128ELi8ELi2ELi4ELi2ELb0ELb0EN7cutlass10bfloat16_tE19Flash_kernel_traitsILi128ELi64ELi128ELi8ES3_EELb0ELb0ELb1ELb0ELb0ELb1ELb1EEEvNS_16Flash_bwd_paramsE --------------------------
	.section	.text._ZN5flash44flash_bwd_dq_dk_dv_loop_seqk_parallel_kernelI23Flash_bwd_kernel_traitsILi128ELi64ELi128ELi8ELi2ELi4ELi2ELb0ELb0EN7cutlass10bfloat16_tE19Flash_kernel_traitsILi128ELi64ELi128ELi8ES3_EELb0ELb0ELb1ELb0ELb0ELb1ELb1EEEvNS_16Flash_bwd_paramsE,"ax",@progbits
	.align	128
        .global         _ZN5flash44flash_bwd_dq_dk_dv_loop_seqk_parallel_kernelI23Flash_bwd_kernel_traitsILi128ELi64ELi128ELi8ELi2ELi4ELi2ELb0ELb0EN7cutlass10bfloat16_tE19Flash_kernel_traitsILi128ELi64ELi128ELi8ES3_EELb0ELb0ELb1ELb0ELb0ELb1ELb1EEEvNS_16Flash_bwd_paramsE
        .type           _ZN5flash44flash_bwd_dq_dk_dv_loop_seqk_parallel_kernelI23Flash_bwd_kernel_traitsILi128ELi64ELi128ELi8ELi2ELi4ELi2ELb0ELb0EN7cutlass10bfloat16_tE19Flash_kernel_traitsILi128ELi64ELi128ELi8ES3_EELb0ELb0ELb1ELb0ELb0ELb1ELb1EEEvNS_16Flash_bwd_paramsE,@function
        .size           _ZN5flash44flash_bwd_dq_dk_dv_loop_seqk_parallel_kernelI23Flash_bwd_kernel_traitsILi128ELi64ELi128ELi8ELi2ELi4ELi2ELb0ELb0EN7cutlass10bfloat16_tE19Flash_kernel_traitsILi128ELi64ELi128ELi8ES3_EELb0ELb0ELb1ELb0ELb0ELb1ELb1EEEvNS_16Flash_bwd_paramsE,(.L_x_2093 - _ZN5flash44flash_bwd_dq_dk_dv_loop_seqk_parallel_kernelI23Flash_bwd_kernel_traitsILi128ELi64ELi128ELi8ELi2ELi4ELi2ELb0ELb0EN7cutlass10bfloat16_tE19Flash_kernel_traitsILi128ELi64ELi128ELi8ES3_EELb0ELb0ELb1ELb0ELb0ELb1ELb1EEEvNS_16Flash_bwd_paramsE)
        .other          _ZN5flash44flash_bwd_dq_dk_dv_loop_seqk_parallel_kernelI23Flash_bwd_kernel_traitsILi128ELi64ELi128ELi8ELi2ELi4ELi2ELb0ELb0EN7cutlass10bfloat16_tE19Flash_kernel_traitsILi128ELi64ELi128ELi8ES3_EELb0ELb0ELb1ELb0ELb0ELb1ELb1EEEvNS_16Flash_bwd_paramsE,@"STO_CUDA_ENTRY STV_DEFAULT"
_ZN5flash44flash_bwd_dq_dk_dv_loop_seqk_parallel_kernelI23Flash_bwd_kernel_traitsILi128ELi64ELi128ELi8ELi2ELi4ELi2ELb0ELb0EN7cutlass10bfloat16_tE19Flash_kernel_traitsILi128ELi64ELi128ELi8ES3_EELb0ELb0ELb1ELb0ELb0ELb1ELb1EEEvNS_16Flash_bwd_paramsE:
.text._ZN5flash44flash_bwd_dq_dk_dv_loop_seqk_parallel_kernelI23Flash_bwd_kernel_traitsILi128ELi64ELi128ELi8ELi2ELi4ELi2ELb0ELb0EN7cutlass10bfloat16_tE19Flash_kernel_traitsILi128ELi64ELi128ELi8ES3_EELb0ELb0ELb1ELb0ELb0ELb1ELb1EEEvNS_16Flash_bwd_paramsE:
        /* <DEDUP_REMOVED lines=17> */
[----:B------:R-:W-:Y:S01]  /*0110*/  ULDC.64 UR8, c[0x0][0x208] ;  /* 0x0000820000087ab9 */ /* 0x000fe20000000a00 */
[----:B------:R-:W-:Y:S01]  /*0120*/  ULDC UR58, c[0x0][0x394] ;  /* 0x0000e500003a7ab9 */ /* 0x000fe20000000800 */
[----:B------:R-:W-:-:S03]  /*0130*/  UMOV UR59, 0xffffc000 ;  /* 0xffffc000003b7882 */ /* 0x000fc60000000000 */
[----:B------:R-:W4:Y:S08]  /*0140*/  S2UR UR54, SR_CTAID.Z ;  /* 0x00000000003679c3 */ /* 0x000f300000002700 */
[----:B------:R-:W5:Y:S01]  /*0150*/  S2UR UR44, SR_CTAID.Y ;  /* 0x00000000002c79c3 */ /* 0x000f620000002600 */
[----:B---3--:R-:W-:Y:S01]  /*0160*/  ULEA UR4, UR4, UR5, 0x18 ;  /* 0x0000000504047291 */ /* 0x008fe2000f8ec03f */
[----:B--2---:R-:W-:Y:S01]  /*0170*/  SHF.R.S32.HI R14, RZ, 0x1f, R15 ;  /* 0x0000001fff0e7819 */ /* 0x004fe2000001140f */
[----:B----4-:R-:W-:-:S03]  /*0180*/  USHF.R.S32.HI UR6, URZ, 0x1f, UR54 ;  /* 0x0000001f3f067899 */ /* 0x010fc60008011436 */
        /* <DEDUP_REMOVED lines=28> */
[----:B------:R-:W-:Y:S01]  /*0350*/  IMAD.IADD R3, R15, 0x1, -R2 ;  /* 0x000000010f037824 */ /* 0x000fe200078e0a02 */
        /* <DEDUP_REMOVED lines=22> */
[--C-:B------:R-:W-:Y:S02]  /*04c0*/  LOP3.LUT R6, R2, 0x8, R215.reuse, 0xf8, !PT ;  /* 0x0000000802067812 */ /* 0x100fe400078ef8d7 */
[----:B------:R-:W-:Y:S01]  /*04d0*/  SHF.R.S32.HI R3, RZ, 0x6, R4 ;  /* 0x00000006ff037819 */ /* 0x000fe20000011404 */
[----:B------:R-:W-:Y:S01]  /*04e0*/  IMAD.SHL.U32 R4, R10, 0x20, RZ ;  /* 0x000000200a047824 */ /* 0x000fe200078e00ff */
[----:B------:R-:W-:Y:S02]  /*04f0*/  LOP3.LUT R215, R0, 0x8, R215, 0xf8, !PT ;  /* 0x0000000800d77812 */ /* 0x000fe400078ef8d7 */
[----:B------:R-:W-:Y:S01]  /*0500*/  SHF.R.U32.HI R211, RZ, 0x3, R0 ;  /* 0x00000003ffd37819 */ /* 0x000fe20000011600 */
[C---:B------:R-:W-:Y:S01]  /*0510*/  IMAD R2, R3.reuse, 0x800, R5 ;  /* 0x0000080003027824 */ /* 0x040fe200078e0205 */
[----:B------:R-:W-:Y:S01]  /*0520*/  LOP3.LUT R0, R18, 0x7ffffffc, RZ, 0xc0, !PT ;  /* 0x7ffffffc12007812 */ /* 0x000fe200078ec0ff */
[----:B------:R-:W-:Y:S01]  /*0530*/  IMAD.SHL.U32 R7, R3, 0x8, RZ ;  /* 0x0000000803077824 */ /* 0x000fe200078e00ff */
[----:B------:R-:W-:-:S02]  /*0540*/  LOP3.LUT R215, R215, R211, RZ, 0x3c, !PT ;  /* 0x000000d3d7d77212 */ /* 0x000fc400078e3cff */
[----:B------:R-:W-:Y:S01]  /*0550*/  LEA.HI R14, R14, R15, RZ, 0x7 ;  /* 0x0000000f0e0e7211 */ /* 0x000fe200078f38ff */
[C---:B------:R-:W-:Y:S01]  /*0560*/  IMAD.IADD R0, R15.reuse, 0x1, -R0 ;  /* 0x000000010f007824 */ /* 0x040fe200078e0a00 */
[----:B------:R-:W-:Y:S01]  /*0570*/  LOP3.LUT R4, R4, 0x20, RZ, 0xc0, !PT ;  /* 0x0000002004047812 */ /* 0x000fe200078ec0ff */
[----:B------:R-:W-:Y:S01]  /*0580*/  IMAD.IADD R215, R2, 0x1, R215 ;  /* 0x0000000102d77824 */ /* 0x000fe200078e02d7 */
[----:B------:R-:W-:Y:S01]  /*0590*/  R2P PR, R8, 0x6 ;  /* 0x0000000608007804 */ /* 0x000fe20000000000 */
[----:B------:R-:W-:Y:S01]  /*05a0*/  IMAD.SHL.U32 R2, R0, 0x2, RZ ;  /* 0x0000000200027824 */ /* 0x000fe200078e00ff */
[----:B------:R-:W-:Y:S01]  /*05b0*/  SHF.R.S32.HI R0, RZ, 0x7, R14 ;  /* 0x00000007ff007819 */ /* 0x000fe2000001140e */
[----:B------:R-:W-:Y:S01]  /*05c0*/  IMAD.SHL.U32 R15, R15, 0x2, RZ ;  /* 0x000000020f0f7824 */ /* 0x000fe200078e00ff */
[----:B------:R-:W-:Y:S01]  /*05d0*/  LOP3.LUT R210, R4, 0x18, R7, 0xf8, !PT ;  /* 0x0000001804d27812 */ /* 0x000fe200078ef807 */
[--C-:B------:R-:W-:Y:S01]  /*05e0*/  IMAD R11, R11, 0x400, R2.reuse ;  /* 0x000004000b0b7824 */ /* 0x100fe200078e0202 */
[----:B------:R-:W-:Y:S01]  /*05f0*/  LOP3.LUT R211, R5, R6, R211, 0xf6, !PT ;  /* 0x0000000605d37212 */ /* 0x000fe200078ef6d3 */
[C---:B------:R-:W-:Y:S01]  /*0600*/  IMAD R7, R0.reuse, 0x1000, R2 ;  /* 0x0000100000077824 */ /* 0x040fe200078e0202 */
[----:B------:R-:W-:Y:S01]  /*0610*/  SEL R241, R241, 0x10, !P0 ;  /* 0x00000010f1f17807 */ /* 0x000fe20004000000 */
[----:B------:R-:W-:Y:S01]  /*0620*/  IMAD.SHL.U32 R2, R3, 0x20, RZ ;  /* 0x0000002003027824 */ /* 0x000fe200078e00ff */
[----:B------:R-:W-:Y:S01]  /*0630*/  LEA R211, R211, UR4, 0x1 ;  /* 0x00000004d3d37c11 */ /* 0x000fe2000f8e08ff */
[----:B------:R-:W-:-:S02]  /*0640*/  IMAD.SHL.U32 R4, R0, 0x8, RZ ;  /* 0x0000000800047824 */ /* 0x000fc400078e00ff */
[----:B------:R-:W-:Y:S01]  /*0650*/  IMAD.SHL.U32 R0, R8, 0x40, RZ ;  /* 0x0000004008007824 */ /* 0x000fe200078e00ff */
[----:B------:R-:W-:Y:S01]  /*0660*/  LOP3.LUT R6, R2, 0x6, R15, 0xf8, !PT ;  /* 0x0000000602067812 */ /* 0x000fe200078ef80f */
[----:B------:R-:W-:Y:S01]  /*0670*/  IMAD R8, R3, 0x200, R9 ;  /* 0x0000020003087824 */ /* 0x000fe200078e0209 */
[----:B------:R-:W-:Y:S01]  /*0680*/  LOP3.LUT R3, R4, 0x8, RZ, 0xc0, !PT ;  /* 0x0000000804037812 */ /* 0x000fe200078ec0ff */
[----:B------:R-:W-:Y:S01]  /*0690*/  IMAD.SHL.U32 R5, R10, 0x10, RZ ;  /* 0x000000100a057824 */ /* 0x000fe200078e00ff */
[----:B------:R-:W-:Y:S01]  /*06a0*/  LOP3.LUT R0, R0, 0x1c0, RZ, 0xc0, !PT ;  /* 0x000001c000007812 */ /* 0x000fe200078ec0ff */
[----:B------:R-:W-:Y:S01]  /*06b0*/  IMAD R7, R13, 0x400, R7 ;  /* 0x000004000d077824 */ /* 0x000fe200078e0207 */
[----:B------:R1:W-:Y:S01]  /*06c0*/  STL [R1+0x20], R8 ;  /* 0x0000200801007387 */ /* 0x0003e20000100800 */
[----:B------:R-:W-:Y:S01]  /*06d0*/  IMAD.SHL.U32 R215, R215, 0x2, RZ ;  /* 0x00000002d7d77824 */ /* 0x000fe200078e00ff */
[----:B------:R-:W-:Y:S02]  /*06e0*/  LOP3.LUT R4, R0, 0x20, R2, 0xf8, !PT ;  /* 0x0000002000047812 */ /* 0x000fe400078ef802 */
[----:B------:R2:W-:Y:S01]  /*06f0*/  STL [R1+0x30], R6 ;  /* 0x0000300601007387 */ /* 0x0005e20000100800 */
[----:B------:R-:W-:-:S04]  /*0700*/  SHF.R.U32.HI R2, RZ, 0x3, R0 ;  /* 0x00000003ff027819 */ /* 0x000fc80000011600 */
[----:B------:R-:W-:Y:S02]  /*0710*/  LOP3.LUT R4, R4, R2, RZ, 0x3c, !PT ;  /* 0x0000000204047212 */ /* 0x000fe400078e3cff */
[----:B------:R-:W-:-:S03]  /*0720*/  LOP3.LUT R0, R2, R0, R3, 0x1e, !PT ;  /* 0x0000000002007212 */ /* 0x000fc600078e1e03 */
[----:B------:R-:W-:Y:S02]  /*0730*/  IMAD.IADD R7, R4, 0x1, R7 ;  /* 0x0000000104077824 */ /* 0x000fe400078e0207 */
[----:B------:R-:W-:-:S03]  /*0740*/  IMAD.IADD R11, R11, 0x1, R0 ;  /* 0x000000010b0b7824 */ /* 0x000fc600078e0200 */
[----:B------:R-:W-:-:S05]  /*0750*/  LEA R242, R7, UR4, 0x1 ;  /* 0x0000000407f27c11 */ /* 0x000fca000f8e08ff */
[----:B------:R-:W-:Y:S01]  /*0760*/  IMAD.IADD R243, R242, 0x1, R241 ;  /* 0x00000001f2f37824 */ /* 0x000fe200078e02f1 */
[----:B-1----:R-:W-:Y:S01]  /*0770*/  LOP3.LUT R8, R3, 0x10, R5, 0xf8, !PT ;  /* 0x0000001003087812 */ /* 0x002fe200078ef805 */
[----:B------:R-:W-:Y:S02]  /*0780*/  IMAD.SHL.U32 R3, R17, 0x40, RZ ;  /* 0x0000004011037824 */ /* 0x000fe400078e00ff */
[----:B------:R-:W-:Y:S01]  /*0790*/  IMAD.SHL.U32 R5, R10, 0x8, RZ ;  /* 0x000000080a057824 */ /* 0x000fe200078e00ff */
[----:B--2---:R-:W-:Y:S02]  /*07a0*/  SHF.R.S32.HI R6, RZ, 0x2, R16 ;  /* 0x00000002ff067819 */ /* 0x004fe40000011410 */
[----:B------:R-:W-:-:S03]  /*07b0*/  LOP3.LUT R3, R3, 0x1c0, RZ, 0xc0, !PT ;  /* 0x000001c003037812 */ /* 0x000fc600078ec0ff */
[----:B------:R-:W-:Y:S01]  /*07c0*/  IMAD R9, R13, 0x10, R6 ;  /* 0x000000100d097824 */ /* 0x000fe200078e0206 */
[----:B------:R-:W-:Y:S01]  /*07d0*/  SHF.R.U32.HI R4, RZ, 0x3, R3 ;  /* 0x00000003ff047819 */ /* 0x000fe20000011603 */
[----:B------:R-:W-:Y:S01]  /*07e0*/  IMAD.SHL.U32 R6, R12, 0x40, RZ ;  /* 0x000000400c067824 */ /* 0x000fe200078e00ff */
[----:B------:R-:W-:Y:S01]  /*07f0*/  LOP3.LUT R5, R3, 0x8, R5, 0xf8, !PT ;  /* 0x0000000803057812 */ /* 0x000fe200078ef805 */
[----:B------:R-:W-:Y:S01]  /*0800*/  VIADD R2, R9, 0xffffffc0 ;  /* 0xffffffc009027836 */ /* 0x000fe20000000000 */
[----:B------:R-:W-:Y:S01]  /*0810*/  STL [R1+0x10], R9 ;  /* 0x0000100901007387 */ /* 0x000fe20000100800 */
[----:B------:R-:W-:-:S03]  /*0820*/  LOP3.LUT R210, R4, R210, R3, 0x1e, !PT ;  /* 0x000000d204d27212 */ /* 0x000fc600078e1e03 */
[----:B------:R-:W-:-:S04]  /*0830*/  SHF.R.S32.HI R0, RZ, 0x1f, R2 ;  /* 0x0000001fff007819 */ /* 0x000fc80000011402 */
[----:B------:R-:W-:Y:S02]  /*0840*/  SHF.L.U64.HI R2, R2, 0x2, R0 ;  /* 0x0000000202027819 */ /* 0x000fe40000010200 */
[----:B------:R-:W-:-:S03]  /*0850*/  LOP3.LUT R0, R6, 0xfffffe00, RZ, 0xc0, !PT ;  /* 0xfffffe0006007812 */ /* 0x000fc600078ec0ff */
[----:B------:R1:W-:Y:S01]  /*0860*/  STL [R1+0x2c], R2 ;  /* 0x00002c0201007387 */ /* 0x0003e20000100800 */
[----:B------:R-:W-:Y:S02]  /*0870*/  LOP3.LUT R210, R210, R0, RZ, 0xfc, !PT ;  /* 0x00000000d2d27212 */ /* 0x000fe400078efcff */
[----:B-1----:R-:W-:Y:S02]  /*0880*/  LOP3.LUT R2, R4, R8, R3, 0x1e, !PT ;  /* 0x0000000804027212 */ /* 0x002fe400078e1e03 */
[----:B------:R-:W-:Y:S01]  /*0890*/  LOP3.LUT R3, R5, R4, RZ, 0x3c, !PT ;  /* 0x0000000405037212 */ /* 0x000fe200078e3cff */
        /* <DEDUP_REMOVED lines=8> */
[----:B------:R-:W-:Y:S02]  /*0920*/  IMAD.MOV.U32 R0, RZ, RZ, 0x40 ;  /* 0x00000040ff007424 */ /* 0x000fe400078e00ff */
[----:B------:R-:W-:Y:S01]  /*0930*/  IMAD.U32 R3, RZ, RZ, UR6 ;  /* 0x00000006ff037e24 */ /* 0x000fe2000f8e00ff */
[----:B------:R-:W-:Y:S01]  /*0940*/  SEL R214, R2, 0xffffffe0, !P4 ;  /* 0xffffffe002d67807 */ /* 0x000fe20006000000 */
[----:B------:R-:W-:Y:S01]  /*0950*/  USHF.R.S32.HI UR6, URZ, 0x1f, UR54 ;  /* 0x0000001f3f067899 */ /* 0x000fe20008011436 */
[----:B------:R-:W-:Y:S01]  /*0960*/  SEL R216, R0, 0xffffffc0, !P3 ;  /* 0xffffffc000d87807 */ /* 0x000fe20005800000 */
[----:B------:R-:W-:Y:S01]  /*0970*/  VIADD R217, R215, UR5 ;  /* 0x00000005d7d97c36 */ /* 0x000fe20008000000 */
[----:B------:R-:W-:-:S02]  /*0980*/  SEL R2, R2, 0xffffffe0, !P1 ;  /* 0xffffffe002027807 */ /* 0x000fc40004800000 */
[----:B------:R-:W-:Y:S01]  /*0990*/  LEA R5, R11, UR5, 0x1 ;  /* 0x000000050b057c11 */ /* 0x000fe2000f8e08ff */
[----:B------:R-:W-:Y:S01]  /*09a0*/  IMAD.U32 R3, RZ, RZ, UR6 ;  /* 0x00000006ff037e24 */ /* 0x000fe2000f8e00ff */
[----:B------:R-:W-:Y:S01]  /*09b0*/  SEL R0, R0, 0xffffffc0, !P2 ;  /* 0xffffffc000007807 */ /* 0x000fe20005000000 */
[----:B------:R-:W-:Y:S01]  /*09c0*/  IMAD.IADD R240, R242, 0x1, R2 ;  /* 0x00000001f2f07824 */ /* 0x000fe200078e0202 */
[----:B------:R-:W-:Y:S01]  /*09d0*/  LEA R210, R210, UR5, 0x1 ;  /* 0x00000005d2d27c11 */ /* 0x000fe2000f8e08ff */
[----:B------:R-:W-:Y:S01]  /*09e0*/  IMAD.IADD R4, R2, 0x1, R5 ;  /* 0x0000000102047824 */ /* 0x000fe200078e0205 */
[----:B------:R-:W-:Y:S01]  /*09f0*/  STL [R1+0x24], R5 ;  /* 0x0000240501007387 */ /* 0x000fe20000100800 */
[C---:B------:R-:W-:Y:S02]  /*0a00*/  IMAD.IADD R2, R5.reuse, 0x1, R0 ;  /* 0x0000000105027824 */ /* 0x040fe400078e0200 */
[C---:B------:R-:W-:Y:S01]  /*0a10*/  VIADD R3, R5.reuse, 0x420 ;  /* 0x0000042005037836 */ /* 0x040fe20000000000 */
[----:B------:R-:W-:Y:S01]  /*0a20*/  STL [R1+0x34], R4 ;  /* 0x0000340401007387 */ /* 0x000fe20000100800 */
[----:B------:R-:W-:-:S02]  /*0a30*/  @P1 VIADD R3, R5, 0x3e0 ;  /* 0x000003e005031836 */ /* 0x000fc40000000000 */
[C---:B------:R-:W-:Y:S01]  /*0a40*/  IMAD.IADD R214, R217.reuse, 0x1, R214 ;  /* 0x00000001d9d67824 */ /* 0x040fe200078e02d6 */
[----:B------:R1:W-:Y:S01]  /*0a50*/  STL [R1+0x28], R2 ;  /* 0x0000280201007387 */ /* 0x0003e20000100800 */
        /* <DEDUP_REMOVED lines=8> */
.L_x_1877:
        /* <DEDUP_REMOVED lines=18> */
[----:B--2---:R-:W-:Y:S01]  /*0c00*/  IMAD.U32 R2, RZ, RZ, UR6 ;  /* 0x00000006ff027e24 */ /* 0x004fe2000f8e00ff */
        /* <DEDUP_REMOVED lines=10> */
[----:B----4-:R-:W2:Y:S02]  /*0cb0*/  @P1 LDG.E R7, desc[UR8][R4.64] ;  /* 0x0000000804071981 */ /* 0x010ea4000c1e1900 */
[----:B------:R-:W-:-:S02]  /*0cc0*/  UISETP.EQ.OR.EX UP4, UPT, UR13, URZ, !UP2, UP4 ;  /* 0x0000003f0d00728c */ /* 0x000fc4000d782740 */
[----:B------:R-:W-:-:S04]  /*0cd0*/  UIADD3 UR6, UP0, UR16, UR12, URZ ;  /* 0x0000000c10067290 */ /* 0x000fc8000ff1e03f */
[----:B------:R-:W-:Y:S01]  /*0ce0*/  PLOP3.LUT P2, PT, PT, PT, UP4, 0x80, 0x0 ;  /* 0x000000000000781c */ /* 0x000fe20003f4f048 */
[----:B------:R-:W-:Y:S01]  /*0cf0*/  UIADD3.X UR5, UR5, UR13, URZ, UP0, !UPT ;  /* 0x0000000d05057290 */ /* 0x000fe200087fe43f */
[----:B---3--:R1:W3:Y:S02]  /*0d00*/  @P0 LDG.E R5, desc[UR8][R2.64] ;  /* 0x0000000802050981 */ /* 0x0082e4000c1e1900 */
        /* <DEDUP_REMOVED lines=32> */
.L_x_1831:
        /* <DEDUP_REMOVED lines=18> */
[----:B------:R-:W-:Y:S02]  /*1030*/  USHF.L.U32 UR15, UR44, 0x7, URZ ;  /* 0x000000072c0f7899 */ /* 0x000fe4000800063f */
[----:B------:R-:W-:Y:S01]  /*1040*/  @!UP2 UIMAD.WIDE.U32 UR34, UR44, UR10, URZ ;  /* 0x0000000a2c22a2a5 */ /* 0x000fe2000f8e003f */
[----:B------:R-:W-:Y:S02]  /*1050*/  ULDC.U8 UR42, c[0x0][0x3d8] ;  /* 0x0000f600002a7ab9 */ /* 0x000fe40000000000 */
[----:B------:R-:W-:Y:S01]  /*1060*/  @UP0 ULDC.64 UR24, c[0x0][0x248] ;  /* 0x0000920000180ab9 */ /* 0x000fe20000000a00 */
[----:B------:R-:W-:Y:S02]  /*1070*/  UIADD3 UR48, UR19, UR21, URZ ;  /* 0x0000001513307290 */ /* 0x000fe4000fffe03f */
[----:B------:R-:W-:Y:S01]  /*1080*/  UISETP.NE.AND UP3, UPT, UR42, URZ, UPT ;  /* 0x0000003f2a00728c */ /* 0x000fe2000bf65270 */
[----:B-1----:R-:W-:Y:S01]  /*1090*/  IABS R5, R6 ;  /* 0x0000000600057213 */ /* 0x002fe20000000000 */
[----:B------:R-:W-:Y:S01]  /*10a0*/  ULDC.64 UR38, c[0x0][0x240] ;  /* 0x0000900000267ab9 */ /* 0x000fe20000000a00 */
[----:B------:R-:W-:Y:S01]  /*10b0*/  ULDC UR61, c[0x0][0x2dc] ;  /* 0x0000b700003d7ab9 */ /* 0x000fe20000000800 */
[----:B------:R-:W-:Y:S01]  /*10c0*/  ULDC UR60, c[0x0][0x270] ;  /* 0x00009c00003c7ab9 */ /* 0x000fe20000000800 */
[----:B------:R-:W1:Y:S01]  /*10d0*/  I2F.RP R2, R5 ;  /* 0x0000000500027306 */ /* 0x000e620000209400 */
[----:B------:R-:W-:Y:S01]  /*10e0*/  USEL UR29, UR15, URZ, UP1 ;  /* 0x0000003f0f1d7287 */ /* 0x000fe20008800000 */
[----:B------:R-:W-:Y:S01]  /*10f0*/  ISETP.NE.AND P3, PT, R6, RZ, PT ;  /* 0x000000ff0600720c */ /* 0x000fe20003f65270 */
[----:B------:R-:W-:-:S02]  /*1100*/  UIMAD.WIDE.U32 UR16, UR5, UR38, URZ ;  /* 0x00000026051072a5 */ /* 0x000fc4000f8e003f */
[----:B--2---:R-:W-:Y:S02]  /*1110*/  UIMAD.WIDE.U32 UR32, UR7, UR12, URZ ;  /* 0x0000000c072072a5 */ /* 0x004fe4000f8e003f */
[----:B------:R-:W-:Y:S02]  /*1120*/  UIMAD UR15, UR5, UR39, URZ ;  /* 0x00000027050f72a4 */ /* 0x000fe4000f8e023f */
        /* <DEDUP_REMOVED lines=10> */
[----:B------:R-:W-:Y:S02]  /*11d0*/  USHF.R.S32.HI UR33, URZ, 0x1f, UR57 ;  /* 0x0000001f3f217899 */ /* 0x000fe40008011439 */
[----:B------:R-:W-:Y:S02]  /*11e0*/  UIADD3 UR10, UR10, UR12, -UR6 ;  /* 0x0000000c0a0a7290 */ /* 0x000fe4000fffe806 */
[----:B------:R-:W-:-:S02]  /*11f0*/  @UP0 UIADD3 UR12, UR22, UR30, URZ ;  /* 0x0000001e160c0290 */ /* 0x000fc4000fffe03f */
[----:B------:R-:W-:Y:S01]  /*1200*/  ULEA.HI UR28, UR11, UR7, URZ, 0x6 ;  /* 0x000000070b1c7291 */ /* 0x000fe2000f8f303f */
[----:B-1----:R-:W-:Y:S01]  /*1210*/  VIADD R2, R2, 0xffffffe ;  /* 0x0ffffffe02027836 */ /* 0x002fe20000000000 */
[----:B------:R-:W-:Y:S02]  /*1220*/  UIADD3 UR7, UR10, 0x3f, URZ ;  /* 0x0000003f0a077890 */ /* 0x000fe4000fffe03f */
[----:B------:R-:W-:Y:S01]  /*1230*/  @UP0 UIMAD.WIDE.U32 UR10, UR12, UR24, URZ ;  /* 0x000000180c0a02a5 */ /* 0x000fe2000f8e003f */
[----:B------:R-:W1:Y:S01]  /*1240*/  F2I.FTZ.U32.TRUNC.NTZ R3, R2 ;  /* 0x0000000200037305 */ /* 0x000e62000021f000 */
[----:B------:R-:W-:Y:S02]  /*1250*/  @UP0 UIMAD UR12, UR12, UR25, URZ ;  /* 0x000000190c0c02a4 */ /* 0x000fe4000f8e023f */
[----:B------:R-:W-:Y:S02]  /*1260*/  @UP2 UIMAD UR50, UR5, UR13, UR37 ;  /* 0x0000000d053222a4 */ /* 0x000fe4000f8e0225 */
[----:B------:R-:W-:-:S02]  /*1270*/  @UP0 UIADD3 UR52, UR11, UR12, URZ ;  /* 0x0000000c0b340290 */ /* 0x000fc4000fffe03f */
[----:B------:R-:W-:Y:S01]  /*1280*/  USHF.R.S32.HI UR12, URZ, 0x1f, UR7 ;  /* 0x0000001f3f0c7899 */ /* 0x000fe20008011407 */
[----:B------:R-:W-:Y:S01]  /*1290*/  ULDC.U8 UR13, c[0x0][0x480] ;  /* 0x00012000000d7ab9 */ /* 0x000fe20000000000 */
[----:B------:R-:W-:Y:S02]  /*12a0*/  @UP0 UMOV UR51, UR10 ;  /* 0x0000000a00330c82 */ /* 0x000fe40008000000 */
[----:B------:R-:W-:Y:S02]  /*12b0*/  ULEA.HI UR19, UR12, UR7, URZ, 0x6 ;  /* 0x000000070c137291 */ /* 0x000fe4000f8f303f */
[----:B------:R-:W-:Y:S01]  /*12c0*/  UIMAD UR7, UR33, UR44, URZ ;  /* 0x0000002c210772a4 */ /* 0x000fe2000f8e023f */
[----:B-1----:R-:W-:Y:S01]  /*12d0*/  IMAD.MOV R0, RZ, RZ, -R3 ;  /* 0x000000ffff007224 */ /* 0x002fe200078e0a03 */
[----:B------:R-:W-:Y:S01]  /*12e0*/  UISETP.NE.AND UP5, UPT, UR13, URZ, UPT ;  /* 0x0000003f0d00728c */ /* 0x000fe2000bfa5270 */
        /* <DEDUP_REMOVED lines=28> */
[----:B------:R-:W-:Y:S01]  /*14b0*/  @!UP3 UIMAD UR19, UR44, UR60, UR54 ;  /* 0x0000003c2c13b2a4 */ /* 0x000fe2000f8e0236 */
[----:B------:R-:W-:Y:S01]  /*14c0*/  @!P1 IADD3 R0, R0, 0x1, RZ ;  /* 0x0000000100009810 */ /* 0x000fe20007ffe0ff */
[----:B------:R-:W-:Y:S01]  /*14d0*/  UIMAD.WIDE.U32 UR12, UR10, UR5, URZ ;  /* 0x000000050a0c72a5 */ /* 0x000fe2000f8e003f */
[----:B------:R-:W-:Y:S01]  /*14e0*/  PLOP3.LUT P1, PT, PT, PT, UP0, 0x80, 0x0 ;  /* 0x000000000000781c */ /* 0x000fe20003f2f008 */
[----:B------:R-:W-:Y:S01]  /*14f0*/  ULEA UR18, UR33, 0xffffffc0, 0x6 ;  /* 0xffffffc021127891 */ /* 0x000fe2000f8e303f */
[----:B------:R-:W-:Y:S01]  /*1500*/  ISETP.GE.U32.AND P0, PT, R2, R5, PT ;  /* 0x000000050200720c */ /* 0x000fe20003f06070 */
[----:B------:R-:W-:Y:S01]  /*1510*/  UIMAD UR15, UR10, UR15, UR21 ;  /* 0x0000000f0a0f72a4 */ /* 0x000fe2000f8e0215 */
[----:B------:R-:W-:Y:S01]  /*1520*/  LOP3.LUT R2, R6, UR54, RZ, 0x3c, !PT ;  /* 0x0000003606027c12 */ /* 0x000fe2000f8e3cff */
[----:B------:R-:W-:-:S02]  /*1530*/  @!UP3 UIMAD UR43, UR19, UR40, URZ ;  /* 0x00000028132bb2a4 */ /* 0x000fc4000f8e023f */
[----:B------:R-:W-:Y:S01]  /*1540*/  USEL UR53, UR16, UR12, !UP2 ;  /* 0x0000000c10357287 */ /* 0x000fe2000d000000 */
[----:B------:R-:W-:Y:S01]  /*1550*/  ISETP.GE.AND P2, PT, R2, RZ, PT ;  /* 0x000000ff0200720c */ /* 0x000fe20003f46270 */
[----:B------:R-:W-:Y:S02]  /*1560*/  USHF.R.S32.HI UR19, URZ, 0x1f, UR18 ;  /* 0x0000001f3f137899 */ /* 0x000fe40008011412 */
[----:B------:R-:W-:Y:S02]  /*1570*/  UIADD3 UR7, UP1, UR18, UR29, URZ ;  /* 0x0000001d12077290 */ /* 0x000fe4000ff3e03f */
[----:B------:R-:W-:Y:S02]  /*1580*/  UIMAD UR12, UR11, UR5, URZ ;  /* 0x000000050b0c72a4 */ /* 0x000fe4000f8e023f */
[----:B------:R-:W-:Y:S01]  /*1590*/  UIADD3 UR21, UR17, UR15, URZ ;  /* 0x0000000f11157290 */ /* 0x000fe2000fffe03f */
[----:B------:R-:W-:Y:S01]  /*15a0*/  @P0 VIADD R0, R0, 0x1 ;  /* 0x0000000100000836 */ /* 0x000fe20000000000 */
[----:B------:R-:W-:Y:S01]  /*15b0*/  UIADD3.X UR15, UR19, UR26, URZ, UP1, !UPT ;  /* 0x0000001a130f7290 */ /* 0x000fe20008ffe43f */
[----:B------:R-:W-:Y:S01]  /*15c0*/  PLOP3.LUT P0, PT, PT, PT, UP3, 0x80, 0x0 ;  /* 0x000000000000781c */ /* 0x000fe20003f0f038 */
[----:B------:R-:W-:-:S02]  /*15d0*/  UIMAD UR11, UR11, UR7, URZ ;  /* 0x000000070b0b72a4 */ /* 0x000fc4000f8e023f */
[----:B------:R-:W-:Y:S01]  /*15e0*/  @UP0 UIADD3 UR31, UR22, UR30, URZ ;  /* 0x0000001e161f0290 */ /* 0x000fe2000fffe03f */
[----:B------:R-:W-:Y:S01]  /*15f0*/  @!P2 IADD3 R0, -R0, RZ, RZ ;  /* 0x000000ff0000a210 */ /* 0x000fe20007ffe1ff */
[----:B------:R-:W-:Y:S01]  /*1600*/  @UP2 UIADD3 UR21, UR13, UR12, URZ ;  /* 0x0000000c0d152290 */ /* 0x000fe2000fffe03f */
[----:B------:R-:W-:Y:S01]  /*1610*/  @!P3 LOP3.LUT R0, RZ, R6, RZ, 0x33, !PT ;  /* 0x00000006ff00b212 */ /* 0x000fe200078e33ff */
[----:B------:R-:W-:Y:S01]  /*1620*/  UIMAD.WIDE.U32 UR28, UR10, UR7, URZ ;  /* 0x000000070a1c72a5 */ /* 0x000fe2000f8e003f */
[----:B------:R-:W-:Y:S01]  /*1630*/  @UP0 ULDC.64 UR12, c[0x0][0x250] ;  /* 0x00009400000c0ab9 */ /* 0x000fe20000000a00 */
[----:B------:R-:W-:Y:S02]  /*1640*/  UIMAD UR7, UR10, UR15, UR11 ;  /* 0x0000000f0a0772a4 */ /* 0x000fe4000f8e020b */
[----:B------:R-:W-:Y:S02]  /*1650*/  @UP0 UIMAD.WIDE.U32 UR10, UR31, UR12, URZ ;  /* 0x0000000c1f0a02a5 */ /* 0x000fe4000f8e003f */
[----:B------:R-:W-:-:S02]  /*1660*/  UIMAD UR42, UR54, UR61, URZ ;  /* 0x0000003d362a72a4 */ /* 0x000fc4000f8e023f */
[----:B------:R-:W-:Y:S02]  /*1670*/  @UP0 UIMAD UR15, UR31, UR13, URZ ;  /* 0x0000000d1f0f02a4 */ /* 0x000fe4000f8e023f */
[----:B------:R-:W-:Y:S02]  /*1680*/  USEL UR46, UR32, URZ, UP5 ;  /* 0x0000003f202e7287 */ /* 0x000fe4000a800000 */
[----:B------:R-:W-:Y:S02]  /*1690*/  USHF.R.S32.HI UR41, URZ, 0x1f, UR23 ;  /* 0x0000001f3f297899 */ /* 0x000fe40008011417 */
[----:B------:R-:W-:Y:S02]  /*16a0*/  @!UP2 UIADD3 UR50, UR35, UR27, URZ ;  /* 0x0000001b2332a290 */ /* 0x000fe4000fffe03f */
[----:B------:R-:W-:Y:S02]  /*16b0*/  USHF.R.S32.HI UR49, URZ, 0x1f, UR42 ;  /* 0x0000001f3f317899 */ /* 0x000fe4000801142a */
[----:B------:R-:W-:-:S02]  /*16c0*/  @UP0 UIADD3 UR40, UR11, UR15, URZ ;  /* 0x0000000f0b280290 */ /* 0x000fc4000fffe03f */
        /* <DEDUP_REMOVED lines=16> */
.L_x_1833:
        /* <DEDUP_REMOVED lines=13> */
.L_x_1834:
        /* <DEDUP_REMOVED lines=11> */
.L_x_1835:
[----:B------:R-:W-:-:S04]  /*1950*/  UIMAD UR5, UR44, UR60, UR54 ;  /* 0x0000003c2c0572a4 */ /* 0x000fc8000f8e0236 */
[----:B------:R-:W-:-:S12]  /*1960*/  UIMAD UR5, UR5, UR57, URZ ;  /* 0x00000039050572a4 */ /* 0x000fd8000f8e023f */
.L_x_1836:
        /* <DEDUP_REMOVED lines=105> */
.L_x_1838:
        /* <DEDUP_REMOVED lines=19> */
.L_x_1839:
        /* <DEDUP_REMOVED lines=35> */
.L_x_1841:
[----:B------:R-:W-:Y:S05]  /*2360*/  BSYNC B0 ;  /* 0x0000000000007941 */ /* 0x000fea0003800000 */
.L_x_1840:
        /* <DEDUP_REMOVED lines=15> */
.L_x_1843:
[----:B------:R-:W-:Y:S05]  /*2460*/  BSYNC B0 ;  /* 0x0000000000007941 */ /* 0x000fea0003800000 */
.L_x_1842:
        /* <DEDUP_REMOVED lines=15> */
.L_x_1845:
[----:B------:R-:W-:Y:S05]  /*2560*/  BSYNC B0 ;  /* 0x0000000000007941 */ /* 0x000fea0003800000 */
.L_x_1844:
        /* <DEDUP_REMOVED lines=15> */
.L_x_1847:
[----:B------:R-:W-:Y:S05]  /*2660*/  BSYNC B0 ;  /* 0x0000000000007941 */ /* 0x000fea0003800000 */
.L_x_1846:
        /* <DEDUP_REMOVED lines=27> */
.L_x_1849:
[----:B------:R-:W-:Y:S05]  /*2820*/  BSYNC B0 ;  /* 0x0000000000007941 */ /* 0x000fea0003800000 */
.L_x_1848:
        /* <DEDUP_REMOVED lines=15> */
.L_x_1851:
[----:B------:R-:W-:Y:S05]  /*2920*/  BSYNC B0 ;  /* 0x0000000000007941 */ /* 0x000fea0003800000 */
.L_x_1850:
        /* <DEDUP_REMOVED lines=15> */
.L_x_1853:
[----:B------:R-:W-:Y:S05]  /*2a20*/  BSYNC B0 ;  /* 0x0000000000007941 */ /* 0x000fea0003800000 */
.L_x_1852:
        /* <DEDUP_REMOVED lines=14> */
.L_x_1837:
[----:B------:R-:W2:Y:S04]  /*2b10*/  LDL R14, [R1+0x20] ;  /* 0x00002000010e7983 */ /* 0x000ea80000100800 */
[----:B------:R-:W3:Y:S01]  /*2b20*/  LDL R164, [R1+0x10] ;  /* 0x0000100001a47983 */ /* 0x000ee20000100800 */
        /* <DEDUP_REMOVED lines=38> */
[----:B------:R-:W4:Y:S08]  /*2d90*/  @!P3 LDC.64 R30, c[0x0][0x218] ;  /* 0x00008600ff1ebb82 */ /* 0x000f300000000a00 */
[----:B------:R-:W-:Y:S01]  /*2da0*/  @P1 BAR.SYNC.DEFER_BLOCKING 0x0 ;  /* 0x0000000000001b1d */ /* 0x000fe20000010000 */
[----:B------:R-:W-:Y:S01]  /*2db0*/  IMAD R3, R15, UR28, RZ ;  /* 0x0000001c0f037c24 */ /* 0x000fe2000f8e02ff */
[----:B------:R-:W-:Y:S01]  /*2dc0*/  @!P4 IADD3 R8, P1, R2, 0x20, RZ ;  /* 0x000000200208c810 */ /* 0x000fe20007f3e0ff */
[----:B------:R-:W-:Y:S01]  /*2dd0*/  UISETP.NE.AND UP0, UPT, UR11, 0x1, UPT ;  /* 0x000000010b00788c */ /* 0x000fe2000bf05270 */
[----:B------:R-:W-:-:S02]  /*2de0*/  IMAD R16, R0, UR27, R10 ;  /* 0x0000001b00107c24 */ /* 0x000fc4000f8e020a */
[C---:B------:R-:W-:Y:S02]  /*2df0*/  IMAD R15, R0.reuse, UR29, R3 ;  /* 0x0000001d000f7c24 */ /* 0x040fe4000f8e0203 */
[----:B------:R-:W5:Y:S01]  /*2e00*/  @!P2 LDC.64 R32, c[0x0][0x218] ;  /* 0x00008600ff20ab82 */ /* 0x000f620000000a00 */
[----:B------:R-:W-:Y:S01]  /*2e10*/  IMAD.WIDE.U32 R6, R0, UR26, R6 ;  /* 0x0000001a00067c25 */ /* 0x000fe2000f8e0006 */
[----:B------:R-:W-:-:S03]  /*2e20*/  UIMAD.WIDE.U32 UR26, UR38, 0x40, URZ ;  /* 0x00000040261a78a5 */ /* 0x000fc6000f8e003f */
[----:B------:R-:W-:Y:S01]  /*2e30*/  @!P4 IMAD.X R9, RZ, RZ, R35, P1 ;  /* 0x000000ffff09c224 */ /* 0x000fe200008e0623 */
[----:B------:R-:W-:Y:S01]  /*2e40*/  PLOP3.LUT P1, PT, PT, PT, UP0, 0x80, 0x0 ;  /* 0x000000000000781c */ /* 0x000fe20003f2f008 */
[----:B------:R-:W-:Y:S01]  /*2e50*/  IMAD.U32 R11, RZ, RZ, UR15 ;  /* 0x0000000fff0b7e24 */ /* 0x000fe2000f8e00ff */
[----:B------:R-:W-:Y:S01]  /*2e60*/  @!P6 IADD3 R10, P5, R238, UR26, RZ ;  /* 0x0000001aee0aec10 */ /* 0x000fe2000ffbe0ff */
[----:B------:R-:W-:Y:S02]  /*2e70*/  @!P4 IMAD R9, R9, UR24, RZ ;  /* 0x000000180909cc24 */ /* 0x000fe4000f8e02ff */
[----:B------:R-:W-:Y:S01]  /*2e80*/  IMAD.IADD R5, R5, 0x1, R15 ;  /* 0x0000000105057824 */ /* 0x000fe200078e020f */
[----:B------:R-:W-:Y:S01]  /*2e90*/  @!P6 IADD3.X R11, R239, UR27, R11, P5, !PT ;  /* 0x0000001bef0bec10 */ /* 0x000fe2000affe40b */
[----:B------:R-:W-:Y:S01]  /*2ea0*/  IMAD.IADD R7, R7, 0x1, R16 ;  /* 0x0000000107077824 */ /* 0x000fe200078e0210 */
[----:B------:R-:W-:Y:S01]  /*2eb0*/  ISETP.GE.AND P5, PT, R2, UR10, PT ;  /* 0x0000000a02007c0c */ /* 0x000fe2000bfa6270 */
[----:B------:R-:W-:-:S02]  /*2ec0*/  @!P4 IMAD.MOV.U32 R22, RZ, RZ, R6 ;  /* 0x000000ffff16c224 */ /* 0x000fc400078e0006 */
[----:B------:R-:W-:Y:S02]  /*2ed0*/  IMAD.MOV.U32 R43, RZ, RZ, 0x7f800000 ;  /* 0x7f800000ff2b7424 */ /* 0x000fe400078e00ff */
[----:B------:R-:W-:Y:S02]  /*2ee0*/  IMAD.MOV.U32 R42, RZ, RZ, 0x7f800000 ;  /* 0x7f800000ff2a7424 */ /* 0x000fe400078e00ff */
[----:B------:R-:W-:Y:S02]  /*2ef0*/  IMAD.MOV.U32 R41, RZ, RZ, 0x7f800000 ;  /* 0x7f800000ff297424 */ /* 0x000fe400078e00ff */
[----:B------:R-:W-:Y:S02]  /*2f00*/  IMAD.MOV.U32 R40, RZ, RZ, 0x7f800000 ;  /* 0x7f800000ff287424 */ /* 0x000fe400078e00ff */
[----:B------:R-:W-:Y:S02]  /*2f10*/  VIADD R213, R221, 0x2000 ;  /* 0x00002000ddd57836 */ /* 0x000fe40000000000 */
[----:B------:R-:W-:Y:S01]  /*2f20*/  VIADD R212, R220, 0x2000 ;  /* 0x00002000dcd47836 */ /* 0x000fe20000000000 */
[----:B------:R-:W4:Y:S01]  /*2f30*/  @!P5 LDC.64 R26, c[0x0][0x218] ;  /* 0x00008600ff1adb82 */ /* 0x000f220000000a00 */
[----:B------:R-:W-:-:S02]  /*2f40*/  @!P4 IMAD.MOV.U32 R23, RZ, RZ, R7 ;  /* 0x000000ffff17c224 */ /* 0x000fc400078e0007 */
[--C-:B------:R-:W-:Y:S02]  /*2f50*/  @!P3 IMAD.MOV.U32 R24, RZ, RZ, R6.reuse ;  /* 0x000000ffff18b224 */ /* 0x100fe400078e0006 */
[--C-:B------:R-:W-:Y:S02]  /*2f60*/  @!P3 IMAD.MOV.U32 R25, RZ, RZ, R7.reuse ;  /* 0x000000ffff19b224 */ /* 0x100fe400078e0007 */
[--C-:B------:R-:W-:Y:S02]  /*2f70*/  @!P2 IMAD.MOV.U32 R36, RZ, RZ, R6.reuse ;  /* 0x000000ffff24a224 */ /* 0x100fe400078e0006 */
[--C-:B------:R-:W-:Y:S02]  /*2f80*/  @!P2 IMAD.MOV.U32 R37, RZ, RZ, R7.reuse ;  /* 0x000000ffff25a224 */ /* 0x100fe400078e0007 */
[----:B------:R-:W-:Y:S02]  /*2f90*/  IMAD.MOV.U32 R219, RZ, RZ, 0x20 ;  /* 0x00000020ffdb7424 */ /* 0x000fe400078e00ff */
[----:B------:R-:W-:Y:S01]  /*2fa0*/  IMAD.MOV.U32 R218, RZ, RZ, 0x40 ;  /* 0x00000040ffda7424 */ /* 0x000fe200078e00ff */
[----:B------:R-:W-:Y:S01]  /*2fb0*/  CS2R R158, SRZ ;  /* 0x00000000009e7805 */ /* 0x000fe2000001ff00 */
[----:B------:R-:W-:-:S04]  /*2fc0*/  @!P5 IMAD.WIDE.U32 R6, R2, UR12, R6 ;  /* 0x0000000c0206dc25 */ /* 0x000fc8000f8e0006 */
[C---:B--2---:R-:W-:Y:S01]  /*2fd0*/  VIADD R3, R14.reuse, 0x2000 ;  /* 0x000020000e037836 */ /* 0x044fe20000000000 */
[----:B------:R-:W-:Y:S02]  /*2fe0*/  LEA R0, R14, UR4, 0x1 ;  /* 0x000000040e007c11 */ /* 0x000fe4000f8e08ff */
[----:B------:R-:W-:Y:S02]  /*2ff0*/  CS2R R156, SRZ ;  /* 0x00000000009c7805 */ /* 0x000fe4000001ff00 */
[----:B------:R-:W-:Y:S02]  /*3000*/  CS2R R162, SRZ ;  /* 0x0000000000a27805 */ /* 0x000fe4000001ff00 */
[----:B------:R-:W-:Y:S02]  /*3010*/  CS2R R160, SRZ ;  /* 0x0000000000a07805 */ /* 0x000fe4000001ff00 */
[----:B------:R-:W-:Y:S01]  /*3020*/  SEL R14, R3, R14, !P1 ;  /* 0x0000000e030e7207 */ /* 0x000fe20004800000 */
[----:B------:R-:W-:Y:S01]  /*3030*/  @P0 STS.128 [R0+0x8000], RZ ;  /* 0x008000ff00000388 */ /* 0x000fe20000000c00 */
[----:B------:R-:W-:Y:S01]  /*3040*/  @!P4 IMAD R3, R8, UR25, R9 ;  /* 0x000000190803cc24 */ /* 0x000fe2000f8e0209 */
[----:B------:R-:W-:-:S02]  /*3050*/  CS2R R154, SRZ ;  /* 0x00000000009a7805 */ /* 0x000fc4000001ff00 */
[----:B------:R-:W-:Y:S01]  /*3060*/  LEA R235, R14, UR4, 0x1 ;  /* 0x000000040eeb7c11 */ /* 0x000fe2000f8e08ff */
[----:B------:R-:W-:Y:S01]  /*3070*/  @P0 STS.128 [R0+0xa000], RZ ;  /* 0x00a000ff00000388 */ /* 0x000fe20000000c00 */
[----:B------:R-:W-:Y:S01]  /*3080*/  @!P4 IMAD.WIDE.U32 R8, R8, UR24, R4 ;  /* 0x000000180808cc25 */ /* 0x000fe2000f8e0004 */
[----:B------:R-:W-:Y:S02]  /*3090*/  CS2R R152, SRZ ;  /* 0x0000000000987805 */ /* 0x000fe4000001ff00 */
[----:B------:R-:W-:Y:S01]  /*30a0*/  CS2R R150, SRZ ;  /* 0x0000000000967805 */ /* 0x000fe2000001ff00 */
[----:B------:R-:W-:Y:S01]  /*30b0*/  @!PT LDS RZ, [RZ] ;  /* 0x00000000fffff984 */ /* 0x000fe20000000800 */
[----:B------:R-:W-:Y:S01]  /*30c0*/  @!PT LDS RZ, [RZ] ;  /* 0x00000000fffff984 */ /* 0x000fe20000000800 */
[----:B------:R-:W-:Y:S01]  /*30d0*/  @!PT LDS RZ, [RZ] ;  /* 0x00000000fffff984 */ /* 0x000fe20000000800 */
[----:B------:R-:W-:Y:S01]  /*30e0*/  @!P0 LDGSTS.E.BYPASS.LTC128B.128 [R0+0x8000], desc[UR8][R236.64] ;  /* 0x08000000ec008fae */ /* 0x000fe2000b901d48 */
[----:B------:R-:W-:Y:S01]  /*30f0*/  @!P4 IMAD.IADD R3, R9, 0x1, R3 ;  /* 0x000000010903c824 */ /* 0x000fe200078e0203 */
[----:B------:R-:W-:Y:S01]  /*3100*/  CS2R R148, SRZ ;  /* 0x0000000000947805 */ /* 0x000fe2000001ff00 */
[----:B------:R-:W-:Y:S01]  /*3110*/  @!P5 IMAD.MOV.U32 R9, RZ, RZ, R5 ;  /* 0x000000ffff09d224 */ /* 0x000fe200078e0005 */
[----:B------:R-:W-:Y:S01]  /*3120*/  @!P0 LDGSTS.E.BYPASS.LTC128B.128 [R0+0xa000], desc[UR8][R236.64+0x80] ;  /* 0x0a000080ec008fae */ /* 0x000fe2000b901d48 */
[----:B------:R-:W-:-:S02]  /*3130*/  CS2R R142, SRZ ;  /* 0x00000000008e7805 */ /* 0x000fc4000001ff00 */
        /* <DEDUP_REMOVED lines=18> */
[----:B------:R-:W-:-:S02]  /*3260*/  CS2R R122, SRZ ;  /* 0x00000000007a7805 */ /* 0x000fc4000001ff00 */
[----:B------:R-:W-:Y:S02]  /*3270*/  CS2R R120, SRZ ;  /* 0x0000000000787805 */ /* 0x000fe4000001ff00 */
[----:B------:R-:W-:Y:S01]  /*3280*/  CS2R R118, SRZ ;  /* 0x0000000000767805 */ /* 0x000fe2000001ff00 */
[----:B------:R-:W-:Y:S01]  /*3290*/  @P0 STS [R235], RZ ;  /* 0x000000ffeb000388 */ /* 0x000fe20000000800 */
        /* <DEDUP_REMOVED lines=22> */
[----:B---3--:R-:W-:Y:S01]  /*3400*/  VIADD R12, R164, 0x8 ;  /* 0x00000008a40c7836 */ /* 0x008fe20000000000 */
        /* <DEDUP_REMOVED lines=16> */
[----:B-1----:R-:W-:Y:S02]  /*3510*/  @!P4 LEA R20, P0, R8, R20, 0x1 ;  /* 0x000000140814c211 */ /* 0x002fe400078008ff */
[----:B------:R-:W-:-:S02]  /*3520*/  CS2R R60, SRZ ;  /* 0x00000000003c7805 */ /* 0x000fc4000001ff00 */
        /* <DEDUP_REMOVED lines=22> */
[----:B------:R-:W-:Y:S01]  /*3690*/  CS2R R48, SRZ ;  /* 0x0000000000307805 */ /* 0x000fe2000001ff00 */
[----:B------:R-:W-:Y:S01]  /*36a0*/  ULDC UR31, c[0x0][0x394] ;  /* 0x0000e500001f7ab9 */ /* 0x000fe20000000800 */
[----:B------:R-:W-:Y:S01]  /*36b0*/  ULDC UR10, c[0x0][0x2ec] ;  /* 0x0000bb00000a7ab9 */ /* 0x000fe20000000800 */
[----:B------:R-:W-:Y:S04]  /*36c0*/  @P6 STS [R235+0x3008], RZ ;  /* 0x003008ffeb006388 */ /* 0x000fe80000000800 */
[----:B------:R-:W-:Y:S04]  /*36d0*/  @P6 STS [R235+0x300c], RZ ;  /* 0x00300cffeb006388 */ /* 0x000fe80000000800 */
[----:B------:R-:W-:Y:S01]  /*36e0*/  @!PT LDS RZ, [RZ] ;  /* 0x00000000fffff984 */ /* 0x000fe20000000800 */
[----:B------:R-:W-:Y:S01]  /*36f0*/  @!PT LDS RZ, [RZ] ;  /* 0x00000000fffff984 */ /* 0x000fe20000000800 */
[----:B------:R-:W-:Y:S01]  /*3700*/  @!PT LDS RZ, [RZ] ;  /* 0x00000000fffff984 */ /* 0x000fe20000000800 */
[----:B------:R-:W-:Y:S04]  /*3710*/  @!P6 LDGSTS.E.BYPASS.LTC128B.128 [R235+0x1000], desc[UR8][R10.64] ;  /* 0x010000000aebefae */ /* 0x000fe8000b901d48 */
[----:B------:R1:W-:Y:S01]  /*3720*/  @!P6 LDGSTS.E.BYPASS.LTC128B.128 [R235+0x3000], desc[UR8][R10.64+0x80] ;  /* 0x030000800aebefae */ /* 0x0003e2000b901d48 */
[----:B------:R-:W-:-:S02]  /*3730*/  ISETP.GE.AND P6, PT, R12, UR5, PT ;  /* 0x000000050c007c0c */ /* 0x000fc4000bfc6270 */
[C---:B------:R-:W-:Y:S01]  /*3740*/  @!P2 IADD3 R12, P0, R2.reuse, 0x60, RZ ;  /* 0x00000060020ca810 */ /* 0x040fe20007f1e0ff */
[----:B------:R-:W-:Y:S04]  /*3750*/  @P5 STS.128 [R0+0xc000], RZ ;  /* 0x00c000ff00005388 */ /* 0x000fe80000000c00 */
[--C-:B------:R-:W-:Y:S01]  /*3760*/  @!P2 IMAD.X R14, RZ, RZ, R35.reuse, P0 ;  /* 0x000000ffff0ea224 */ /* 0x100fe200000e0623 */
[----:B------:R-:W-:Y:S01]  /*3770*/  @!P4 IADD3 R18, P0, R2, 0x20, RZ ;  /* 0x000000200212c810 */ /* 0x000fe20007f1e0ff */
[----:B------:R-:W-:Y:S02]  /*3780*/  @P5 STS.128 [R0+0x10000], RZ ;  /* 0x010000ff00005388 */ /* 0x000fe40000000c00 */
        /* <DEDUP_REMOVED lines=10> */
[----:B----4-:R-:W-:Y:S02]  /*3830*/  @!P5 LEA R10, P0, R8, R26, 0x1 ;  /* 0x0000001a080ad211 */ /* 0x010fe400078008ff */
[----:B------:R-:W-:Y:S01]  /*3840*/  SEL R213, R213, R221, !P1 ;  /* 0x000000ddd5d57207 */ /* 0x000fe20004800000 */
[----:B------:R-:W-:Y:S01]  /*3850*/  @!P5 IMAD R14, R2, UR25, R3 ;  /* 0x00000019020edc24 */ /* 0x000fe2000f8e0203 */
[----:B------:R-:W-:Y:S01]  /*3860*/  SEL R212, R212, R220, !P1 ;  /* 0x000000dcd4d47207 */ /* 0x000fe20004800000 */
[----:B------:R-:W-:Y:S02]  /*3870*/  @!P4 IMAD R3, R17, UR12, RZ ;  /* 0x0000000c1103cc24 */ /* 0x000fe4000f8e02ff */
[----:B------:R-:W-:Y:S01]  /*3880*/  @!P3 IMAD.IADD R5, R5, 0x1, R29 ;  /* 0x000000010505b824 */ /* 0x000fe200078e021d */
[----:B------:R-:W-:Y:S01]  /*3890*/  LEA R213, R213, UR4, 0x1 ;  /* 0x00000004d5d57c11 */ /* 0x000fe2000f8e08ff */
[----:B------:R-:W-:Y:S01]  /*38a0*/  @!P5 IMAD.IADD R11, R9, 0x1, R14 ;  /* 0x00000001090bd824 */ /* 0x000fe200078e020e */
[----:B------:R-:W-:Y:S01]  /*38b0*/  UMOV UR15, UR31 ;  /* 0x0000001f000f7c82 */ /* 0x000fe20008000000 */
[C---:B------:R-:W-:Y:S01]  /*38c0*/  @!P4 IMAD R34, R18.reuse, UR13, R3 ;  /* 0x0000000d1222cc24 */ /* 0x040fe2000f8e0203 */
[----:B------:R-:W-:Y:S01]  /*38d0*/  ULDC UR25, c[0x0][0x398] ;  /* 0x0000e60000197ab9 */ /* 0x000fe20000000800 */
[----:B------:R-:W-:Y:S01]  /*38e0*/  @!P4 IMAD.WIDE.U32 R18, R18, UR12, R22 ;  /* 0x0000000c1212cc25 */ /* 0x000fe2000f8e0016 */
[----:B------:R-:W-:Y:S01]  /*38f0*/  @!P5 LEA.HI.X R11, R8, R27, R11, 0x1, P0 ;  /* 0x0000001b080bd211 */ /* 0x000fe200000f0c0b */
[----:B------:R-:W1:Y:S01]  /*3900*/  @!P5 LDC.64 R22, c[0x0][0x220] ;  /* 0x00008800ff16db82 */ /* 0x000e620000000a00 */
[C---:B------:R-:W-:Y:S01]  /*3910*/  @!P3 LEA R14, P0, R4.reuse, R30, 0x1 ;  /* 0x0000001e040eb211 */ /* 0x040fe200078008ff */
[----:B------:R-:W-:Y:S01]  /*3920*/  @!P5 IMAD R3, R35, UR12, RZ ;  /* 0x0000000c2303dc24 */ /* 0x000fe2000f8e02ff */
[----:B------:R-:W-:Y:S01]  /*3930*/  ULDC UR24, c[0x0][0x2dc] ;  /* 0x0000b70000187ab9 */ /* 0x000fe20000000800 */
[----:B------:R-:W-:Y:S01]  /*3940*/  @!P3 IMAD R9, R15, UR12, RZ ;  /* 0x0000000c0f09bc24 */ /* 0x000fe2000f8e02ff */
[----:B------:R-:W-:Y:S01]  /*3950*/  @!P3 LEA.HI.X R15, R4, R31, R5, 0x1, P0 ;  /* 0x0000001f040fb211 */ /* 0x000fe200000f0c05 */
[----:B------:R-:W-:Y:S01]  /*3960*/  @!P5 IMAD R4, R2, UR13, R3 ;  /* 0x0000000d0204dc24 */ /* 0x000fe2000f8e0203 */
[----:B-----5:R-:W-:Y:S01]  /*3970*/  @!P2 LEA R8, P0, R12, R32, 0x1 ;  /* 0x000000200c08a211 */ /* 0x020fe200078008ff */
[----:B------:R-:W-:Y:S01]  /*3980*/  @!P2 IMAD.IADD R3, R13, 0x1, R28 ;  /* 0x000000010d03a824 */ /* 0x000fe200078e021c */
[----:B------:R-:W-:Y:S01]  /*3990*/  @!PT LDS RZ, [RZ] ;  /* 0x00000000fffff984 */ /* 0x000fe20000000800 */
[----:B------:R-:W-:Y:S01]  /*39a0*/  @!PT LDS RZ, [RZ] ;  /* 0x00000000fffff984 */ /* 0x000fe20000000800 */
[----:B------:R-:W-:Y:S01]  /*39b0*/  @!PT LDS RZ, [RZ] ;  /* 0x00000000fffff984 */ /* 0x000fe20000000800 */
[----:B------:R-:W-:Y:S01]  /*39c0*/  @!P5 LDGSTS.E.BYPASS.LTC128B.128 [R0+0xc000], desc[UR8][R10.64] ;  /* 0x0c0000000a00dfae */ /* 0x000fe2000b901d48 */
[----:B------:R-:W-:-:S02]  /*39d0*/  @!P3 IMAD R26, R16, UR13, R9 ;  /* 0x0000000d101abc24 */ /* 0x000fc4000f8e0209 */
[----:B------:R-:W-:Y:S01]  /*39e0*/  @!P3 IMAD.WIDE.U32 R16, R16, UR12, R24 ;  /* 0x0000000c1010bc25 */ /* 0x000fe2000f8e0018 */
[----:B------:R2:W-:Y:S01]  /*39f0*/  @!P5 LDGSTS.E.BYPASS.LTC128B.128 [R0+0x10000], desc[UR8][R10.64+0x80] ;  /* 0x100000800a00dfae */ /* 0x0005e2000b901d48 */
[----:B------:R-:W-:Y:S02]  /*3a00*/  @!P2 LEA.HI.X R9, R12, R33, R3, 0x1, P0 ;  /* 0x000000210c09a211 */ /* 0x000fe400000f0c03 */
[----:B------:R-:W3:Y:S01]  /*3a10*/  @!P4 LDC.64 R12, c[0x0][0x220] ;  /* 0x00008800ff0ccb82 */ /* 0x000ee20000000a00 */
[----:B------:R-:W-:Y:S01]  /*3a20*/  @P4 STS.128 [R0+0xd000], RZ ;  /* 0x00d000ff00004388 */ /* 0x000fe20000000c00 */
[----:B------:R-:W-:-:S03]  /*3a30*/  @!P5 IMAD.IADD R3, R7, 0x1, R4 ;  /* 0x000000010703d824 */ /* 0x000fc600078e0204 */
[----:B------:R-:W-:Y:S01]  /*3a40*/  @P4 STS.128 [R0+0x11000], RZ ;  /* 0x011000ff00004388 */ /* 0x000fe20000000c00 */
[----:B-1----:R-:W-:-:S03]  /*3a50*/  @!P5 LEA R4, P0, R6, R22, 0x1 ;  /* 0x000000160604d211 */ /* 0x002fc600078008ff */
[----:B------:R-:W-:Y:S01]  /*3a60*/  @!PT LDS RZ, [RZ] ;  /* 0x00000000fffff984 */ /* 0x000fe20000000800 */
[----:B------:R-:W-:Y:S01]  /*3a70*/  @!PT LDS RZ, [RZ] ;  /* 0x00000000fffff984 */ /* 0x000fe20000000800 */
[----:B------:R-:W-:Y:S01]  /*3a80*/  @!PT LDS RZ, [RZ] ;  /* 0x00000000fffff984 */ /* 0x000fe20000000800 */
[----:B------:R-:W-:Y:S01]  /*3a90*/  @!P4 LDGSTS.E.BYPASS.LTC128B.128 [R0+0xd000], desc[UR8][R20.64] ;  /* 0x0d0000001400cfae */ /* 0x000fe2000b901d48 */
[----:B------:R-:W-:-:S03]  /*3aa0*/  @!P5 LEA.HI.X R5, R6, R23, R3, 0x1, P0 ;  /* 0x000000170605d211 */ /* 0x000fc600000f0c03 */
[----:B------:R1:W-:Y:S01]  /*3ab0*/  @!P4 LDGSTS.E.BYPASS.LTC128B.128 [R0+0x11000], desc[UR8][R20.64+0x80] ;  /* 0x110000801400cfae */ /* 0x0003e2000b901d48 */
[----:B------:R-:W-:-:S03]  /*3ac0*/  @!P2 IADD3 R2, P0, R2, 0x60, RZ ;  /* 0x000000600202a810 */ /* 0x000fc60007f1e0ff */
[----:B------:R-:W-:Y:S02]  /*3ad0*/  @P3 STS.128 [R0+0xe000], RZ ;  /* 0x00e000ff00003388 */ /* 0x000fe40000000c00 */
[----:B------:R-:W-:Y:S02]  /*3ae0*/  @!P2 IMAD.X R3, RZ, RZ, R35, P0 ;  /* 0x000000ffff03a224 */ /* 0x000fe400000e0623 */
[----:B------:R-:W-:Y:S02]  /*3af0*/  @P3 STS.128 [R0+0x12000], RZ ;  /* 0x012000ff00003388 */ /* 0x000fe40000000c00 */
[----:B------:R-:W-:Y:S02]  /*3b00*/  @!P2 IMAD R3, R3, UR12, RZ ;  /* 0x0000000c0303ac24 */ /* 0x000fe4000f8e02ff */
[----:B------:R-:W-:Y:S01]  /*3b10*/  @!PT LDS RZ, [RZ] ;  /* 0x00000000fffff984 */ /* 0x000fe20000000800 */
[----:B------:R-:W-:Y:S01]  /*3b20*/  @!PT LDS RZ, [RZ] ;  /* 0x00000000fffff984 */ /* 0x000fe20000000800 */
[----:B------:R-:W-:Y:S01]  /*3b30*/  @!PT LDS RZ, [RZ] ;  /* 0x00000000fffff984 */ /* 0x000fe20000000800 */
[----:B------:R-:W-:Y:S01]  /*3b40*/  @!P3 LDGSTS.E.BYPASS.LTC128B.128 [R0+0xe000], desc[UR8][R14.64] ;  /* 0x0e0000000e00bfae */ /* 0x000fe2000b901d48 */
[----:B--2---:R-:W-:Y:S02]  /*3b50*/  VIADD R10, R164, 0x28 ;  /* 0x00000028a40a7836 */ /* 0x004fe40000000000 */
[C---:B------:R-:W-:Y:S01]  /*3b60*/  @!P2 IMAD R11, R2.reuse, UR13, R3 ;  /* 0x0000000d020bac24 */ /* 0x040fe2000f8e0203 */
[----:B------:R2:W-:Y:S01]  /*3b70*/  @!P3 LDGSTS.E.BYPASS.LTC128B.128 [R0+0x12000], desc[UR8][R14.64+0x80] ;  /* 0x120000800e00bfae */ /* 0x0005e2000b901d48 */
[----:B------:R-:W-:-:S03]  /*3b80*/  @!P2 IMAD.WIDE.U32 R2, R2, UR12, R36 ;  /* 0x0000000c0202ac25 */ /* 0x000fc6000f8e0024 */
[----:B------:R-:W-:Y:S01]  /*3b90*/  @P2 STS.128 [R0+0xf000], RZ ;  /* 0x00f000ff00002388 */ /* 0x000fe20000000c00 */
[----:B------:R-:W-:-:S03]  /*3ba0*/  @!P2 IMAD.IADD R3, R3, 0x1, R11 ;  /* 0x000000010303a824 */ /* 0x000fc600078e020b */
        /* <DEDUP_REMOVED lines=60> */
[----:B------:R-:W5:Y:S01]  /*3f70*/  @!P0 LDG.E R40, desc[UR8][R4.64] ;  /* 0x0000000804288981 */ /* 0x000f62000c1e1900 */
[----:B------:R-:W-:-:S04]  /*3f80*/  LEA.HI R0, R39, R38, RZ, 0x4 ;  /* 0x0000002627007211 */ /* 0x000fc800078f20ff */
[----:B------:R-:W-:-:S05]  /*3f90*/  LOP3.LUT R0, R0, 0xfffffff0, RZ, 0xc0, !PT ;  /* 0xfffffff000007812 */ /* 0x000fca00078ec0ff */
[----:B------:R-:W-:-:S05]  /*3fa0*/  IMAD.IADD R0, R38, 0x1, -R0 ;  /* 0x0000000126007824 */ /* 0x000fca00078e0a00 */
[----:B-1----:R-:W-:-:S04]  /*3fb0*/  SHF.R.S32.HI R2, RZ, 0x1f, R0 ;  /* 0x0000001fff027819 */ /* 0x002fc80000011400 */
[----:B------:R-:W-:-:S04]  /*3fc0*/  LEA.HI R2, R2, R0, RZ, 0x3 ;  /* 0x0000000002027211 */ /* 0x000fc800078f18ff */
[----:B------:R-:W-:-:S05]  /*3fd0*/  LOP3.LUT R2, R2, 0xfffffff8, RZ, 0xc0, !PT ;  /* 0xfffffff802027812 */ /* 0x000fca00078ec0ff */
[----:B------:R-:W-:Y:S02]  /*3fe0*/  IMAD.IADD R0, R0, 0x1, -R2 ;  /* 0x0000000100007824 */ /* 0x000fe400078e0a02 */
[----:B------:R-:W-:-:S03]  /*3ff0*/  IMAD.SHL.U32 R2, R164, 0x4, RZ ;  /* 0x00000004a4027824 */ /* 0x000fc600078e00ff */
[C---:B------:R-:W-:Y:S02]  /*4000*/  LOP3.LUT P0, RZ, R0.reuse, 0x2, RZ, 0xc0, !PT ;  /* 0x0000000200ff7812 */ /* 0x040fe4000780c0ff */
[----:B------:R-:W-:Y:S01]  /*4010*/  LOP3.LUT P2, RZ, R0, 0x4, RZ, 0xc0, !PT ;  /* 0x0000000400ff7812 */ /* 0x000fe2000784c0ff */
[----:B------:R-:W-:Y:S01]  /*4020*/  VIADD R0, R164, 0xffffffc0 ;  /* 0xffffffc0a4007836 */ /* 0x000fe20000000000 */
[----:B------:R1:W-:Y:S03]  /*4030*/  STL [R1+0x1c], R2 ;  /* 0x00001c0201007387 */ /* 0x0003e60000100800 */
[----:B------:R-:W-:Y:S01]  /*4040*/  IMAD.SHL.U32 R0, R0, 0x4, RZ ;  /* 0x0000000400007824 */ /* 0x000fe200078e00ff */
[----:B------:R-:W-:Y:S01]  /*4050*/  UIADD3 UR5, UR23, UR14, URZ ;  /* 0x0000000e17057290 */ /* 0x000fe2000fffe03f */
[----:B-1----:R-:W-:-:S03]  /*4060*/  SHF.L.U64.HI R2, R164, 0x2, R6 ;  /* 0x00000002a4027819 */ /* 0x002fc60000010206 */
[----:B------:R-:W-:Y:S01]  /*4070*/  UIADD3 UR5, -UR6, 0x80, UR5 ;  /* 0x0000008006057890 */ /* 0x000fe2000fffe105 */
[----:B------:R-:W-:Y:S02]  /*4080*/  CS2R R38, SRZ ;  /* 0x0000000000267805 */ /* 0x000fe4000001ff00 */
[----:B------:R-:W-:Y:S02]  /*4090*/  CS2R R36, SRZ ;  /* 0x0000000000247805 */ /* 0x000fe4000001ff00 */
[----:B------:R-:W-:Y:S02]  /*40a0*/  LEA R212, R212, UR4, 0x1 ;  /* 0x00000004d4d47c11 */ /* 0x000fe4000f8e08ff */
[----:B------:R-:W-:Y:S02]  /*40b0*/  SEL R219, R219, 0xffffffe0, !P0 ;  /* 0xffffffe0dbdb7807 */ /* 0x000fe40004000000 */
[----:B------:R-:W-:Y:S01]  /*40c0*/  SEL R218, R218, 0xffffffc0, !P2 ;  /* 0xffffffc0dada7807 */ /* 0x000fe20005000000 */
[----:B------:R-:W-:-:S03]  /*40d0*/  UIADD3 UR23, UR5, -UR34, URZ ;  /* 0x8000002205177290 */ /* 0x000fc6000fffe03f */
[----:B------:R-:W-:Y:S01]  /*40e0*/  ULDC UR5, c[0x0][0x39c] ;  /* 0x0000e70000057ab9 */ /* 0x000fe20000000800 */
[----:B---3--:R-:W-:Y:S04]  /*40f0*/  STL [R1+0x8], R43 ;  /* 0x0000082b01007387 */ /* 0x008fe80000100800 */
[----:B--2---:R1:W-:Y:S04]  /*4100*/  STL [R1+0xc], R42 ;  /* 0x00000c2a01007387 */ /* 0x0043e80000100800 */
[----:B----4-:R-:W-:Y:S04]  /*4110*/  STL [R1], R41 ;  /* 0x0000002901007387 */ /* 0x010fe80000100800 */
[----:B-----5:R2:W-:Y:S04]  /*4120*/  STL [R1+0x4], R40 ;  /* 0x0000042801007387 */ /* 0x0205e80000100800 */
[----:B------:R3:W-:Y:S04]  /*4130*/  STL [R1+0x18], R2 ;  /* 0x0000180201007387 */ /* 0x0007e80000100800 */
[----:B------:R3:W-:Y:S01]  /*4140*/  STL [R1+0x14], R0 ;  /* 0x0000140001007387 */ /* 0x0007e20000100800 */
[----:B-1----:R-:W-:-:S02]  /*4150*/  CS2R R42, SRZ ;  /* 0x00000000002a7805 */ /* 0x002fc4000001ff00 */
[----:B--2---:R-:W-:-:S07]  /*4160*/  CS2R R40, SRZ ;  /* 0x0000000000287805 */ /* 0x004fce000001ff00 */
.L_x_1859:
[----:B------:R-:W2:Y:S01]  /*4170*/  LDL R201, [R1+0x1c] ;  /* 0x00001c0001c97983 */ /* 0x000ea20000100800 */
[C---:B---3--:R-:W-:Y:S01]  /*4180*/  IADD3 R0, R213.reuse, R219, RZ ;  /* 0x000000dbd5007210 */ /* 0x048fe20007ffe0ff */
        /* <DEDUP_REMOVED lines=223> */
.L_x_1855:
        /* <DEDUP_REMOVED lines=130> */
.L_x_1856:
[----:B------:R-:W2:Y:S01]  /*57a0*/  LDL R0, [R1+0x8] ;  /* 0x0000080001007983 */ /* 0x000ea20000100800 */
[----:B------:R-:W-:Y:S01]  /*57b0*/  MOV R218, 0x40 ;  /* 0x0000004000da7802 */ /* 0x000fe20000000f00 */
[----:B------:R-:W-:Y:S02]  /*57c0*/  UISETP.GT.AND UP3, UPT, UR7, UR21, UPT ;  /* 0x000000150700728c */ /* 0x000fe4000bf64270 */
[----:B------:R-:W3:Y:S01]  /*57d0*/  LDL R2, [R1+0xc] ;  /* 0x00000c0001027983 */ /* 0x000ee20000100800 */
[----:B------:R-:W-:Y:S03]  /*57e0*/  SEL R218, R218, 0xffffffc0, !P2 ;  /* 0xffffffc0dada7807 */ /* 0x000fe60005000000 */
[----:B------:R-:W4:Y:S04]  /*57f0*/  LDL R11, [R1] ;  /* 0x00000000010b7983 */ /* 0x000f280000100800 */
[----:B------:R-:W4:Y:S04]  /*5800*/  LDL R166, [R1+0x4] ;  /* 0x0000040001a67983 */ /* 0x000f280000100800 */
        /* <DEDUP_REMOVED lines=46> */
[----:B------:R-:W-:Y:S01]  /*5af0*/  FFMA.FTZ R11, R23, UR10, -R2 ;  /* 0x0000000a170b7c23 */ /* 0x000fe20008010802 */
[----:B------:R-:W-:Y:S03]  /*5b00*/  PLOP3.LUT P0, PT, PT, PT, UP3, 0x80, 0x0 ;  /* 0x000000000000781c */ /* 0x000fe60003f0f038 */
        /* <DEDUP_REMOVED lines=181> */
[C---:B------:R-:W-:Y:S01]  /*6660*/  FADD.FTZ R4, -R205.reuse, R8 ;  /* 0x00000008cd047221 */ /* 0x040fe20000010100 */
[----:B------:R-:W-:Y:S01]  /*6670*/  FADD.FTZ R9, -R205, R9 ;  /* 0x00000009cd097221 */ /* 0x000fe20000010100 */
[----:B------:R-:W-:Y:S01]  /*6680*/  FMUL.FTZ R183, R183, R5 ;  /* 0x00000005b7b77220 */ /* 0x000fe20000410000 */
[----:B------:R-:W-:Y:S01]  /*6690*/  MOV R5, UR4 ;  /* 0x0000000400057c02 */ /* 0x000fe20008000f00 */
[----:B------:R-:W-:Y:S01]  /*66a0*/  FMUL.FTZ R181, R181, R4 ;  /* 0x00000004b5b57220 */ /* 0x000fe20000410000 */
[----:B------:R-:W-:Y:S01]  /*66b0*/  FADD.FTZ R13, -R205, R13 ;  /* 0x0000000dcd0d7221 */ /* 0x000fe20000010100 */
[----:B------:R-:W-:Y:S01]  /*66c0*/  FMUL.FTZ R180, R180, R9 ;  /* 0x00000009b4b47220 */ /* 0x000fe20000410000 */
[----:B------:R-:W-:Y:S01]  /*66d0*/  IADD3 R8, R0, 0x8000, R5 ;  /* 0x0000800000087810 */ /* 0x000fe20007ffe005 */
[----:B------:R-:W-:Y:S01]  /*66e0*/  FFMA.FTZ R9, -R186, R186, 1 ;  /* 0x3f800000ba097423 */ /* 0x000fe200000101ba */
[----:B------:R-:W1:Y:S01]  /*66f0*/  LDSM.16.M88.4 R4, [R216+0xc800] ;  /* 0x00c80000d804783b */ /* 0x000e620000000200 */
[----:B------:R-:W-:Y:S01]  /*6700*/  FADD.FTZ R17, -R206, R17 ;  /* 0x00000011ce117221 */ /* 0x000fe20000010100 */
[----:B------:R-:W-:Y:S01]  /*6710*/  FADD.FTZ R18, -R207, R18 ;  /* 0x00000012cf127221 */ /* 0x000fe20000010100 */
[----:B------:R-:W-:Y:S01]  /*6720*/  FMUL.FTZ R9, R9, UR5 ;  /* 0x0000000509097c20 */ /* 0x000fe20008410000 */
[----:B------:R-:W-:Y:S01]  /*6730*/  FADD.FTZ R19, -R207, R19 ;  /* 0x00000013cf137221 */ /* 0x000fe20000010100 */
[----:B------:R-:W-:Y:S01]  /*6740*/  FADD.FTZ R12, -R205, R12 ;  /* 0x0000000ccd0c7221 */ /* 0x000fe20000010100 */
[----:B------:R-:W-:Y:S01]  /*6750*/  FADD.FTZ R14, -R204, R14 ;  /* 0x0000000ecc0e7221 */ /* 0x000fe20000010100 */
[----:B------:R-:W-:Y:S01]  /*6760*/  FMUL.FTZ R171, R182, R9 ;  /* 0x00000009b6ab7220 */ /* 0x000fe20000410000 */
[----:B------:R-:W-:Y:S01]  /*6770*/  FADD.FTZ R16, -R206, R16 ;  /* 0x00000010ce107221 */ /* 0x000fe20000010100 */
[----:B------:R-:W-:Y:S01]  /*6780*/  IADD3 R176, R8, 0x40, RZ ;  /* 0x0000004008b07810 */ /* 0x000fe20007ffe0ff */
[----:B------:R-:W-:Y:S01]  /*6790*/  FADD.FTZ R15, -R204, R15 ;  /* 0x0000000fcc0f7221 */ /* 0x000fe20000010100 */
[----:B------:R-:W-:Y:S01]  /*67a0*/  @P2 IADD3 R176, R8, -0x40, RZ ;  /* 0xffffffc008b02810 */ /* 0x000fe20007ffe0ff */
[----:B------:R-:W-:Y:S01]  /*67b0*/  FFMA.FTZ R8, -R185, R185, 1 ;  /* 0x3f800000b9087423 */ /* 0x000fe200000101b9 */
[----:B------:R-:W-:Y:S01]  /*67c0*/  FMUL.FTZ R185, R249, R12 ;  /* 0x0000000cf9b97220 */ /* 0x000fe20000410000 */
[----:B------:R-:W-:Y:S01]  /*67d0*/  FMUL.FTZ R182, R246, R15 ;  /* 0x0000000ff6b67220 */ /* 0x000fe20000410000 */
[----:B------:R-:W-:Y:S01]  /*67e0*/  FADD.FTZ R11, -R204, R11 ;  /* 0x0000000bcc0b7221 */ /* 0x000fe20000010100 */
[----:B------:R-:W-:Y:S01]  /*67f0*/  FMUL.FTZ R8, R8, UR5 ;  /* 0x0000000508087c20 */ /* 0x000fe20008410000 */
[----:B------:R-:W-:Y:S01]  /*6800*/  FADD.FTZ R10, -R204, R10 ;  /* 0x0000000acc0a7221 */ /* 0x000fe20000010100 */
[----:B------:R-:W-:Y:S01]  /*6810*/  FFMA.FTZ R9, -R196, R196, 1 ;  /* 0x3f800000c4097423 */ /* 0x000fe200000101c4 */
[----:B------:R-:W-:Y:S01]  /*6820*/  FMUL.FTZ R178, R178, R11 ;  /* 0x0000000bb2b27220 */ /* 0x000fe20000410000 */
[----:B------:R-:W-:Y:S01]  /*6830*/  FMUL.FTZ R170, R177, R8 ;  /* 0x00000008b1aa7220 */ /* 0x000fe20000410000 */
[----:B------:R-:W-:Y:S01]  /*6840*/  FMUL.FTZ R177, R51, R17 ;  /* 0x0000001133b17220 */ /* 0x000fe20000410000 */
[----:B------:R-:W-:Y:S01]  /*6850*/  FFMA.FTZ R11, -R193, R193, 1 ;  /* 0x3f800000c10b7423 */ /* 0x000fe200000101c1 */
[----:B------:R2:W5:Y:S01]  /*6860*/  LDL.LU R51, [R1+0x84] ;  /* 0x0000840001337983 */ /* 0x0005620000300800 */
[----:B------:R-:W-:Y:S01]  /*6870*/  MOV R193, R169 ;  /* 0x000000a900c17202 */ /* 0x000fe20000000f00 */
[----:B------:R-:W-:Y:S01]  /*6880*/  FMUL.FTZ R179, R179, R10 ;  /* 0x0000000ab3b37220 */ /* 0x000fe20000410000 */
[----:B------:R-:W-:Y:S01]  /*6890*/  FMUL.FTZ R11, R11, UR5 ;  /* 0x000000050b0b7c20 */ /* 0x000fe20008410000 */
[----:B------:R-:W-:Y:S01]  /*68a0*/  FFMA.FTZ R10, -R192, R192, 1 ;  /* 0x3f800000c00a7423 */ /* 0x000fe200000101c0 */
[----:B------:R-:W-:Y:S01]  /*68b0*/  FMUL.FTZ R9, R9, UR5 ;  /* 0x0000000509097c20 */ /* 0x000fe20008410000 */
[----:B------:R-:W-:Y:S01]  /*68c0*/  FFMA.FTZ R8, -R187, R187, 1 ;  /* 0x3f800000bb087423 */ /* 0x000fe200000101bb */
[----:B------:R-:W-:Y:S01]  /*68d0*/  FMUL.FTZ R168, R184, R11 ;  /* 0x0000000bb8a87220 */ /* 0x000fe20000410000 */
[----:B------:R-:W-:Y:S01]  /*68e0*/  FMUL.FTZ R184, R248, R13 ;  /* 0x0000000df8b87220 */ /* 0x000fe20000410000 */
[----:B------:R-:W-:Y:S01]  /*68f0*/  FFMA.FTZ R11, -R198, R198, 1 ;  /* 0x3f800000c60b7423 */ /* 0x000fe200000101c6 */
[----:B------:R-:W-:Y:S01]  /*6900*/  FMUL.FTZ R10, R10, UR5 ;  /* 0x000000050a0a7c20 */ /* 0x000fe20008410000 */
[----:B------:R-:W-:Y:S01]  /*6910*/  FMUL.FTZ R15, R179, R9 ;  /* 0x00000009b30f7220 */ /* 0x000fe20000410000 */
[----:B------:R-:W-:Y:S01]  /*6920*/  FFMA.FTZ R9, -R200, R200, 1 ;  /* 0x3f800000c8097423 */ /* 0x000fe200000101c8 */
[----:B------:R-:W-:Y:S01]  /*6930*/  FMUL.FTZ R11, R11, UR5 ;  /* 0x000000050b0b7c20 */ /* 0x000fe20008410000 */
[----:B------:R-:W-:Y:S01]  /*6940*/  FMUL.FTZ R169, R183, R10 ;  /* 0x0000000ab7a97220 */ /* 0x000fe20000410000 */
[----:B------:R-:W-:Y:S01]  /*6950*/  FMUL.FTZ R183, R247, R14 ;  /* 0x0000000ef7b77220 */ /* 0x000fe20000410000 */
[----:B------:R-:W-:Y:S01]  /*6960*/  FMUL.FTZ R9, R9, UR5 ;  /* 0x0000000509097c20 */ /* 0x000fe20008410000 */
[-C--:B-1----:R-:W-:Y:S03]  /*6970*/  HMMA.16816.F32.BF16 R20, R164, R4.reuse, R20 ;  /* 0x00000004a414723c */ /* 0x082fe60000041814 */
[----:B------:R-:W-:Y:S01]  /*6980*/  FMUL.FTZ R13, R181, R11 ;  /* 0x0000000bb50d7220 */ /* 0x000fe20000410000 */
[----:B------:R-:W-:Y:S01]  /*6990*/  F2FP.BF16.F32.PACK_AB R169, R169, R168 ;  /* 0x000000a8a9a9723e */ /* 0x000fe200000010ff */
[----:B------:R-:W-:Y:S01]  /*69a0*/  FFMA.FTZ R10, -R197, R197, 1 ;  /* 0x3f800000c50a7423 */ /* 0x000fe200000101c5 */
[C---:B------:R-:W-:Y:S05]  /*69b0*/  HMMA.16816.F32.BF16 R24, R172.reuse, R4, R24 ;  /* 0x00000004ac18723c */ /* 0x040fea0000041818 */
[----:B------:R-:W-:Y:S01]  /*69c0*/  F2FP.BF16.F32.PACK_AB R168, R170, R171 ;  /* 0x000000abaaa8723e */ /* 0x000fe200000010ff */
[-C--:B------:R-:W-:Y:S05]  /*69d0*/  HMMA.16816.F32.BF16 R28, R172, R6.reuse, R28 ;  /* 0x00000006ac1c723c */ /* 0x080fea000004181c */
[----:B------:R-:W-:Y:S01]  /*69e0*/  FMUL.FTZ R171, R50, R18 ;  /* 0x0000001232ab7220 */ /* 0x000fe20000410000 */
[----:B------:R-:W-:Y:S01]  /*69f0*/  HMMA.16816.F32.BF16 R32, R164, R6, R32 ;  /* 0x00000006a420723c */ /* 0x000fe20000041820 */
[----:B------:R2:W5:Y:S04]  /*6a00*/  LDL.LU R50, [R1+0x80] ;  /* 0x0000800001327983 */ /* 0x0005680000300800 */
[----:B------:R-:W-:Y:S01]  /*6a10*/  FMUL.FTZ R170, R250, R19 ;  /* 0x00000013faaa7220 */ /* 0x000fe20000410000 */
[C---:B------:R-:W-:Y:S01]  /*6a20*/  FADD.FTZ R20, -R206.reuse, R20 ;  /* 0x00000014ce147221 */ /* 0x040fe20000010100 */
[----:B------:R-:W-:Y:S01]  /*6a30*/  FADD.FTZ R21, -R206, R21 ;  /* 0x00000015ce157221 */ /* 0x000fe20000010100 */
[----:B------:R-:W-:Y:S03]  /*6a40*/  FADD.FTZ R23, -R207, R23 ;  /* 0x00000017cf177221 */ /* 0x000fe60000010100 */
[----:B------:R-:W-:Y:S01]  /*6a50*/  FMUL.FTZ R172, R49, R20 ;  /* 0x0000001431ac7220 */ /* 0x000fe20000410000 */
[C---:B------:R-:W-:Y:S01]  /*6a60*/  FADD.FTZ R24, -R205.reuse, R24 ;  /* 0x00000018cd187221 */ /* 0x040fe20000010100 */
[----:B------:R2:W5:Y:S01]  /*6a70*/  LDL.LU R49, [R1+0x7c] ;  /* 0x00007c0001317983 */ /* 0x0005620000300800 */
[----:B------:R-:W-:Y:S01]  /*6a80*/  FADD.FTZ R25, -R205, R25 ;  /* 0x00000019cd197221 */ /* 0x000fe20000010100 */
[C---:B------:R-:W-:Y:S01]  /*6a90*/  FADD.FTZ R26, -R204.reuse, R26 ;  /* 0x0000001acc1a7221 */ /* 0x040fe20000010100 */
[----:B------:R-:W-:Y:S01]  /*6aa0*/  FMUL.FTZ R164, R47, R24 ;  /* 0x000000182fa47220 */ /* 0x000fe20000410000 */
[C---:B------:R-:W-:Y:S01]  /*6ab0*/  FADD.FTZ R27, -R204.reuse, R27 ;  /* 0x0000001bcc1b7221 */ /* 0x040fe20000010100 */
[C---:B------:R-:W-:Y:S01]  /*6ac0*/  FADD.FTZ R28, -R205.reuse, R28 ;  /* 0x0000001ccd1c7221 */ /* 0x040fe20000010100 */
[----:B------:R-:W-:Y:S01]  /*6ad0*/  FADD.FTZ R29, -R205, R29 ;  /* 0x0000001dcd1d7221 */ /* 0x000fe20000010100 */
[----:B------:R-:W-:Y:S01]  /*6ae0*/  FADD.FTZ R30, -R204, R30 ;  /* 0x0000001ecc1e7221 */ /* 0x000fe20000010100 */
[----:B------:R-:W-:Y:S01]  /*6af0*/  FMUL.FTZ R24, R44, R27 ;  /* 0x0000001b2c187220 */ /* 0x000fe20000410000 */
[----:B------:R-:W-:Y:S01]  /*6b00*/  FADD.FTZ R31, -R204, R31 ;  /* 0x0000001fcc1f7221 */ /* 0x000fe20000010100 */
[----:B------:R-:W-:Y:S01]  /*6b10*/  FMUL.FTZ R29, R42, R29 ;  /* 0x0000001d2a1d7220 */ /* 0x000fe20000410000 */
[C---:B------:R-:W-:Y:S01]  /*6b20*/  FADD.FTZ R32, -R206.reuse, R32 ;  /* 0x00000020ce207221 */ /* 0x040fe20000010100 */
[----:B------:R-:W-:Y:S01]  /*6b30*/  FADD.FTZ R33, -R206, R33 ;  /* 0x00000021ce217221 */ /* 0x000fe20000010100 */
[C---:B------:R-:W-:Y:S01]  /*6b40*/  FADD.FTZ R34, -R207.reuse, R34 ;  /* 0x00000022cf227221 */ /* 0x040fe20000010100 */
[----:B------:R-:W-:Y:S01]  /*6b50*/  FADD.FTZ R35, -R207, R35 ;  /* 0x00000023cf237221 */ /* 0x000fe20000010100 */
[----:B------:R-:W-:Y:S01]  /*6b60*/  FMUL.FTZ R32, R39, R32 ;  /* 0x0000002027207220 */ /* 0x000fe20000410000 */
[----:B------:R-:W-:Y:S01]  /*6b70*/  FADD.FTZ R22, -R207, R22 ;  /* 0x00000016cf167221 */ /* 0x000fe20000010100 */
[----:B------:R-:W-:Y:S01]  /*6b80*/  FMUL.FTZ R34, R37, R34 ;  /* 0x0000002225227220 */ /* 0x000fe20000410000 */
[----:B------:R-:W-:Y:S01]  /*6b90*/  FMUL.FTZ R35, R36, R35 ;  /* 0x0000002324237220 */ /* 0x000fe20000410000 */
[----:B------:R-:W-:Y:S01]  /*6ba0*/  FMUL.FTZ R10, R10, UR5 ;  /* 0x000000050a0a7c20 */ /* 0x000fe20008410000 */
[----:B------:R-:W-:Y:S01]  /*6bb0*/  FMUL.FTZ R22, R252, R22 ;  /* 0x00000016fc167220 */ /* 0x000fe20000410000 */
[----:B------:R-:W-:Y:S01]  /*6bc0*/  FFMA.FTZ R5, -R195, R195, 1 ;  /* 0x3f800000c3057423 */ /* 0x000fe200000101c3 */
[----:B------:R-:W-:Y:S01]  /*6bd0*/  FFMA.FTZ R7, -R226, R226, 1 ;  /* 0x3f800000e2077423 */ /* 0x000fe200000101e2 */
[----:B------:R-:W-:Y:S01]  /*6be0*/  FMUL.FTZ R12, R180, R10 ;  /* 0x0000000ab40c7220 */ /* 0x000fe20000410000 */
[----:B------:R-:W-:Y:S01]  /*6bf0*/  FMUL.FTZ R10, R185, R9 ;  /* 0x00000009b90a7220 */ /* 0x000fe20000410000 */
[----:B------:R-:W-:Y:S01]  /*6c00*/  FMUL.FTZ R5, R5, UR5 ;  /* 0x0000000505057c20 */ /* 0x000fe20008410000 */
[----:B------:R-:W-:Y:S01]  /*6c10*/  FMUL.FTZ R7, R7, UR5 ;  /* 0x0000000507077c20 */ /* 0x000fe20008410000 */
[----:B------:R-:W-:Y:S01]  /*6c20*/  FFMA.FTZ R9, -R222, R222, 1 ;  /* 0x3f800000de097423 */ /* 0x000fe200000101de */
[----:B------:R-:W-:Y:S01]  /*6c30*/  F2FP.BF16.F32.PACK_AB R19, R12, R13 ;  /* 0x0000000d0c13723e */ /* 0x000fe200000010ff */
[----:B------:R-:W-:Y:S01]  /*6c40*/  FMUL.FTZ R13, R48, R21 ;  /* 0x00000015300d7220 */ /* 0x000fe20000410000 */
[----:B------:R-:W-:Y:S01]  /*6c50*/  FMUL.FTZ R21, R43, R28 ;  /* 0x0000001c2b157220 */ /* 0x000fe20000410000 */
[----:B------:R2:W5:Y:S01]  /*6c60*/  LDL.LU R48, [R1+0x78] ;  /* 0x0000780001307983 */ /* 0x0005620000300800 */
[----:B------:R-:W-:Y:S01]  /*6c70*/  FMUL.FTZ R11, R183, R5 ;  /* 0x00000005b70b7220 */ /* 0x000fe20000410000 */
[----:B------:R-:W-:Y:S01]  /*6c80*/  FMUL.FTZ R12, R251, R23 ;  /* 0x00000017fb0c7220 */ /* 0x000fe20000410000 */
[----:B------:R-:W-:Y:S01]  /*6c90*/  FMUL.FTZ R23, R41, R30 ;  /* 0x0000001e29177220 */ /* 0x000fe20000410000 */
[----:B------:R2:W5:Y:S01]  /*6ca0*/  LDL.LU R47, [R1+0x74] ;  /* 0x00007400012f7983 */ /* 0x0005620000300800 */
[----:B------:R-:W-:Y:S01]  /*6cb0*/  FMUL.FTZ R9, R9, UR5 ;  /* 0x0000000509097c20 */ /* 0x000fe20008410000 */
[----:B------:R-:W-:Y:S01]  /*6cc0*/  FFMA.FTZ R4, -R194, R194, 1 ;  /* 0x3f800000c2047423 */ /* 0x000fe200000101c2 */
[----:B------:R-:W-:Y:S01]  /*6cd0*/  FFMA.FTZ R6, -R225, R225, 1 ;  /* 0x3f800000e1067423 */ /* 0x000fe200000101e1 */
[----:B------:R-:W-:Y:S01]  /*6ce0*/  FMUL.FTZ R8, R8, UR5 ;  /* 0x0000000508087c20 */ /* 0x000fe20008410000 */
[----:B------:R-:W-:Y:S01]  /*6cf0*/  FFMA.FTZ R5, -R202, R202, 1 ;  /* 0x3f800000ca057423 */ /* 0x000fe200000101ca */
[----:B------:R-:W-:Y:S01]  /*6d00*/  FMUL.FTZ R4, R4, UR5 ;  /* 0x0000000504047c20 */ /* 0x000fe20008410000 */
[----:B------:R-:W-:Y:S01]  /*6d10*/  FMUL.FTZ R6, R6, UR5 ;  /* 0x0000000506067c20 */ /* 0x000fe20008410000 */
[----:B------:R-:W-:Y:S01]  /*6d20*/  FMUL.FTZ R14, R178, R8 ;  /* 0x00000008b20e7220 */ /* 0x000fe20000410000 */
[----:B------:R-:W-:Y:S01]  /*6d30*/  FMUL.FTZ R178, R193, R16 ;  /* 0x00000010c1b27220 */ /* 0x000fe20000410000 */
[----:B------:R-:W-:Y:S01]  /*6d40*/  FMUL.FTZ R16, R182, R4 ;  /* 0x00000004b6107220 */ /* 0x000fe20000410000 */
[----:B------:R-:W-:Y:S01]  /*6d50*/  FMUL.FTZ R13, R13, R6 ;  /* 0x000000060d0d7220 */ /* 0x000fe20000410000 */
[----:B------:R-:W-:Y:S01]  /*6d60*/  FMUL.FTZ R5, R5, UR5 ;  /* 0x0000000505057c20 */ /* 0x000fe20008410000 */
[----:B------:R-:W-:Y:S01]  /*6d70*/  F2FP.BF16.F32.PACK_AB R18, R14, R15 ;  /* 0x0000000f0e12723e */ /* 0x000fe200000010ff */
[----:B------:R-:W-:Y:S01]  /*6d80*/  FFMA.FTZ R8, -R199, R199, 1 ;  /* 0x3f800000c7087423 */ /* 0x000fe200000101c7 */
[----:B------:R-:W-:Y:S01]  /*6d90*/  F2FP.BF16.F32.PACK_AB R16, R16, R11 ;  /* 0x0000000b1010723e */ /* 0x000fe200000010ff */
[----:B------:R-:W-:Y:S01]  /*6da0*/  FMUL.FTZ R11, R46, R25 ;  /* 0x000000192e0b7220 */ /* 0x000fe20000410000 */
[----:B------:R-:W-:Y:S01]  /*6db0*/  FMUL.FTZ R25, R45, R26 ;  /* 0x0000001a2d197220 */ /* 0x000fe20000410000 */
[----:B------:R2:W5:Y:S01]  /*6dc0*/  LDL.LU R46, [R1+0x70] ;  /* 0x00007000012e7983 */ /* 0x0005620000300800 */
[----:B------:R-:W-:Y:S01]  /*6dd0*/  FMUL.FTZ R8, R8, UR5 ;  /* 0x0000000508087c20 */ /* 0x000fe20008410000 */
[----:B------:R-:W-:Y:S01]  /*6de0*/  FMUL.FTZ R20, R171, R5 ;  /* 0x00000005ab147220 */ /* 0x000fe20000410000 */
[----:B------:R-:W-:Y:S01]  /*6df0*/  FFMA.FTZ R5, -R224, R224, 1 ;  /* 0x3f800000e0057423 */ /* 0x000fe200000101e0 */
[----:B------:R2:W5:Y:S01]  /*6e00*/  LDL.LU R45, [R1+0x6c] ;  /* 0x00006c00012d7983 */ /* 0x0005620000300800 */
[----:B------:R-:W-:Y:S01]  /*6e10*/  FMUL.FTZ R17, R184, R8 ;  /* 0x00000008b8117220 */ /* 0x000fe20000410000 */
[----:B------:R-:W-:Y:S01]  /*6e20*/  FFMA.FTZ R8, -R203, R203, 1 ;  /* 0x3f800000cb087423 */ /* 0x000fe200000101cb */
[----:B------:R-:W-:Y:S01]  /*6e30*/  FMUL.FTZ R5, R5, UR5 ;  /* 0x0000000505057c20 */ /* 0x000fe20008410000 */
[----:B------:R2:W5:Y:S01]  /*6e40*/  LDL.LU R44, [R1+0x68] ;  /* 0x00006800012c7983 */ /* 0x0005620000300800 */
[----:B------:R-:W-:Y:S01]  /*6e50*/  FFMA.FTZ R4, -R201, R201, 1 ;  /* 0x3f800000c9047423 */ /* 0x000fe200000101c9 */
[----:B------:R-:W-:Y:S01]  /*6e60*/  F2FP.BF16.F32.PACK_AB R17, R17, R10 ;  /* 0x0000000a1111723e */ /* 0x000fe200000010ff */
[----:B------:R-:W-:Y:S01]  /*6e70*/  FMUL.FTZ R10, R22, R5 ;  /* 0x00000005160a7220 */ /* 0x000fe20000410000 */
[----:B------:R2:W5:Y:S01]  /*6e80*/  LDL.LU R43, [R1+0x64] ;  /* 0x00006400012b7983 */ /* 0x0005620000300800 */
[----:B------:R-:W-:Y:S01]  /*6e90*/  FMUL.FTZ R22, R40, R31 ;  /* 0x0000001f28167220 */ /* 0x000fe20000410000 */
[----:B------:R-:W-:Y:S01]  /*6ea0*/  FMUL.FTZ R15, R8, UR5 ;  /* 0x00000005080f7c20 */ /* 0x000fe20008410000 */
[----:B------:R-:W-:Y:S01]  /*6eb0*/  FMUL.FTZ R8, R178, R9 ;  /* 0x00000009b2087220 */ /* 0x000fe20000410000 */
[----:B------:R2:W5:Y:S01]  /*6ec0*/  LDL.LU R42, [R1+0x60] ;  /* 0x00006000012a7983 */ /* 0x0005620000300800 */
[----:B------:R-:W-:Y:S01]  /*6ed0*/  FMUL.FTZ R9, R172, R7 ;  /* 0x00000007ac097220 */ /* 0x000fe20000410000 */
[----:B------:R-:W-:Y:S01]  /*6ee0*/  FMUL.FTZ R4, R4, UR5 ;  /* 0x0000000504047c20 */ /* 0x000fe20008410000 */
[----:B------:R-:W-:Y:S01]  /*6ef0*/  FFMA.FTZ R7, -R230, R230, 1 ;  /* 0x3f800000e6077423 */ /* 0x000fe200000101e6 */
[----:B------:R2:W5:Y:S01]  /*6f00*/  LDL.LU R41, [R1+0x5c] ;  /* 0x00005c0001297983 */ /* 0x0005620000300800 */
[----:B------:R-:W-:Y:S01]  /*6f10*/  FFMA.FTZ R6, -R228, R228, 1 ;  /* 0x3f800000e4067423 */ /* 0x000fe200000101e4 */
[----:B------:R-:W-:Y:S01]  /*6f20*/  F2FP.BF16.F32.PACK_AB R13, R13, R9 ;  /* 0x000000090d0d723e */ /* 0x000fe200000010ff */
[----:B------:R-:W-:Y:S01]  /*6f30*/  FMUL.FTZ R9, R38, R33 ;  /* 0x0000002126097220 */ /* 0x000fe20000410000 */
[----:B------:R2:W5:Y:S01]  /*6f40*/  LDL.LU R40, [R1+0x58] ;  /* 0x0000580001287983 */ /* 0x0005620000300800 */
[----:B------:R-:W-:Y:S01]  /*6f50*/  FMUL.FTZ R14, R170, R4 ;  /* 0x00000004aa0e7220 */ /* 0x000fe20000410000 */
[----:B------:R-:W-:Y:S01]  /*6f60*/  FFMA.FTZ R4, -R223, R223, 1 ;  /* 0x3f800000df047423 */ /* 0x000fe200000101df */
[----:B------:R-:W-:Y:S01]  /*6f70*/  FFMA.FTZ R5, -R227, R227, 1 ;  /* 0x3f800000e3057423 */ /* 0x000fe200000101e3 */
[----:B------:R2:W5:Y:S01]  /*6f80*/  LDL.LU R39, [R1+0x54] ;  /* 0x0000540001277983 */ /* 0x0005620000300800 */
[----:B------:R-:W-:Y:S01]  /*6f90*/  FMUL.FTZ R15, R177, R15 ;  /* 0x0000000fb10f7220 */ /* 0x000fe20000410000 */
[----:B------:R-:W-:Y:S01]  /*6fa0*/  FMUL.FTZ R4, R4, UR5 ;  /* 0x0000000504047c20 */ /* 0x000fe20008410000 */
[----:B------:R-:W-:Y:S01]  /*6fb0*/  FMUL.FTZ R7, R7, UR5 ;  /* 0x0000000507077c20 */ /* 0x000fe20008410000 */
[----:B------:R2:W5:Y:S01]  /*6fc0*/  LDL.LU R38, [R1+0x50] ;  /* 0x0000500001267983 */ /* 0x0005620000300800 */
[----:B------:R-:W-:Y:S01]  /*6fd0*/  FMUL.FTZ R6, R6, UR5 ;  /* 0x0000000506067c20 */ /* 0x000fe20008410000 */
[----:B------:R-:W-:Y:S01]  /*6fe0*/  FMUL.FTZ R12, R12, R4 ;  /* 0x000000040c0c7220 */ /* 0x000fe20000410000 */
[----:B------:R-:W-:Y:S01]  /*6ff0*/  FFMA.FTZ R4, -R188, R188, 1 ;  /* 0x3f800000bc047423 */ /* 0x000fe200000101bc */
[----:B------:R2:W5:Y:S01]  /*7000*/  LDL.LU R37, [R1+0x4c] ;  /* 0x00004c0001257983 */ /* 0x0005620000300800 */
[----:B------:R-:W-:Y:S01]  /*7010*/  FMUL.FTZ R5, R5, UR5 ;  /* 0x0000000505057c20 */ /* 0x000fe20008410000 */
[----:B------:R-:W-:Y:S01]  /*7020*/  F2FP.BF16.F32.PACK_AB R15, R15, R8 ;  /* 0x000000080f0f723e */ /* 0x000fe200000010ff */
[----:B------:R-:W-:Y:S01]  /*7030*/  FMUL.FTZ R4, R4, UR5 ;  /* 0x0000000504047c20 */ /* 0x000fe20008410000 */
[----:B------:R2:W5:Y:S01]  /*7040*/  LDL.LU R36, [R1+0x48] ;  /* 0x0000480001247983 */ /* 0x0005620000300800 */
[----:B------:R-:W-:Y:S01]  /*7050*/  FMUL.FTZ R8, R164, R7 ;  /* 0x00000007a4087220 */ /* 0x000fe20000410000 */
[----:B------:R-:W-:Y:S01]  /*7060*/  FMUL.FTZ R11, R11, R6 ;  /* 0x000000060b0b7220 */ /* 0x000fe20000410000 */
[----:B------:R-:W-:Y:S01]  /*7070*/  FMUL.FTZ R24, R24, R4 ;  /* 0x0000000418187220 */ /* 0x000fe20000410000 */
[----:B------:R-:W-:Y:S01]  /*7080*/  FFMA.FTZ R4, -R189, R189, 1 ;  /* 0x3f800000bd047423 */ /* 0x000fe200000101bd */
[----:B------:R-:W-:Y:S01]  /*7090*/  FMUL.FTZ R25, R25, R5 ;  /* 0x0000000519197220 */ /* 0x000fe20000410000 */
[----:B------:R-:W-:Y:S01]  /*70a0*/  FFMA.FTZ R7, -R229, R229, 1 ;  /* 0x3f800000e5077423 */ /* 0x000fe200000101e5 */
[----:B------:R-:W-:Y:S01]  /*70b0*/  FFMA.FTZ R6, -R191, R191, 1 ;  /* 0x3f800000bf067423 */ /* 0x000fe200000101bf */
[----:B------:R-:W-:Y:S01]  /*70c0*/  FMUL.FTZ R4, R4, UR5 ;  /* 0x0000000504047c20 */ /* 0x000fe20008410000 */
[----:B------:R-:W-:Y:S01]  /*70d0*/  FFMA.FTZ R5, -R190, R190, 1 ;  /* 0x3f800000be057423 */ /* 0x000fe200000101be */
[----:B------:R-:W-:Y:S01]  /*70e0*/  FMUL.FTZ R7, R7, UR5 ;  /* 0x0000000507077c20 */ /* 0x000fe20008410000 */
[----:B------:R-:W-:Y:S01]  /*70f0*/  FMUL.FTZ R6, R6, UR5 ;  /* 0x0000000506067c20 */ /* 0x000fe20008410000 */
[----:B------:R-:W-:Y:S01]  /*7100*/  FMUL.FTZ R22, R22, R4 ;  /* 0x0000000416167220 */ /* 0x000fe20000410000 */
[----:B------:R-:W-:Y:S01]  /*7110*/  FMUL.FTZ R5, R5, UR5 ;  /* 0x0000000505057c20 */ /* 0x000fe20008410000 */
[----:B------:R-:W-:Y:S01]  /*7120*/  F2FP.BF16.F32.PACK_AB R14, R14, R20 ;  /* 0x000000140e0e723e */ /* 0x000fe200000010ff */
[----:B------:R-:W-:Y:S01]  /*7130*/  FFMA.FTZ R4, -R234, R234, 1 ;  /* 0x3f800000ea047423 */ /* 0x000fe200000101ea */
[----:B------:R-:W-:Y:S01]  /*7140*/  FMUL.FTZ R21, R21, R7 ;  /* 0x0000000715157220 */ /* 0x000fe20000410000 */
[----:B------:R-:W-:Y:S01]  /*7150*/  F2FP.BF16.F32.PACK_AB R11, R11, R8 ;  /* 0x000000080b0b723e */ /* 0x000fe200000010ff */
[----:B------:R-:W-:Y:S01]  /*7160*/  FMUL.FTZ R7, R29, R6 ;  /* 0x000000061d077220 */ /* 0x000fe20000410000 */
[----:B------:R-:W-:Y:S01]  /*7170*/  FMUL.FTZ R23, R23, R5 ;  /* 0x0000000517177220 */ /* 0x000fe20000410000 */
[----:B------:R-:W-:Y:S01]  /*7180*/  F2FP.BF16.F32.PACK_AB R12, R12, R10 ;  /* 0x0000000a0c0c723e */ /* 0x000fe200000010ff */
[----:B------:R-:W-:Y:S01]  /*7190*/  FMUL.FTZ R20, R4, UR5 ;  /* 0x0000000504147c20 */ /* 0x000fe20008410000 */
[----:B------:R-:W-:Y:S01]  /*71a0*/  FFMA.FTZ R6, -R233, R233, 1 ;  /* 0x3f800000e9067423 */ /* 0x000fe200000101e9 */
[----:B------:R-:W-:Y:S01]  /*71b0*/  F2FP.BF16.F32.PACK_AB R10, R24, R25 ;  /* 0x00000019180a723e */ /* 0x000fe200000010ff */
[----:B------:R-:W-:Y:S01]  /*71c0*/  FFMA.FTZ R5, -R232, R232, 1 ;  /* 0x3f800000e8057423 */ /* 0x000fe200000101e8 */
[----:B------:R-:W-:Y:S01]  /*71d0*/  FFMA.FTZ R4, -R231, R231, 1 ;  /* 0x3f800000e7047423 */ /* 0x000fe200000101e7 */
[----:B------:R-:W-:Y:S01]  /*71e0*/  F2FP.BF16.F32.PACK_AB R7, R7, R21 ;  /* 0x000000150707723e */ /* 0x000fe200000010ff */
[----:B------:R-:W-:Y:S01]  /*71f0*/  FMUL.FTZ R6, R6, UR5 ;  /* 0x0000000506067c20 */ /* 0x000fe20008410000 */
[----:B------:R-:W-:Y:S01]  /*7200*/  FMUL.FTZ R5, R5, UR5 ;  /* 0x0000000505057c20 */ /* 0x000fe20008410000 */
[----:B------:R-:W-:Y:S01]  /*7210*/  FMUL.FTZ R8, R4, UR5 ;  /* 0x0000000504087c20 */ /* 0x000fe20008410000 */
[----:B------:R-:W-:Y:S01]  /*7220*/  FMUL.FTZ R20, R32, R20 ;  /* 0x0000001420147220 */ /* 0x000fe20000410000 */
[----:B------:R-:W-:Y:S01]  /*7230*/  FMUL.FTZ R9, R9, R6 ;  /* 0x0000000609097220 */ /* 0x000fe20000410000 */
[----:B------:R-:W-:Y:S01]  /*7240*/  F2FP.BF16.F32.PACK_AB R6, R22, R23 ;  /* 0x000000171606723e */ /* 0x000fe200000010ff */
[----:B------:R-:W-:Y:S01]  /*7250*/  FMUL.FTZ R4, R34, R5 ;  /* 0x0000000522047220 */ /* 0x000fe20000410000 */
[----:B------:R-:W-:Y:S02]  /*7260*/  FMUL.FTZ R8, R35, R8 ;  /* 0x0000000823087220 */ /* 0x000fe40000410000 */
[----:B------:R-:W-:Y:S03]  /*7270*/  F2FP.BF16.F32.PACK_AB R9, R9, R20 ;  /* 0x000000140909723e */ /* 0x000fe600000010ff */
[----:B------:R-:W-:Y:S01]  /*7280*/  F2FP.BF16.F32.PACK_AB R8, R8, R4 ;  /* 0x000000040808723e */ /* 0x000fe200000010ff */
[----:B--2---:R-:W-:Y:S06]  /*7290*/  @!P0 BRA `(.L_x_1857) ;  /* 0x0000000000588947 */ /* 0x004fec0003800000 */
        /* <DEDUP_REMOVED lines=22> */
.L_x_1857:
        /* <DEDUP_REMOVED lines=128> */
.L_x_1858:
        /* <DEDUP_REMOVED lines=98> */
[----:B------:R-:W-:Y:S01]  /*8220*/  IMAD.SHL.U32 R172, R173, 0x10, RZ ;  /* 0x00000010adac7824 */ /* 0x000fe200078e00ff */
        /* <DEDUP_REMOVED lines=30> */
[C---:B------:R-:W-:Y:S02]  /*8410*/  IMAD R171, R173.reuse, 0x30, RZ ;  /* 0x00000030adab7824 */ /* 0x040fe400078e02ff */
[----:B------:R1:W-:Y:S02]  /*8420*/  REDG.E.ADD.F32.FTZ.RN.STRONG.GPU desc[UR8][R164.64], R5 ;  /* 0x00000005a40079a6 */ /* 0x0003e4000c10f388 */
[CC--:B-1----:R-:W-:Y:S04]  /*8430*/  LEA R4, P1, R170.reuse, R2.reuse, 0x2 ;  /* 0x00000002aa047211 */ /* 0x0c2fe800078210ff */
[-C--:B------:R-:W-:Y:S01]  /*8440*/  LEA.HI.X.SX32 R5, R170, R3.reuse, 0x2, P1 ;  /* 0x00000003aa057211 */ /* 0x080fe200008f16ff */
[----:B------:R-:W-:Y:S01]  /*8450*/  IMAD R170, R173, 0x38, RZ ;  /* 0x00000038adaa7824 */ /* 0x000fe200078e02ff */
[----:B--2---:R-:W-:Y:S04]  /*8460*/  @P0 STL [R1+0x4], R223 ;  /* 0x000004df01000387 */ /* 0x004fe80000100800 */
[----:B----4-:R-:W-:Y:S04]  /*8470*/  @P0 STL [R1], R224 ;  /* 0x000000e001000387 */ /* 0x010fe80000100800 */
[----:B------:R-:W-:Y:S04]  /*8480*/  @P0 STL [R1+0xc], R225 ;  /* 0x00000ce101000387 */ /* 0x000fe80000100800 */
[----:B---3--:R-:W-:Y:S01]  /*8490*/  @P0 STL [R1+0x8], R226 ;  /* 0x000008e201000387 */ /* 0x008fe20000100800 */
        /* <DEDUP_REMOVED lines=418> */
.L_x_1860:
        /* <DEDUP_REMOVED lines=24> */
.L_x_1861:
        /* <DEDUP_REMOVED lines=51> */
.L_x_1863:
[----:B------:R-:W-:Y:S05]  /*a370*/  BSYNC B0 ;  /* 0x0000000000007941 */ /* 0x000fea0003800000 */
.L_x_1862:
        /* <DEDUP_REMOVED lines=15> */
.L_x_1865:
[----:B------:R-:W-:Y:S05]  /*a470*/  BSYNC B0 ;  /* 0x0000000000007941 */ /* 0x000fea0003800000 */
.L_x_1864:
        /* <DEDUP_REMOVED lines=17> */
.L_x_1867:
[----:B------:R-:W-:Y:S05]  /*a590*/  BSYNC B0 ;  /* 0x0000000000007941 */ /* 0x000fea0003800000 */
.L_x_1866:
        /* <DEDUP_REMOVED lines=17> */
.L_x_1869:
[----:B------:R-:W-:Y:S05]  /*a6b0*/  BSYNC B0 ;  /* 0x0000000000007941 */ /* 0x000fea0003800000 */
.L_x_1868:
        /* <DEDUP_REMOVED lines=29> */
.L_x_1871:
[----:B------:R-:W-:Y:S05]  /*a890*/  BSYNC B0 ;  /* 0x0000000000007941 */ /* 0x000fea0003800000 */
.L_x_1870:
        /* <DEDUP_REMOVED lines=15> */
.L_x_1873:
[----:B------:R-:W-:Y:S05]  /*a990*/  BSYNC B0 ;  /* 0x0000000000007941 */ /* 0x000fea0003800000 */
.L_x_1872:
        /* <DEDUP_REMOVED lines=15> */
.L_x_1875:
[----:B------:R-:W-:Y:S05]  /*aa90*/  BSYNC B0 ;  /* 0x0000000000007941 */ /* 0x000fea0003800000 */
.L_x_1874:
        /* <DEDUP_REMOVED lines=13> */
.L_x_1854:
[----:B------:R-:W-:Y:S05]  /*ab70*/  BSYNC B1 ;  /* 0x0000000000017941 */ /* 0x000fea0003800000 */
.L_x_1832:
[----:B-1----:R-:W5:Y:S01]  /*ab80*/  LDL R2, [R1+0x44] ;  /* 0x0000440001027983 */ /* 0x002f620000100800 */
[----:B------:R-:W-:Y:S02]  /*ab90*/  ULDC UR5, c[0x0][0xc] ;  /* 0x0000030000057ab9 */ /* 0x000fe40000000800 */
[----:B------:R-:W-:Y:S01]  /*aba0*/  UIADD3 UR20, UR5, UR20, URZ ;  /* 0x0000001405147290 */ /* 0x000fe2000fffe03f */
[----:B-----5:R-:W-:-:S13]  /*abb0*/  R2UR UR6, R2 ;  /* 0x00000000020672ca */ /* 0x020fda00000e0000 */
[----:B------:R-:W-:-:S06]  /*abc0*/  UISETP.GE.AND UP0, UPT, UR20, UR6, UPT ;  /* 0x000000061400728c */ /* 0x000fcc000bf06270 */
[----:B------:R-:W-:-:S13]  /*abd0*/  PLOP3.LUT P0, PT, PT, PT, UP0, 0x80, 0x0 ;  /* 0x000000000000781c */ /* 0x000fda0003f0f008 */
[----:B------:R-:W-:Y:S05]  /*abe0*/  @P0 BRA `(.L_x_1876) ;  /* 0x0000000000040947 */ /* 0x000fea0003800000 */
[----:B------:R-:W-:Y:S05]  /*abf0*/  BRA `(.L_x_1877) ;  /* 0xffffff5c00b87947 */ /* 0x000fea000383ffff */
.L_x_1876:
[----:B------:R-:W-:Y:S05]  /*ac00*/  EXIT ;  /* 0x000000000000794d */ /* 0x000fea0003800000 */
.L_x_1878:
        /* <DEDUP_REMOVED lines=15> */
.L_x_2093:


//--------------------- .text._ZN5flash44flash_bwd_dq_dk_dv_loop_seqk_parallel_kernelI23Flash_bwd_kernel_traitsILi128ELi64ELi128ELi8ELi2ELi4ELi2ELb0ELb0EN7cutlass10bfloat16_tE19Flash_kernel_traitsILi128ELi64ELi128ELi8ES3_EELb1ELb0ELb1ELb1ELb0ELb0ELb0EEEvNS_16Flash_bwd_paramsE --------------------------
	.section	.text._ZN5flash44flash_bwd_dq_dk_dv_loop_seqk_parallel_kernelI23Flash_bwd_kernel_traitsILi128ELi64ELi128ELi8ELi2ELi4ELi2ELb0ELb0EN7cutlass10bfloat16_tE19Flash_kernel_traitsILi128ELi64ELi128ELi8ES3_EELb1ELb0ELb1ELb1ELb0ELb0ELb0EEEvNS_16Flash_bwd_paramsE,"ax",@progbits
	.align	128
        .global         _ZN5flash44flash_bwd_dq_dk_dv_loop_seqk_parallel_kernelI23Flash_bwd_kernel_traitsILi128ELi64ELi128ELi8ELi2ELi4ELi2ELb0ELb0EN7cutlass10bfloat16_tE19Flash_kernel_traitsILi128ELi64ELi128ELi8ES3_EELb1ELb0ELb1ELb1ELb0ELb0ELb0EEEvNS_16Flash_bwd_paramsE
        .type           _ZN5flash44flash_bwd_dq_dk_dv_loop_seqk_parallel_kernelI23Flash_bwd_kernel_traitsILi128ELi64ELi128ELi8ELi2ELi4ELi2ELb0ELb0EN7cutlass10bfloat16_tE19Flash_kernel_traitsILi128ELi64ELi128ELi8ES3_EELb1ELb0ELb1ELb1ELb0ELb0ELb0EEEvNS_16Flash_bwd_paramsE,@function
        .size           _ZN5flash44flash_bwd_dq_dk_dv_loop_seqk_parallel_kernelI23Flash_bwd_kernel_traitsILi128ELi64ELi128ELi8ELi2ELi4ELi2ELb0ELb0EN7cutlass10bfloat16_tE19Flash_kernel_traitsILi128ELi64ELi128ELi8ES3_EELb1ELb0ELb1ELb1ELb0ELb0ELb0EEEvNS_16Flash_bwd_paramsE,(.L_x_2094 - _ZN5flash44flash_bwd_dq_dk_dv_loop_seqk_parallel_kernelI23Flash_bwd_kernel_traitsILi128ELi64ELi128ELi8ELi2ELi4ELi2ELb0ELb0EN7cutlass10bfloat16_tE19Flash_kernel_traitsILi128ELi64ELi128ELi8ES3_EELb1ELb0ELb1ELb1ELb0ELb0ELb0EEEvNS_16Flash_bwd_paramsE)
        .other          _ZN5flash44flash_bwd_dq_dk_dv_loop_seqk_parallel_kernelI23Flash_bwd_kernel_traitsILi128ELi64ELi128ELi8ELi2ELi4ELi2ELb0ELb0EN7cutlass10bfloat16_tE19Flash_kernel_traitsILi128ELi64ELi128ELi8ES3_EELb1ELb0ELb1ELb1ELb0ELb0ELb0EEEvNS_16Flash_bwd_paramsE,@"STO_CUDA_ENTRY STV_DEFAULT"
_ZN5flash44flash_bwd_dq_dk_dv_loop_seqk_parallel_kernelI23Flash_bwd_kernel_traitsILi128ELi64ELi128ELi8ELi2ELi4ELi2ELb0ELb0EN7cutlass10bfloat16_tE19Flash_kernel_traitsILi128ELi64ELi128ELi8ES3_EELb1ELb0ELb1ELb1ELb0ELb0ELb0EEEvNS_16Flash_bwd_paramsE:
.text._ZN5flash44flash_bwd_dq_dk_dv_loop_seqk_parallel_kernelI23Flash_bwd_kernel_traitsILi128ELi64ELi128ELi8ELi2ELi4ELi2ELb0ELb0EN7cutlass10bfloat16_tE19Flash_kernel_traitsILi128ELi64ELi128ELi8ES3_EELb1ELb0ELb1ELb1ELb0ELb0ELb0EEEvNS_16Flash_bwd_paramsE:
        /* <DEDUP_REMOVED lines=14> */
[----:B------:R-:W-:Y:S01]  /*00e0*/  IMAD.U32 R248, RZ, RZ, UR6 ;  /* 0x00000006fff87e24 */ /* 0x000fe2000f8e00ff */
[----:B------:R-:W-:Y:S01]  /*00f0*/  ULDC.64 UR8, c[0x0][0x208] ;  /* 0x0000820000087ab9 */ /* 0x000fe20000000a00 */
[----:B------:R-:W-:-:S04]  /*0100*/  IMAD.MOV.U32 R234, RZ, RZ, -0x10 ;  /* 0xfffffff0ffea7424 */ /* 0x000fc800078e00ff */
        /* <DEDUP_REMOVED lines=38> */
[----:B------:R-:W-:Y:S01]  /*0370*/  SHF.R.S32.HI R2, RZ, 0x1f, R8 ;  /* 0x0000001fff027819 */ /* 0x000fe20000011408 */
[----:B------:R-:W-:Y:S01]  /*0380*/  STL [R1+0x4], R15 ;  /* 0x0000040f01007387 */ /* 0x000fe20000100800 */
[----:B------:R-:W-:Y:S01]  /*0390*/  LEA.HI R12, R10, R7, RZ, 0x3 ;  /* 0x000000070a0c7211 */ /* 0x000fe200078f18ff */
[----:B------:R-:W-:Y:S01]  /*03a0*/  IMAD.IADD R9, R4, 0x1, -R0 ;  /* 0x0000000104097824 */ /* 0x000fe200078e0a00 */
[----:B------:R-:W-:Y:S01]  /*03b0*/  LEA.HI R237, R2, R8, RZ, 0x2 ;  /* 0x0000000802ed7211 */ /* 0x000fe200078f10ff */
[----:B------:R-:W-:Y:S01]  /*03c0*/  IMAD.SHL.U32 R2, R6, 0x10, RZ ;  /* 0x0000001006027824 */ /* 0x000fe200078e00ff */
[----:B------:R-:W-:Y:S01]  /*03d0*/  LOP3.LUT R0, R3, 0x1c0, RZ, 0xc0, !PT ;  /* 0x000001c003007812 */ /* 0x000fe200078ec0ff */
[----:B------:R-:W-:Y:S01]  /*03e0*/  IMAD.SHL.U32 R10, R9, 0x200, RZ ;  /* 0x00000200090a7824 */ /* 0x000fe200078e00ff */
[----:B------:R-:W-:-:S02]  /*03f0*/  LOP3.LUT R4, R5, 0x1, RZ, 0xc0, !PT ;  /* 0x0000000105047812 */ /* 0x000fc400078ec0ff */
[C---:B------:R-:W-:Y:S02]  /*0400*/  LOP3.LUT R210, R0.reuse, 0x8, R242, 0xf8, !PT ;  /* 0x0000000800d27812 */ /* 0x040fe400078ef8f2 */
[----:B------:R-:W-:Y:S01]  /*0410*/  LOP3.LUT R206, R0, 0x30, R2, 0xf8, !PT ;  /* 0x0000003000ce7812 */ /* 0x000fe200078ef802 */
[----:B------:R-:W-:Y:S01]  /*0420*/  IMAD.SHL.U32 R2, R13, 0x2, RZ ;  /* 0x000000020d027824 */ /* 0x000fe200078e00ff */
[----:B------:R-:W-:Y:S02]  /*0430*/  SHF.R.U32.HI R8, RZ, 0x3, R0 ;  /* 0x00000003ff087819 */ /* 0x000fe40000011600 */
[----:B------:R-:W-:Y:S01]  /*0440*/  SHF.R.S32.HI R0, RZ, 0x7, R14 ;  /* 0x00000007ff007819 */ /* 0x000fe2000001140e */
[--C-:B------:R-:W-:Y:S01]  /*0450*/  IMAD R252, R6, 0x400, R2.reuse ;  /* 0x0000040006fc7824 */ /* 0x100fe200078e0202 */
        /* <DEDUP_REMOVED lines=12> */
[C---:B------:R-:W-:Y:S01]  /*0520*/  IMAD R3, R249.reuse, 0x800, R10 ;  /* 0x00000800f9037824 */ /* 0x040fe200078e020a */
[----:B------:R-:W-:Y:S01]  /*0530*/  LOP3.LUT R4, R4, 0x20, RZ, 0xc0, !PT ;  /* 0x0000002004047812 */ /* 0x000fe200078ec0ff */
[C---:B------:R-:W-:Y:S01]  /*0540*/  IMAD.SHL.U32 R6, R249.reuse, 0x20, RZ ;  /* 0x00000020f9067824 */ /* 0x040fe200078e00ff */
[C---:B------:R-:W-:Y:S01]  /*0550*/  LOP3.LUT P4, RZ, R230.reuse, 0x2, RZ, 0xc0, !PT ;  /* 0x00000002e6ff7812 */ /* 0x040fe2000788c0ff */
[----:B------:R-:W-:Y:S01]  /*0560*/  IMAD.SHL.U32 R7, R249, 0x8, RZ ;  /* 0x00000008f9077824 */ /* 0x000fe200078e00ff */
[----:B------:R-:W-:Y:S01]  /*0570*/  LOP3.LUT P3, RZ, R230, 0x4, RZ, 0xc0, !PT ;  /* 0x00000004e6ff7812 */ /* 0x000fe2000786c0ff */
[----:B------:R-:W-:Y:S01]  /*0580*/  IMAD.SHL.U32 R5, R9, 0x10, RZ ;  /* 0x0000001009057824 */ /* 0x000fe200078e00ff */
[----:B------:R-:W-:Y:S01]  /*0590*/  LOP3.LUT R6, R0, 0x20, R6, 0xf8, !PT ;  /* 0x0000002000067812 */ /* 0x000fe200078ef806 */
[----:B------:R-:W-:Y:S01]  /*05a0*/  IMAD.IADD R210, R3, 0x1, R210 ;  /* 0x0000000103d27824 */ /* 0x000fe200078e02d2 */
[----:B------:R-:W-:Y:S01]  /*05b0*/  SHF.R.U32.HI R3, RZ, 0x3, R0 ;  /* 0x00000003ff037819 */ /* 0x000fe20000011600 */
[----:B------:R-:W-:Y:S01]  /*05c0*/  STL [R1+0x1c], R16 ;  /* 0x00001c1001007387 */ /* 0x000fe20000100800 */
[----:B------:R-:W-:Y:S01]  /*05d0*/  LOP3.LUT R205, R4, 0x18, R7, 0xf8, !PT ;  /* 0x0000001804cd7812 */ /* 0x000fe200078ef807 */
[----:B------:R-:W-:Y:S01]  /*05e0*/  IMAD.SHL.U32 R230, R230, 0x8, RZ ;  /* 0x00000008e6e67824 */ /* 0x000fe200078e00ff */
[----:B------:R-:W-:-:S02]  /*05f0*/  LOP3.LUT R7, R2, 0x10, R5, 0xf8, !PT ;  /* 0x0000001002077812 */ /* 0x000fc400078ef805 */
[----:B------:R-:W-:Y:S01]  /*0600*/  LOP3.LUT R5, R3, R0, R2, 0x1e, !PT ;  /* 0x0000000003057212 */ /* 0x000fe200078e1e02 */
[----:B------:R-:W-:Y:S01]  /*0610*/  IMAD R0, R15, 0x400, R11 ;  /* 0x000004000f007824 */ /* 0x000fe200078e020b */
[----:B------:R-:W-:Y:S01]  /*0620*/  LOP3.LUT R2, R6, R3, RZ, 0x3c, !PT ;  /* 0x0000000306027212 */ /* 0x000fe200078e3cff */
[----:B------:R-:W-:Y:S01]  /*0630*/  IMAD.SHL.U32 R3, R16, 0x40, RZ ;  /* 0x0000004010037824 */ /* 0x000fe200078e00ff */
[----:B------:R-:W-:Y:S01]  /*0640*/  LEA R210, R210, UR4, 0x1 ;  /* 0x00000004d2d27c11 */ /* 0x000fe2000f8e08ff */
[----:B------:R-:W-:Y:S01]  /*0650*/  IMAD.IADD R252, R252, 0x1, R5 ;  /* 0x00000001fcfc7824 */ /* 0x000fe200078e0205 */
[----:B------:R-:W-:Y:S01]  /*0660*/  LOP3.LUT R206, R206, 0x8, R242, 0xf8, !PT ;  /* 0x00000008cece7812 */ /* 0x000fe200078ef8f2 */
[----:B------:R-:W-:Y:S01]  /*0670*/  IMAD.IADD R232, R2, 0x1, R0 ;  /* 0x0000000102e87824 */ /* 0x000fe200078e0200 */
[----:B------:R-:W-:Y:S01]  /*0680*/  LOP3.LUT R3, R3, 0x1c0, RZ, 0xc0, !PT ;  /* 0x000001c003037812 */ /* 0x000fe200078ec0ff */
[----:B------:R-:W-:Y:S01]  /*0690*/  IMAD.SHL.U32 R2, R9, 0x8, RZ ;  /* 0x0000000809027824 */ /* 0x000fe200078e00ff */
        /* <DEDUP_REMOVED lines=9> */
[-C--:B------:R-:W-:Y:S01]  /*0730*/  LOP3.LUT R215, R2, R0.reuse, RZ, 0xfc, !PT ;  /* 0x0000000002d77212 */ /* 0x080fe200078efcff */
[----:B------:R-:W-:Y:S01]  /*0740*/  IMAD.MOV.U32 R2, RZ, RZ, 0x20 ;  /* 0x00000020ff027424 */ /* 0x000fe200078e00ff */
[----:B------:R-:W-:Y:S01]  /*0750*/  LOP3.LUT R205, R205, R0, RZ, 0xfc, !PT ;  /* 0x00000000cdcd7212 */ /* 0x000fe200078efcff */
[----:B------:R-:W-:Y:S01]  /*0760*/  IMAD.U32 R0, RZ, RZ, UR5 ;  /* 0x00000005ff007e24 */ /* 0x000fe2000f8e00ff */
[----:B------:R-:W-:Y:S01]  /*0770*/  USHF.R.S32.HI UR5, URZ, 0x1f, UR10 ;  /* 0x0000001f3f057899 */ /* 0x000fe2000801140a */
[----:B------:R-:W-:Y:S01]  /*0780*/  IMAD.IADD R216, R4, 0x1, R3 ;  /* 0x0000000104d87824 */ /* 0x000fe200078e0203 */
[C---:B------:R-:W-:Y:S01]  /*0790*/  SEL R211, R2.reuse, 0xffffffe0, !P4 ;  /* 0xffffffe002d37807 */ /* 0x040fe20006000000 */
[----:B------:R-:W-:Y:S01]  /*07a0*/  IMAD.U32 R3, RZ, RZ, UR6 ;  /* 0x00000006ff037e24 */ /* 0x000fe2000f8e00ff */
[----:B------:R-:W-:Y:S01]  /*07b0*/  SEL R2, R2, 0xffffffe0, !P1 ;  /* 0xffffffe002027807 */ /* 0x000fe20004800000 */
[----:B------:R-:W-:Y:S01]  /*07c0*/  IMAD.MOV.U32 R0, RZ, RZ, 0x40 ;  /* 0x00000040ff007424 */ /* 0x000fe200078e00ff */
[----:B------:R-:W-:Y:S01]  /*07d0*/  LEA R232, R232, UR4, 0x1 ;  /* 0x00000004e8e87c11 */ /* 0x000fe2000f8e08ff */
[----:B------:R-:W-:Y:S01]  /*07e0*/  IMAD.U32 R3, RZ, RZ, UR5 ;  /* 0x00000005ff037e24 */ /* 0x000fe2000f8e00ff */
[----:B------:R-:W-:Y:S01]  /*07f0*/  UIADD3 UR5, UR4, 0xc000, URZ ;  /* 0x0000c00004057890 */ /* 0x000fe2000fffe03f */
[----:B------:R-:W-:Y:S01]  /*0800*/  SHF.R.S32.HI R237, RZ, 0x2, R237 ;  /* 0x00000002ffed7819 */ /* 0x000fe200000114ed */
[----:B------:R-:W-:Y:S01]  /*0810*/  USHF.R.S32.HI UR6, URZ, 0x1f, UR7 ;  /* 0x0000001f3f067899 */ /* 0x000fe20008011407 */
[----:B------:R-:W-:Y:S01]  /*0820*/  SEL R212, R0, 0xffffffc0, !P3 ;  /* 0xffffffc000d47807 */ /* 0x000fe20005800000 */
[----:B------:R-:W-:Y:S01]  /*0830*/  IMAD.IADD R233, R232, 0x1, R2 ;  /* 0x00000001e8e97824 */ /* 0x000fe200078e0202 */
[----:B------:R-:W-:Y:S01]  /*0840*/  SEL R0, R0, 0xffffffc0, !P2 ;  /* 0xffffffc000007807 */ /* 0x000fe20005000000 */
[----:B------:R-:W-:Y:S01]  /*0850*/  IMAD.IADD R211, R211, 0x1, R210 ;  /* 0x00000001d3d37824 */ /* 0x000fe200078e02d2 */
[----:B------:R-:W-:Y:S01]  /*0860*/  LEA R252, R252, UR5, 0x1 ;  /* 0x00000005fcfc7c11 */ /* 0x000fe2000f8e08ff */
[----:B------:R-:W-:Y:S01]  /*0870*/  IMAD.U32 R3, RZ, RZ, UR6 ;  /* 0x00000006ff037e24 */ /* 0x000fe2000f8e00ff */
[----:B------:R-:W-:Y:S01]  /*0880*/  LOP3.LUT R206, R10, R206, R8, 0xf6, !PT ;  /* 0x000000ce0ace7212 */ /* 0x000fe200078ef608 */
[----:B------:R-:W-:Y:S01]  /*0890*/  IMAD.IADD R213, R212, 0x1, R210 ;  /* 0x00000001d4d57824 */ /* 0x000fe200078e02d2 */
[----:B------:R-:W-:Y:S01]  /*08a0*/  SHF.R.S32.HI R242, RZ, 0x3, R242 ;  /* 0x00000003fff27819 */ /* 0x000fe200000114f2 */
[----:B------:R-:W-:Y:S01]  /*08b0*/  IMAD.IADD R4, R2, 0x1, R252 ;  /* 0x0000000102047824 */ /* 0x000fe200078e02fc */
[----:B------:R-:W-:Y:S01]  /*08c0*/  LEA R206, R206, UR4, 0x1 ;  /* 0x00000004cece7c11 */ /* 0x000fe2000f8e08ff */
[C---:B------:R-:W-:Y:S01]  /*08d0*/  IMAD.IADD R2, R252.reuse, 0x1, R0 ;  /* 0x00000001fc027824 */ /* 0x040fe200078e0200 */
[----:B------:R-:W-:Y:S01]  /*08e0*/  LEA R205, R205, UR5, 0x1 ;  /* 0x00000005cdcd7c11 */ /* 0x000fe2000f8e08ff */
[C---:B------:R-:W-:Y:S01]  /*08f0*/  VIADD R3, R252.reuse, 0x420 ;  /* 0x00000420fc037836 */ /* 0x040fe20000000000 */
[----:B------:R-:W-:Y:S01]  /*0900*/  STL [R1+0xc], R4 ;  /* 0x00000c0401007387 */ /* 0x000fe20000100800 */
[----:B------:R-:W-:-:S02]  /*0910*/  @P1 VIADD R3, R252, 0x3e0 ;  /* 0x000003e0fc031836 */ /* 0x000fc40000000000 */
[----:B------:R-:W-:Y:S01]  /*0920*/  IMAD.IADD R235, R232, 0x1, R234 ;  /* 0x00000001e8eb7824 */ /* 0x000fe200078e02ea */
[----:B------:R1:W-:Y:S01]  /*0930*/  STL [R1], R2 ;  /* 0x0000000201007387 */ /* 0x0003e20000100800 */
[----:B------:R-:W-:Y:S02]  /*0940*/  IMAD R237, R15, 0x10, R237 ;  /* 0x000000100fed7824 */ /* 0x000fe400078e02ed */
[----:B------:R-:W-:Y:S01]  /*0950*/  IMAD.IADD R212, R212, 0x1, R211 ;  /* 0x00000001d4d47824 */ /* 0x000fe200078e02d3 */
[----:B------:R2:W-:Y:S01]  /*0960*/  STL [R1+0x20], R3 ;  /* 0x0000200301007387 */ /* 0x0005e20000100800 */
[----:B------:R-:W-:Y:S02]  /*0970*/  IMAD.IADD R234, R234, 0x1, R233 ;  /* 0x00000001eaea7824 */ /* 0x000fe400078e02e9 */
[----:B-1----:R-:W-:Y:S02]  /*0980*/  IMAD.IADD R2, R4, 0x1, R0 ;  /* 0x0000000104027824 */ /* 0x002fe400078e0200 */
[----:B------:R-:W-:-:S03]  /*0990*/  IMAD.IADD R0, R0, 0x1, R3 ;  /* 0x0000000100007824 */ /* 0x000fc600078e0203 */
[----:B------:R2:W-:Y:S04]  /*09a0*/  STL [R1+0x10], R2 ;  /* 0x0000100201007387 */ /* 0x0005e80000100800 */
[----:B------:R2:W-:Y:S02]  /*09b0*/  STL [R1+0x18], R0 ;  /* 0x0000180001007387 */ /* 0x0005e40000100800 */
.L_x_1951:
        /* <DEDUP_REMOVED lines=25> */
[----:B---34-:R-:W-:Y:S01]  /*0b50*/  IMAD.U32 R4, RZ, RZ, UR10 ;  /* 0x0000000aff047e24 */ /* 0x018fe2000f8e00ff */
[----:B------:R-:W-:Y:S01]  /*0b60*/  ULDC.64 UR12, c[0x0][0x2f8] ;  /* 0x0000be00000c7ab9 */ /* 0x000fe20000000a00 */
[----:B------:R-:W-:Y:S01]  /*0b70*/  UISETP.NE.AND UP2, UPT, UR17, URZ, UPT ;  /* 0x0000003f1100728c */ /* 0x000fe2000bf45270 */
[----:B------:R-:W-:Y:S01]  /*0b80*/  PLOP3.LUT P3, PT, PT, PT, UP0, 0x80, 0x0 ;  /* 0x000000000000781c */ /* 0x000fe20003f6f008 */
[----:B------:R-:W-:Y:S01]  /*0b90*/  UISETP.EQ.U32.AND UP4, UPT, UR12, URZ, UPT ;  /* 0x0000003f0c00728c */ /* 0x000fe2000bf82070 */
[----:B------:R-:W-:-:S03]  /*0ba0*/  IMAD.U32 R5, RZ, RZ, UR11 ;  /* 0x0000000bff057e24 */ /* 0x000fc6000f8e00ff */
[----:B------:R-:W-:Y:S02]  /*0bb0*/  UISETP.EQ.OR.EX UP4, UPT, UR13, URZ, !UP2, UP4 ;  /* 0x0000003f0d00728c */ /* 0x000fe4000d782740 */
[----:B------:R-:W-:Y:S01]  /*0bc0*/  UIADD3 UR6, UP1, UR16, UR12, URZ ;  /* 0x0000000c10067290 */ /* 0x000fe2000ff3e03f */
[----:B------:R-:W2:Y:S03]  /*0bd0*/  @P1 LDG.E R7, desc[UR8][R4.64] ;  /* 0x0000000804071981 */ /* 0x000ea6000c1e1900 */
[----:B------:R-:W-:Y:S01]  /*0be0*/  PLOP3.LUT P2, PT, PT, PT, UP4, 0x80, 0x0 ;  /* 0x000000000000781c */ /* 0x000fe20003f4f048 */
[----:B------:R-:W-:Y:S01]  /*0bf0*/  UIADD3.X UR5, UR5, UR13, URZ, UP1, !UPT ;  /* 0x0000000d05057290 */ /* 0x000fe20008ffe43f */
[----:B------:R1:W3:Y:S02]  /*0c00*/  @P0 LDG.E R5, desc[UR8][R2.64] ;  /* 0x0000000802050981 */ /* 0x0002e4000c1e1900 */
[----:B-1----:R-:W-:-:S02]  /*0c10*/  IMAD.U32 R2, RZ, RZ, UR15 ;  /* 0x0000000fff027e24 */ /* 0x002fc4000f8e00ff */
[----:B------:R-:W-:-:S05]  /*0c20*/  IMAD.U32 R3, RZ, RZ, UR14 ;  /* 0x0000000eff037e24 */ /* 0x000fca000f8e00ff */
[----:B------:R-:W4:Y:S04]  /*0c30*/  @P3 LDG.E R6, desc[UR8][R2.64] ;  /* 0x0000000802063981 */ /* 0x000f28000c1e1900 */
[----:B-----5:R1:W5:Y:S02]  /*0c40*/  @P3 LDG.E R0, desc[UR8][R2.64+0x4] ;  /* 0x0000040802003981 */ /* 0x020364000c1e1900 */
[----:B-1----:R-:W-:Y:S01]  /*0c50*/  IMAD.U32 R2, RZ, RZ, UR6 ;  /* 0x00000006ff027e24 */ /* 0x002fe2000f8e00ff */
[----:B------:R-:W-:Y:S01]  /*0c60*/  @!UP3 ULDC.64 UR6, c[0x0][0x318] ;  /* 0x0000c6000006bab9 */ /* 0x000fe20000000a00 */
[----:B------:R-:W-:-:S05]  /*0c70*/  IMAD.U32 R3, RZ, RZ, UR5 ;  /* 0x00000005ff037e24 */ /* 0x000fca000f8e00ff */
[----:B------:R-:W5:Y:S01]  /*0c80*/  @!P2 LDG.E R4, desc[UR8][R2.64] ;  /* 0x000000080204a981 */ /* 0x000f62000c1e1900 */
[----:B------:R-:W-:Y:S01]  /*0c90*/  @!UP3 UISETP.NE.U32.AND UP1, UPT, UR6, URZ, UPT ;  /* 0x0000003f0600b28c */ /* 0x000fe2000bf25070 */
[----:B------:R-:W-:Y:S02]  /*0ca0*/  UMOV UR18, URZ ;  /* 0x0000003f00127c82 */ /* 0x000fe40008000000 */
[----:B------:R-:W-:Y:S01]  /*0cb0*/  @!UP3 ULDC UR6, c[0x0][0x2cc] ;  /* 0x0000b3000006bab9 */ /* 0x000fe20000000800 */
[----:B------:R-:W-:Y:S01]  /*0cc0*/  @!UP3 UISETP.NE.AND.EX UP1, UPT, UR7, URZ, UPT, UP1 ;  /* 0x0000003f0700b28c */ /* 0x000fe2000bf25310 */
[----:B------:R-:W-:Y:S02]  /*0cd0*/  UMOV UR5, 0xffffffff ;  /* 0xffffffff00057882 */ /* 0x000fe40000000000 */
[----:B------:R-:W-:Y:S01]  /*0ce0*/  UMOV UR7, 0xffffffff ;  /* 0xffffffff00077882 */ /* 0x000fe20000000000 */
[----:B------:R-:W-:Y:S02]  /*0cf0*/  @!UP3 USEL UR10, UR6, URZ, UP1 ;  /* 0x0000003f060ab287 */ /* 0x000fe40008800000 */
[----:B------:R-:W-:Y:S01]  /*0d00*/  USHF.L.U32 UR35, UR19, 0x7, URZ ;  /* 0x0000000713237899 */ /* 0x000fe2000800063f */
[----:B--2---:R-:W-:-:S13]  /*0d10*/  @P1 R2UR UR18, R7 ;  /* 0x00000000071212ca */ /* 0x004fda00000e0000 */
[----:B------:R-:W-:-:S05]  /*0d20*/  IMAD.U32 R16, RZ, RZ, UR18 ;  /* 0x00000012ff107e24 */ /* 0x000fca000f8e00ff */
[----:B------:R1:W-:Y:S01]  /*0d30*/  STL [R1+0x8], R16 ;  /* 0x0000081001007387 */ /* 0x0003e20000100800 */
[----:B---3--:R-:W-:Y:S02]  /*0d40*/  @P0 R2UR UR11, R5 ;  /* 0x00000000050b02ca */ /* 0x008fe400000e0000 */
[----:B------:R-:W-:-:S04]  /*0d50*/  ISETP.NE.U32.AND P0, PT, RZ, UR12, PT ;  /* 0x0000000cff007c0c */ /* 0x000fc8000bf05070 */
[----:B------:R-:W-:-:S07]  /*0d60*/  ISETP.NE.AND.EX P0, PT, RZ, UR13, PT, P0 ;  /* 0x0000000dff007c0c */ /* 0x000fce000bf05300 */
[----:B------:R-:W-:Y:S01]  /*0d70*/  @UP3 UIADD3 UR6, UR11, -UR18, URZ ;  /* 0x800000120b063290 */ /* 0x000fe2000fffe03f */
[----:B----4-:R-:W-:Y:S02]  /*0d80*/  @P3 R2UR UR5, R6 ;  /* 0x00000000060532ca */ /* 0x010fe400000e0000 */
[----:B-----5:R-:W-:Y:S02]  /*0d90*/  @P3 R2UR UR12, R0 ;  /* 0x00000000000c32ca */ /* 0x020fe400000e0000 */
[----:B------:R-:W-:-:S13]  /*0da0*/  @!P2 R2UR UR7, R4 ;  /* 0x000000000407a2ca */ /* 0x000fda00000e0000 */
[----:B------:R-:W-:Y:S01]  /*0db0*/  IMAD.U32 R17, RZ, RZ, UR7 ;  /* 0x00000007ff117e24 */ /* 0x000fe2000f8e00ff */
[----:B------:R-:W-:-:S04]  /*0dc0*/  ULDC UR7, c[0x0][0x2c8] ;  /* 0x0000b20000077ab9 */ /* 0x000fc80000000800 */
[----:B------:R1:W-:Y:S01]  /*0dd0*/  STL [R1+0x14], R17 ;  /* 0x0000141101007387 */ /* 0x0003e20000100800 */
[----:B------:R-:W-:Y:S05]  /*0de0*/  @!P0 BRA `(.L_x_1879) ;  /* 0x00000000001c8947 */ /* 0x000fea0003800000 */
[----:B------:R-:W-:Y:S02]  /*0df0*/  PLOP3.LUT P0, PT, PT, PT, UP2, 0x80, 0x0 ;  /* 0x000000000000781c */ /* 0x000fe40003f0f028 */
[----:B------:R-:W-:-:S11]  /*0e00*/  R2UR UR11, R17 ;  /* 0x00000000110b72ca */ /* 0x000fd600000e0000 */
[----:B------:R-:W2:Y:S04]  /*0e10*/  @P0 LDG.E R0, desc[UR8][R2.64+0x4] ;  /* 0x0000040802000981 */ /* 0x000ea8000c1e1900 */
[----:B------:R-:W3:Y:S01]  /*0e20*/  @!P0 LDG.E R2, desc[UR8][R2.64] ;  /* 0x0000000802028981 */ /* 0x000ee2000c1e1900 */
[----:B--2---:R-:W-:-:S13]  /*0e30*/  @P0 R2UR UR7, R0 ;  /* 0x00000000000702ca */ /* 0x004fda00000e0000 */
[----:B------:R-:W-:-:S07]  /*0e40*/  @UP2 UIADD3 UR7, UR7, -UR11, URZ ;  /* 0x8000000b07072290 */ /* 0x000fce000fffe03f */
[----:B---3--:R-:W-:-:S15]  /*0e50*/  @!P0 R2UR UR7, R2 ;  /* 0x00000000020782ca */ /* 0x008fde00000e0000 */
.L_x_1879:
[----:B------:R-:W-:-:S13]  /*0e60*/  R2UR UR11, R16 ;  /* 0x00000000100b72ca */ /* 0x000fda00000e0000 */
[----:B------:R-:W-:Y:S02]  /*0e70*/  @!UP3 UIADD3 UR6, UR10, UR7, -UR11 ;  /* 0x000000070a06b290 */ /* 0x000fe4000fffe80b */
[----:B------:R-:W-:Y:S02]  /*0e80*/  @UP0 UIADD3 UR11, UR12, -UR5, URZ ;  /* 0x800000050c0b0290 */ /* 0x000fe4000fffe03f */
[----:B------:R-:W-:-:S05]  /*0e90*/  UISETP.GT.AND UP1, UPT, UR6, UR35, UPT ;  /* 0x000000230600728c */ /* 0x000fca000bf24270 */
[----:B------:R-:W-:Y:S01]  /*0ea0*/  @!UP0 ULDC UR11, c[0x0][0x2c4] ;  /* 0x0000b100000b8ab9 */ /* 0x000fe20000000800 */
[----:B------:R-:W-:-:S13]  /*0eb0*/  PLOP3.LUT P0, PT, PT, PT, UP1, 0x80, 0x0 ;  /* 0x000000000000781c */ /* 0x000fda0003f0f018 */
[----:B------:R-:W-:Y:S05]  /*0ec0*/  @!P0 BRA `(.L_x_1880) ;  /* 0x000000c0009c8947 */ /* 0x000fea0003800000 */
[----:B------:R-:W2:Y:S01]  /*0ed0*/  LDC R6, c[0x0][0x278] ;  /* 0x00009e00ff067b82 */ /* 0x000ea20000000800 */
[----:B------:R-:W-:Y:S01]  /*0ee0*/  UISETP.NE.AND UP2, UPT, UR5, -0x1, UPT ;  /* 0xffffffff0500788c */ /* 0x000fe2000bf45270 */
[----:B------:R-:W-:Y:S01]  /*0ef0*/  R2UR UR17, R17 ;  /* 0x00000000111172ca */ /* 0x000fe200000e0000 */
[----:B------:R-:W-:Y:S01]  /*0f00*/  ULDC.64 UR14, c[0x0][0x488] ;  /* 0x00012200000e7ab9 */ /* 0x000fe20000000a00 */
[----:B------:R-:W-:Y:S01]  /*0f10*/  ULDC.64 UR12, c[0x0][0x228] ;  /* 0x00008a00000c7ab9 */ /* 0x000fe20000000a00 */
[----:B------:R-:W-:Y:S01]  /*0f20*/  R2UR UR16, R16 ;  /* 0x00000000101072ca */ /* 0x000fe200000e0000 */
[----:B------:R-:W-:Y:S02]  /*0f30*/  UIMAD UR7, UR52, UR12, URZ ;  /* 0x0000000c340772a4 */ /* 0x000fe4000f8e023f */
[----:B------:R-:W3:Y:S01]  /*0f40*/  S2UR UR10, SR_CTAID.X ;  /* 0x00000000000a79c3 */ /* 0x000ee20000002500 */
[----:B------:R-:W-:Y:S01]  /*0f50*/  ULDC UR53, c[0x0][0x2d4] ;  /* 0x0000b50000357ab9 */ /* 0x000fe20000000800 */
[----:B------:R-:W-:Y:S01]  /*0f60*/  ULDC.U8 UR27, c[0x0][0x3d8] ;  /* 0x0000f600001b7ab9 */ /* 0x000fe20000000000 */
[----:B------:R-:W-:-:S02]  /*0f70*/  USHF.R.S32.HI UR33, URZ, 0x1f, UR53 ;  /* 0x0000001f3f217899 */ /* 0x000fc40008011435 */
[----:B------:R-:W-:Y:S02]  /*0f80*/  UISETP.NE.AND UP3, UPT, UR27, URZ, UPT ;  /* 0x0000003f1b00728c */ /* 0x000fe4000bf65270 */
[----:B------:R-:W-:Y:S01]  /*0f90*/  UISETP.NE.AND UP1, UPT, UR17, -0x1, UPT ;  /* 0xffffffff1100788c */ /* 0x000fe2000bf25270 */
[----:B------:R-:W4:Y:S01]  /*0fa0*/  S2UR UR48, SR_CTAID.Y ;  /* 0x00000000003079c3 */ /* 0x000f220000002600 */
[----:B------:R-:W-:Y:S01]  /*0fb0*/  ULDC.64 UR24, c[0x0][0x240] ;  /* 0x0000900000187ab9 */ /* 0x000fe20000000a00 */
[----:B------:R-:W-:Y:S01]  /*0fc0*/  ULDC UR55, c[0x0][0x2dc] ;  /* 0x0000b70000377ab9 */ /* 0x000fe20000000800 */
[----:B------:R-:W-:Y:S01]  /*0fd0*/  ULDC UR54, c[0x0][0x270] ;  /* 0x00009c0000367ab9 */ /* 0x000fe20000000800 */
[----:B------:R-:W-:Y:S01]  /*0fe0*/  UIMAD UR22, UR5, UR25, URZ ;  /* 0x00000019051672a4 */ /* 0x000fe2000f8e023f */
[----:B------:R-:W-:Y:S01]  /*0ff0*/  ULDC.U8 UR36, c[0x0][0x480] ;  /* 0x0001200000247ab9 */ /* 0x000fe20000000000 */
[----:B------:R-:W-:Y:S01]  /*1000*/  ULDC UR45, c[0x0][0x2c4] ;  /* 0x0000b100002d7ab9 */ /* 0x000fe20000000800 */
[----:B--2---:R-:W-:Y:S01]  /*1010*/  IABS R5, R6 ;  /* 0x0000000600057213 */ /* 0x004fe20000000000 */
[----:B------:R-:W2:Y:S02]  /*1020*/  S2UR UR47, SR_CTAID.Z ;  /* 0x00000000002f79c3 */ /* 0x000ea40000002700 */
[----:B------:R-:W-:Y:S01]  /*1030*/  @UP1 UIADD3 UR26, UR16, UR17, URZ ;  /* 0x00000011101a1290 */ /* 0x000fe2000fffe03f */
[----:B------:R-:W-:Y:S01]  /*1040*/  ISETP.NE.AND P3, PT, R6, RZ, PT ;  /* 0x000000ff0600720c */ /* 0x000fe20003f65270 */
[----:B------:R-:W5:Y:S01]  /*1050*/  I2F.RP R2, R5 ;  /* 0x0000000500027306 */ /* 0x000f620000209400 */
[----:B------:R-:W-:-:S02]  /*1060*/  UISETP.NE.AND UP4, UPT, UR36, URZ, UPT ;  /* 0x0000003f2400728c */ /* 0x000fc4000bf85270 */
[----:B------:R-:W-:Y:S01]  /*1070*/  USHF.R.S32.HI UR34, URZ, 0x1f, UR35 ;  /* 0x0000001f3f227899 */ /* 0x000fe20008011423 */
[----:B------:R-:W1:Y:S01]  /*1080*/  S2UR UR18, SR_CTAID.Y ;  /* 0x00000000001279c3 */ /* 0x000e620000002600 */
[----:B---3--:R-:W-:-:S04]  /*1090*/  UIMAD.WIDE.U32 UR28, UR10, UR14, URZ ;  /* 0x0000000e0a1c72a5 */ /* 0x008fc8000f8e003f */
[----:B------:R-:W-:Y:S02]  /*10a0*/  UIMAD UR37, UR10, UR15, UR29 ;  /* 0x0000000f0a2572a4 */ /* 0x000fe4000f8e021d */
[----:B----4-:R-:W-:Y:S01]  /*10b0*/  UIMAD.WIDE.U32 UR20, UR48, UR12, URZ ;  /* 0x0000000c301472a5 */ /* 0x010fe2000f8e003f */
[----:B------:R-:W-:Y:S01]  /*10c0*/  @UP2 ULDC.64 UR14, c[0x0][0x420] ;  /* 0x00010800000e2ab9 */ /* 0x000fe20000000a00 */
[----:B-----5:R-:W3:Y:S01]  /*10d0*/  MUFU.RCP R2, R2 ;  /* 0x0000000200027308 */ /* 0x020ee20000001000 */
[----:B------:R-:W-:Y:S02]  /*10e0*/  UIMAD UR23, UR48, UR13, UR7 ;  /* 0x0000000d301772a4 */ /* 0x000fe4000f8e0207 */
[----:B------:R-:W-:Y:S01]  /*10f0*/  @UP2 UIMAD.WIDE.U32 UR40, UR5, UR14, URZ ;  /* 0x0000000e052822a5 */ /* 0x000fe2000f8e003f */
[----:B------:R-:W-:Y:S01]  /*1100*/  @!UP2 ULDC.64 UR12, c[0x0][0x418] ;  /* 0x00010600000caab9 */ /* 0x000fe20000000a00 */
[----:B--2---:R-:W-:Y:S01]  /*1110*/  IABS R4, UR47 ;  /* 0x0000002f00047c13 */ /* 0x004fe20008000000 */
[----:B------:R-:W-:-:S02]  /*1120*/  UIADD3 UR10, UR11, 0x3f, URZ ;  /* 0x0000003f0b0a7890 */ /* 0x000fc4000fffe03f */
[----:B------:R-:W-:Y:S02]  /*1130*/  @!UP2 UIMAD UR7, UR52, UR12, URZ ;  /* 0x0000000c3407a2a4 */ /* 0x000fe4000f8e023f */
[----:B------:R-:W-:Y:S02]  /*1140*/  @UP2 UIMAD UR46, UR5, UR15, UR41 ;  /* 0x0000000f052e22a4 */ /* 0x000fe4000f8e0229 */
[----:B------:R-:W-:Y:S02]  /*1150*/  USHF.R.S32.HI UR15, URZ, 0x1f, UR10 ;  /* 0x0000001f3f0f7899 */ /* 0x000fe4000801140a */
[----:B------:R-:W-:Y:S01]  /*1160*/  @!UP2 UIMAD UR30, UR48, UR13, UR7 ;  /* 0x0000000d301ea2a4 */ /* 0x000fe2000f8e0207 */
[----:B---3--:R-:W-:Y:S01]  /*1170*/  VIADD R2, R2, 0xffffffe ;  /* 0x0ffffffe02027836 */ /* 0x008fe20000000000 */
[----:B------:R-:W-:Y:S02]  /*1180*/  UIADD3 UR7, UR11, 0x80, UR35 ;  /* 0x000000800b077890 */ /* 0x000fe4000fffe023 */
[----:B------:R-:W-:Y:S01]  /*1190*/  @!UP2 UIMAD.WIDE.U32 UR38, UR48, UR12, URZ ;  /* 0x0000000c3026a2a5 */ /* 0x000fe2000f8e003f */
[----:B------:R-:W2:Y:S01]  /*11a0*/  F2I.FTZ.U32.TRUNC.NTZ R3, R2 ;  /* 0x0000000200037305 */ /* 0x000ea2000021f000 */
[----:B-1----:R-:W-:Y:S01]  /*11b0*/  USHF.L.U32 UR18, UR18, 0x7, URZ ;  /* 0x0000000712127899 */ /* 0x002fe2000800063f */
[----:B------:R-:W-:Y:S01]  /*11c0*/  ULDC UR12, c[0x0][0x394] ;  /* 0x0000e500000c7ab9 */ /* 0x000fe20000000800 */
[----:B------:R-:W-:-:S02]  /*11d0*/  ULEA.HI UR27, UR15, UR10, URZ, 0x6 ;  /* 0x0000000a0f1b7291 */ /* 0x000fc4000f8f303f */
[----:B------:R-:W-:Y:S02]  /*11e0*/  UIMAD UR10, UR33, UR48, URZ ;  /* 0x00000030210a72a4 */ /* 0x000fe4000f8e023f */
[----:B------:R-:W-:Y:S02]  /*11f0*/  UIADD3 UR7, UR7, UR12, -UR6 ;  /* 0x0000000c07077290 */ /* 0x000fe4000fffe806 */
[----:B------:R-:W-:Y:S02]  /*1200*/  USEL UR32, UR18, URZ, UP0 ;  /* 0x0000003f12207287 */ /* 0x000fe40008000000 */
[----:B------:R-:W-:Y:S02]  /*1210*/  UIMAD.WIDE.U32 UR18, UR5, UR24, URZ ;  /* 0x00000018051272a5 */ /* 0x000fe4000f8e003f */
[----:B------:R-:W-:Y:S01]  /*1220*/  @UP1 UIADD3 UR29, UR16, UR17, URZ ;  /* 0x00000011101d1290 */ /* 0x000fe2000fffe03f */
[----:B--2---:R-:W-:Y:S01]  /*1230*/  IMAD.MOV R0, RZ, RZ, -R3 ;  /* 0x000000ffff007224 */ /* 0x004fe200078e0a03 */
[----:B------:R-:W-:Y:S01]  /*1240*/  UIMAD.WIDE UR12, UR55, UR54, URZ ;  /* 0x00000036370c72a5 */ /* 0x000fe2000f8e023f */
[----:B------:R-:W-:Y:S01]  /*1250*/  IMAD.MOV.U32 R2, RZ, RZ, RZ ;  /* 0x000000ffff027224 */ /* 0x000fe200078e00ff */
[----:B------:R-:W-:Y:S01]  /*1260*/  UIMAD.WIDE.U32 UR16, UR48, UR53, URZ ;  /* 0x00000035301072a5 */ /* 0x000fe2000f8e003f */
[----:B------:R-:W-:Y:S01]  /*1270*/  IMAD R0, R0, R5, RZ ;  /* 0x0000000500007224 */ /* 0x000fe200078e02ff */
[----:B------:R-:W-:-:S02]  /*1280*/  UIMAD UR10, UR52, UR53, UR10 ;  /* 0x00000035340a72a4 */ /* 0x000fc4000f8e020a */
[----:B------:R-:W-:Y:S01]  /*1290*/  UIADD3 UR7, UR7, 0x3f, URZ ;  /* 0x0000003f07077890 */ /* 0x000fe2000fffe03f */
[----:B------:R-:W-:Y:S01]  /*12a0*/  IMAD.HI.U32 R0, R3, R0, R2 ;  /* 0x0000000003007227 */ /* 0x000fe200078e0002 */
[----:B------:R-:W-:Y:S02]  /*12b0*/  UIADD3 UR43, UR21, UR23, URZ ;  /* 0x00000017152b7290 */ /* 0x000fe4000fffe03f */
[----:B------:R-:W-:Y:S01]  /*12c0*/  @UP2 UIADD3 UR43, UR19, UR22, URZ ;  /* 0x00000016132b2290 */ /* 0x000fe2000fffe03f */
[----:B------:R-:W-:Y:S01]  /*12d0*/  IMAD.MOV.U32 R2, RZ, RZ, R4 ;  /* 0x000000ffff027224 */ /* 0x000fe200078e0004 */
[----:B------:R-:W-:Y:S02]  /*12e0*/  USEL UR51, UR20, UR18, !UP2 ;  /* 0x0000001214337287 */ /* 0x000fe4000d000000 */
[----:B------:R-:W-:Y:S01]  /*12f0*/  UIMAD UR19, UR13, UR16, URZ ;  /* 0x000000100d1372a4 */ /* 0x000fe2000f8e023f */
[----:B------:R-:W-:Y:S01]  /*1300*/  IMAD.HI.U32 R0, R0, R2, RZ ;  /* 0x0000000200007227 */ /* 0x000fe200078e00ff */
[----:B------:R-:W-:-:S02]  /*1310*/  UIADD3 UR10, UR17, UR10, URZ ;  /* 0x0000000a110a7290 */ /* 0x000fc4000fffe03f */
[----:B------:R-:W-:Y:S01]  /*1320*/  USHF.R.S32.HI UR18, URZ, 0x1f, UR7 ;  /* 0x0000001f3f127899 */ /* 0x000fe20008011407 */
[----:B------:R-:W-:Y:S01]  /*1330*/  IMAD.MOV R3, RZ, RZ, -R0 ;  /* 0x000000ffff037224 */ /* 0x000fe200078e0a00 */
[----:B------:R-:W-:Y:S02]  /*1340*/  UIMAD.WIDE.U32 UR20, UR12, UR16, URZ ;  /* 0x000000100c1472a5 */ /* 0x000fe4000f8e003f */
[----:B------:R-:W-:Y:S01]  /*1350*/  UIMAD UR10, UR12, UR10, UR19 ;  /* 0x0000000a0c0a72a4 */ /* 0x000fe2000f8e0213 */
[C---:B------:R-:W-:Y:S01]  /*1360*/  IMAD R2, R5.reuse, R3, R2 ;  /* 0x0000000305027224 */ /* 0x040fe200078e0202 */
[----:B------:R-:W-:Y:S02]  /*1370*/  ULEA.HI UR7, UR18, UR7, URZ, 0x6 ;  /* 0x0000000712077291 */ /* 0x000fe4000f8f303f */
[----:B------:R-:W-:Y:S02]  /*1380*/  USHF.L.U64.HI UR14, UR48, 0x7, UR52 ;  /* 0x00000007300e7899 */ /* 0x000fe40008010234 */
[----:B------:R-:W-:Y:S01]  /*1390*/  ISETP.GT.U32.AND P1, PT, R5, R2, PT ;  /* 0x000000020500720c */ /* 0x000fe20003f24070 */
[----:B------:R-:W-:-:S02]  /*13a0*/  UIADD3 UR42, UR21, UR10, URZ ;  /* 0x0000000a152a7290 */ /* 0x000fc4000fffe03f */
[----:B------:R-:W-:Y:S02]  /*13b0*/  USHF.R.S32.HI UR10, URZ, 0x6, UR27 ;  /* 0x000000063f0a7899 */ /* 0x000fe4000801141b */
[----:B------:R-:W-:Y:S02]  /*13c0*/  USHF.R.S32.HI UR7, URZ, 0x6, UR7 ;  /* 0x000000063f077899 */ /* 0x000fe40008011407 */
[----:B------:R-:W-:Y:S02]  /*13d0*/  UIMAD.WIDE.U32 UR16, UR12, UR5, URZ ;  /* 0x000000050c1072a5 */ /* 0x000fe4000f8e003f */
[----:B------:R-:W-:Y:S02]  /*13e0*/  USEL UR31, UR14, URZ, UP0 ;  /* 0x0000003f0e1f7287 */ /* 0x000fe40008000000 */
[----:B------:R-:W-:Y:S02]  /*13f0*/  UISETP.LT.AND UP0, UPT, UR10, UR7, UPT ;  /* 0x000000070a00728c */ /* 0x000fe4000bf01270 */
[----:B------:R-:W-:Y:S01]  /*1400*/  USEL UR50, UR20, UR16, !UP2 ;  /* 0x0000001014327287 */ /* 0x000fe2000d000000 */
[-C--:B------:R-:W-:Y:S01]  /*1410*/  @!P1 IADD3 R2, R2, -R5.reuse, RZ ;  /* 0x8000000502029210 */ /* 0x080fe20007ffe0ff */
[----:B------:R-:W-:Y:S01]  /*1420*/  @UP3 UIMAD UR20, UR48, UR45, URZ ;  /* 0x0000002d301432a4 */ /* 0x000fe2000f8e023f */
[----:B------:R-:W-:Y:S01]  /*1430*/  @!P1 VIADD R0, R0, 0x1 ;  /* 0x0000000100009836 */ /* 0x000fe20000000000 */
[----:B------:R-:W-:Y:S01]  /*1440*/  USEL UR36, UR10, UR7, UP0 ;  /* 0x000000070a247287 */ /* 0x000fe20008000000 */
[----:B------:R-:W-:Y:S01]  /*1450*/  ISETP.GE.U32.AND P0, PT, R2, R5, PT ;  /* 0x000000050200720c */ /* 0x000fe20003f06070 */
[----:B------:R-:W-:Y:S01]  /*1460*/  @UP3 USEL UR20, UR20, UR5, !UP2 ;  /* 0x0000000514143287 */ /* 0x000fe2000d000000 */
[----:B------:R-:W-:Y:S01]  /*1470*/  LOP3.LUT R2, R6, UR47, RZ, 0x3c, !PT ;  /* 0x0000002f06027c12 */ /* 0x000fe2000f8e3cff */
[----:B------:R-:W-:Y:S01]  /*1480*/  ULEA UR7, UR36, 0xffffffc0, 0x6 ;  /* 0xffffffc024077891 */ /* 0x000fe2000f8e303f */
[----:B------:R-:W-:Y:S01]  /*1490*/  PLOP3.LUT P1, PT, PT, PT, UP1, 0x80, 0x0 ;  /* 0x000000000000781c */ /* 0x000fe20003f2f018 */
[----:B------:R-:W-:Y:S01]  /*14a0*/  @UP3 ULDC UR10, c[0x0][0x2e4] ;  /* 0x0000b900000a3ab9 */ /* 0x000fe20000000800 */
[----:B------:R-:W-:Y:S01]  /*14b0*/  UIMAD UR16, UR13, UR5, URZ ;  /* 0x000000050d1072a4 */ /* 0x000fe2000f8e023f */
[----:B------:R-:W-:Y:S01]  /*14c0*/  ISETP.GE.AND P2, PT, R2, RZ, PT ;  /* 0x000000ff0200720c */ /* 0x000fe20003f46270 */
[----:B------:R-:W-:-:S02]  /*14d0*/  @UP3 UIMAD UR22, UR47, UR10, UR20 ;  /* 0x0000000a2f1632a4 */ /* 0x000fc4000f8e0214 */
[----:B------:R-:W-:Y:S02]  /*14e0*/  USHF.R.S32.HI UR23, URZ, 0x1f, UR7 ;  /* 0x0000001f3f177899 */ /* 0x000fe40008011407 */
[----:B------:R-:W-:Y:S01]  /*14f0*/  UIADD3 UR10, UP0, UR7, UR32, URZ ;  /* 0x00000020070a7290 */ /* 0x000fe2000ff1e03f */
[----:B------:R-:W-:Y:S01]  /*1500*/  @P0 VIADD R0, R0, 0x1 ;  /* 0x0000000100000836 */ /* 0x000fe20000000000 */
[----:B------:R-:W-:Y:S01]  /*1510*/  @UP1 ULDC.64 UR14, c[0x0][0x248] ;  /* 0x00009200000e1ab9 */ /* 0x000fe20000000a00 */
[----:B------:R-:W-:Y:S01]  /*1520*/  @UP1 ULDC.64 UR18, c[0x0][0x250] ;  /* 0x0000940000121ab9 */ /* 0x000fe20000000a00 */
[----:B------:R-:W-:Y:S01]  /*1530*/  UIADD3.X UR20, UR23, UR31, URZ, UP0, !UPT ;  /* 0x0000001f17147290 */ /* 0x000fe200087fe43f */
[----:B------:R-:W-:Y:S01]  /*1540*/  PLOP3.LUT P0, PT, PT, PT, UP3, 0x80, 0x0 ;  /* 0x000000000000781c */ /* 0x000fe20003f0f038 */
[----:B------:R-:W-:Y:S01]  /*1550*/  UIMAD UR13, UR13, UR10, URZ ;  /* 0x0000000a0d0d72a4 */ /* 0x000fe2000f8e023f */
[----:B------:R-:W-:Y:S01]  /*1560*/  MOV R13, R0 ;  /* 0x00000000000d7202 */ /* 0x000fe20000000f00 */
[----:B------:R-:W-:-:S02]  /*1570*/  UIMAD.WIDE.U32 UR32, UR12, UR10, URZ ;  /* 0x0000000a0c2072a5 */ /* 0x000fc4000f8e003f */
[----:B------:R-:W-:Y:S02]  /*1580*/  @UP2 UIADD3 UR42, UR17, UR16, URZ ;  /* 0x00000010112a2290 */ /* 0x000fe4000fffe03f */
[----:B------:R-:W-:Y:S01]  /*1590*/  UIMAD UR10, UR12, UR20, UR13 ;  /* 0x000000140c0a72a4 */ /* 0x000fe2000f8e020d */
[----:B------:R-:W-:Y:S01]  /*15a0*/  @!P2 IMAD.MOV R13, RZ, RZ, -R13 ;  /* 0x000000ffff0da224 */ /* 0x000fe200078e0a0d */
[----:B------:R-:W-:Y:S01]  /*15b0*/  @UP1 UIMAD.WIDE.U32 UR16, UR29, UR14, URZ ;  /* 0x0000000e1d1012a5 */ /* 0x000fe2000f8e003f */
[----:B------:R-:W-:Y:S01]  /*15c0*/  @!P3 LOP3.LUT R13, RZ, R6, RZ, 0x33, !PT ;  /* 0x00000006ff0db212 */ /* 0x000fe200078e33ff */
[----:B------:R-:W-:Y:S02]  /*15d0*/  @UP1 UIMAD.WIDE.U32 UR12, UR26, UR18, URZ ;  /* 0x000000121a0c12a5 */ /* 0x000fe4000f8e003f */
[----:B------:R-:W-:Y:S02]  /*15e0*/  @!UP3 UIMAD UR21, UR48, UR54, UR47 ;  /* 0x000000363015b2a4 */ /* 0x000fe4000f8e022f */
[----:B------:R-:W-:-:S02]  /*15f0*/  UIMAD UR44, UR47, UR55, URZ ;  /* 0x000000372f2c72a4 */ /* 0x000fc4000f8e023f */
[----:B------:R-:W-:Y:S02]  /*1600*/  @UP1 UIMAD UR29, UR29, UR15, URZ ;  /* 0x0000000f1d1d12a4 */ /* 0x000fe4000f8e023f */
[----:B------:R-:W-:Y:S02]  /*1610*/  @UP1 UIMAD UR20, UR26, UR19, URZ ;  /* 0x000000131a1412a4 */ /* 0x000fe4000f8e023f */
[----:B------:R-:W-:Y:S02]  /*1620*/  @!UP2 UIADD3 UR46, UR39, UR30, URZ ;  /* 0x0000001e272ea290 */ /* 0x000fe4000fffe03f */
[----:B------:R-:W-:Y:S02]  /*1630*/  @!UP3 UIMAD UR22, UR21, UR45, URZ ;  /* 0x0000002d1516b2a4 */ /* 0x000fe4000f8e023f */
[----:B------:R-:W-:Y:S02]  /*1640*/  USEL UR48, UR28, URZ, UP4 ;  /* 0x0000003f1c307287 */ /* 0x000fe4000a000000 */
[----:B------:R-:W-:-:S02]  /*1650*/  USHF.R.S32.HI UR49, URZ, 0x1f, UR44 ;  /* 0x0000001f3f317899 */ /* 0x000fc4000801142c */
[----:B------:R-:W-:Y:S02]  /*1660*/  @UP1 UIADD3 UR31, UR13, UR20, URZ ;  /* 0x000000140d1f1290 */ /* 0x000fe4000fffe03f */
[----:B------:R-:W-:Y:S02]  /*1670*/  USEL UR47, UR37, URZ, UP4 ;  /* 0x0000003f252f7287 */ /* 0x000fe4000a000000 */
        /* <DEDUP_REMOVED lines=8> */
[----:B------:R-:W-:Y:S02]  /*1700*/  USHF.R.S32.HI UR10, URZ, 0x1f, UR16 ;  /* 0x0000001f3f0a7899 */ /* 0x000fe40008011410 */
[----:B------:R-:W-:Y:S02]  /*1710*/  UIMAD.WIDE.U32 UR12, UR16, UR14, URZ ;  /* 0x0000000e100c72a5 */ /* 0x000fe4000f8e003f */
[----:B------:R-:W-:-:S04]  /*1720*/  UIMAD UR10, UR10, UR14, URZ ;  /* 0x0000000e0a0a72a4 */ /* 0x000fc8000f8e023f */
[----:B------:R-:W-:-:S03]  /*1730*/  UIMAD UR10, UR16, UR15, UR10 ;  /* 0x0000000f100a72a4 */ /* 0x000fc6000f8e020a */
[----:B------:R-:W-:Y:S01]  /*1740*/  ULDC.64 UR16, c[0x0][0x230] ;  /* 0x00008c0000107ab9 */ /* 0x000fe20000000a00 */
[----:B------:R-:W-:Y:S02]  /*1750*/  UIADD3 UR13, UR13, UR10, URZ ;  /* 0x0000000a0d0d7290 */ /* 0x000fe4000fffe03f */
[----:B------:R-:W-:Y:S02]  /*1760*/  UIMAD UR10, UR52, UR16, URZ ;  /* 0x00000010340a72a4 */ /* 0x000fe4000f8e023f */
[----:B-1----:R-:W-:Y:S02]  /*1770*/  UIMAD.WIDE.U32 UR12, UR20, UR16, UR12 ;  /* 0x00000010140c72a5 */ /* 0x002fe4000f8e000c */
[----:B------:R-:W-:-:S04]  /*1780*/  UIMAD UR10, UR20, UR17, UR10 ;  /* 0x00000011140a72a4 */ /* 0x000fc8000f8e020a */
[----:B------:R-:W-:Y:S01]  /*1790*/  UIADD3 UR29, UR13, UR10, URZ ;  /* 0x0000000a0d1d7290 */ /* 0x000fe2000fffe03f */
[----:B------:R-:W-:-:S11]  /*17a0*/  UMOV UR28, UR12 ;  /* 0x0000000c001c7c82 */ /* 0x000fd60008000000 */
.L_x_1881:
[----:B------:R-:W-:Y:S05]  /*17b0*/  @P1 BRA `(.L_x_1882) ;  /* 0x0000000000381947 */ /* 0x000fea0003800000 */
        /* <DEDUP_REMOVED lines=14> */
.L_x_1882:
        /* <DEDUP_REMOVED lines=13> */
.L_x_1883:
[----:B------:R-:W-:Y:S08]  /*1970*/  S2UR UR12, SR_CTAID.Z ;  /* 0x00000000000c79c3 */ /* 0x000ff00000002700 */
[----:B------:R-:W1:Y:S02]  /*1980*/  S2UR UR5, SR_CTAID.Y ;  /* 0x00000000000579c3 */ /* 0x000e640000002600 */
[----:B-1----:R-:W-:-:S04]  /*1990*/  UIMAD UR5, UR5, UR54, UR12 ;  /* 0x00000036050572a4 */ /* 0x002fc8000f8e020c */
[----:B------:R-:W-:-:S12]  /*19a0*/  UIMAD UR5, UR5, UR53, URZ ;  /* 0x00000035050572a4 */ /* 0x000fd8000f8e023f */
.L_x_1884:
[----:B------:R-:W1:Y:S01]  /*19b0*/  S2R R15, SR_TID.X ;  /* 0x00000000000f7919 */ /* 0x000e620000002100 */
[----:B------:R-:W-:Y:S01]  /*19c0*/  SHF.R.S32.HI R22, RZ, 0x1f, R242 ;  /* 0x0000001fff167819 */ /* 0x000fe200000114f2 */
[----:B------:R-:W2:Y:S01]  /*19d0*/  LDC.64 R8, c[0x0][0x420] ;  /* 0x00010800ff087b82 */ /* 0x000ea20000000a00 */
[----:B------:R-:W-:Y:S01]  /*19e0*/  IADD3 R2, P0, R242, UR7, RZ ;  /* 0x00000007f2027c10 */ /* 0x000fe2000ff1e0ff */
[----:B------:R-:W-:Y:S01]  /*19f0*/  UIADD3 UR33, UR7, UR5, URZ ;  /* 0x0000000507217290 */ /* 0x000fe2000fffe03f */
[----:B------:R-:W-:Y:S01]  /*1a00*/  SHF.R.S32.HI R231, RZ, 0x1f, R230 ;  /* 0x0000001fffe77819 */ /* 0x000fe200000114e6 */
[----:B------:R-:W-:Y:S01]  /*1a10*/  UIADD3 UR5, -UR6, UR11, UR35 ;  /* 0x0000000b06057290 */ /* 0x000fe2000fffe123 */
[----:B------:R-:W-:Y:S01]  /*1a20*/  IADD3.X R0, R22, UR23, RZ, P0, !PT ;  /* 0x0000001716007c10 */ /* 0x000fe200087fe4ff */
[----:B------:R-:W-:Y:S01]  /*1a30*/  UIMAD UR12, UR55, UR54, URZ ;  /* 0x00000036370c72a4 */ /* 0x000fe2000f8e023f */
[----:B------:R-:W-:Y:S01]  /*1a40*/  BSSY B1, `(.L_x_1880) ;  /* 0x0000b6f000017945 */ /* 0x000fe20003800000 */
[----:B------:R-:W3:Y:S01]  /*1a50*/  S2UR UR13, SR_CTAID.Z ;  /* 0x00000000000d79c3 */ /* 0x000ee20000002700 */
[----:B------:R-:W-:Y:S01]  /*1a60*/  ULDC UR58, c[0x0][0x398] ;  /* 0x0000e600003a7ab9 */ /* 0x000fe20000000800 */
[----:B------:R-:W-:Y:S01]  /*1a70*/  IMAD R0, R0, UR24, RZ ;  /* 0x0000001800007c24 */ /* 0x000fe2000f8e02ff */
[----:B------:R-:W-:Y:S01]  /*1a80*/  UIADD3 UR5, UR5, -UR58, URZ ;  /* 0x8000003a05057290 */ /* 0x000fe2000fffe03f */
[----:B------:R-:W-:Y:S01]  /*1a90*/  VIADD R12, R230, 0x40 ;  /* 0x00000040e60c7836 */ /* 0x000fe20000000000 */
[----:B------:R-:W-:Y:S01]  /*1aa0*/  UIADD3 UR37, UR7, UR22, URZ ;  /* 0x0000001607257290 */ /* 0x000fe2000fffe03f */
[C---:B------:R-:W-:Y:S01]  /*1ab0*/  IMAD R0, R2.reuse, UR25, R0 ;  /* 0x0000001902007c24 */ /* 0x040fe2000f8e0200 */
[----:B------:R-:W-:Y:S01]  /*1ac0*/  ULDC.64 UR16, c[0x0][0x428] ;  /* 0x00010a0000107ab9 */ /* 0x000fe20000000a00 */
[----:B------:R-:W-:Y:S01]  /*1ad0*/  IMAD.WIDE.U32 R2, R2, UR24, R230 ;  /* 0x0000001802027c25 */ /* 0x000fe2000f8e00e6 */
[----:B------:R-:W4:Y:S01]  /*1ae0*/  S2UR UR38, SR_CTAID.Z ;  /* 0x00000000002679c3 */ /* 0x000f220000002700 */
[----:B------:R-:W-:Y:S01]  /*1af0*/  ULDC.64 UR20, c[0x0][0x258] ;  /* 0x0000960000147ab9 */ /* 0x000fe20000000a00 */
[----:B------:R-:W-:Y:S01]  /*1b00*/  ULDC.64 UR26, c[0x0][0x400] ;  /* 0x00010000001a7ab9 */ /* 0x000fe20000000a00 */
[----:B------:R-:W-:Y:S01]  /*1b10*/  IADD3 R4, P2, R2, UR51, RZ ;  /* 0x0000003302047c10 */ /* 0x000fe2000ff5e0ff */
[----:B------:R-:W-:Y:S01]  /*1b20*/  USHF.R.S32.HI UR51, URZ, 0x1f, UR5 ;  /* 0x0000001f3f337899 */ /* 0x000fe20008011405 */
[----:B------:R-:W-:Y:S01]  /*1b30*/  IADD3 R2, P0, R230, UR10, RZ ;  /* 0x0000000ae6027c10 */ /* 0x000fe2000ff1e0ff */
[----:B------:R-:W-:Y:S01]  /*1b40*/  USHF.L.U32 UR10, UR12, 0x6, URZ ;  /* 0x000000060c0a7899 */ /* 0x000fe2000800063f */
[----:B------:R-:W-:Y:S01]  /*1b50*/  IADD3.X R5, R3, UR43, R0, P2, !PT ;  /* 0x0000002b03057c10 */ /* 0x000fe200097fe400 */
[----:B--2---:R-:W-:Y:S01]  /*1b60*/  IMAD R0, R8, UR23, RZ ;  /* 0x0000001708007c24 */ /* 0x004fe2000f8e02ff */
[----:B------:R-:W-:Y:S01]  /*1b70*/  IADD3.X R3, R231, UR46, RZ, P0, !PT ;  /* 0x0000002ee7037c10 */ /* 0x000fe200087fe4ff */
[----:B------:R-:W-:Y:S01]  /*1b80*/  ULEA.HI UR51, UR51, UR5, URZ, 0x6 ;  /* 0x0000000533337291 */ /* 0x000fe2000f8f303f */
[----:B-1----:R-:W-:Y:S01]  /*1b90*/  SHF.R.S32.HI R6, RZ, 0x1f, R15 ;  /* 0x0000001fff067819 */ /* 0x002fe2000001140f */
[----:B------:R-:W-:-:S02]  /*1ba0*/  IMAD R0, R9, UR7, R0 ;  /* 0x0000000709007c24 */ /* 0x000fc4000f8e0200 */
[----:B------:R-:W-:Y:S01]  /*1bb0*/  USHF.R.S32.HI UR51, URZ, 0x6, UR51 ;  /* 0x000000063f337899 */ /* 0x000fe20008011433 */
[----:B------:R-:W-:Y:S01]  /*1bc0*/  IMAD.WIDE.U32 R2, R8, UR7, R2 ;  /* 0x0000000708027c25 */ /* 0x000fe2000f8e0002 */
[----:B------:R-:W-:Y:S01]  /*1bd0*/  LEA.HI R6, R6, R15, RZ, 0x5 ;  /* 0x0000000f06067211 */ /* 0x000fe200078f28ff */
[----:B------:R-:W-:Y:S02]  /*1be0*/  USHF.R.S32.HI UR7, URZ, 0x1f, UR10 ;  /* 0x0000001f3f077899 */ /* 0x000fe4000801140a */
[----:B------:R-:W-:Y:S01]  /*1bf0*/  UIADD3 UR10, UP2, UP0, UR32, UR10, UR44 ;  /* 0x0000000a200a7290 */ /* 0x000fe2000f85e02c */
[----:B------:R-:W-:Y:S01]  /*1c00*/  LOP3.LUT R7, R6, 0xffffffe0, RZ, 0xc0, !PT ;  /* 0xffffffe006077812 */ /* 0x000fe200078ec0ff */
[----:B------:R-:W-:Y:S01]  /*1c10*/  IMAD.IADD R3, R3, 0x1, R0 ;  /* 0x0000000103037824 */ /* 0x000fe200078e0200 */
[----:B------:R-:W-:Y:S01]  /*1c20*/  SHF.R.S32.HI R0, RZ, 0x5, R6 ;  /* 0x00000005ff007819 */ /* 0x000fe20000011406 */
[----:B------:R-:W-:Y:S01]  /*1c30*/  UIADD3.X UR7, UR45, UR7, UR49, UP2, UP0 ;  /* 0x000000072d077290 */ /* 0x000fe200097e0431 */
[----:B------:R-:W-:Y:S01]  /*1c40*/  IMAD.U32 R6, RZ, RZ, UR16 ;  /* 0x00000010ff067e24 */ /* 0x000fe2000f8e00ff */
[----:B------:R-:W-:Y:S01]  /*1c50*/  UIADD3 UR10, UP2, UP0, UR48, UR10, UR50 ;  /* 0x0000000a300a7290 */ /* 0x000fe2000f85e032 */
[----:B------:R-:W-:Y:S01]  /*1c60*/  IMAD.IADD R15, R15, 0x1, -R7 ;  /* 0x000000010f0f7824 */ /* 0x000fe200078e0a07 */
[----:B---3--:R-:W-:Y:S01]  /*1c70*/  USHF.R.S32.HI UR13, URZ, 0x1f, UR13 ;  /* 0x0000001f3f0d7899 */ /* 0x008fe2000801140d */
[----:B----4-:R-:W-:Y:S01]  /*1c80*/  IMAD.WIDE.U32 R2, R6, UR38, R2 ;  /* 0x0000002606027c25 */ /* 0x010fe2000f8e0002 */
[----:B------:R-:W-:-:S02]  /*1c90*/  UIADD3.X UR7, UR47, UR7, UR42, UP2, UP0 ;  /* 0x000000072f077290 */ /* 0x000fc400097e042a */
[----:B------:R-:W-:Y:S01]  /*1ca0*/  UISETP.LT.AND UP0, UPT, URZ, UR51, UPT ;  /* 0x000000333f00728c */ /* 0x000fe2000bf01270 */
[----:B------:R-:W-:Y:S01]  /*1cb0*/  IMAD R0, R0, UR12, R15 ;  /* 0x0000000c00007c24 */ /* 0x000fe2000f8e020f */
[----:B------:R-:W-:Y:S01]  /*1cc0*/  UIMAD UR22, UR13, UR20, URZ ;  /* 0x000000140d1672a4 */ /* 0x000fe2000f8e023f */
[----:B------:R-:W-:Y:S01]  /*1cd0*/  IMAD.U32 R7, RZ, RZ, UR20 ;  /* 0x00000014ff077e24 */ /* 0x000fe2000f8e00ff */
[----:B------:R-:W-:Y:S02]  /*1ce0*/  USEL UR51, URZ, UR51, !UP0 ;  /* 0x000000333f337287 */ /* 0x000fe4000c000000 */
[C---:B------:R-:W-:Y:S01]  /*1cf0*/  IADD3 R6, P0, R0.reuse, UR10, RZ ;  /* 0x0000000a00067c10 */ /* 0x040fe2000ff1e0ff */
[----:B------:R-:W-:Y:S01]  /*1d00*/  UIMAD UR13, UR13, UR16, URZ ;  /* 0x000000100d0d72a4 */ /* 0x000fe2000f8e023f */
[----:B------:R-:W-:Y:S01]  /*1d10*/  IMAD.WIDE.U32 R4, R7, UR38, R4 ;  /* 0x0000002607047c25 */ /* 0x000fe2000f8e0004 */
[----:B------:R-:W-:Y:S01]  /*1d20*/  UISETP.GT.AND UP0, UPT, UR36, UR51, UPT ;  /* 0x000000332400728c */ /* 0x000fe2000bf04270 */
[----:B------:R-:W-:Y:S01]  /*1d30*/  LEA.HI.X.SX32 R0, R0, UR7, 0x1, P0 ;  /* 0x0000000700007c11 */ /* 0x000fe200080f0eff */
[----:B------:R-:W-:Y:S01]  /*1d40*/  UIMAD UR13, UR38, UR17, UR13 ;  /* 0x00000011260d72a4 */ /* 0x000fe2000f8e020d */
[----:B------:R-:W-:Y:S01]  /*1d50*/  LEA R218, P0, R6, UR26, 0x2 ;  /* 0x0000001a06da7c11 */ /* 0x000fe2000f8010ff */
[----:B------:R-:W-:Y:S01]  /*1d60*/  UIMAD UR21, UR38, UR21, UR22 ;  /* 0x00000015261572a4 */ /* 0x000fe2000f8e0216 */
[----:B------:R-:W-:-:S02]  /*1d70*/  ULDC.64 UR16, c[0x0][0x478] ;  /* 0x00011e0000107ab9 */ /* 0x000fc40000000a00 */
[----:B------:R-:W-:Y:S01]  /*1d80*/  LEA.HI.X R219, R6, UR27, R0, 0x2, P0 ;  /* 0x0000001b06db7c11 */ /* 0x000fe200080f1400 */
[----:B------:R-:W-:Y:S01]  /*1d90*/  VIADD R3, R3, UR13 ;  /* 0x0000000d03037c36 */ /* 0x000fe20008000000 */
[----:B------:R-:W-:Y:S01]  /*1da0*/  PLOP3.LUT P0, PT, PT, PT, UP0, 0x80, 0x0 ;  /* 0x000000000000781c */ /* 0x000fe20003f0f008 */
[-C--:B------:R-:W-:Y:S01]  /*1db0*/  IMAD R0, R22, R8.reuse, RZ ;  /* 0x0000000816007224 */ /* 0x080fe200078e02ff */
[----:B------:R-:W-:Y:S01]  /*1dc0*/  UIMAD.WIDE UR26, UR33, 0x4, UR16 ;  /* 0x00000004211a78a5 */ /* 0x000fe2000f8e0210 */
[C---:B------:R-:W-:Y:S01]  /*1dd0*/  IMAD.WIDE.U32 R2, R242.reuse, R8, R2 ;  /* 0x00000008f2027225 */ /* 0x040fe200078e0002 */
[----:B------:R-:W-:Y:S01]  /*1de0*/  ULDC.64 UR12, c[0x0][0x210] ;  /* 0x00008400000c7ab9 */ /* 0x000fe20000000a00 */
[----:B------:R-:W-:Y:S01]  /*1df0*/  ULDC.64 UR22, c[0x0][0x3e0] ;  /* 0x0000f80000167ab9 */ /* 0x000fe20000000a00 */
[----:B------:R-:W-:Y:S01]  /*1e00*/  ULDC.64 UR38, c[0x0][0x2b0] ;  /* 0x0000ac0000267ab9 */ /* 0x000fe20000000a00 */
[----:B------:R-:W-:Y:S01]  /*1e10*/  IMAD R0, R242, R9, R0 ;  /* 0x00000009f2007224 */ /* 0x000fe200078e0200 */
[----:B------:R-:W-:Y:S01]  /*1e20*/  LEA R240, P3, R4, UR12, 0x1 ;  /* 0x0000000c04f07c11 */ /* 0x000fe2000f8608ff */
[----:B------:R-:W-:Y:S01]  /*1e30*/  VIADD R11, R5, UR21 ;  /* 0x00000015050b7c36 */ /* 0x000fe20008000000 */
[----:B------:R-:W-:Y:S01]  /*1e40*/  LEA R238, P2, R2, UR22, 0x1 ;  /* 0x0000001602ee7c11 */ /* 0x000fe2000f8408ff */
[----:B------:R-:W-:Y:S01]  /*1e50*/  IMAD.IADD R10, R3, 0x1, R0 ;  /* 0x00000001030a7824 */ /* 0x000fe200078e0200 */
[----:B------:R-:W-:-:S02]  /*1e60*/  UIADD3 UR7, UR36, -0x1, URZ ;  /* 0xffffffff24077890 */ /* 0x000fc4000fffe03f */
[----:B------:R-:W-:Y:S01]  /*1e70*/  UIMAD.WIDE UR16, UR37, 0x4, UR38 ;  /* 0x00000004251078a5 */ /* 0x000fe2000f8e0226 */
[----:B------:R-:W-:Y:S01]  /*1e80*/  LEA.HI.X R241, R4, UR13, R11, 0x1, P3 ;  /* 0x0000000d04f17c11 */ /* 0x000fe200098f0c0b */
[----:B------:R-:W-:Y:S01]  /*1e90*/  UMOV UR21, UR26 ;  /* 0x0000001a00157c82 */ /* 0x000fe20008000000 */
[----:B------:R-:W-:Y:S01]  /*1ea0*/  UMOV UR20, UR27 ;  /* 0x0000001b00147c82 */ /* 0x000fe20008000000 */
        /* <DEDUP_REMOVED lines=25> */
.L_x_1886:
        /* <DEDUP_REMOVED lines=23> */
.L_x_1887:
[----:B------:R-:W-:Y:S01]  /*21b0*/  R2UR UR14, R248 ;  /* 0x00000000f80e72ca */ /* 0x000fe200000e0000 */
[----:B------:R-:W-:Y:S01]  /*21c0*/  UIMAD UR5, UR34, UR12, URZ ;  /* 0x0000000c220572a4 */ /* 0x000fe2000f8e023f */
[C---:B------:R-:W-:Y:S01]  /*21d0*/  VIADD R0, R242.reuse, 0x20 ;  /* 0x00000020f2007836 */ /* 0x040fe20000000000 */
[----:B------:R-:W-:Y:S01]  /*21e0*/  BSSY B0, `(.L_x_1888) ;  /* 0x0000026000007945 */ /* 0x000fe20003800000 */
[----:B------:R-:W-:Y:S01]  /*21f0*/  IMAD.U32 R2, RZ, RZ, UR12 ;  /* 0x0000000cff027e24 */ /* 0x000fe2000f8e00ff */
[----:B------:R-:W-:Y:S01]  /*2200*/  UIMAD UR5, UR35, UR13, UR5 ;  /* 0x0000000d230572a4 */ /* 0x000fe2000f8e0205 */
[----:B------:R-:W-:Y:S02]  /*2210*/  VIADD R4, R242, 0x40 ;  /* 0x00000040f2047836 */ /* 0x000fe40000000000 */
[----:B------:R-:W-:-:S05]  /*2220*/  IMAD.WIDE.U32 R2, R2, UR35, R230 ;  /* 0x0000002302027c25 */ /* 0x000fca000f8e00e6 */
[----:B------:R-:W-:Y:S01]  /*2230*/  UIMAD UR6, UR14, -0x80, UR6 ;  /* 0xffffff800e0678a4 */ /* 0x000fe2000f8e0206 */
[----:B------:R-:W1:Y:S01]  /*2240*/  S2UR UR14, SR_CTAID.Z ;  /* 0x00000000000e79c3 */ /* 0x000e620000002700 */
[----:B------:R-:W-:-:S04]  /*2250*/  IADD3 R2, P0, R2, UR7, RZ ;  /* 0x0000000702027c10 */ /* 0x000fc8000ff1e0ff */
[----:B------:R-:W-:Y:S02]  /*2260*/  ISETP.GE.AND P4, PT, R0, UR6, PT ;  /* 0x0000000600007c0c */ /* 0x000fe4000bf86270 */
[----:B------:R-:W-:Y:S02]  /*2270*/  MOV R0, UR5 ;  /* 0x0000000500007c02 */ /* 0x000fe40008000f00 */
[----:B------:R-:W-:Y:S02]  /*2280*/  ISETP.GE.AND P5, PT, R242, UR6, PT ;  /* 0x00000006f2007c0c */ /* 0x000fe4000bfa6270 */
[----:B------:R-:W-:Y:S02]  /*2290*/  IADD3.X R3, R3, UR18, R0, P0, !PT ;  /* 0x0000001203037c10 */ /* 0x000fe400087fe400 */
[----:B------:R-:W-:Y:S01]  /*22a0*/  ISETP.GE.AND P3, PT, R4, UR6, PT ;  /* 0x0000000604007c0c */ /* 0x000fe2000bf66270 */
[----:B------:R-:W-:-:S05]  /*22b0*/  VIADD R4, R242, 0x60 ;  /* 0x00000060f2047836 */ /* 0x000fca0000000000 */
        /* <DEDUP_REMOVED lines=24> */
.L_x_1889:
[----:B------:R-:W-:Y:S05]  /*2440*/  BSYNC B0 ;  /* 0x0000000000007941 */ /* 0x000fea0003800000 */
.L_x_1888:
        /* <DEDUP_REMOVED lines=18> */
.L_x_1891:
[----:B------:R-:W-:Y:S05]  /*2570*/  BSYNC B0 ;  /* 0x0000000000007941 */ /* 0x000fea0003800000 */
.L_x_1890:
        /* <DEDUP_REMOVED lines=18> */
.L_x_1893:
[----:B------:R-:W-:Y:S05]  /*26a0*/  BSYNC B0 ;  /* 0x0000000000007941 */ /* 0x000fea0003800000 */
.L_x_1892:
        /* <DEDUP_REMOVED lines=18> */
.L_x_1895:
[----:B------:R-:W-:Y:S05]  /*27d0*/  BSYNC B0 ;  /* 0x0000000000007941 */ /* 0x000fea0003800000 */
.L_x_1894:
[----:B------:R-:W5:Y:S01]  /*27e0*/  S2UR UR6, SR_CTAID.Z ;  /* 0x00000000000679c3 */ /* 0x000f620000002700 */
[----:B------:R-:W-:Y:S01]  /*27f0*/  UIMAD UR5, UR34, UR10, URZ ;  /* 0x0000000a220572a4 */ /* 0x000fe2000f8e023f */
[----:B----4-:R-:W-:Y:S01]  /*2800*/  IMAD.U32 R2, RZ, RZ, UR10 ;  /* 0x0000000aff027e24 */ /* 0x010fe2000f8e00ff */
[----:B------:R-:W-:Y:S02]  /*2810*/  BSSY B0, `(.L_x_1896) ;  /* 0x000001d000007945 */ /* 0x000fe40003800000 */
[----:B------:R-:W-:Y:S01]  /*2820*/  UIMAD UR5, UR35, UR11, UR5 ;  /* 0x0000000b230572a4 */ /* 0x000fe2000f8e0205 */
[----:B------:R-:W-:Y:S02]  /*2830*/  IMAD.WIDE.U32 R2, R2, UR35, R230 ;  /* 0x0000002302027c25 */ /* 0x000fe4000f8e00e6 */
[----:B------:R-:W4:Y:S03]  /*2840*/  S2UR UR12, SR_CTAID.Z ;  /* 0x00000000000c79c3 */ /* 0x000f260000002700 */
[----:B------:R-:W-:Y:S01]  /*2850*/  IMAD.U32 R0, RZ, RZ, UR5 ;  /* 0x00000005ff007e24 */ /* 0x000fe2000f8e00ff */
[----:B------:R-:W-:-:S04]  /*2860*/  IADD3 R2, P0, R2, UR16, RZ ;  /* 0x0000001002027c10 */ /* 0x000fc8000ff1e0ff */
[----:B------:R-:W-:Y:S01]  /*2870*/  IADD3.X R3, R3, UR17, R0, P0, !PT ;  /* 0x0000001103037c10 */ /* 0x000fe200087fe400 */
[----:B-----5:R-:W-:-:S03]  /*2880*/  USHF.R.S32.HI UR13, URZ, 0x1f, UR6 ;  /* 0x0000001f3f0d7899 */ /* 0x020fc60008011406 */
[----:B------:R-:W-:Y:S02]  /*2890*/  ULDC.64 UR6, c[0x0][0x470] ;  /* 0x00011c0000067ab9 */ /* 0x000fe40000000a00 */
[----:B------:R-:W-:Y:S01]  /*28a0*/  UIMAD UR5, UR13, UR6, URZ ;  /* 0x000000060d0572a4 */ /* 0x000fe2000f8e023f */
[----:B------:R-:W-:-:S03]  /*28b0*/  MOV R0, UR6 ;  /* 0x0000000600007c02 */ /* 0x000fc60008000f00 */
[----:B----4-:R-:W-:Y:S02]  /*28c0*/  UIMAD UR7, UR12, UR7, UR5 ;  /* 0x000000070c0772a4 */ /* 0x010fe4000f8e0205 */
        /* <DEDUP_REMOVED lines=17> */
.L_x_1897:
[----:B------:R-:W-:Y:S05]  /*29e0*/  BSYNC B0 ;  /* 0x0000000000007941 */ /* 0x000fea0003800000 */
.L_x_1896:
        /* <DEDUP_REMOVED lines=18> */
.L_x_1899:
[----:B------:R-:W-:Y:S05]  /*2b10*/  BSYNC B0 ;  /* 0x0000000000007941 */ /* 0x000fea0003800000 */
.L_x_1898:
        /* <DEDUP_REMOVED lines=18> */
.L_x_1901:
[----:B------:R-:W-:Y:S05]  /*2c40*/  BSYNC B0 ;  /* 0x0000000000007941 */ /* 0x000fea0003800000 */
.L_x_1900:
        /* <DEDUP_REMOVED lines=19> */
.L_x_1885:
        /* <DEDUP_REMOVED lines=35> */
.L_x_1904:
[----:B------:R-:W-:Y:S05]  /*2fb0*/  BSYNC B0 ;  /* 0x0000000000007941 */ /* 0x000fea0003800000 */
.L_x_1903:
        /* <DEDUP_REMOVED lines=27> */
.L_x_1906:
[----:B------:R-:W-:Y:S05]  /*3170*/  BSYNC B0 ;  /* 0x0000000000007941 */ /* 0x000fea0003800000 */
.L_x_1905:
        /* <DEDUP_REMOVED lines=12> */
.L_x_1908:
        /* <DEDUP_REMOVED lines=20> */
.L_x_1909:
[----:B------:R-:W-:Y:S05]  /*3380*/  BSYNC B0 ;  /* 0x0000000000007941 */ /* 0x000fea0003800000 */
.L_x_1907:
        /* <DEDUP_REMOVED lines=13> */
.L_x_1911:
        /* <DEDUP_REMOVED lines=29> */
.L_x_1912:
[----:B------:R-:W-:Y:S05]  /*3630*/  BSYNC B0 ;  /* 0x0000000000007941 */ /* 0x000fea0003800000 */
.L_x_1910:
[----:B------:R-:W-:Y:S01]  /*3640*/  R2UR UR13, R248 ;  /* 0x00000000f80d72ca */ /* 0x000fe200000e0000 */
[----:B------:R-:W-:Y:S01]  /*3650*/  UIMAD UR10, UR34, UR14, URZ ;  /* 0x0000000e220a72a4 */ /* 0x000fe2000f8e023f */
[----:B-1----:R-:W-:Y:S01]  /*3660*/  IMAD.U32 R2, RZ, RZ, UR14 ;  /* 0x0000000eff027e24 */ /* 0x002fe2000f8e00ff */
[----:B------:R-:W-:Y:S01]  /*3670*/  BSSY B0, `(.L_x_1913) ;  /* 0x0000035000007945 */ /* 0x000fe20003800000 */
[----:B------:R-:W-:Y:S01]  /*3680*/  VIADD R7, R237, 0x8 ;  /* 0x00000008ed077836 */ /* 0x000fe20000000000 */
[----:B------:R-:W-:Y:S01]  /*3690*/  UIMAD UR12, UR35, UR15, UR10 ;  /* 0x0000000f230c72a4 */ /* 0x000fe2000f8e020a */
[----:B------:R-:W-:-:S03]  /*36a0*/  IMAD.WIDE.U32 R2, R2, UR35, R230 ;  /* 0x0000002302027c25 */ /* 0x000fc6000f8e00e6 */
[----:B------:R-:W-:Y:S01]  /*36b0*/  ISETP.GE.AND P2, PT, R7, UR5, PT ;  /* 0x0000000507007c0c */ /* 0x000fe2000bf46270 */
[C---:B------:R-:W-:Y:S01]  /*36c0*/  VIADD R6, R237.reuse, 0x20 ;  /* 0x00000020ed067836 */ /* 0x040fe20000000000 */
[----:B------:R-:W-:Y:S01]  /*36d0*/  IADD3 R4, P0, R2, UR28, RZ ;  /* 0x0000001c02047c10 */ /* 0x000fe2000ff1e0ff */
[----:B------:R-:W-:Y:S01]  /*36e0*/  IMAD.U32 R5, RZ, RZ, UR12 ;  /* 0x0000000cff057e24 */ /* 0x000fe2000f8e00ff */
[----:B------:R-:W-:Y:S01]  /*36f0*/  UIMAD UR10, UR13, -0x80, UR6 ;  /* 0xffffff800d0a78a4 */ /* 0x000fe2000f8e0206 */
[----:B------:R-:W-:Y:S01]  /*3700*/  VIADD R16, R237, 0x28 ;  /* 0x00000028ed107836 */ /* 0x000fe20000000000 */
[----:B------:R-:W-:Y:S01]  /*3710*/  P2R R21, PR, RZ, 0x4 ;  /* 0x00000004ff157803 */ /* 0x000fe20000000000 */
[----:B------:R-:W-:Y:S01]  /*3720*/  ULDC.64 UR12, c[0x0][0x260] ;  /* 0x00009800000c7ab9 */ /* 0x000fe20000000a00 */
[----:B------:R-:W-:Y:S01]  /*3730*/  IADD3.X R5, R3, UR29, R5, P0, !PT ;  /* 0x0000001d03057c10 */ /* 0x000fe200087fe405 */
[----:B------:R-:W-:Y:S01]  /*3740*/  IMAD R2, R14, UR12, RZ ;  /* 0x0000000c0e027c24 */ /* 0x000fe2000f8e02ff */
[----:B------:R-:W-:-:S02]  /*3750*/  ISETP.GE.AND P5, PT, R242, UR10, PT ;  /* 0x0000000af2007c0c */ /* 0x000fc4000bfa6270 */
[----:B------:R-:W-:Y:S01]  /*3760*/  ISETP.GE.AND P0, PT, R6, UR5, PT ;  /* 0x0000000506007c0c */ /* 0x000fe2000bf06270 */
[----:B------:R-:W-:Y:S01]  /*3770*/  IMAD R2, R13, UR13, R2 ;  /* 0x0000000d0d027c24 */ /* 0x000fe2000f8e0202 */
[----:B------:R-:W-:Y:S01]  /*3780*/  ISETP.GE.AND P2, PT, R237, UR5, PT ;  /* 0x00000005ed007c0c */ /* 0x000fe2000bf46270 */
[----:B------:R-:W-:Y:S01]  /*3790*/  IMAD.WIDE.U32 R4, R13, UR12, R4 ;  /* 0x0000000c0d047c25 */ /* 0x000fe2000f8e0004 */
[----:B------:R-:W-:Y:S02]  /*37a0*/  P2R R20, PR, RZ, 0x1 ;  /* 0x00000001ff147803 */ /* 0x000fe40000000000 */
[----:B------:R-:W-:Y:S01]  /*37b0*/  ISETP.GE.AND P0, PT, R16, UR5, PT ;  /* 0x0000000510007c0c */ /* 0x000fe2000bf06270 */
[----:B------:R-:W-:Y:S01]  /*37c0*/  IMAD.IADD R9, R5, 0x1, R2 ;  /* 0x0000000105097824 */ /* 0x000fe200078e0202 */
[----:B------:R-:W-:Y:S02]  /*37d0*/  P2R R19, PR, RZ, 0x4 ;  /* 0x00000004ff137803 */ /* 0x000fe40000000000 */
[----:B------:R-:W-:Y:S01]  /*37e0*/  P2R R18, PR, RZ, 0x1 ;  /* 0x00000001ff127803 */ /* 0x000fe20000000000 */
[----:B------:R1:W-:Y:S04]  /*37f0*/  @P5 STS.128 [R0+0xc000], RZ ;  /* 0x00c000ff00005388 */ /* 0x0003e80000000c00 */
[----:B------:R1:W-:Y:S01]  /*3800*/  @P5 STS.128 [R0+0x10000], RZ ;  /* 0x010000ff00005388 */ /* 0x0003e20000000c00 */
[----:B------:R-:W-:Y:S05]  /*3810*/  @P5 BRA `(.L_x_1914) ;  /* 0x0000000000685947 */ /* 0x000fea0003800000 */
        /* <DEDUP_REMOVED lines=26> */
.L_x_1914:
[----:B------:R-:W-:Y:S05]  /*39c0*/  BSYNC B0 ;  /* 0x0000000000007941 */ /* 0x000fea0003800000 */
.L_x_1913:
        /* <DEDUP_REMOVED lines=33> */
.L_x_1916:
[----:B------:R-:W-:Y:S05]  /*3be0*/  BSYNC B0 ;  /* 0x0000000000007941 */ /* 0x000fea0003800000 */
.L_x_1915:
        /* <DEDUP_REMOVED lines=34> */
.L_x_1918:
[----:B------:R-:W-:Y:S05]  /*3e10*/  BSYNC B0 ;  /* 0x0000000000007941 */ /* 0x000fea0003800000 */
.L_x_1917:
        /* <DEDUP_REMOVED lines=33> */
.L_x_1920:
[----:B------:R-:W-:Y:S05]  /*4030*/  BSYNC B0 ;  /* 0x0000000000007941 */ /* 0x000fea0003800000 */
.L_x_1919:
        /* <DEDUP_REMOVED lines=42> */
.L_x_1922:
[----:B------:R-:W-:Y:S05]  /*42e0*/  BSYNC B0 ;  /* 0x0000000000007941 */ /* 0x000fea0003800000 */
.L_x_1921:
        /* <DEDUP_REMOVED lines=32> */
.L_x_1924:
[----:B------:R-:W-:Y:S05]  /*44f0*/  BSYNC B0 ;  /* 0x0000000000007941 */ /* 0x000fea0003800000 */
.L_x_1923:
        /* <DEDUP_REMOVED lines=32> */
.L_x_1926:
[----:B------:R-:W-:Y:S05]  /*4700*/  BSYNC B0 ;  /* 0x0000000000007941 */ /* 0x000fea0003800000 */
.L_x_1925:
        /* <DEDUP_REMOVED lines=30> */
.L_x_1928:
[----:B------:R-:W-:Y:S05]  /*48f0*/  BSYNC B0 ;  /* 0x0000000000007941 */ /* 0x000fea0003800000 */
.L_x_1927:
[----:B------:R-:W2:Y:S01]  /*4900*/  S2UR UR5, SR_CTAID.Z ;  /* 0x00000000000579c3 */ /* 0x000ea20000002700 */
[----:B------:R-:W-:Y:S01]  /*4910*/  ULDC.64 UR14, c[0x0][0x3c8] ;  /* 0x0000f200000e7ab9 */ /* 0x000fe20000000a00 */
[----:B------:R-:W3:Y:S01]  /*4920*/  LDL R9, [R1+0x1c] ;  /* 0x00001c0001097983 */ /* 0x000ee20000100800 */
[----:B------:R-:W-:Y:S01]  /*4930*/  UISETP.NE.U32.AND UP1, UPT, UR14, URZ, UPT ;  /* 0x0000003f0e00728c */ /* 0x000fe2000bf25070 */
[----:B------:R-:W-:Y:S02]  /*4940*/  ISETP.NE.AND P5, PT, R19, RZ, PT ;  /* 0x000000ff1300720c */ /* 0x000fe40003fa5270 */
[----:B------:R-:W-:Y:S01]  /*4950*/  ISETP.NE.AND P4, PT, R21, RZ, PT ;  /* 0x000000ff1500720c */ /* 0x000fe20003f85270 */
[----:B------:R-:W-:Y:S01]  /*4960*/  UISETP.NE.AND.EX UP1, UPT, UR15, URZ, UPT, UP1 ;  /* 0x0000003f0f00728c */ /* 0x000fe2000bf25310 */
[----:B------:R-:W4:Y:S01]  /*4970*/  S2UR UR23, SR_CTAID.Z ;  /* 0x00000000001779c3 */ /* 0x000f220000002700 */
[----:B------:R-:W-:Y:S02]  /*4980*/  ISETP.NE.AND P3, PT, R20, RZ, PT ;  /* 0x000000ff1400720c */ /* 0x000fe40003f65270 */
[----:B------:R-:W-:-:S05]  /*4990*/  ISETP.NE.AND P2, PT, R18, RZ, PT ;  /* 0x000000ff1200720c */ /* 0x000fca0003f45270 */
[----:B------:R-:W1:Y:S01]  /*49a0*/  S2UR UR22, SR_CTAID.Y ;  /* 0x00000000001679c3 */ /* 0x000e620000002600 */
[----:B------:R-:W-:Y:S01]  /*49b0*/  PLOP3.LUT P0, PT, PT, PT, UP1, 0x80, 0x0 ;  /* 0x000000000000781c */ /* 0x000fe20003f0f018 */
[----:B------:R-:W-:-:S06]  /*49c0*/  @UP1 ULDC.64 UR18, c[0x0][0x3d0] ;  /* 0x0000f40000121ab9 */ /* 0x000fcc0000000a00 */
[----:B------:R-:W1:Y:S01]  /*49d0*/  LDC.64 R10, c[0x0][0x3b8] ;  /* 0x0000ee00ff0a7b82 */ /* 0x000e620000000a00 */
[----:B--2---:R-:W-:Y:S01]  /*49e0*/  USHF.R.S32.HI UR10, URZ, 0x1f, UR5 ;  /* 0x0000001f3f0a7899 */ /* 0x004fe20008011405 */
[----:B------:R-:W0:Y:S01]  /*49f0*/  LDGDEPBAR ;  /* 0x00000000000079af */ /* 0x000e220000000000 */
[----:B------:R-:W-:Y:S01]  /*4a00*/  @UP1 UIMAD UR5, UR52, UR18, URZ ;  /* 0x00000012340512a4 */ /* 0x000fe2000f8e023f */
[----:B------:R-:W-:Y:S01]  /*4a10*/  IMAD.MOV.U32 R245, RZ, RZ, 0x7f800000 ;  /* 0x7f800000fff57424 */ /* 0x000fe200078e00ff */
[----:B------:R-:W-:Y:S01]  /*4a20*/  ULDC UR34, c[0x0][0x270] ;  /* 0x00009c0000227ab9 */ /* 0x000fe20000000800 */
[----:B----4-:R-:W-:Y:S02]  /*4a30*/  @UP1 UMOV UR12, UR23 ;  /* 0x00000017000c1c82 */ /* 0x010fe40008000000 */
[----:B------:R-:W-:Y:S01]  /*4a40*/  @UP1 UMOV UR13, UR10 ;  /* 0x0000000a000d1c82 */ /* 0x000fe20008000000 */
[----:B------:R-:W-:Y:S01]  /*4a50*/  IMAD.MOV.U32 R246, RZ, RZ, 0x7f800000 ;  /* 0x7f800000fff67424 */ /* 0x000fe200078e00ff */
[----:B------:R-:W-:Y:S01]  /*4a60*/  R2UR UR10, R248 ;  /* 0x00000000f80a72ca */ /* 0x000fe200000e0000 */
[----:B-1----:R-:W-:-:S02]  /*4a70*/  @UP1 UIMAD.WIDE.U32 UR12, UR22, UR18, UR12 ;  /* 0x00000012160c12a5 */ /* 0x002fc4000f8e000c */
[----:B------:R-:W-:Y:S02]  /*4a80*/  @UP1 UIMAD UR5, UR22, UR19, UR5 ;  /* 0x00000013160512a4 */ /* 0x000fe4000f8e0205 */
[----:B------:R-:W-:Y:S02]  /*4a90*/  @UP1 ULEA UR14, UP0, UR12, UR14, 0x2 ;  /* 0x0000000e0c0e1291 */ /* 0x000fe4000f80103f */
[----:B------:R-:W-:Y:S01]  /*4aa0*/  @UP1 UIADD3 UR5, UR13, UR5, URZ ;  /* 0x000000050d051290 */ /* 0x000fe2000fffe03f */
[----:B------:R-:W2:Y:S03]  /*4ab0*/  LDG.E.64 R4, desc[UR8][R10.64+0x8] ;  /* 0x000008080a047981 */ /* 0x000ea6000c1e1b00 */
[----:B------:R-:W-:Y:S01]  /*4ac0*/  @UP1 ULEA.HI.X UR15, UR12, UR15, UR5, 0x2, UP0 ;  /* 0x0000000f0c0f1291 */ /* 0x000fe200080f1405 */
[----:B------:R-:W-:Y:S02]  /*4ad0*/  IMAD.U32 R2, RZ, RZ, UR14 ;  /* 0x0000000eff027e24 */ /* 0x000fe4000f8e00ff */
[----:B------:R-:W-:Y:S01]  /*4ae0*/  IMAD.MOV.U32 R243, RZ, RZ, 0x7f800000 ;  /* 0x7f800000fff37424 */ /* 0x000fe200078e00ff */
[----:B------:R-:W-:-:S02]  /*4af0*/  @UP1 ULDC UR5, c[0x0][0x2e8] ;  /* 0x0000ba0000051ab9 */ /* 0x000fc40000000800 */
[----:B------:R-:W-:-:S05]  /*4b00*/  IMAD.U32 R3, RZ, RZ, UR15 ;  /* 0x0000000fff037e24 */ /* 0x000fca000f8e00ff */
[----:B------:R1:W4:Y:S04]  /*4b10*/  @P0 LDG.E R8, desc[UR8][R2.64] ;  /* 0x0000000802080981 */ /* 0x000328000c1e1900 */
[----:B------:R-:W4:Y:S01]  /*4b20*/  LDG.E.64 R10, desc[UR8][R10.64] ;  /* 0x000000080a0a7981 */ /* 0x000f22000c1e1b00 */
[----:B-1----:R-:W-:-:S04]  /*4b30*/  IMAD.MOV.U32 R2, RZ, RZ, 0x4 ;  /* 0x00000004ff027424 */ /* 0x002fc800078e00ff */
[----:B------:R-:W-:-:S05]  /*4b40*/  IMAD.WIDE R2, R237, R2, UR16 ;  /* 0x00000010ed027e25 */ /* 0x000fca000f8e0202 */
[----:B------:R-:W5:Y:S04]  /*4b50*/  @!P5 LDG.E R245, desc[UR8][R2.64] ;  /* 0x0000000802f5d981 */ /* 0x000f68000c1e1900 */
[----:B------:R-:W5:Y:S04]  /*4b60*/  @!P4 LDG.E R246, desc[UR8][R2.64+0x20] ;  /* 0x0000200802f6c981 */ /* 0x000f68000c1e1900 */
[----:B------:R1:W5:Y:S01]  /*4b70*/  @!P3 LDG.E R243, desc[UR8][R2.64+0x80] ;  /* 0x0000800802f3b981 */ /* 0x000362000c1e1900 */
[----:B---3--:R-:W4:Y:S01]  /*4b80*/  @P0 MUFU.RCP R0, UR5 ;  /* 0x0000000500000d08 */ /* 0x008f220008001000 */
[----:B------:R-:W-:Y:S01]  /*4b90*/  IMAD.MOV.U32 R6, RZ, RZ, 0x4 ;  /* 0x00000004ff067424 */ /* 0x000fe200078e00ff */
[----:B------:R-:W-:Y:S01]  /*4ba0*/  UIMAD UR5, UR22, UR54, UR23 ;  /* 0x00000036160572a4 */ /* 0x000fe2000f8e0217 */
[----:B-1----:R-:W1:Y:S01]  /*4bb0*/  S2R R2, SR_TID.X ;  /* 0x0000000000027919 */ /* 0x002e620000002100 */
[----:B------:R-:W-:-:S02]  /*4bc0*/  IMAD.MOV.U32 R244, RZ, RZ, 0x7f800000 ;  /* 0x7f800000fff47424 */ /* 0x000fc400078e00ff */
[----:B------:R-:W-:Y:S01]  /*4bd0*/  USHF.L.U32 UR5, UR5, 0x5, URZ ;  /* 0x0000000505057899 */ /* 0x000fe2000800063f */
[----:B------:R-:W-:-:S03]  /*4be0*/  @!P2 IMAD.WIDE R6, R16, R6, UR16 ;  /* 0x000000101006ae25 */ /* 0x000fc6000f8e0206 */
[----:B------:R-:W-:Y:S02]  /*4bf0*/  USHF.R.S32.HI UR12, URZ, 0x1f, UR5 ;  /* 0x0000001f3f0c7899 */ /* 0x000fe40008011405 */
[----:B------:R3:W5:Y:S01]  /*4c00*/  @!P2 LDG.E R244, desc[UR8][R6.64] ;  /* 0x0000000806f4a981 */ /* 0x000762000c1e1900 */
[----:B------:R-:W-:Y:S01]  /*4c10*/  IMAD.SHL.U32 R224, R249, 0x20, RZ ;  /* 0x00000020f9e07824 */ /* 0x000fe200078e00ff */
[----:B------:R-:W-:Y:S01]  /*4c20*/  UIADD3 UR35, UR35, UR11, URZ ;  /* 0x0000000b23237290 */ /* 0x000fe2000fffe03f */
[----:B------:R-:W-:Y:S02]  /*4c30*/  IMAD.MOV.U32 R214, RZ, RZ, 0x20 ;  /* 0x00000020ffd67424 */ /* 0x000fe400078e00ff */
[----:B-1----:R-:W-:-:S05]  /*4c40*/  IMAD.SHL.U32 R2, R2, 0x2, RZ ;  /* 0x0000000202027824 */ /* 0x002fca00078e00ff */
[----:B------:R-:W-:Y:S01]  /*4c50*/  LOP3.LUT R224, R224, 0x6, R2, 0xf8, !PT ;  /* 0x00000006e0e07812 */ /* 0x000fe200078ef802 */
[----:B------:R-:W-:-:S04]  /*4c60*/  IMAD.U32 R2, RZ, RZ, UR10 ;  /* 0x0000000aff027e24 */ /* 0x000fc8000f8e00ff */
[----:B------:R-:W-:Y:S01]  /*4c70*/  IMAD R224, R2, 0x80, R224 ;  /* 0x0000008002e07824 */ /* 0x000fe200078e02e0 */
[----:B------:R-:W-:Y:S01]  /*4c80*/  SHF.R.S32.HI R2, RZ, 0x1f, R15 ;  /* 0x0000001fff027819 */ /* 0x000fe2000001140f */
[----:B------:R-:W-:Y:S01]  /*4c90*/  IMAD.MOV.U32 R208, RZ, RZ, 0x40 ;  /* 0x00000040ffd07424 */ /* 0x000fe200078e00ff */
[----:B------:R-:W-:Y:S01]  /*4ca0*/  UIADD3 UR35, -UR6, 0x80, UR35 ;  /* 0x0000008006237890 */ /* 0x000fe2000fffe123 */
[----:B------:R-:W-:Y:S01]  /*4cb0*/  IMAD.MOV.U32 R236, RZ, RZ, R223 ;  /* 0x000000ffffec7224 */ /* 0x000fe200078e00df */
        /* <DEDUP_REMOVED lines=65> */
[----:B------:R-:W-:Y:S01]  /*50d0*/  UIADD3 UR58, UR35, -UR58, URZ ;  /* 0x8000003a233a7290 */ /* 0x000fe2000fffe03f */
[----:B------:R-:W-:Y:S01]  /*50e0*/  UMOV UR19, UR14 ;  /* 0x0000000e00137c82 */ /* 0x000fe20008000000 */
[----:B--2---:R-:W-:Y:S01]  /*50f0*/  IADD3 R250, P3, P2, R4, UR5, R15 ;  /* 0x0000000504fa7c10 */ /* 0x004fe2000fa7e00f */
[----:B------:R-:W-:-:S02]  /*5100*/  ULDC UR5, c[0x0][0x2dc] ;  /* 0x0000b70000057ab9 */ /* 0x000fc40000000800 */
[----:B------:R-:W-:-:S04]  /*5110*/  UIMAD UR34, UR5, UR34, URZ ;  /* 0x00000022052272a4 */ /* 0x000fc8000f8e023f */
[----:B------:R-:W-:Y:S02]  /*5120*/  USHF.L.U32 UR23, UR34, 0x4, URZ ;  /* 0x0000000422177899 */ /* 0x000fe4000800063f */
[----:B------:R-:W-:Y:S02]  /*5130*/  USHF.L.U32 UR22, UR34, 0x3, URZ ;  /* 0x0000000322167899 */ /* 0x000fe4000800063f */
[----:B------:R-:W-:Y:S02]  /*5140*/  UIADD3 UR33, UR23, 0x20, URZ ;  /* 0x0000002017217890 */ /* 0x000fe4000fffe03f */
[----:B------:R-:W-:Y:S01]  /*5150*/  UIADD3 UR28, UR23, 0x40, URZ ;  /* 0x00000040171c7890 */ /* 0x000fe2000fffe03f */
[----:B----4-:R-:W-:Y:S01]  /*5160*/  @P0 FMUL.FTZ R0, R8, R0 ;  /* 0x0000000008000220 */ /* 0x010fe20000410000 */
[----:B------:R-:W-:Y:S02]  /*5170*/  UIADD3 UR57, UR23, 0x60, URZ ;  /* 0x0000006017397890 */ /* 0x000fe4000fffe03f */
[----:B------:R-:W-:-:S02]  /*5180*/  UIADD3 UR32, UR22, UR33, URZ ;  /* 0x0000002116207290 */ /* 0x000fc4000fffe03f */
[----:B------:R-:W-:Y:S02]  /*5190*/  UIADD3 UR27, UR22, UR28, URZ ;  /* 0x0000001c161b7290 */ /* 0x000fe4000fffe03f */
[----:B------:R-:W-:Y:S01]  /*51a0*/  UIADD3 UR56, UR22, UR57, URZ ;  /* 0x0000003916387290 */ /* 0x000fe2000fffe03f */
[----:B------:R-:W-:Y:S02]  /*51b0*/  R2UR UR10, R10 ;  /* 0x000000000a0a72ca */ /* 0x000fe400000e0000 */
[----:B------:R-:W-:Y:S01]  /*51c0*/  @P0 R2UR UR13, R0 ;  /* 0x00000000000d02ca */ /* 0x000fe200000e0000 */
[----:B------:R-:W-:Y:S01]  /*51d0*/  VIADD R0, R216, 0x2000 ;  /* 0x00002000d8007836 */ /* 0x000fe20000000000 */
[----:B------:R-:W-:Y:S01]  /*51e0*/  R2UR UR52, R11 ;  /* 0x000000000b3472ca */ /* 0x000fe200000e0000 */
[----:B------:R-:W-:Y:S01]  /*51f0*/  UIADD3 UR31, UR22, UR32, URZ ;  /* 0x00000020161f7290 */ /* 0x000fe2000fffe03f */
[----:B------:R-:W-:Y:S01]  /*5200*/  IADD3.X R247, R5, UR12, R2, P3, P2 ;  /* 0x0000000c05f77c10 */ /* 0x000fe20009fe4402 */
[----:B------:R-:W-:Y:S01]  /*5210*/  VIADD R2, R215, 0x2000 ;  /* 0x00002000d7027836 */ /* 0x000fe20000000000 */
[----:B------:R-:W-:-:S02]  /*5220*/  UIADD3 UR26, UR22, UR27, URZ ;  /* 0x0000001b161a7290 */ /* 0x000fc4000fffe03f */
[----:B------:R-:W-:Y:S01]  /*5230*/  UIADD3 UR55, UR22, UR56, URZ ;  /* 0x0000003816377290 */ /* 0x000fe2000fffe03f */
[C---:B------:R-:W-:Y:S01]  /*5240*/  LOP3.LUT P0, RZ, R9.reuse, 0x2, RZ, 0xc0, !PT ;  /* 0x0000000209ff7812 */ /* 0x040fe2000780c0ff */
[----:B------:R-:W-:Y:S01]  /*5250*/  UIADD3 UR30, UR22, UR31, URZ ;  /* 0x0000001f161e7290 */ /* 0x000fe2000fffe03f */
[C---:B------:R-:W-:Y:S01]  /*5260*/  LOP3.LUT P3, RZ, R9.reuse, 0x4, RZ, 0xc0, !PT ;  /* 0x0000000409ff7812 */ /* 0x040fe2000786c0ff */
[----:B------:R-:W-:Y:S01]  /*5270*/  UIADD3 UR25, UR22, UR26, URZ ;  /* 0x0000001a16197290 */ /* 0x000fe2000fffe03f */
[----:B------:R-:W-:Y:S01]  /*5280*/  SEL R2, R2, R215, !P1 ;  /* 0x000000d702027207 */ /* 0x000fe20004800000 */
[----:B------:R-:W-:Y:S01]  /*5290*/  UIADD3 UR54, UR22, UR55, URZ ;  /* 0x0000003716367290 */ /* 0x000fe2000fffe03f */
[----:B------:R-:W-:Y:S01]  /*52a0*/  SEL R0, R0, R216, !P1 ;  /* 0x000000d800007207 */ /* 0x000fe20004800000 */
[----:B------:R-:W-:Y:S01]  /*52b0*/  UIADD3 UR12, UR10, 0x3c6ef372, URZ ;  /* 0x3c6ef3720a0c7890 */ /* 0x000fe2000fffe03f */
[----:B------:R-:W-:Y:S01]  /*52c0*/  LOP3.LUT P2, RZ, R9, 0x4, RZ, 0xc0, !PT ;  /* 0x0000000409ff7812 */ /* 0x000fe2000784c0ff */
[----:B------:R-:W-:Y:S01]  /*52d0*/  UIADD3 UR29, UR22, UR30, URZ ;  /* 0x0000001e161d7290 */ /* 0x000fe2000fffe03f */
[----:B------:R-:W-:Y:S01]  /*52e0*/  SEL R214, R214, 0xffffffe0, !P0 ;  /* 0xffffffe0d6d67807 */ /* 0x000fe20004000000 */
[----:B------:R-:W-:Y:S01]  /*52f0*/  UIADD3 UR24, UR22, UR25, URZ ;  /* 0x0000001916187290 */ /* 0x000fe2000fffe03f */
[----:B------:R-:W-:Y:S01]  /*5300*/  SEL R208, R208, 0xffffffc0, !P3 ;  /* 0xffffffc0d0d07807 */ /* 0x000fe20005800000 */
[----:B------:R-:W-:Y:S01]  /*5310*/  UIADD3 UR53, UR22, UR54, URZ ;  /* 0x0000003616357290 */ /* 0x000fe2000fffe03f */
[----:B------:R-:W-:Y:S01]  /*5320*/  LEA R207, R2, UR4, 0x1 ;  /* 0x0000000402cf7c11 */ /* 0x000fe2000f8e08ff */
[----:B------:R-:W-:Y:S01]  /*5330*/  UMOV UR5, URZ ;  /* 0x0000003f00057c82 */ /* 0x000fe20008000000 */
[----:B------:R-:W-:-:S02]  /*5340*/  LOP3.LUT R247, R247, UR10, RZ, 0x3c, !PT ;  /* 0x0000000af7f77c12 */ /* 0x000fc4000f8e3cff */
[----:B------:R-:W-:Y:S01]  /*5350*/  LEA R209, R0, UR4, 0x1 ;  /* 0x0000000400d17c11 */ /* 0x000fe2000f8e08ff */
[----:B------:R-:W-:Y:S01]  /*5360*/  UIMAD UR40, UR34, 0x18, URZ ;  /* 0x00000018222878a4 */ /* 0x000fe2000f8e023f */
[----:B------:R-:W-:Y:S01]  /*5370*/  IMAD.U32 R251, RZ, RZ, UR12 ;  /* 0x0000000cfffb7e24 */ /* 0x000fe2000f8e00ff */
[----:B------:R-:W-:Y:S02]  /*5380*/  USHF.L.U32 UR39, UR34, 0x5, URZ ;  /* 0x0000000522277899 */ /* 0x000fe4000800063f */
[----:B------:R-:W-:Y:S02]  /*5390*/  UIMAD UR38, UR34, 0x28, URZ ;  /* 0x00000028222678a4 */ /* 0x000fe4000f8e023f */
[----:B------:R-:W-:Y:S02]  /*53a0*/  UIMAD UR37, UR34, 0x30, URZ ;  /* 0x00000030222578a4 */ /* 0x000fe4000f8e023f */
[----:B------:R-:W-:Y:S01]  /*53b0*/  UIMAD UR36, UR34, 0x38, URZ ;  /* 0x00000038222478a4 */ /* 0x000fe2000f8e023f */
[----:B------:R-:W-:Y:S01]  /*53c0*/  @UP1 UMOV UR5, UR13 ;  /* 0x0000000d00051c82 */ /* 0x000fe20008000000 */
[----:B------:R-:W-:-:S02]  /*53d0*/  ULEA UR34, -UR34, URZ, 0x6 ;  /* 0x0000003f22227291 */ /* 0x000fc4000f8e313f */
[----:B------:R-:W-:Y:S02]  /*53e0*/  UIADD3 UR49, UR10, -0x4ab325aa, URZ ;  /* 0xb54cda560a317890 */ /* 0x000fe4000fffe03f */
[----:B------:R-:W-:Y:S02]  /*53f0*/  UIADD3 UR47, UR10, 0x1715609d, URZ ;  /* 0x1715609d0a2f7890 */ /* 0x000fe4000fffe03f */
[----:B------:R-:W-:Y:S02]  /*5400*/  UIADD3 UR45, UR10, 0x78dde6e4, URZ ;  /* 0x78dde6e40a2d7890 */ /* 0x000fe4000fffe03f */
[----:B------:R-:W-:Y:S02]  /*5410*/  UIADD3 UR43, UR10, -0x255992d5, URZ ;  /* 0xdaa66d2b0a2b7890 */ /* 0x000fe4000fffe03f */
[----:B------:R-:W-:Y:S02]  /*5420*/  UIADD3 UR41, UR10, -0x61c88647, URZ ;  /* 0x9e3779b90a297890 */ /* 0x000fe4000fffe03f */
[----:B------:R-:W-:-:S02]  /*5430*/  UIADD3 UR50, UR52, 0x646e171e, URZ ;  /* 0x646e171e34327890 */ /* 0x000fc4000fffe03f */
[----:B------:R-:W-:Y:S02]  /*5440*/  UIADD3 UR48, UR52, -0x56f99767, URZ ;  /* 0xa906689934307890 */ /* 0x000fe4000fffe03f */
[----:B------:R-:W-:Y:S02]  /*5450*/  UIADD3 UR46, UR52, -0x126145ec, URZ ;  /* 0xed9eba14342e7890 */ /* 0x000fe4000fffe03f */
[----:B------:R-:W-:Y:S02]  /*5460*/  UIADD3 UR44, UR52, 0x32370b8f, URZ ;  /* 0x32370b8f342c7890 */ /* 0x000fe4000fffe03f */
[----:B------:R-:W-:Y:S02]  /*5470*/  UIADD3 UR42, UR52, 0x76cf5d0a, URZ ;  /* 0x76cf5d0a342a7890 */ /* 0x000fe4000fffe03f */
[----:B------:R-:W-:Y:S02]  /*5480*/  UIADD3 UR61, UR52, -0x4498517b, URZ ;  /* 0xbb67ae85343d7890 */ /* 0x000fe4000fffe03f */
[----:B------:R-:W-:-:S02]  /*5490*/  UIADD3 UR35, UR22, UR29, URZ ;  /* 0x0000001d16237290 */ /* 0x000fc4000fffe03f */
[----:B------:R-:W-:Y:S02]  /*54a0*/  UIADD3 UR60, UR22, UR24, URZ ;  /* 0x00000018163c7290 */ /* 0x000fe4000fffe03f */
[----:B------:R-:W-:Y:S01]  /*54b0*/  UIADD3 UR59, UR22, UR53, URZ ;  /* 0x00000035163b7290 */ /* 0x000fe2000fffe03f */
[----:B------:R-:W-:Y:S01]  /*54c0*/  ULDC.U8 UR13, c[0x0][0x388] ;  /* 0x0000e200000d7ab9 */ /* 0x000fe20000000000 */
[----:B---3--:R-:W-:-:S10]  /*54d0*/  ULDC UR12, c[0x0][0x2ec] ;  /* 0x0000bb00000c7ab9 */ /* 0x008fd40000000800 */
.L_x_1933:
[----:B------:R-:W0:Y:S01]  /*54e0*/  LDGDEPBAR ;  /* 0x00000000000079af */ /* 0x000e220000000000 */
[----:B------:R-:W-:Y:S01]  /*54f0*/  IMAD.IADD R0, R209, 0x1, R214 ;  /* 0x00000001d1007824 */ /* 0x000fe200078e02d6 */
[----:B------:R-:W-:Y:S01]  /*5500*/  USHF.L.U32 UR10, UR7, 0x6, URZ ;  /* 0x00000006070a7899 */ /* 0x000fe2000800063f */
[----:B------:R-:W-:Y:S01]  /*5510*/  IMAD.U32 R2, RZ, RZ, UR21 ;  /* 0x00000015ff027e24 */ /* 0x000fe2000f8e00ff */
[----:B------:R-:W-:Y:S01]  /*5520*/  ULDC UR14, c[0x0][0x394] ;  /* 0x0000e500000e7ab9 */ /* 0x000fe20000000800 */
[----:B------:R-:W-:Y:S01]  /*5530*/  IMAD.U32 R3, RZ, RZ, UR20 ;  /* 0x00000014ff037e24 */ /* 0x000fe2000f8e00ff */
[----:B------:R-:W-:Y:S02]  /*5540*/  UISETP.GE.AND UP0, UPT, UR10, UR58, UPT ;  /* 0x0000003a0a00728c */ /* 0x000fe4000bf06270 */
[C---:B------:R-:W-:Y:S04]  /*5550*/  LEA R2, P0, R237.reuse, R2, 0x2 ;  /* 0x00000002ed027211 */ /* 0x040fe800078010ff */
[----:B------:R-:W-:Y:S01]  /*5560*/  LEA.HI.X.SX32 R3, R237, R3, 0x2, P0 ;  /* 0x00000003ed037211 */ /* 0x000fe200000f16ff */
[----:B------:R-:W-:Y:S04]  /*5570*/  DEPBAR.LE SB0, 0x0 ;  /* 0x000080000000791a */ /* 0x000fe80000000000 */
[----:B------:R-:W-:Y:S06]  /*5580*/  BAR.SYNC.DEFER_BLOCKING 0x0 ;  /* 0x0000000000007b1d */ /* 0x000fec0000010000 */
[----:B------:R-:W-:Y:S06]  /*5590*/  LDSM.16.M88.4 R32, [R209] ;  /* 0x00000000d120783b */ /* 0x000fec0000000200 */
[----:B------:R-:W1:Y:S06]  /*55a0*/  LDSM.16.M88.4 R16, [R210+0xc000] ;  /* 0x00c00000d210783b */ /* 0x000e6c0000000200 */
[----:B------:R-:W2:Y:S06]  /*55b0*/  LDSM.16.M88.4 R28, [R209+0x1000] ;  /* 0x00100000d11c783b */ /* 0x000eac0000000200 */
[----:B------:R-:W3:Y:S06]  /*55c0*/  LDSM.16.M88.4 R164, [R210+0xc800] ;  /* 0x00c80000d2a4783b */ /* 0x000eec0000000200 */
[----:B------:R-:W-:Y:S06]  /*55d0*/  LDSM.16.M88.4 R168, [R0] ;  /* 0x0000000000a8783b */ /* 0x000fec0000000200 */
[----:B------:R-:W4:Y:S06]  /*55e0*/  LDSM.16.M88.4 R172, [R211+0xc000] ;  /* 0x00c00000d3ac783b */ /* 0x000f2c0000000200 */
[----:B------:R-:W4:Y:S06]  /*55f0*/  LDSM.16.M88.4 R176, [R0+0x1000] ;  /* 0x0010000000b0783b */ /* 0x000f2c0000000200 */
[----:B------:R-:W4:Y:S01]  /*5600*/  LDSM.16.M88.4 R180, [R211+0xc800] ;  /* 0x00c80000d3b4783b */ /* 0x000f220000000200 */
[-C--:B-1----:R-:W-:Y:S05]  /*5610*/  HMMA.16816.F32.BF16 R4, R32, R16.reuse, RZ ;  /* 0x000000102004723c */ /* 0x082fea00000418ff */
[----:B------:R-:W-:Y:S01]  /*5620*/  LDSM.16.M88.4 R188, [R213+0xc000] ;  /* 0x00c00000d5bc783b */ /* 0x000fe20000000200 */
[C---:B--2---:R-:W-:Y:S05]  /*5630*/  HMMA.16816.F32.BF16 R8, R28.reuse, R16, RZ ;  /* 0x000000101c08723c */ /* 0x044fea00000418ff */
[----:B------:R-:W-:Y:S01]  /*5640*/  LDSM.16.M88.4 R200, [R213+0x10800] ;  /* 0x01080000d5c8783b */ /* 0x000fe20000000200 */
[-C--:B------:R-:W-:Y:S05]  /*5650*/  HMMA.16816.F32.BF16 R12, R28, R18.reuse, RZ ;  /* 0x000000121c0c723c */ /* 0x080fea00000418ff */
[----:B-----5:R-:W5:Y:S01]  /*5660*/  LDG.E R222, desc[UR8][R2.64] ;  /* 0x0000000802de7981 */ /* 0x020f62000c1e1900 */
[C---:B------:R-:W-:Y:S05]  /*5670*/  HMMA.16816.F32.BF16 R16, R32.reuse, R18, RZ ;  /* 0x000000122010723c */ /* 0x040fea00000418ff */
[----:B------:R-:W5:Y:S06]  /*5680*/  LDG.E R221, desc[UR8][R2.64+0x20] ;  /* 0x0000200802dd7981 */ /* 0x000f6c000c1e1900 */
[----:B------:R-:W5:Y:S01]  /*5690*/  LDG.E R220, desc[UR8][R2.64+0x80] ;  /* 0x0000800802dc7981 */ /* 0x000f62000c1e1900 */
[-C--:B---3--:R-:W-:Y:S05]  /*56a0*/  HMMA.16816.F32.BF16 R20, R32, R164.reuse, RZ ;  /* 0x000000a42014723c */ /* 0x088fea00000418ff */
[----:B------:R1:W5:Y:S01]  /*56b0*/  LDG.E R217, desc[UR8][R2.64+0xa0] ;  /* 0x0000a00802d97981 */ /* 0x000362000c1e1900 */
[C---:B------:R-:W-:Y:S06]  /*56c0*/  HMMA.16816.F32.BF16 R24, R28.reuse, R164, RZ ;  /* 0x000000a41c18723c */ /* 0x040fec00000418ff */
[-C--:B------:R-:W-:Y:S06]  /*56d0*/  HMMA.16816.F32.BF16 R28, R28, R166.reuse, RZ ;  /* 0x000000a61c1c723c */ /* 0x080fec00000418ff */
[----:B------:R-:W-:Y:S01]  /*56e0*/  HMMA.16816.F32.BF16 R32, R32, R166, RZ ;  /* 0x000000a62020723c */ /* 0x000fe200000418ff */
[----:B------:R-:W-:Y:S05]  /*56f0*/  LDSM.16.M88.4 R164, [R213+0xc800] ;  /* 0x00c80000d5a4783b */ /* 0x000fea0000000200 */
[-C--:B----4-:R-:W-:Y:S05]  /*5700*/  HMMA.16816.F32.BF16 R4, R168, R172.reuse, R4 ;  /* 0x000000aca804723c */ /* 0x090fea0000041804 */
[--C-:B-1----:R-:W-:Y:S01]  /*5710*/  IMAD.IADD R3, R209, 0x1, R208.reuse ;  /* 0x00000001d1037824 */ /* 0x102fe200078e02d0 */
[C---:B------:R-:W-:Y:S04]  /*5720*/  HMMA.16816.F32.BF16 R8, R176.reuse, R172, R8 ;  /* 0x000000acb008723c */ /* 0x040fe80000041808 */
[----:B------:R-:W1:Y:S01]  /*5730*/  LDSM.16.M88.4 R184, [R3] ;  /* 0x0000000003b8783b */ /* 0x000e620000000200 */
[----:B------:R-:W-:Y:S01]  /*5740*/  IMAD.IADD R2, R0, 0x1, R208 ;  /* 0x0000000100027824 */ /* 0x000fe200078e02d0 */
[-C--:B------:R-:W-:Y:S04]  /*5750*/  HMMA.16816.F32.BF16 R12, R176, R174.reuse, R12 ;  /* 0x000000aeb00c723c */ /* 0x080fe8000004180c */
[----:B------:R-:W2:Y:S02]  /*5760*/  LDSM.16.M88.4 R192, [R3+0x1000] ;  /* 0x0010000003c0783b */ /* 0x000ea40000000200 */
[C---:B------:R-:W-:Y:S04]  /*5770*/  HMMA.16816.F32.BF16 R16, R168.reuse, R174, R16 ;  /* 0x000000aea810723c */ /* 0x040fe80000041810 */
[----:B------:R-:W-:Y:S02]  /*5780*/  LDSM.16.M88.4 R172, [R2] ;  /* 0x0000000002ac783b */ /* 0x000fe40000000200 */
[-C--:B------:R-:W-:Y:S04]  /*5790*/  HMMA.16816.F32.BF16 R20, R168, R180.reuse, R20 ;  /* 0x000000b4a814723c */ /* 0x080fe80000041814 */
[----:B------:R-:W-:Y:S02]  /*57a0*/  LDSM.16.M88.4 R196, [R2+0x1000] ;  /* 0x0010000002c4783b */ /* 0x000fe40000000200 */
[C---:B------:R-:W-:Y:S06]  /*57b0*/  HMMA.16816.F32.BF16 R24, R176.reuse, R180, R24 ;  /* 0x000000b4b018723c */ /* 0x040fec0000041818 */
[-C--:B------:R-:W-:Y:S01]  /*57c0*/  HMMA.16816.F32.BF16 R28, R176, R182.reuse, R28 ;  /* 0x000000b6b01c723c */ /* 0x080fe2000004181c */
[----:B------:R-:W3:Y:S05]  /*57d0*/  LDSM.16.M88.4 R176, [R212+0xc000] ;  /* 0x00c00000d4b0783b */ /* 0x000eea0000000200 */
[----:B------:R-:W-:Y:S01]  /*57e0*/  HMMA.16816.F32.BF16 R32, R168, R182, R32 ;  /* 0x000000b6a820723c */ /* 0x000fe20000041820 */
[----:B------:R-:W4:Y:S06]  /*57f0*/  LDSM.16.M88.4 R168, [R212+0xc800] ;  /* 0x00c80000d4a8783b */ /* 0x000f2c0000000200 */
[----:B------:R-:W-:Y:S01]  /*5800*/  LDSM.16.M88.4 R180, [R209+0x2000] ;  /* 0x00200000d1b4783b */ /* 0x000fe20000000200 */
[-C--:B-1----:R-:W-:Y:S06]  /*5810*/  HMMA.16816.F32.BF16 R4, R184, R188.reuse, R4 ;  /* 0x000000bcb804723c */ /* 0x082fec0000041804 */
[C---:B--2---:R-:W-:Y:S06]  /*5820*/  HMMA.16816.F32.BF16 R8, R192.reuse, R188, R8 ;  /* 0x000000bcc008723c */ /* 0x044fec0000041808 */
[-C--:B------:R-:W-:Y:S06]  /*5830*/  HMMA.16816.F32.BF16 R12, R192, R190.reuse, R12 ;  /* 0x000000bec00c723c */ /* 0x080fec000004180c */
[C---:B------:R-:W-:Y:S01]  /*5840*/  HMMA.16816.F32.BF16 R16, R184.reuse, R190, R16 ;  /* 0x000000beb810723c */ /* 0x040fe20000041810 */
[----:B------:R-:W1:Y:S05]  /*5850*/  LDSM.16.M88.4 R188, [R210+0x10000] ;  /* 0x01000000d2bc783b */ /* 0x000e6a0000000200 */
[-C--:B------:R-:W-:Y:S06]  /*5860*/  HMMA.16816.F32.BF16 R20, R184, R164.reuse, R20 ;  /* 0x000000a4b814723c */ /* 0x080fec0000041814 */
[C---:B------:R-:W-:Y:S06]  /*5870*/  HMMA.16816.F32.BF16 R24, R192.reuse, R164, R24 ;  /* 0x000000a4c018723c */ /* 0x040fec0000041818 */
[-C--:B------:R-:W-:Y:S01]  /*5880*/  HMMA.16816.F32.BF16 R28, R192, R166.reuse, R28 ;  /* 0x000000a6c01c723c */ /* 0x080fe2000004181c */
[----:B------:R-:W2:Y:S05]  /*5890*/  LDSM.16.M88.4 R192, [R209+0x3000] ;  /* 0x00300000d1c0783b */ /* 0x000eaa0000000200 */
[----:B------:R-:W-:Y:S01]  /*58a0*/  HMMA.16816.F32.BF16 R32, R184, R166, R32 ;  /* 0x000000a6b820723c */ /* 0x000fe20000041820 */
[----:B------:R-:W2:Y:S05]  /*58b0*/  LDSM.16.M88.4 R164, [R210+0x10800] ;  /* 0x01080000d2a4783b */ /* 0x000eaa0000000200 */
[-C--:B---3--:R-:W-:Y:S01]  /*58c0*/  HMMA.16816.F32.BF16 R4, R172, R176.reuse, R4 ;  /* 0x000000b0ac04723c */ /* 0x088fe20000041804 */
[----:B------:R-:W-:Y:S05]  /*58d0*/  LDSM.16.M88.4 R184, [R211+0x10000] ;  /* 0x01000000d3b8783b */ /* 0x000fea0000000200 */
[C---:B------:R-:W-:Y:S06]  /*58e0*/  HMMA.16816.F32.BF16 R8, R196.reuse, R176, R8 ;  /* 0x000000b0c408723c */ /* 0x040fec0000041808 */
[-C--:B------:R-:W-:Y:S06]  /*58f0*/  HMMA.16816.F32.BF16 R12, R196, R178.reuse, R12 ;  /* 0x000000b2c40c723c */ /* 0x080fec000004180c */
[C---:B------:R-:W-:Y:S01]  /*5900*/  HMMA.16816.F32.BF16 R16, R172.reuse, R178, R16 ;  /* 0x000000b2ac10723c */ /* 0x040fe20000041810 */
[----:B------:R-:W3:Y:S05]  /*5910*/  LDSM.16.M88.4 R176, [R0+0x2000] ;  /* 0x0020000000b0783b */ /* 0x000eea0000000200 */
[-C--:B----4-:R-:W-:Y:S06]  /*5920*/  HMMA.16816.F32.BF16 R20, R172, R168.reuse, R20 ;  /* 0x000000a8ac14723c */ /* 0x090fec0000041814 */
[C---:B------:R-:W-:Y:S06]  /*5930*/  HMMA.16816.F32.BF16 R24, R196.reuse, R168, R24 ;  /* 0x000000a8c418723c */ /* 0x040fec0000041818 */
[-C--:B------:R-:W-:Y:S01]  /*5940*/  HMMA.16816.F32.BF16 R28, R196, R170.reuse, R28 ;  /* 0x000000aac41c723c */ /* 0x080fe2000004181c */
[----:B------:R4:W3:Y:S05]  /*5950*/  LDSM.16.M88.4 R196, [R0+0x3000] ;  /* 0x0030000000c4783b */ /* 0x0008ea0000000200 */
[----:B------:R-:W-:Y:S01]  /*5960*/  HMMA.16816.F32.BF16 R32, R172, R170, R32 ;  /* 0x000000aaac20723c */ /* 0x000fe20000041820 */
[----:B------:R-:W3:Y:S05]  /*5970*/  LDSM.16.M88.4 R168, [R211+0x10800] ;  /* 0x01080000d3a8783b */ /* 0x000eea0000000200 */
[-C--:B-1----:R-:W-:Y:S01]  /*5980*/  HMMA.16816.F32.BF16 R4, R180, R188.reuse, R4 ;  /* 0x000000bcb404723c */ /* 0x082fe20000041804 */
[----:B------:R-:W-:Y:S05]  /*5990*/  LDSM.16.M88.4 R172, [R3+0x2000] ;  /* 0x0020000003ac783b */ /* 0x000fea0000000200 */
[C---:B--2---:R-:W-:Y:S06]  /*59a0*/  HMMA.16816.F32.BF16 R8, R192.reuse, R188, R8 ;  /* 0x000000bcc008723c */ /* 0x044fec0000041808 */
[-C--:B------:R-:W-:Y:S05]  /*59b0*/  HMMA.16816.F32.BF16 R12, R192, R190.reuse, R12 ;  /* 0x000000bec00c723c */ /* 0x080fea000004180c */
[----:B----4-:R-:W-:Y:S01]  /*59c0*/  IADD3 R0, R237, -UR11, -R224 ;  /* 0x8000000bed007c10 */ /* 0x010fe2000fffe8e0 */
[C---:B------:R-:W-:Y:S01]  /*59d0*/  HMMA.16816.F32.BF16 R16, R180.reuse, R190, R16 ;  /* 0x000000beb410723c */ /* 0x040fe20000041810 */
[----:B------:R-:W1:Y:S04]  /*59e0*/  LDSM.16.M88.4 R188, [R213+0x10000] ;  /* 0x01000000d5bc783b */ /* 0x000e680000000200 */
[----:B------:R-:W-:Y:S01]  /*59f0*/  VIADD R0, R0, UR6 ;  /* 0x0000000600007c36 */ /* 0x000fe20008000000 */
[-C--:B------:R-:W-:Y:S05]  /*5a00*/  HMMA.16816.F32.BF16 R20, R180, R164.reuse, R20 ;  /* 0x000000a4b414723c */ /* 0x080fea0000041814 */
[----:B------:R-:W-:Y:S01]  /*5a10*/  VIADD R0, R0, UR10 ;  /* 0x0000000a00007c36 */ /* 0x000fe20008000000 */
[C---:B------:R-:W-:Y:S06]  /*5a20*/  HMMA.16816.F32.BF16 R24, R192.reuse, R164, R24 ;  /* 0x000000a4c018723c */ /* 0x040fec0000041818 */
[-C--:B------:R-:W-:Y:S01]  /*5a30*/  HMMA.16816.F32.BF16 R28, R192, R166.reuse, R28 ;  /* 0x000000a6c01c723c */ /* 0x080fe2000004181c */
[----:B------:R2:W4:Y:S05]  /*5a40*/  LDSM.16.M88.4 R192, [R3+0x3000] ;  /* 0x0030000003c0783b */ /* 0x00052a0000000200 */
[----:B------:R-:W-:Y:S01]  /*5a50*/  HMMA.16816.F32.BF16 R32, R180, R166, R32 ;  /* 0x000000a6b420723c */ /* 0x000fe20000041820 */
[----:B------:R-:W-:Y:S05]  /*5a60*/  LDSM.16.M88.4 R164, [R2+0x2000] ;  /* 0x0020000002a4783b */ /* 0x000fea0000000200 */
[-C--:B---3--:R-:W-:Y:S05]  /*5a70*/  HMMA.16816.F32.BF16 R4, R176, R184.reuse, R4 ;  /* 0x000000b8b004723c */ /* 0x088fea0000041804 */
        /* <DEDUP_REMOVED lines=9> */
[----:B------:R-:W-:Y:S01]  /*5b10*/  VIADD R180, R0, 0x7 ;  /* 0x0000000700b47836 */ /* 0x000fe20000000000 */
[-C--:B------:R-:W-:Y:S04]  /*5b20*/  HMMA.16816.F32.BF16 R20, R176, R168.reuse, R20 ;  /* 0x000000a8b014723c */ /* 0x080fe80000041814 */
[----:B------:R-:W-:Y:S01]  /*5b30*/  ISETP.GE.AND P3, PT, R180, RZ, PT ;  /* 0x000000ffb400720c */ /* 0x000fe20003f66270 */
[C---:B--2---:R-:W-:Y:S01]  /*5b40*/  VIADD R3, R0.reuse, 0x28 ;  /* 0x0000002800037836 */ /* 0x044fe20000000000 */
[C---:B------:R-:W-:Y:S04]  /*5b50*/  HMMA.16816.F32.BF16 R24, R196.reuse, R168, R24 ;  /* 0x000000a8c418723c */ /* 0x040fe80000041818 */
[----:B------:R-:W-:Y:S01]  /*5b60*/  ISETP.GE.AND P1, PT, R3, RZ, PT ;  /* 0x000000ff0300720c */ /* 0x000fe20003f26270 */
[C---:B------:R-:W-:Y:S01]  /*5b70*/  VIADD R185, R0.reuse, 0x20 ;  /* 0x0000002000b97836 */ /* 0x040fe20000000000 */
[-C--:B------:R-:W-:Y:S04]  /*5b80*/  HMMA.16816.F32.BF16 R28, R196, R170.reuse, R28 ;  /* 0x000000aac41c723c */ /* 0x080fe8000004181c */
[----:B------:R-:W-:Y:S01]  /*5b90*/  ISETP.GE.AND P6, PT, R185, RZ, PT ;  /* 0x000000ffb900720c */ /* 0x000fe20003fc6270 */
[C---:B------:R-:W-:Y:S01]  /*5ba0*/  VIADD R184, R0.reuse, 0x1f ;  /* 0x0000001f00b87836 */ /* 0x040fe20000000000 */
[----:B------:R-:W-:Y:S01]  /*5bb0*/  HMMA.16816.F32.BF16 R32, R176, R170, R32 ;  /* 0x000000aab020723c */ /* 0x000fe20000041820 */
[----:B------:R-:W2:Y:S04]  /*5bc0*/  LDSM.16.M88.4 R168, [R212+0x10000] ;  /* 0x01000000d4a8783b */ /* 0x000ea80000000200 */
[C---:B------:R-:W-:Y:S01]  /*5bd0*/  VIADD R187, R0.reuse, 0x18 ;  /* 0x0000001800bb7836 */ /* 0x040fe20000000000 */
[-C--:B-1----:R-:W-:Y:S01]  /*5be0*/  HMMA.16816.F32.BF16 R4, R172, R188.reuse, R4 ;  /* 0x000000bcac04723c */ /* 0x082fe20000041804 */
[----:B------:R-:W-:Y:S04]  /*5bf0*/  LDSM.16.M88.4 R176, [R212+0x10800] ;  /* 0x01080000d4b0783b */ /* 0x000fe80000000200 */
[C---:B------:R-:W-:Y:S01]  /*5c00*/  @!P0 IADD3 R183, -R0.reuse, -0x27, RZ ;  /* 0xffffffd900b78810 */ /* 0x040fe20007ffe1ff */
[C---:B----4-:R-:W-:Y:S05]  /*5c10*/  HMMA.16816.F32.BF16 R8, R192.reuse, R188, R8 ;  /* 0x000000bcc008723c */ /* 0x050fea0000041808 */
[----:B------:R-:W-:Y:S01]  /*5c20*/  @!P5 IADD3 R182, -R0, 0x1, RZ ;  /* 0x0000000100b6d810 */ /* 0x000fe20007ffe1ff */
[-C--:B------:R-:W-:Y:S03]  /*5c30*/  HMMA.16816.F32.BF16 R12, R192, R190.reuse, R12 ;  /* 0x000000bec00c723c */ /* 0x080fe6000004180c */
[----:B------:R-:W-:Y:S02]  /*5c40*/  ISETP.GE.AND P5, PT, R184, RZ, PT ;  /* 0x000000ffb800720c */ /* 0x000fe40003fa6270 */
[C---:B------:R-:W-:Y:S01]  /*5c50*/  @!P4 IADD3 R181, -R0.reuse, -0x8, RZ ;  /* 0xfffffff800b5c810 */ /* 0x040fe20007ffe1ff */
[C---:B------:R-:W-:Y:S04]  /*5c60*/  HMMA.16816.F32.BF16 R16, R172.reuse, R190, R16 ;  /* 0x000000beac10723c */ /* 0x040fe80000041810 */
[----:B------:R-:W-:Y:S01]  /*5c70*/  ISETP.GE.AND P4, PT, R187, RZ, PT ;  /* 0x000000ffbb00720c */ /* 0x000fe20003f86270 */
[C---:B------:R-:W-:Y:S01]  /*5c80*/  VIADD R186, R0.reuse, 0x17 ;  /* 0x0000001700ba7836 */ /* 0x040fe20000000000 */
[----:B------:R-:W-:Y:S01]  /*5c90*/  @!P3 IADD3 R180, -R0, -0x7, RZ ;  /* 0xfffffff900b4b810 */ /* 0x000fe20007ffe1ff */
[-C--:B------:R-:W-:Y:S03]  /*5ca0*/  HMMA.16816.F32.BF16 R20, R172, R200.reuse, R20 ;  /* 0x000000c8ac14723c */ /* 0x080fe60000041814 */
[----:B------:R-:W-:Y:S01]  /*5cb0*/  ISETP.GE.AND P3, PT, R186, RZ, PT ;  /* 0x000000ffba00720c */ /* 0x000fe20003f66270 */
[C---:B------:R-:W-:Y:S01]  /*5cc0*/  VIADD R188, R0.reuse, 0xfffffff8 ;  /* 0xfffffff800bc7836 */ /* 0x040fe20000000000 */
[----:B------:R-:W-:Y:S01]  /*5cd0*/  @!P1 IADD3 R3, -R0, -0x28, RZ ;  /* 0xffffffd800039810 */ /* 0x000fe20007ffe1ff */
[C---:B------:R-:W-:Y:S04]  /*5ce0*/  HMMA.16816.F32.BF16 R24, R192.reuse, R200, R24 ;  /* 0x000000c8c018723c */ /* 0x040fe80000041818 */
[----:B------:R-:W-:Y:S01]  /*5cf0*/  ISETP.GE.AND P1, PT, R188, RZ, PT ;  /* 0x000000ffbc00720c */ /* 0x000fe20003f26270 */
[C---:B------:R-:W-:Y:S01]  /*5d00*/  VIADD R190, R0.reuse, 0xfffffff0 ;  /* 0xfffffff000be7836 */ /* 0x040fe20000000000 */
[----:B------:R-:W-:Y:S01]  /*5d10*/  @!P6 IADD3 R185, -R0, -0x20, RZ ;  /* 0xffffffe000b9e810 */ /* 0x000fe20007ffe1ff */
[-C--:B------:R-:W-:Y:S03]  /*5d20*/  HMMA.16816.F32.BF16 R28, R192, R202.reuse, R28 ;  /* 0x000000cac01c723c */ /* 0x080fe6000004181c */
[----:B------:R-:W-:Y:S01]  /*5d30*/  ISETP.GE.AND P6, PT, R190, RZ, PT ;  /* 0x000000ffbe00720c */ /* 0x000fe20003fc6270 */
[C---:B------:R-:W-:Y:S01]  /*5d40*/  VIADD R189, R0.reuse, 0xffffffef ;  /* 0xffffffef00bd7836 */ /* 0x040fe20000000000 */
[C---:B------:R-:W-:Y:S01]  /*5d50*/  @!P5 IADD3 R184, -R0.reuse, -0x1f, RZ ;  /* 0xffffffe100b8d810 */ /* 0x040fe20007ffe1ff */
[----:B------:R-:W-:Y:S01]  /*5d60*/  HMMA.16816.F32.BF16 R32, R172, R202, R32 ;  /* 0x000000caac20723c */ /* 0x000fe20000041820 */
[----:B------:R1:W3:Y:S03]  /*5d70*/  LDSM.16.M88.4 R172, [R2+0x3000] ;  /* 0x0030000002ac783b */ /* 0x0002e60000000200 */
[----:B------:R-:W-:Y:S01]  /*5d80*/  ISETP.GE.AND P5, PT, R189, RZ, PT ;  /* 0x000000ffbd00720c */ /* 0x000fe20003fa6270 */
[C---:B------:R-:W-:Y:S01]  /*5d90*/  VIADD R193, R0.reuse, 0xffffffe7 ;  /* 0xffffffe700c17836 */ /* 0x040fe20000000000 */
[C---:B------:R-:W-:Y:S01]  /*5da0*/  @!P4 IADD3 R187, -R0.reuse, -0x18, RZ ;  /* 0xffffffe800bbc810 */ /* 0x040fe20007ffe1ff */
[-C--:B--2---:R-:W-:Y:S05]  /*5db0*/  HMMA.16816.F32.BF16 R4, R164, R168.reuse, R4 ;  /* 0x000000a8a404723c */ /* 0x084fea0000041804 */
[C---:B------:R-:W-:Y:S01]  /*5dc0*/  @!P3 IADD3 R186, -R0.reuse, -0x17, RZ ;  /* 0xffffffe900bab810 */ /* 0x040fe20007ffe1ff */
[C---:B------:R-:W-:Y:S01]  /*5dd0*/  VIADD R191, R0.reuse, 0x10 ;  /* 0x0000001000bf7836 */ /* 0x040fe20000000000 */
[C---:B------:R-:W-:Y:S01]  /*5de0*/  @!P1 IADD3 R188, -R0.reuse, 0x8, RZ ;  /* 0x0000000800bc9810 */ /* 0x040fe20007ffe1ff */
[C---:B------:R-:W-:Y:S03]  /*5df0*/  VIADD R192, R0.reuse, 0xf ;  /* 0x0000000f00c07836 */ /* 0x040fe60000000000 */
[----:B------:R-:W-:Y:S01]  /*5e00*/  ISETP.GE.AND P4, PT, R191, RZ, PT ;  /* 0x000000ffbf00720c */ /* 0x000fe20003f86270 */
[----:B------:R-:W-:Y:S01]  /*5e10*/  VIADD R194, R0, 0xffffffe8 ;  /* 0xffffffe800c27836 */ /* 0x000fe20000000000 */
[----:B------:R-:W-:Y:S02]  /*5e20*/  ISETP.GE.AND P3, PT, R192, RZ, PT ;  /* 0x000000ffc000720c */ /* 0x000fe40003f66270 */
[----:B------:R-:W-:Y:S02]  /*5e30*/  @!P6 IADD3 R190, -R0, 0x10, RZ ;  /* 0x0000001000bee810 */ /* 0x000fe40007ffe1ff */
[----:B------:R-:W-:Y:S01]  /*5e40*/  ISETP.GE.AND P1, PT, R194, RZ, PT ;  /* 0x000000ffc200720c */ /* 0x000fe20003f26270 */
[C---:B-1----:R-:W-:Y:S01]  /*5e50*/  VIADD R2, R0.reuse, 0xfffffff7 ;  /* 0xfffffff700027836 */ /* 0x042fe20000000000 */
[----:B------:R-:W-:Y:S02]  /*5e60*/  @!P5 IADD3 R189, -R0, 0x11, RZ ;  /* 0x0000001100bdd810 */ /* 0x000fe40007ffe1ff */
[----:B------:R-:W-:Y:S02]  /*5e70*/  I2FP.F32.S32 R182, R182 ;  /* 0x000000b600b67245 */ /* 0x000fe40000201400 */
[----:B------:R-:W-:Y:S02]  /*5e80*/  ISETP.GE.AND P0, PT, R2, RZ, PT ;  /* 0x000000ff0200720c */ /* 0x000fe40003f06270 */
[----:B------:R-:W-:Y:S01]  /*5e90*/  @!P4 IADD3 R191, -R0, -0x10, RZ ;  /* 0xfffffff000bfc810 */ /* 0x000fe20007ffe1ff */
[----:B------:R-:W-:Y:S01]  /*5ea0*/  FFMA.FTZ R5, R182, -UR5, R5 ;  /* 0x80000005b6057c23 */ /* 0x000fe20008010005 */
[C---:B------:R-:W-:Y:S02]  /*5eb0*/  @!P3 IADD3 R192, -R0.reuse, -0xf, RZ ;  /* 0xfffffff100c0b810 */ /* 0x040fe40007ffe1ff */
[----:B------:R-:W-:Y:S02]  /*5ec0*/  I2FP.F32.S32 R181, R181 ;  /* 0x000000b500b57245 */ /* 0x000fe40000201400 */
[C---:B------:R-:W-:Y:S02]  /*5ed0*/  @!P1 IADD3 R194, -R0.reuse, 0x18, RZ ;  /* 0x0000001800c29810 */ /* 0x040fe40007ffe1ff */
[----:B------:R-:W-:Y:S01]  /*5ee0*/  I2FP.F32.S32 R180, R180 ;  /* 0x000000b400b47245 */ /* 0x000fe20000201400 */
[C---:B---3--:R-:W-:Y:S04]  /*5ef0*/  HMMA.16816.F32.BF16 R8, R172.reuse, R168, R8 ;  /* 0x000000a8ac08723c */ /* 0x048fe80000041808 */
[----:B------:R-:W-:Y:S01]  /*5f00*/  @!P0 IADD3 R2, -R0, 0x9, RZ ;  /* 0x0000000900028810 */ /* 0x000fe20007ffe1ff */
[----:B------:R-:W-:Y:S01]  /*5f10*/  FFMA.FTZ R6, R181, -UR5, R6 ;  /* 0x80000005b5067c23 */ /* 0x000fe20008010006 */
[----:B------:R-:W-:Y:S01]  /*5f20*/  ISETP.GE.AND P0, PT, R193, RZ, PT ;  /* 0x000000ffc100720c */ /* 0x000fe20003f06270 */
[-C--:B------:R-:W-:Y:S04]  /*5f30*/  HMMA.16816.F32.BF16 R12, R172, R170.reuse, R12 ;  /* 0x000000aaac0c723c */ /* 0x080fe8000004180c */
[----:B------:R-:W-:Y:S01]  /*5f40*/  IABS R168, R0 ;  /* 0x0000000000a87213 */ /* 0x000fe20000000000 */
[----:B------:R-:W-:Y:S01]  /*5f50*/  FFMA.FTZ R7, R180, -UR5, R7 ;  /* 0x80000005b4077c23 */ /* 0x000fe20008010007 */
[----:B------:R-:W-:Y:S01]  /*5f60*/  I2FP.F32.S32 R2, R2 ;  /* 0x0000000200027245 */ /* 0x000fe20000201400 */
[C---:B------:R-:W-:Y:S04]  /*5f70*/  HMMA.16816.F32.BF16 R16, R164.reuse, R170, R16 ;  /* 0x000000aaa410723c */ /* 0x040fe80000041810 */
[----:B------:R-:W-:Y:S02]  /*5f80*/  I2FP.F32.S32 R168, R168 ;  /* 0x000000a800a87245 */ /* 0x000fe40000201400 */
[----:B------:R-:W-:Y:S01]  /*5f90*/  @!P0 IADD3 R193, -R0, 0x19, RZ ;  /* 0x0000001900c18810 */ /* 0x000fe20007ffe1ff */
[-C--:B------:R-:W-:Y:S01]  /*5fa0*/  HMMA.16816.F32.BF16 R20, R164, R176.reuse, R20 ;  /* 0x000000b0a414723c */ /* 0x080fe20000041814 */
[----:B------:R-:W-:Y:S03]  /*5fb0*/  PLOP3.LUT P0, PT, PT, PT, UP0, 0x80, 0x0 ;  /* 0x000000000000781c */ /* 0x000fe60003f0f008 */
[----:B------:R-:W-:Y:S01]  /*5fc0*/  I2FP.F32.S32 R0, R188 ;  /* 0x000000bc00007245 */ /* 0x000fe20000201400 */
[----:B------:R-:W-:Y:S01]  /*5fd0*/  FFMA.FTZ R4, R168, -UR5, R4 ;  /* 0x80000005a8047c23 */ /* 0x000fe20008010004 */
[C---:B------:R-:W-:Y:S05]  /*5fe0*/  HMMA.16816.F32.BF16 R24, R172.reuse, R176, R24 ;  /* 0x000000b0ac18723c */ /* 0x040fea0000041818 */
[----:B------:R-:W-:Y:S01]  /*5ff0*/  I2FP.F32.S32 R3, R3 ;  /* 0x0000000300037245 */ /* 0x000fe20000201400 */
[-C--:B------:R-:W-:Y:S05]  /*6000*/  HMMA.16816.F32.BF16 R28, R172, R178.reuse, R28 ;  /* 0x000000b2ac1c723c */ /* 0x080fea000004181c */
[----:B------:R-:W-:Y:S01]  /*6010*/  FFMA.FTZ R16, R0, -UR5, R16 ;  /* 0x8000000500107c23 */ /* 0x000fe20008010010 */
[----:B------:R-:W-:Y:S05]  /*6020*/  HMMA.16816.F32.BF16 R32, R164, R178, R32 ;  /* 0x000000b2a420723c */ /* 0x000fea0000041820 */
[----:B------:R-:W-:Y:S01]  /*6030*/  FFMA.FTZ R17, R2, -UR5, R17 ;  /* 0x8000000502117c23 */ /* 0x000fe20008010011 */
[----:B------:R-:W-:Y:S01]  /*6040*/  FFMA.FTZ R22, R0, -UR5, R22 ;  /* 0x8000000500167c23 */ /* 0x000fe20008010016 */
[----:B------:R-:W-:Y:S01]  /*6050*/  FFMA.FTZ R23, R2, -UR5, R23 ;  /* 0x8000000502177c23 */ /* 0x000fe20008010017 */
[----:B------:R-:W-:Y:S03]  /*6060*/  I2FP.F32.S32 R183, R183 ;  /* 0x000000b700b77245 */ /* 0x000fe60000201400 */
        /* <DEDUP_REMOVED lines=35> */
[----:B------:R-:W-:Y:S11]  /*62a0*/  R2UR UR14, R248 ;  /* 0x00000000f80e72ca */ /* 0x000ff600000e0000 */
[----:B------:R-:W-:Y:S02]  /*62b0*/  @!UPT UIADD3 URZ, URZ, URZ, URZ ;  /* 0x0000003f3f3ff290 */ /* 0x000fe4000fffe03f */
        /* <DEDUP_REMOVED lines=12> */
.L_x_1929:
[----:B------:R-:W-:Y:S01]  /*6380*/  ULDC UR15, c[0x0][0x398] ;  /* 0x0000e600000f7ab9 */ /* 0x000fe20000000800 */
[----:B------:R-:W-:Y:S02]  /*6390*/  VIADD R164, R237, UR10 ;  /* 0x0000000aeda47c36 */ /* 0x000fe40008000000 */
[----:B------:R-:W-:Y:S01]  /*63a0*/  VIADD R173, R224, 0x1 ;  /* 0x00000001e0ad7836 */ /* 0x000fe20000000000 */
[----:B------:R-:W-:Y:S01]  /*63b0*/  UIADD3 UR10, -UR14, UR6, -UR11 ;  /* 0x000000060e0a7290 */ /* 0x000fe2000fffe90b */
[C---:B------:R-:W-:Y:S01]  /*63c0*/  VIADD R3, R164.reuse, 0x8 ;  /* 0x00000008a4037836 */ /* 0x040fe20000000000 */
[----:B------:R-:W-:Y:S01]  /*63d0*/  UMOV UR19, UR14 ;  /* 0x0000000e00137c82 */ /* 0x000fe20008000000 */
[C---:B------:R-:W-:Y:S02]  /*63e0*/  VIADD R165, R164.reuse, 0x20 ;  /* 0x00000020a4a57836 */ /* 0x040fe40000000000 */
[C---:B------:R-:W-:Y:S01]  /*63f0*/  VIADD R166, R164.reuse, 0x28 ;  /* 0x00000028a4a67836 */ /* 0x040fe20000000000 */
[----:B------:R-:W-:Y:S01]  /*6400*/  VIADDMNMX R2, R164, UR10, RZ, !PT ;  /* 0x0000000aa4027c46 */ /* 0x000fe2000f8001ff */
[C---:B------:R-:W-:Y:S01]  /*6410*/  VIADD R172, R224.reuse, 0x8 ;  /* 0x00000008e0ac7836 */ /* 0x040fe20000000000 */
[----:B------:R-:W-:Y:S01]  /*6420*/  VIADDMNMX R3, R3, UR10, RZ, !PT ;  /* 0x0000000a03037c46 */ /* 0x000fe2000f8001ff */
[C---:B------:R-:W-:Y:S01]  /*6430*/  VIADD R171, R224.reuse, 0x9 ;  /* 0x00000009e0ab7836 */ /* 0x040fe20000000000 */
[----:B------:R-:W-:Y:S01]  /*6440*/  VIADDMNMX R165, R165, UR10, RZ, !PT ;  /* 0x0000000aa5a57c46 */ /* 0x000fe2000f8001ff */
[----:B------:R-:W-:Y:S01]  /*6450*/  VIADD R170, R224, 0x10 ;  /* 0x00000010e0aa7836 */ /* 0x000fe20000000000 */
[----:B------:R-:W-:Y:S01]  /*6460*/  VIADDMNMX R166, R166, UR10, RZ, !PT ;  /* 0x0000000aa6a67c46 */ /* 0x000fe2000f8001ff */
[----:B------:R-:W-:Y:S01]  /*6470*/  UIADD3 UR10, UR6, 0x1, -UR11 ;  /* 0x00000001060a7890 */ /* 0x000fe2000fffe80b */
[CC--:B------:R-:W-:Y:S01]  /*6480*/  ISETP.GE.AND P0, PT, R224.reuse, R2.reuse, PT ;  /* 0x00000002e000720c */ /* 0x0c0fe20003f06270 */
[----:B------:R-:W-:Y:S01]  /*6490*/  VIADD R169, R224, 0x11 ;  /* 0x00000011e0a97836 */ /* 0x000fe20000000000 */
[-C--:B------:R-:W-:Y:S01]  /*64a0*/  ISETP.GE.AND P6, PT, R173, R2.reuse, PT ;  /* 0x00000002ad00720c */ /* 0x080fe20003fc6270 */
[----:B------:R-:W-:Y:S01]  /*64b0*/  UIADD3 UR10, UR10, UR15, URZ ;  /* 0x0000000f0a0a7290 */ /* 0x000fe2000fffe03f */
[-C--:B------:R-:W-:Y:S01]  /*64c0*/  ISETP.GE.AND P5, PT, R172, R2.reuse, PT ;  /* 0x00000002ac00720c */ /* 0x080fe20003fa6270 */
[C---:B------:R-:W-:Y:S01]  /*64d0*/  VIADD R168, R224.reuse, 0x18 ;  /* 0x00000018e0a87836 */ /* 0x040fe20000000000 */
[-C--:B------:R-:W-:Y:S01]  /*64e0*/  ISETP.GE.AND P4, PT, R171, R2.reuse, PT ;  /* 0x00000002ab00720c */ /* 0x080fe20003f86270 */
[----:B------:R-:W-:Y:S01]  /*64f0*/  VIADD R167, R224, 0x19 ;  /* 0x00000019e0a77836 */ /* 0x000fe20000000000 */
[-C--:B------:R-:W-:Y:S01]  /*6500*/  ISETP.GE.AND P3, PT, R170, R2.reuse, PT ;  /* 0x00000002aa00720c */ /* 0x080fe20003f66270 */
[----:B------:R-:W-:Y:S01]  /*6510*/  IMAD.U32 R0, RZ, RZ, UR10 ;  /* 0x0000000aff007e24 */ /* 0x000fe2000f8e00ff */
[----:B------:R-:W-:Y:S01]  /*6520*/  ISETP.GE.AND P1, PT, R169, R2, PT ;  /* 0x00000002a900720c */ /* 0x000fe20003f26270 */
[----:B------:R-:W-:Y:S02]  /*6530*/  IMAD.U32 R174, RZ, RZ, UR10 ;  /* 0x0000000affae7e24 */ /* 0x000fe4000f8e00ff */
[----:B------:R-:W-:Y:S01]  /*6540*/  IMAD.U32 R175, RZ, RZ, UR10 ;  /* 0x0000000affaf7e24 */ /* 0x000fe2000f8e00ff */
[----:B------:R-:W-:Y:S01]  /*6550*/  VIADDMNMX R0, R164, R0, UR6, PT ;  /* 0x00000006a4007e46 */ /* 0x000fe2000b800100 */
[----:B------:R-:W-:Y:S03]  /*6560*/  IMAD.U32 R176, RZ, RZ, UR10 ;  /* 0x0000000affb07e24 */ /* 0x000fe6000f8e00ff */
[-C--:B------:R-:W-:Y:S02]  /*6570*/  ISETP.GE.OR P0, PT, R224, R0.reuse, !P0 ;  /* 0x00000000e000720c */ /* 0x080fe40004706670 */
[----:B------:R-:W-:Y:S02]  /*6580*/  ISETP.GE.OR P6, PT, R173, R0, !P6 ;  /* 0x00000000ad00720c */ /* 0x000fe400077c6670 */
[----:B------:R-:W-:Y:S02]  /*6590*/  FSEL R4, R4, -INF , !P0 ;  /* 0xff80000004047808 */ /* 0x000fe40004000000 */
[----:B------:R-:W-:Y:S02]  /*65a0*/  FSEL R5, R5, -INF , !P6 ;  /* 0xff80000005057808 */ /* 0x000fe40007000000 */
        /* <DEDUP_REMOVED lines=9> */
[----:B------:R-:W-:Y:S02]  /*6640*/  FSEL R16, R16, -INF , !P5 ;  /* 0xff80000010107808 */ /* 0x000fe40006800000 */
[----:B------:R-:W-:Y:S02]  /*6650*/  FSEL R17, R17, -INF , !P4 ;  /* 0xff80000011117808 */ /* 0x000fe40006000000 */
[-C--:B------:R-:W-:Y:S02]  /*6660*/  ISETP.GE.AND P5, PT, R224, R3.reuse, PT ;  /* 0x00000003e000720c */ /* 0x080fe40003fa6270 */
[-C--:B------:R-:W-:Y:S02]  /*6670*/  ISETP.GE.AND P4, PT, R173, R3.reuse, PT ;  /* 0x00000003ad00720c */ /* 0x080fe40003f86270 */
[----:B------:R-:W-:Y:S02]  /*6680*/  VIMNMX R0, R0, UR6, PT ;  /* 0x0000000600007c48 */ /* 0x000fe4000bfe0100 */
[----:B------:R-:W-:Y:S02]  /*6690*/  FSEL R20, R20, -INF , !P3 ;  /* 0xff80000014147808 */ /* 0x000fe40005800000 */
[----:B------:R-:W-:Y:S02]  /*66a0*/  FSEL R21, R21, -INF , !P1 ;  /* 0xff80000015157808 */ /* 0x000fe40004800000 */
[----:B------:R-:W-:Y:S02]  /*66b0*/  FSEL R32, R32, -INF , !P0 ;  /* 0xff80000020207808 */ /* 0x000fe40004000000 */
[-C--:B------:R-:W-:Y:S02]  /*66c0*/  ISETP.GE.OR P5, PT, R224, R0.reuse, !P5 ;  /* 0x00000000e000720c */ /* 0x080fe40006fa6670 */
[-C--:B------:R-:W-:Y:S02]  /*66d0*/  ISETP.GE.OR P4, PT, R173, R0.reuse, !P4 ;  /* 0x00000000ad00720c */ /* 0x080fe40006786670 */
[----:B------:R-:W-:Y:S02]  /*66e0*/  FSEL R33, R33, -INF , !P6 ;  /* 0xff80000021217808 */ /* 0x000fe40007000000 */
[-C--:B------:R-:W-:Y:S02]  /*66f0*/  ISETP.GE.AND P3, PT, R172, R3.reuse, PT ;  /* 0x00000003ac00720c */ /* 0x080fe40003f66270 */
[-C--:B------:R-:W-:Y:S02]  /*6700*/  ISETP.GE.AND P1, PT, R171, R3.reuse, PT ;  /* 0x00000003ab00720c */ /* 0x080fe40003f26270 */
[-C--:B------:R-:W-:Y:S02]  /*6710*/  ISETP.GE.AND P0, PT, R170, R3.reuse, PT ;  /* 0x00000003aa00720c */ /* 0x080fe40003f06270 */
[-C--:B------:R-:W-:Y:S02]  /*6720*/  ISETP.GE.AND P6, PT, R169, R3.reuse, PT ;  /* 0x00000003a900720c */ /* 0x080fe40003fc6270 */
        /* <DEDUP_REMOVED lines=8> */
[--C-:B------:R-:W-:Y:S02]  /*67b0*/  IADD3 R3, R175, 0x20, R164.reuse ;  /* 0x00000020af037810 */ /* 0x100fe40007ffe0a4 */
[-C--:B------:R-:W-:Y:S02]  /*67c0*/  ISETP.GE.OR P5, PT, R168, R0.reuse, !P5 ;  /* 0x00000000a800720c */ /* 0x080fe40006fa6670 */
[----:B------:R-:W-:Y:S02]  /*67d0*/  ISETP.GE.OR P4, PT, R167, R0, !P4 ;  /* 0x00000000a700720c */ /* 0x000fe40006786670 */
        /* <DEDUP_REMOVED lines=10> */
[-C--:B------:R-:W-:Y:S02]  /*6880*/  ISETP.GE.OR P1, PT, R173, R0.reuse, !P1 ;  /* 0x00000000ad00720c */ /* 0x080fe40004f26670 */
[-C--:B------:R-:W-:Y:S02]  /*6890*/  ISETP.GE.OR P0, PT, R172, R0.reuse, !P0 ;  /* 0x00000000ac00720c */ /* 0x080fe40004706670 */
[----:B------:R-:W-:Y:S02]  /*68a0*/  ISETP.GE.OR P6, PT, R171, R0, !P6 ;  /* 0x00000000ab00720c */ /* 0x000fe400077c6670 */
[----:B------:R-:W-:Y:S02]  /*68b0*/  IADD3 R2, R176, 0x28, R164 ;  /* 0x00000028b0027810 */ /* 0x000fe40007ffe0a4 */
        /* <DEDUP_REMOVED lines=43> */
.L_x_1930:
[C---:B------:R-:W-:Y:S01]  /*6b70*/  FSETP.NEU.FTZ.AND P1, PT, R245.reuse, -INF , PT ;  /* 0xff800000f500780b */ /* 0x040fe20003f3d000 */
[----:B------:R-:W2:Y:S01]  /*6b80*/  LDL R165, [R1+0x4] ;  /* 0x0000040001a57983 */ /* 0x000ea20000100800 */
[----:B------:R-:W-:Y:S01]  /*6b90*/  FSETP.NEU.FTZ.AND P0, PT, R246, -INF , PT ;  /* 0xff800000f600780b */ /* 0x000fe20003f1d000 */
[----:B------:R-:W-:Y:S01]  /*6ba0*/  FMUL.FTZ R164, R245, 1.4426950216293334961 ;  /* 0x3fb8aa3bf5a47820 */ /* 0x000fe20000410000 */
[----:B------:R-:W-:Y:S01]  /*6bb0*/  R2UR UR14, R248 ;  /* 0x00000000f80e72ca */ /* 0x000fe200000e0000 */
[----:B------:R-:W-:Y:S01]  /*6bc0*/  FMUL.FTZ R3, R246, 1.4426950216293334961 ;  /* 0x3fb8aa3bf6037820 */ /* 0x000fe20000410000 */
[----:B------:R-:W-:Y:S01]  /*6bd0*/  R2UR UR10, R251 ;  /* 0x00000000fb0a72ca */ /* 0x000fe200000e0000 */
[----:B------:R-:W-:Y:S01]  /*6be0*/  FMUL.FTZ R0, R244, 1.4426950216293334961 ;  /* 0x3fb8aa3bf4007820 */ /* 0x000fe20000410000 */
[----:B------:R-:W-:Y:S01]  /*6bf0*/  FSEL R164, R164, RZ, P1 ;  /* 0x000000ffa4a47208 */ /* 0x000fe20000800000 */
[----:B------:R-:W-:Y:S01]  /*6c00*/  FMUL.FTZ R2, R243, 1.4426950216293334961 ;  /* 0x3fb8aa3bf3027820 */ /* 0x000fe20000410000 */
[----:B------:R-:W-:Y:S01]  /*6c10*/  FSEL R3, R3, RZ, P0 ;  /* 0x000000ff03037208 */ /* 0x000fe20000000000 */
[----:B------:R-:W-:Y:S01]  /*6c20*/  IMAD.WIDE.U32 R166, R250, -0x2daee0ad, RZ ;  /* 0xd2511f53faa67825 */ /* 0x000fe200078e00ff */
[----:B------:R-:W-:Y:S01]  /*6c30*/  FSETP.NEU.FTZ.AND P0, PT, R244, -INF , PT ;  /* 0xff800000f400780b */ /* 0x000fe20003f1d000 */
[----:B------:R-:W-:Y:S01]  /*6c40*/  UISETP.GT.AND UP2, UPT, UR7, UR51, UPT ;  /* 0x000000330700728c */ /* 0x000fe2000bf44270 */
[----:B------:R-:W-:Y:S01]  /*6c50*/  FSETP.NEU.FTZ.AND P1, PT, R243, -INF , PT ;  /* 0xff800000f300780b */ /* 0x000fe20003f3d000 */
[--C-:B------:R-:W-:Y:S01]  /*6c60*/  FFMA.FTZ R16, R16, UR12, -R164.reuse ;  /* 0x0000000c10107c23 */ /* 0x100fe200080108a4 */
[----:B------:R-:W-:Y:S01]  /*6c70*/  FSEL R0, R0, RZ, P0 ;  /* 0x000000ff00007208 */ /* 0x000fe20000000000 */
[--C-:B------:R-:W-:Y:S01]  /*6c80*/  FFMA.FTZ R19, R19, UR12, -R3.reuse ;  /* 0x0000000c13137c23 */ /* 0x100fe20008010803 */
[----:B------:R-:W-:Y:S01]  /*6c90*/  FSEL R2, R2, RZ, P1 ;  /* 0x000000ff02027208 */ /* 0x000fe20000800000 */
[----:B------:R1:W3:Y:S01]  /*6ca0*/  MUFU.EX2 R203, R16 ;  /* 0x0000001000cb7308 */ /* 0x0002e20000000800 */
[--C-:B------:R-:W-:Y:S01]  /*6cb0*/  FFMA.FTZ R4, R4, UR12, -R164.reuse ;  /* 0x0000000c04047c23 */ /* 0x100fe200080108a4 */
[----:B------:R-:W-:Y:S01]  /*6cc0*/  FFMA.FTZ R32, R32, UR12, -R164 ;  /* 0x0000000c20207c23 */ /* 0x000fe200080108a4 */
[--C-:B------:R-:W-:Y:S01]  /*6cd0*/  FFMA.FTZ R35, R35, UR12, -R3.reuse ;  /* 0x0000000c23237c23 */ /* 0x100fe20008010803 */
[----:B------:R-:W-:Y:S01]  /*6ce0*/  FFMA.FTZ R31, R31, UR12, -R0 ;  /* 0x0000000c1f1f7c23 */ /* 0x000fe20008010800 */
[--C-:B------:R-:W-:Y:S01]  /*6cf0*/  FFMA.FTZ R28, R28, UR12, -R2.reuse ;  /* 0x0000000c1c1c7c23 */ /* 0x100fe20008010802 */
[--C-:B------:R-:W-:Y:S01]  /*6d00*/  FFMA.FTZ R184, R6, UR12, -R3.reuse ;  /* 0x0000000c06b87c23 */ /* 0x100fe20008010803 */
[----:B------:R-:W-:Y:S03]  /*6d10*/  FFMA.FTZ R12, R12, UR12, -R2 ;  /* 0x0000000c0c0c7c23 */ /* 0x000fe60008010802 */
[----:B------:R4:W3:Y:S01]  /*6d20*/  MUFU.EX2 R225, R19 ;  /* 0x0000001300e17308 */ /* 0x0008e20000000800 */
[----:B------:R-:W-:Y:S01]  /*6d30*/  FFMA.FTZ R20, R20, UR12, -R164 ;  /* 0x0000000c14147c23 */ /* 0x000fe200080108a4 */
[----:B------:R-:W-:Y:S01]  /*6d40*/  FFMA.FTZ R15, R15, UR12, -R0 ;  /* 0x0000000c0f0f7c23 */ /* 0x000fe20008010800 */
[----:B------:R-:W-:Y:S01]  /*6d50*/  FFMA.FTZ R176, R5, UR12, -R164 ;  /* 0x0000000c05b07c23 */ /* 0x000fe200080108a4 */
[----:B------:R-:W-:Y:S01]  /*6d60*/  FFMA.FTZ R179, R13, UR12, -R2 ;  /* 0x0000000c0db37c23 */ /* 0x000fe20008010802 */
[----:B------:R-:W-:Y:S01]  /*6d70*/  FFMA.FTZ R33, R33, UR12, -R164 ;  /* 0x0000000c21217c23 */ /* 0x000fe200080108a4 */
[----:B------:R-:W-:Y:S01]  /*6d80*/  FFMA.FTZ R178, R10, UR12, -R0 ;  /* 0x0000000c0ab27c23 */ /* 0x000fe20008010800 */
[--C-:B------:R-:W-:Y:S03]  /*6d90*/  FFMA.FTZ R177, R9, UR12, -R2.reuse ;  /* 0x0000000c09b17c23 */ /* 0x100fe60008010802 */
[----:B------:R3:W-:Y:S01]  /*6da0*/  MUFU.EX2 R193, R4 ;  /* 0x0000000400c17308 */ /* 0x0007e20000000800 */
[----:B-1----:R-:W-:Y:S01]  /*6db0*/  FFMA.FTZ R16, R7, UR12, -R3 ;  /* 0x0000000c07107c23 */ /* 0x002fe20008010803 */
[----:B------:R-:W-:Y:S02]  /*6dc0*/  IMAD.U32 R7, RZ, RZ, UR7 ;  /* 0x00000007ff077e24 */ /* 0x000fe4000f8e00ff */
[--C-:B------:R-:W-:Y:S01]  /*6dd0*/  FFMA.FTZ R189, R24, UR12, -R2.reuse ;  /* 0x0000000c18bd7c23 */ /* 0x100fe20008010802 */
[----:B------:R-:W-:Y:S01]  /*6de0*/  FFMA.FTZ R25, R25, UR12, -R2 ;  /* 0x0000000c19197c23 */ /* 0x000fe20008010802 */
[--C-:B------:R-:W-:Y:S01]  /*6df0*/  FFMA.FTZ R27, R27, UR12, -R0.reuse ;  /* 0x0000000c1b1b7c23 */ /* 0x100fe20008010800 */
[----:B------:R-:W-:Y:S03]  /*6e00*/  FFMA.FTZ R26, R26, UR12, -R0 ;  /* 0x0000000c1a1a7c23 */ /* 0x000fe60008010800 */
[----:B------:R1:W-:Y:S01]  /*6e10*/  MUFU.EX2 R195, R16 ;  /* 0x0000001000c37308 */ /* 0x0003e20000000800 */
[----:B----4-:R-:W-:Y:S04]  /*6e20*/  IMAD.U32 R19, RZ, RZ, UR14 ;  /* 0x0000000eff137e24 */ /* 0x010fe8000f8e00ff */
[----:B------:R-:W-:Y:S05]  /*6e30*/  IMAD R19, R19, 0x4, R249 ;  /* 0x0000000413137824 */ /* 0x000fea00078e02f9 */
[----:B------:R4:W2:Y:S01]  /*6e40*/  MUFU.EX2 R229, R32 ;  /* 0x0000002000e57308 */ /* 0x0008a20000000800 */
[--C-:B---3--:R-:W-:Y:S01]  /*6e50*/  FFMA.FTZ R4, R18, UR12, -R3.reuse ;  /* 0x0000000c12047c23 */ /* 0x108fe20008010803 */
[----:B------:R-:W-:Y:S04]  /*6e60*/  LOP3.LUT R19, R19, UR52, RZ, 0x3c, !PT ;  /* 0x0000003413137c12 */ /* 0x000fe8000f8e3cff */
[----:B------:R-:W-:Y:S04]  /*6e70*/  LOP3.LUT R19, R167, R19, RZ, 0x3c, !PT ;  /* 0x00000013a7137212 */ /* 0x000fe800078e3cff */
[----:B------:R-:W-:Y:S01]  /*6e80*/  MUFU.EX2 R228, R35 ;  /* 0x0000002300e47308 */ /* 0x000fe20000000800 */
[----:B-1----:R-:W-:Y:S09]  /*6e90*/  LOP3.LUT R16, R166, UR61, RZ, 0x3c, !PT ;  /* 0x0000003da6107c12 */ /* 0x002ff2000f8e3cff */
[----:B------:R1:W-:Y:S01]  /*6ea0*/  MUFU.EX2 R227, R31 ;  /* 0x0000001f00e37308 */ /* 0x0003e20000000800 */
[--C-:B----4-:R-:W-:Y:S09]  /*6eb0*/  FFMA.FTZ R32, R34, UR12, -R3.reuse ;  /* 0x0000000c22207c23 */ /* 0x110ff20008010803 */
[----:B------:R-:W3:Y:S10]  /*6ec0*/  MUFU.EX2 R226, R28 ;  /* 0x0000001c00e27308 */ /* 0x000ef40000000800 */
[----:B------:R-:W4:Y:S01]  /*6ed0*/  MUFU.EX2 R202, R4 ;  /* 0x0000000400ca7308 */ /* 0x000f220000000800 */
[--C-:B-1----:R-:W-:Y:S01]  /*6ee0*/  FFMA.FTZ R31, R23, UR12, -R3.reuse ;  /* 0x0000000c171f7c23 */ /* 0x102fe20008010803 */
[----:B------:R-:W-:Y:S08]  /*6ef0*/  FFMA.FTZ R3, R22, UR12, -R3 ;  /* 0x0000000c16037c23 */ /* 0x000ff00008010803 */
[----:B------:R-:W1:Y:S10]  /*6f00*/  MUFU.EX2 R197, R12 ;  /* 0x0000000c00c57308 */ /* 0x000e740000000800 */
[----:B------:R-:W1:Y:S10]  /*6f10*/  MUFU.EX2 R200, R20 ;  /* 0x0000001400c87308 */ /* 0x000e740000000800 */
[----:B------:R3:W-:Y:S10]  /*6f20*/  MUFU.EX2 R196, R15 ;  /* 0x0000000f00c47308 */ /* 0x0007f40000000800 */
[----:B------:R-:W-:Y:S10]  /*6f30*/  MUFU.EX2 R191, R3 ;  /* 0x0000000300bf7308 */ /* 0x000ff40000000800 */
[----:B------:R-:W1:Y:S01]  /*6f40*/  MUFU.EX2 R198, R31 ;  /* 0x0000001f00c67308 */ /* 0x000e620000000800 */
[--C-:B---3--:R-:W-:Y:S01]  /*6f50*/  FFMA.FTZ R15, R17, UR12, -R164.reuse ;  /* 0x0000000c110f7c23 */ /* 0x108fe200080108a4 */
[----:B------:R-:W-:Y:S08]  /*6f60*/  FFMA.FTZ R164, R21, UR12, -R164 ;  /* 0x0000000c15a47c23 */ /* 0x000ff000080108a4 */
[----:B------:R-:W-:Y:S10]  /*6f70*/  MUFU.EX2 R192, R15 ;  /* 0x0000000f00c07308 */ /* 0x000ff40000000800 */
[----:B------:R-:W3:Y:S10]  /*6f80*/  MUFU.EX2 R201, R32 ;  /* 0x0000002000c97308 */ /* 0x000ef40000000800 */
        /* <DEDUP_REMOVED lines=10> */
[----:B------:R-:W3:Y:S01]  /*7030*/  MUFU.EX2 R189, R189 ;  /* 0x000000bd00bd7308 */ /* 0x000ee20000000800 */
[----:B--2---:R-:W-:Y:S04]  /*7040*/  IMAD R7, R7, 0x4, R165 ;  /* 0x0000000407077824 */ /* 0x004fe800078e02a5 */
[C---:B------:R-:W-:Y:S04]  /*7050*/  IMAD.WIDE.U32 R166, R7.reuse, -0x326172a9, RZ ;  /* 0xcd9e8d5707a67825 */ /* 0x040fe800078e00ff */
[----:B------:R-:W-:Y:S01]  /*7060*/  VIADD R18, R7, 0x2 ;  /* 0x0000000207127836 */ /* 0x000fe20000000000 */
[-C--:B------:R-:W-:Y:S01]  /*7070*/  LOP3.LUT R34, R167, R247.reuse, RZ, 0x3c, !PT ;  /* 0x000000f7a7227212 */ /* 0x080fe200078e3cff */
[----:B------:R-:W-:Y:S04]  /*7080*/  IMAD.WIDE.U32 R6, R19, -0x326172a9, RZ ;  /* 0xcd9e8d5713067825 */ /* 0x000fe800078e00ff */
[----:B------:R-:W-:Y:S01]  /*7090*/  IMAD.WIDE.U32 R18, R18, -0x326172a9, RZ ;  /* 0xcd9e8d5712127825 */ /* 0x000fe200078e00ff */
[----:B------:R-:W-:Y:S02]  /*70a0*/  LOP3.LUT R22, R7, UR41, R166, 0x96, !PT ;  /* 0x0000002907167c12 */ /* 0x000fe4000f8e96a6 */
[----:B------:R-:W-:Y:S01]  /*70b0*/  LOP3.LUT R4, R6, UR10, RZ, 0x3c, !PT ;  /* 0x0000000a06047c12 */ /* 0x000fe2000f8e3cff */
[----:B------:R-:W-:Y:S01]  /*70c0*/  IMAD.WIDE.U32 R34, R34, -0x2daee0ad, RZ ;  /* 0xd2511f5322227825 */ /* 0x000fe200078e00ff */
[----:B------:R-:W-:Y:S02]  /*70d0*/  LOP3.LUT R28, R19, R247, RZ, 0x3c, !PT ;  /* 0x000000f7131c7212 */ /* 0x000fe400078e3cff */
[----:B------:R-:W-:Y:S01]  /*70e0*/  LOP3.LUT R168, R7, UR41, R18, 0x96, !PT ;  /* 0x0000002907a87c12 */ /* 0x000fe2000f8e9612 */
[----:B------:R-:W-:Y:S01]  /*70f0*/  IMAD.WIDE.U32 R22, R22, -0x2daee0ad, RZ ;  /* 0xd2511f5316167825 */ /* 0x000fe200078e00ff */
[----:B------:R-:W-:Y:S03]  /*7100*/  LOP3.LUT R19, R16, R35, RZ, 0x3c, !PT ;  /* 0x0000002310137212 */ /* 0x000fe600078e3cff */
[----:B------:R-:W-:Y:S01]  /*7110*/  IMAD.WIDE.U32 R6, R28, -0x2daee0ad, RZ ;  /* 0xd2511f531c067825 */ /* 0x000fe200078e00ff */
[----:B------:R-:W-:Y:S03]  /*7120*/  LOP3.LUT R34, R23, UR42, R34, 0x96, !PT ;  /* 0x0000002a17227c12 */ /* 0x000fe6000f8e9622 */
[----:B------:R-:W-:Y:S01]  /*7130*/  IMAD.WIDE.U32 R18, R19, -0x326172a9, RZ ;  /* 0xcd9e8d5713127825 */ /* 0x000fe200078e00ff */
[----:B------:R-:W-:Y:S03]  /*7140*/  LOP3.LUT R7, R16, R7, RZ, 0x3c, !PT ;  /* 0x0000000710077212 */ /* 0x000fe600078e3cff */
[----:B------:R-:W-:Y:S01]  /*7150*/  IMAD.WIDE.U32 R168, R168, -0x2daee0ad, RZ ;  /* 0xd2511f53a8a87825 */ /* 0x000fe200078e00ff */
[----:B------:R-:W-:Y:S03]  /*7160*/  LOP3.LUT R166, R4, R19, RZ, 0x3c, !PT ;  /* 0x0000001304a67212 */ /* 0x000fe600078e3cff */
[----:B------:R-:W-:Y:S01]  /*7170*/  IMAD.WIDE.U32 R34, R34, -0x326172a9, RZ ;  /* 0xcd9e8d5722227825 */ /* 0x000fe200078e00ff */
[----:B------:R-:W-:Y:S03]  /*7180*/  LOP3.LUT R170, R169, UR42, R6, 0x96, !PT ;  /* 0x0000002aa9aa7c12 */ /* 0x000fe6000f8e9606 */
[----:B------:R-:W-:Y:S01]  /*7190*/  IMAD.WIDE.U32 R166, R166, -0x2daee0ad, RZ ;  /* 0xd2511f53a6a67825 */ /* 0x000fe200078e00ff */
[----:B------:R-:W-:Y:S03]  /*71a0*/  LOP3.LUT R12, R35, UR43, R18, 0x96, !PT ;  /* 0x0000002b230c7c12 */ /* 0x000fe6000f8e9612 */
[----:B------:R-:W-:Y:S01]  /*71b0*/  IMAD.WIDE.U32 R170, R170, -0x326172a9, RZ ;  /* 0xcd9e8d57aaaa7825 */ /* 0x000fe200078e00ff */
[----:B------:R-:W-:Y:S03]  /*71c0*/  LOP3.LUT R19, R167, UR44, R22, 0x96, !PT ;  /* 0x0000002ca7137c12 */ /* 0x000fe6000f8e9616 */
[----:B------:R-:W-:Y:S04]  /*71d0*/  IMAD.WIDE.U32 R6, R7, -0x326172a9, RZ ;  /* 0xcd9e8d5707067825 */ /* 0x000fe800078e00ff */
[----:B------:R-:W-:Y:S01]  /*71e0*/  IMAD.WIDE.U32 R18, R19, -0x326172a9, RZ ;  /* 0xcd9e8d5713127825 */ /* 0x000fe200078e00ff */
[----:B------:R-:W-:Y:S02]  /*71f0*/  LOP3.LUT R4, R4, R7, RZ, 0x3c, !PT ;  /* 0x0000000704047212 */ /* 0x000fe400078e3cff */
[----:B------:R-:W-:Y:S01]  /*7200*/  LOP3.LUT R22, R171, UR43, R6, 0x96, !PT ;  /* 0x0000002bab167c12 */ /* 0x000fe2000f8e9606 */
[----:B------:R-:W-:Y:S01]  /*7210*/  IMAD.WIDE.U32 R6, R12, -0x2daee0ad, RZ ;  /* 0xd2511f530c067825 */ /* 0x000fe200078e00ff */
[----:B------:R-:W-:Y:S03]  /*7220*/  LOP3.LUT R16, R19, UR45, R34, 0x96, !PT ;  /* 0x0000002d13107c12 */ /* 0x000fe6000f8e9622 */
[----:B------:R-:W-:Y:S01]  /*7230*/  IMAD.WIDE.U32 R4, R4, -0x2daee0ad, RZ ;  /* 0xd2511f5304047825 */ /* 0x000fe200078e00ff */
[----:B------:R-:W-:Y:S03]  /*7240*/  LOP3.LUT R12, R7, UR46, R166, 0x96, !PT ;  /* 0x0000002e070c7c12 */ /* 0x000fe6000f8e96a6 */
[----:B------:R-:W-:Y:S01]  /*7250*/  FFMA.FTZ R7, R8, UR12, -R2 ;  /* 0x0000000c08077c23 */ /* 0x000fe20008010802 */
[----:B------:R-:W-:Y:S01]  /*7260*/  IMAD.WIDE.U32 R22, R22, -0x2daee0ad, RZ ;  /* 0xd2511f5316167825 */ /* 0x000fe200078e00ff */
[----:B------:R-:W-:Y:S02]  /*7270*/  LOP3.LUT R5, R5, UR44, R168, 0x96, !PT ;  /* 0x0000002c05057c12 */ /* 0x000fe4000f8e96a8 */
[----:B------:R2:W3:Y:S01]  /*7280*/  MUFU.EX2 R187, R7 ;  /* 0x0000000700bb7308 */ /* 0x0004e20000000800 */
[----:B------:R-:W-:Y:S01]  /*7290*/  IMAD.WIDE.U32 R12, R12, -0x326172a9, RZ ;  /* 0xcd9e8d570c0c7825 */ /* 0x000fe200078e00ff */
[----:B------:R-:W-:Y:S03]  /*72a0*/  LOP3.LUT R20, R23, UR46, R4, 0x96, !PT ;  /* 0x0000002e17147c12 */ /* 0x000fe6000f8e9604 */
[----:B------:R-:W-:Y:S01]  /*72b0*/  FFMA.FTZ R2, R29, UR12, -R2 ;  /* 0x0000000c1d027c23 */ /* 0x000fe20008010802 */
[----:B------:R-:W-:Y:S01]  /*72c0*/  IMAD.WIDE.U32 R4, R5, -0x326172a9, RZ ;  /* 0xcd9e8d5705047825 */ /* 0x000fe200078e00ff */
[----:B------:R-:W-:Y:S03]  /*72d0*/  LOP3.LUT R8, R13, UR47, R18, 0x96, !PT ;  /* 0x0000002f0d087c12 */ /* 0x000fe6000f8e9612 */
[----:B------:R-:W-:Y:S01]  /*72e0*/  FFMA.FTZ R13, R11, UR12, -R0 ;  /* 0x0000000c0b0d7c23 */ /* 0x000fe20008010800 */
[----:B------:R-:W-:Y:S01]  /*72f0*/  IMAD.WIDE.U32 R20, R20, -0x326172a9, RZ ;  /* 0xcd9e8d5714147825 */ /* 0x000fe200078e00ff */
[----:B------:R-:W-:Y:S01]  /*7300*/  LOP3.LUT R170, R5, UR45, R170, 0x96, !PT ;  /* 0x0000002d05aa7c12 */ /* 0x000fe2000f8e96aa */
[----:B------:R-:W-:Y:S02]  /*7310*/  MUFU.EX2 R185, R2 ;  /* 0x0000000200b97308 */ /* 0x000fe40000000800 */
[----:B------:R-:W-:Y:S01]  /*7320*/  IMAD.WIDE.U32 R16, R16, -0x2daee0ad, RZ ;  /* 0xd2511f5310107825 */ /* 0x000fe200078e00ff */
[----:B------:R-:W-:Y:S03]  /*7330*/  LOP3.LUT R4, R21, UR47, R4, 0x96, !PT ;  /* 0x0000002f15047c12 */ /* 0x000fe6000f8e9604 */
[----:B------:R-:W-:Y:S01]  /*7340*/  FFMA.FTZ R21, R14, UR12, -R0 ;  /* 0x0000000c0e157c23 */ /* 0x000fe20008010800 */
[----:B------:R-:W-:Y:S01]  /*7350*/  IMAD.WIDE.U32 R10, R170, -0x2daee0ad, RZ ;  /* 0xd2511f53aa0a7825 */ /* 0x000fe200078e00ff */
[----:B------:R-:W-:Y:S02]  /*7360*/  LOP3.LUT R6, R17, UR48, R6, 0x96, !PT ;  /* 0x0000003011067c12 */ /* 0x000fe4000f8e9606 */
[----:B------:R4:W3:Y:S01]  /*7370*/  MUFU.EX2 R183, R13 ;  /* 0x0000000d00b77308 */ /* 0x0008e20000000800 */
[----:B------:R-:W-:Y:S01]  /*7380*/  FFMA.FTZ R0, R30, UR12, -R0 ;  /* 0x0000000c1e007c23 */ /* 0x000fe20008010800 */
[----:B------:R-:W-:Y:S01]  /*7390*/  IMAD.WIDE.U32 R8, R8, -0x2daee0ad, RZ ;  /* 0xd2511f5308087825 */ /* 0x000fe200078e00ff */
[----:B------:R-:W-:Y:S03]  /*73a0*/  LOP3.LUT R22, R11, UR48, R22, 0x96, !PT ;  /* 0x000000300b167c12 */ /* 0x000fe6000f8e9616 */
[----:B--2---:R-:W-:Y:S01]  /*73b0*/  IMAD.WIDE.U32 R6, R6, -0x326172a9, RZ ;  /* 0xcd9e8d5706067825 */ /* 0x004fe200078e00ff */
[----:B------:R-:W-:Y:S03]  /*73c0*/  LOP3.LUT R11, R9, UR50, R16, 0x96, !PT ;  /* 0x00000032090b7c12 */ /* 0x000fe6000f8e9610 */
[----:B------:R2:W3:Y:S01]  /*73d0*/  MUFU.EX2 R188, R21 ;  /* 0x0000001500bc7308 */ /* 0x0004e20000000800 */
[----:B------:R-:W-:Y:S01]  /*73e0*/  SHF.R.U32.HI R14, RZ, 0x18, R8 ;  /* 0x00000018ff0e7819 */ /* 0x000fe20000011608 */
[----:B------:R-:W-:Y:S01]  /*73f0*/  IMAD.WIDE.U32 R4, R4, -0x2daee0ad, RZ ;  /* 0xd2511f5304047825 */ /* 0x000fe200078e00ff */
[----:B------:R-:W-:Y:S02]  /*7400*/  LOP3.LUT R16, R6, 0xff, RZ, 0xc0, !PT ;  /* 0x000000ff06107812 */ /* 0x000fe400078ec0ff */
[--C-:B------:R-:W-:Y:S02]  /*7410*/  SHF.R.U32.HI R15, RZ, 0x18, R6.reuse ;  /* 0x00000018ff0f7819 */ /* 0x100fe40000011606 */
[----:B------:R-:W-:Y:S03]  /*7420*/  ISETP.LE.U32.AND P5, PT, R16, UR13, PT ;  /* 0x0000000d10007c0c */ /* 0x000fe6000bfa3070 */
[----:B------:R-:W3:Y:S01]  /*7430*/  MUFU.EX2 R180, R0 ;  /* 0x0000000000b47308 */ /* 0x000ee20000000800 */
[----:B----4-:R-:W-:Y:S02]  /*7440*/  LOP3.LUT R13, R8, 0xff, RZ, 0xc0, !PT ;  /* 0x000000ff080d7812 */ /* 0x010fe400078ec0ff */
[----:B------:R-:W-:Y:S02]  /*7450*/  SHF.R.U32.HI R17, RZ, 0x10, R6 ;  /* 0x00000010ff117819 */ /* 0x000fe40000011606 */
[----:B------:R-:W-:Y:S02]  /*7460*/  LOP3.LUT R19, R6, 0xffff, RZ, 0xc0, !PT ;  /* 0x0000ffff06137812 */ /* 0x000fe400078ec0ff */
[----:B------:R-:W-:Y:S02]  /*7470*/  LOP3.LUT R12, R7, UR49, R12, 0x96, !PT ;  /* 0x00000031070c7c12 */ /* 0x000fe4000f8e960c */
[----:B------:R-:W-:Y:S02]  /*7480*/  ISETP.LE.U32.AND P6, PT, R15, UR13, PT ;  /* 0x0000000d0f007c0c */ /* 0x000fe4000bfc3070 */
[----:B--2---:R-:W-:Y:S01]  /*7490*/  SHF.R.U32.HI R21, RZ, 0x10, R4 ;  /* 0x00000010ff157819 */ /* 0x004fe20000011604 */
[----:B------:R-:W-:Y:S01]  /*74a0*/  @!P5 FADD.FTZ R203, -R203, -RZ ;  /* 0x800000ffcbcbd221 */ /* 0x000fe20000010100 */
[C---:B------:R-:W-:Y:S02]  /*74b0*/  LOP3.LUT R24, R4.reuse, 0xffff, RZ, 0xc0, !PT ;  /* 0x0000ffff04187812 */ /* 0x040fe400078ec0ff */
[----:B------:R-:W-:Y:S02]  /*74c0*/  LOP3.LUT R10, R5, UR50, R10, 0x96, !PT ;  /* 0x00000032050a7c12 */ /* 0x000fe4000f8e960a */
[----:B------:R-:W-:Y:S02]  /*74d0*/  LOP3.LUT R7, R4, 0xff, RZ, 0xc0, !PT ;  /* 0x000000ff04077812 */ /* 0x000fe400078ec0ff */
[----:B------:R-:W-:Y:S01]  /*74e0*/  SHF.R.U32.HI R6, RZ, 0x18, R4 ;  /* 0x00000018ff067819 */ /* 0x000fe20000011604 */
[----:B------:R-:W-:Y:S01]  /*74f0*/  IMAD.WIDE.U32 R4, R22, -0x326172a9, RZ ;  /* 0xcd9e8d5716047825 */ /* 0x000fe200078e00ff */
[----:B------:R-:W-:Y:S02]  /*7500*/  ISETP.LE.U32.AND P4, PT, R13, UR13, PT ;  /* 0x0000000d0d007c0c */ /* 0x000fe4000bf83070 */
[----:B------:R-:W-:Y:S01]  /*7510*/  SHF.R.U32.HI R18, RZ, 0x10, R8 ;  /* 0x00000010ff127819 */ /* 0x000fe20000011608 */
[----:B------:R-:W-:Y:S01]  /*7520*/  @!P6 FADD.FTZ R225, -R225, -RZ ;  /* 0x800000ffe1e1e221 */ /* 0x000fe20000010100 */
[----:B------:R-:W-:Y:S02]  /*7530*/  LOP3.LUT R23, R8, 0xffff, RZ, 0xc0, !PT ;  /* 0x0000ffff08177812 */ /* 0x000fe400078ec0ff */
[----:B------:R-:W-:Y:S02]  /*7540*/  ISETP.LE.U32.AND P1, PT, R7, UR13, PT ;  /* 0x0000000d07007c0c */ /* 0x000fe4000bf23070 */
[----:B------:R-:W-:Y:S02]  /*7550*/  ISETP.LE.U32.AND P0, PT, R6, UR13, PT ;  /* 0x0000000d06007c0c */ /* 0x000fe4000bf03070 */
[C---:B------:R-:W-:Y:S02]  /*7560*/  LOP3.LUT R6, R4.reuse, 0xff, RZ, 0xc0, !PT ;  /* 0x000000ff04067812 */ /* 0x040fe400078ec0ff */
[--C-:B------:R-:W-:Y:S01]  /*7570*/  SHF.R.U32.HI R7, RZ, 0x18, R4.reuse ;  /* 0x00000018ff077819 */ /* 0x100fe20000011604 */
[----:B------:R-:W-:Y:S01]  /*7580*/  @!P4 FADD.FTZ R229, -R229, -RZ ;  /* 0x800000ffe5e5c221 */ /* 0x000fe20000010100 */
[----:B------:R-:W-:Y:S02]  /*7590*/  SHF.R.U32.HI R8, RZ, 0x10, R4 ;  /* 0x00000010ff087819 */ /* 0x000fe40000011604 */
[----:B------:R-:W-:Y:S02]  /*75a0*/  LOP3.LUT R9, R4, 0xffff, RZ, 0xc0, !PT ;  /* 0x0000ffff04097812 */ /* 0x000fe400078ec0ff */
[----:B------:R-:W-:Y:S01]  /*75b0*/  SHF.R.U32.HI R4, RZ, 0x18, R12 ;  /* 0x00000018ff047819 */ /* 0x000fe2000001160c */
[----:B------:R-:W-:Y:S01]  /*75c0*/  @!P1 FADD.FTZ R226, -R226, -RZ ;  /* 0x800000ffe2e29221 */ /* 0x000fe20000010100 */
[----:B------:R-:W-:Y:S01]  /*75d0*/  LOP3.LUT R3, R5, UR49, R20, 0x96, !PT ;  /* 0x0000003105037c12 */ /* 0x000fe2000f8e9614 */
[----:B------:R-:W-:Y:S01]  /*75e0*/  @!P0 FADD.FTZ R227, -R227, -RZ ;  /* 0x800000ffe3e38221 */ /* 0x000fe20000010100 */
[----:B------:R-:W-:Y:S02]  /*75f0*/  ISETP.LE.U32.AND P3, PT, R14, UR13, PT ;  /* 0x0000000d0e007c0c */ /* 0x000fe4000bf63070 */
[----:B------:R-:W-:Y:S02]  /*7600*/  LOP3.LUT R5, R12, 0xff, RZ, 0xc0, !PT ;  /* 0x000000ff0c057812 */ /* 0x000fe400078ec0ff */
[----:B------:R-:W-:Y:S02]  /*7610*/  ISETP.LE.U32.AND P5, PT, R4, UR13, PT ;  /* 0x0000000d04007c0c */ /* 0x000fe4000bfa3070 */
[----:B------:R-:W-:Y:S02]  /*7620*/  LOP3.LUT R4, R17, 0xff, RZ, 0xc0, !PT ;  /* 0x000000ff11047812 */ /* 0x000fe400078ec0ff */
[----:B------:R-:W-:Y:S02]  /*7630*/  ISETP.LE.U32.AND P6, PT, R5, UR13, PT ;  /* 0x0000000d05007c0c */ /* 0x000fe4000bfc3070 */
[----:B------:R-:W-:Y:S02]  /*7640*/  ISETP.LE.U32.AND P4, PT, R4, UR13, PT ;  /* 0x0000000d04007c0c */ /* 0x000fe4000bf83070 */
[----:B------:R-:W-:Y:S01]  /*7650*/  LOP3.LUT R4, R11, 0xff, RZ, 0xc0, !PT ;  /* 0x000000ff0b047812 */ /* 0x000fe200078ec0ff */
[----:B------:R-:W-:Y:S01]  /*7660*/  @!P3 FADD.FTZ R228, -R228, -RZ ;  /* 0x800000ffe4e4b221 */ /* 0x000fe20000010100 */
[----:B------:R-:W-:Y:S02]  /*7670*/  ISETP.LE.U32.AND P3, PT, R6, UR13, PT ;  /* 0x0000000d06007c0c */ /* 0x000fe4000bf63070 */
[----:B------:R-:W-:Y:S01]  /*7680*/  ISETP.LE.U32.AND P0, PT, R4, UR13, PT ;  /* 0x0000000d04007c0c */ /* 0x000fe2000bf03070 */
[----:B------:R-:W-:Y:S01]  /*7690*/  @!P5 FADD.FTZ R195, -R195, -RZ ;  /* 0x800000ffc3c3d221 */ /* 0x000fe20000010100 */
[----:B------:R-:W-:Y:S02]  /*76a0*/  SHF.R.U32.HI R4, RZ, 0x18, R11 ;  /* 0x00000018ff047819 */ /* 0x000fe4000001160b */
[----:B------:R-:W-:Y:S01]  /*76b0*/  LOP3.LUT R5, R18, 0xff, RZ, 0xc0, !PT ;  /* 0x000000ff12057812 */ /* 0x000fe200078ec0ff */
[----:B------:R-:W-:Y:S01]  /*76c0*/  @!P6 FADD.FTZ R193, -R193, -RZ ;  /* 0x800000ffc1c1e221 */ /* 0x000fe20000010100 */
[----:B------:R-:W-:Y:S01]  /*76d0*/  ISETP.LE.U32.AND P5, PT, R4, UR13, PT ;  /* 0x0000000d04007c0c */ /* 0x000fe2000bfa3070 */
[----:B------:R-:W-:Y:S01]  /*76e0*/  @!P4 FADD.FTZ R202, -R202, -RZ ;  /* 0x800000ffcacac221 */ /* 0x000fe20000010100 */
[----:B------:R-:W-:Y:S02]  /*76f0*/  LOP3.LUT R4, R10, 0xff, RZ, 0xc0, !PT ;  /* 0x000000ff0a047812 */ /* 0x000fe400078ec0ff */
[----:B------:R-:W-:Y:S01]  /*7700*/  ISETP.LE.U32.AND P6, PT, R5, UR13, PT ;  /* 0x0000000d05007c0c */ /* 0x000fe2000bfc3070 */
[----:B-1----:R-:W-:Y:S01]  /*7710*/  @!P3 FADD.FTZ R197, -R197, -RZ ;  /* 0x800000ffc5c5b221 */ /* 0x002fe20000010100 */
[----:B------:R-:W-:Y:S01]  /*7720*/  SHF.R.U32.HI R5, RZ, 0x10, R12 ;  /* 0x00000010ff057819 */ /* 0x000fe2000001160c */
[----:B------:R-:W-:Y:S01]  /*7730*/  @!P0 FADD.FTZ R200, -R200, -RZ ;  /* 0x800000ffc8c88221 */ /* 0x000fe20000010100 */
[----:B------:R-:W-:Y:S02]  /*7740*/  ISETP.LE.U32.AND P4, PT, R4, UR13, PT ;  /* 0x0000000d04007c0c */ /* 0x000fe4000bf83070 */
[----:B------:R-:W-:Y:S02]  /*7750*/  SHF.R.U32.HI R4, RZ, 0x8, R19 ;  /* 0x00000008ff047819 */ /* 0x000fe40000011613 */
[----:B------:R-:W-:Y:S01]  /*7760*/  LOP3.LUT R5, R5, 0xff, RZ, 0xc0, !PT ;  /* 0x000000ff05057812 */ /* 0x000fe200078ec0ff */
[----:B------:R-:W-:Y:S01]  /*7770*/  @!P5 FADD.FTZ R198, -R198, -RZ ;  /* 0x800000ffc6c6d221 */ /* 0x000fe20000010100 */
[----:B------:R-:W-:Y:S02]  /*7780*/  LOP3.LUT R4, R4, 0xffff, RZ, 0xc0, !PT ;  /* 0x0000ffff04047812 */ /* 0x000fe400078ec0ff */
[----:B------:R-:W-:Y:S01]  /*7790*/  ISETP.LE.U32.AND P3, PT, R5, UR13, PT ;  /* 0x0000000d05007c0c */ /* 0x000fe2000bf63070 */
[----:B---3--:R-:W-:Y:S01]  /*77a0*/  @!P6 FADD.FTZ R201, -R201, -RZ ;  /* 0x800000ffc9c9e221 */ /* 0x008fe20000010100 */
[----:B------:R-:W-:Y:S02]  /*77b0*/  ISETP.LE.U32.AND P0, PT, R4, UR13, PT ;  /* 0x0000000d04007c0c */ /* 0x000fe4000bf03070 */
[----:B------:R-:W-:Y:S01]  /*77c0*/  LOP3.LUT R4, R3, 0xff, RZ, 0xc0, !PT ;  /* 0x000000ff03047812 */ /* 0x000fe200078ec0ff */
[----:B------:R-:W-:Y:S01]  /*77d0*/  @!P4 FADD.FTZ R189, -R189, -RZ ;  /* 0x800000ffbdbdc221 */ /* 0x000fe20000010100 */
[----:B------:R-:W-:Y:S02]  /*77e0*/  SHF.R.U32.HI R5, RZ, 0x18, R3 ;  /* 0x00000018ff057819 */ /* 0x000fe40000011603 */
[----:B------:R-:W-:Y:S02]  /*77f0*/  ISETP.LE.U32.AND P5, PT, R4, UR13, PT ;  /* 0x0000000d04007c0c */ /* 0x000fe4000bfa3070 */
[----:B------:R-:W-:Y:S02]  /*7800*/  ISETP.LE.U32.AND P1, PT, R7, UR13, PT ;  /* 0x0000000d07007c0c */ /* 0x000fe4000bf23070 */
[----:B------:R-:W-:Y:S01]  /*7810*/  LOP3.LUT R4, R8, 0xff, RZ, 0xc0, !PT ;  /* 0x000000ff08047812 */ /* 0x000fe200078ec0ff */
[----:B------:R-:W-:Y:S01]  /*7820*/  @!P3 FADD.FTZ R184, -R184, -RZ ;  /* 0x800000ffb8b8b221 */ /* 0x000fe20000010100 */
[----:B------:R-:W-:Y:S01]  /*7830*/  ISETP.LE.U32.AND P6, PT, R5, UR13, PT ;  /* 0x0000000d05007c0c */ /* 0x000fe2000bfc3070 */
[----:B------:R-:W-:Y:S01]  /*7840*/  @!P0 FADD.FTZ R192, -R192, -RZ ;  /* 0x800000ffc0c08221 */ /* 0x000fe20000010100 */
[----:B------:R-:W-:Y:S02]  /*7850*/  SHF.R.U32.HI R5, RZ, 0x10, R11 ;  /* 0x00000010ff057819 */ /* 0x000fe4000001160b */
[----:B------:R-:W-:Y:S02]  /*7860*/  ISETP.LE.U32.AND P3, PT, R4, UR13, PT ;  /* 0x0000000d04007c0c */ /* 0x000fe4000bf63070 */
[----:B------:R-:W-:Y:S01]  /*7870*/  LOP3.LUT R4, R5, 0xff, RZ, 0xc0, !PT ;  /* 0x000000ff05047812 */ /* 0x000fe200078ec0ff */
[----:B------:R-:W-:Y:S01]  /*7880*/  @!P5 FADD.FTZ R187, -R187, -RZ ;  /* 0x800000ffbbbbd221 */ /* 0x000fe20000010100 */
[----:B------:R-:W-:Y:S01]  /*7890*/  LOP3.LUT R12, R12, 0xffff, RZ, 0xc0, !PT ;  /* 0x0000ffff0c0c7812 */ /* 0x000fe200078ec0ff */
[----:B------:R-:W-:Y:S01]  /*78a0*/  @!P1 FADD.FTZ R196, -R196, -RZ ;  /* 0x800000ffc4c49221 */ /* 0x000fe20000010100 */
[----:B------:R-:W-:Y:S02]  /*78b0*/  ISETP.LE.U32.AND P0, PT, R4, UR13, PT ;  /* 0x0000000d04007c0c */ /* 0x000fe4000bf03070 */
[----:B------:R-:W-:Y:S01]  /*78c0*/  SHF.R.U32.HI R5, RZ, 0x8, R23 ;  /* 0x00000008ff057819 */ /* 0x000fe20000011617 */
[----:B------:R-:W-:Y:S01]  /*78d0*/  @!P6 FADD.FTZ R183, -R183, -RZ ;  /* 0x800000ffb7b7e221 */ /* 0x000fe20000010100 */
[----:B------:R-:W-:Y:S02]  /*78e0*/  SHF.R.U32.HI R6, RZ, 0x18, R10 ;  /* 0x00000018ff067819 */ /* 0x000fe4000001160a */
[----:B------:R-:W-:Y:S01]  /*78f0*/  SHF.R.U32.HI R4, RZ, 0x8, R12 ;  /* 0x00000008ff047819 */ /* 0x000fe2000001160c */
[----:B------:R-:W-:Y:S01]  /*7900*/  @!P3 FADD.FTZ R188, -R188, -RZ ;  /* 0x800000ffbcbcb221 */ /* 0x000fe20000010100 */
[----:B------:R-:W-:Y:S02]  /*7910*/  ISETP.LE.U32.AND P1, PT, R6, UR13, PT ;  /* 0x0000000d06007c0c */ /* 0x000fe4000bf23070 */
[----:B------:R-:W-:Y:S02]  /*7920*/  LOP3.LUT R5, R5, 0xffff, RZ, 0xc0, !PT ;  /* 0x0000ffff05057812 */ /* 0x000fe400078ec0ff */
[----:B------:R-:W-:Y:S01]  /*7930*/  LOP3.LUT R4, R4, 0xffff, RZ, 0xc0, !PT ;  /* 0x0000ffff04047812 */ /* 0x000fe200078ec0ff */
[----:B------:R-:W-:Y:S01]  /*7940*/  @!P0 FADD.FTZ R191, -R191, -RZ ;  /* 0x800000ffbfbf8221 */ /* 0x000fe20000010100 */
[----:B------:R-:W-:Y:S02]  /*7950*/  SHF.R.U32.HI R6, RZ, 0x10, R3 ;  /* 0x00000010ff067819 */ /* 0x000fe40000011603 */
[----:B------:R-:W-:Y:S02]  /*7960*/  ISETP.LE.U32.AND P5, PT, R5, UR13, PT ;  /* 0x0000000d05007c0c */ /* 0x000fe4000bfa3070 */
[----:B------:R-:W-:Y:S02]  /*7970*/  ISETP.LE.U32.AND P6, PT, R4, UR13, PT ;  /* 0x0000000d04007c0c */ /* 0x000fe4000bfc3070 */
[----:B------:R-:W-:Y:S01]  /*7980*/  LOP3.LUT R5, R6, 0xff, RZ, 0xc0, !PT ;  /* 0x000000ff06057812 */ /* 0x000fe200078ec0ff */
[----:B------:R-:W-:Y:S01]  /*7990*/  @!P1 FADD.FTZ R186, -R186, -RZ ;  /* 0x800000ffbaba9221 */ /* 0x000fe20000010100 */
[----:B------:R-:W-:Y:S02]  /*79a0*/  SHF.R.U32.HI R4, RZ, 0x8, R9 ;  /* 0x00000008ff047819 */ /* 0x000fe40000011609 */
[----:B------:R-:W-:Y:S02]  /*79b0*/  LOP3.LUT R3, R3, 0xffff, RZ, 0xc0, !PT ;  /* 0x0000ffff03037812 */ /* 0x000fe400078ec0ff */
[----:B------:R-:W-:Y:S02]  /*79c0*/  ISETP.LE.U32.AND P3, PT, R5, UR13, PT ;  /* 0x0000000d05007c0c */ /* 0x000fe4000bf63070 */
[----:B------:R-:W-:Y:S01]  /*79d0*/  LOP3.LUT R4, R4, 0xffff, RZ, 0xc0, !PT ;  /* 0x0000ffff04047812 */ /* 0x000fe200078ec0ff */
[----:B------:R-:W-:Y:S01]  /*79e0*/  @!P5 FADD.FTZ R194, -R194, -RZ ;  /* 0x800000ffc2c2d221 */ /* 0x000fe20000010100 */
[----:B------:R-:W-:Y:S01]  /*79f0*/  SHF.R.U32.HI R3, RZ, 0x8, R3 ;  /* 0x00000008ff037819 */ /* 0x000fe20000011603 */
[----:B------:R-:W-:Y:S01]  /*7a00*/  @!P6 FADD.FTZ R176, -R176, -RZ ;  /* 0x800000ffb0b0e221 */ /* 0x000fe20000010100 */
[----:B------:R-:W-:Y:S02]  /*7a10*/  ISETP.LE.U32.AND P0, PT, R4, UR13, PT ;  /* 0x0000000d04007c0c */ /* 0x000fe4000bf03070 */
[----:B------:R-:W-:Y:S02]  /*7a20*/  LOP3.LUT R3, R3, 0xffff, RZ, 0xc0, !PT ;  /* 0x0000ffff03037812 */ /* 0x000fe400078ec0ff */
[----:B------:R-:W-:Y:S02]  /*7a30*/  SHF.R.U32.HI R4, RZ, 0x10, R10 ;  /* 0x00000010ff047819 */ /* 0x000fe4000001160a */
[----:B------:R-:W-:Y:S01]  /*7a40*/  ISETP.LE.U32.AND P6, PT, R3, UR13, PT ;  /* 0x0000000d03007c0c */ /* 0x000fe2000bfc3070 */
[----:B------:R-:W-:Y:S01]  /*7a50*/  @!P3 FADD.FTZ R178, -R178, -RZ ;  /* 0x800000ffb2b2b221 */ /* 0x000fe20000010100 */
[----:B------:R-:W-:Y:S02]  /*7a60*/  LOP3.LUT R3, R21, 0xff, RZ, 0xc0, !PT ;  /* 0x000000ff15037812 */ /* 0x000fe400078ec0ff */
[----:B------:R-:W-:Y:S02]  /*7a70*/  LOP3.LUT R4, R4, 0xff, RZ, 0xc0, !PT ;  /* 0x000000ff04047812 */ /* 0x000fe400078ec0ff */
[----:B------:R-:W-:Y:S01]  /*7a80*/  ISETP.LE.U32.AND P3, PT, R3, UR13, PT ;  /* 0x0000000d03007c0c */ /* 0x000fe2000bf63070 */
[----:B------:R-:W-:Y:S01]  /*7a90*/  @!P0 FADD.FTZ R179, -R179, -RZ ;  /* 0x800000ffb3b38221 */ /* 0x000fe20000010100 */
[----:B------:R-:W-:Y:S02]  /*7aa0*/  SHF.R.U32.HI R3, RZ, 0x8, R24 ;  /* 0x00000008ff037819 */ /* 0x000fe40000011618 */
[----:B------:R-:W-:Y:S02]  /*7ab0*/  ISETP.LE.U32.AND P0, PT, R4, UR13, PT ;  /* 0x0000000d04007c0c */ /* 0x000fe4000bf03070 */
[----:B------:R-:W-:Y:S01]  /*7ac0*/  LOP3.LUT R4, R3, 0xffff, RZ, 0xc0, !PT ;  /* 0x0000ffff03047812 */ /* 0x000fe200078ec0ff */
[----:B------:R-:W-:Y:S01]  /*7ad0*/  @!P6 FADD.FTZ R177, -R177, -RZ ;  /* 0x800000ffb1b1e221 */ /* 0x000fe20000010100 */
[----:B------:R-:W-:Y:S02]  /*7ae0*/  F2FP.RELU.BF16.F32.PACK_AB R3, R195, R184 ;  /* 0x000000b8c303723e */ /* 0x000fe400000018ff */
[----:B------:R-:W-:Y:S02]  /*7af0*/  LOP3.LUT R11, R11, 0xffff, RZ, 0xc0, !PT ;  /* 0x0000ffff0b0b7812 */ /* 0x000fe400078ec0ff */
[----:B------:R-:W-:Y:S01]  /*7b00*/  F2FP.RELU.BF16.F32.PACK_AB R6, R176, R193 ;  /* 0x000000c1b006723e */ /* 0x000fe200000018ff */
[----:B------:R1:W-:Y:S01]  /*7b10*/  STS [R232+0x20400], R3 ;  /* 0x02040003e8007388 */ /* 0x0003e20000000800 */
[----:B------:R-:W-:Y:S01]  /*7b20*/  SHF.R.U32.HI R5, RZ, 0x8, R11 ;  /* 0x00000008ff057819 */ /* 0x000fe2000001160b */
[----:B------:R-:W-:Y:S01]  /*7b30*/  @!P3 FADD.FTZ R180, -R180, -RZ ;  /* 0x800000ffb4b4b221 */ /* 0x000fe20000010100 */
[----:B------:R-:W-:Y:S01]  /*7b40*/  F2FP.RELU.BF16.F32.PACK_AB R2, R225, R202 ;  /* 0x000000cae102723e */ /* 0x000fe200000018ff */
[----:B------:R-:W-:Y:S01]  /*7b50*/  STS [R232+0x20000], R6 ;  /* 0x02000006e8007388 */ /* 0x000fe20000000800 */
[----:B------:R-:W-:Y:S01]  /*7b60*/  LOP3.LUT R5, R5, 0xffff, RZ, 0xc0, !PT ;  /* 0x0000ffff05057812 */ /* 0x000fe200078ec0ff */
[----:B------:R-:W-:Y:S01]  /*7b70*/  @!P0 FADD.FTZ R181, -R181, -RZ ;  /* 0x800000ffb5b58221 */ /* 0x000fe20000010100 */
[----:B------:R-:W-:Y:S01]  /*7b80*/  F2FP.RELU.BF16.F32.PACK_AB R0, R194, R229 ;  /* 0x000000e5c200723e */ /* 0x000fe200000018ff */
[----:B------:R2:W-:Y:S01]  /*7b90*/  STS [R235+0x20400], R2 ;  /* 0x02040002eb007388 */ /* 0x0005e20000000800 */
[----:B------:R-:W-:Y:S02]  /*7ba0*/  ISETP.LE.U32.AND P5, PT, R5, UR13, PT ;  /* 0x0000000d05007c0c */ /* 0x000fe4000bfa3070 */
[----:B------:R-:W-:Y:S02]  /*7bb0*/  LOP3.LUT R5, R10, 0xffff, RZ, 0xc0, !PT ;  /* 0x0000ffff0a057812 */ /* 0x000fe400078ec0ff */
[----:B------:R-:W-:Y:S02]  /*7bc0*/  FSETP.GE.FTZ.AND P3, PT, R193, RZ, PT ;  /* 0x000000ffc100720b */ /* 0x000fe40003f76000 */
[----:B------:R-:W-:Y:S02]  /*7bd0*/  SHF.R.U32.HI R5, RZ, 0x8, R5 ;  /* 0x00000008ff057819 */ /* 0x000fe40000011605 */
[----:B------:R-:W-:Y:S02]  /*7be0*/  FSETP.GE.FTZ.AND P1, PT, R176, RZ, PT ;  /* 0x000000ffb000720b */ /* 0x000fe40003f36000 */
[----:B------:R-:W-:Y:S02]  /*7bf0*/  LOP3.LUT R5, R5, 0xffff, RZ, 0xc0, !PT ;  /* 0x0000ffff05057812 */ /* 0x000fe400078ec0ff */
[----:B------:R-:W-:Y:S01]  /*7c00*/  FSETP.GE.FTZ.AND P0, PT, R184, RZ, PT ;  /* 0x000000ffb800720b */ /* 0x000fe20003f16000 */
[----:B------:R-:W-:Y:S01]  /*7c10*/  @!P5 FADD.FTZ R190, -R190, -RZ ;  /* 0x800000ffbebed221 */ /* 0x000fe20000010100 */
[----:B------:R-:W-:Y:S02]  /*7c20*/  ISETP.LE.U32.AND P5, PT, R4, UR13, PT ;  /* 0x0000000d04007c0c */ /* 0x000fe4000bfa3070 */
[----:B-1----:R-:W-:Y:S02]  /*7c30*/  F2FP.RELU.BF16.F32.PACK_AB R3, R192, R203 ;  /* 0x000000cbc003723e */ /* 0x002fe400000018ff */
[----:B------:R-:W-:Y:S02]  /*7c40*/  ISETP.LE.U32.AND P6, PT, R5, UR13, PT ;  /* 0x0000000d05007c0c */ /* 0x000fe4000bfc3070 */
[----:B------:R-:W-:Y:S01]  /*7c50*/  F2FP.RELU.BF16.F32.PACK_AB R5, R177, R187 ;  /* 0x000000bbb105723e */ /* 0x000fe200000018ff */
[----:B------:R1:W-:Y:S01]  /*7c60*/  STS [R235+0x20000], R3 ;  /* 0x02000003eb007388 */ /* 0x0003e20000000800 */
[----:B------:R-:W-:Y:S02]  /*7c70*/  F2FP.RELU.BF16.F32.PACK_AB R4, R183, R178 ;  /* 0x000000b2b704723e */ /* 0x000fe400000018ff */
[----:B--2---:R-:W-:Y:S01]  /*7c80*/  F2FP.RELU.BF16.F32.PACK_AB R2, R198, R191 ;  /* 0x000000bfc602723e */ /* 0x004fe200000018ff */
[----:B------:R2:W-:Y:S01]  /*7c90*/  STS [R232+0x21000], R5 ;  /* 0x02100005e8007388 */ /* 0x0005e20000000800 */
[----:B------:R-:W-:Y:S01]  /*7ca0*/  FSETP.GE.FTZ.AND P4, PT, R187, RZ, PT ;  /* 0x000000ffbb00720b */ /* 0x000fe20003f96000 */
[----:B------:R-:W-:Y:S02]  /*7cb0*/  @!P5 FADD.FTZ R185, -R185, -RZ ;  /* 0x800000ffb9b9d221 */ /* 0x000fe40000010100 */
        /* <DEDUP_REMOVED lines=23> */
[--C-:B------:R-:W-:Y:S07]  /*7e30*/  IMAD.IADD R204, R208, 0x1, R0.reuse ;  /* 0x00000001d0cc7824 */ /* 0x100fee00078e0200 */
[----:B------:R-:W1:Y:S01]  /*7e40*/  LDSM.16.M88.4 R32, [R0+0x8000] ;  /* 0x008000000020783b */ /* 0x000e620000000200 */
[----:B--2---:R-:W-:Y:S07]  /*7e50*/  IMAD.IADD R2, R214, 0x1, R0 ;  /* 0x00000001d6027824 */ /* 0x004fee00078e0200 */
[----:B------:R-:W2:Y:S01]  /*7e60*/  LDSM.16.M88.4 R28, [R0+0x9000] ;  /* 0x00900000001c783b */ /* 0x000ea20000000200 */
[----:B------:R-:W-:Y:S07]  /*7e70*/  IMAD.IADD R3, R208, 0x1, R2 ;  /* 0x00000001d0037824 */ /* 0x000fee00078e0202 */
        /* <DEDUP_REMOVED lines=78> */
[-C--:B------:R-:W-:Y:S06]  /*8360*/  HMMA.16816.F32.BF16 R28, R172, R170.reuse, R28 ;  /* 0x000000aaac1c723c */ /* 0x080fec000004181c */
[----:B------:R-:W-:Y:S01]  /*8370*/  HMMA.16816.F32.BF16 R32, R164, R170, R32 ;  /* 0x000000aaa420723c */ /* 0x000fe20000041820 */
[----:B------:R-:W-:Y:S08]  /*8380*/  LDSM.16.M88.4 R164, [R3+0xa000] ;  /* 0x00a0000003a4783b */ /* 0x000ff00000000200 */
[----:B------:R-:W1:Y:S02]  /*8390*/  LDSM.16.M88.4 R168, [R212+0x18000] ;  /* 0x01800000d4a8783b */ /* 0x000e640000000200 */
[-C--:B-1----:R-:W-:Y:S11]  /*83a0*/  HMMA.16816.F32.BF16 R4, R164, R168.reuse, R4 ;  /* 0x000000a8a404723c */ /* 0x082ff60000041804 */
[----:B------:R-:W-:Y:S11]  /*83b0*/  @!UPT UIADD3 URZ, URZ, URZ, URZ ;  /* 0x0000003f3f3ff290 */ /* 0x000ff6000fffe03f */
[----:B------:R-:W-:Y:S02]  /*83c0*/  @!UPT UIADD3 URZ, URZ, URZ, URZ ;  /* 0x0000003f3f3ff290 */ /* 0x000fe4000fffe03f */
[C---:B-----5:R-:W-:Y:S01]  /*83d0*/  FADD.FTZ R172, -R222.reuse, R4 ;  /* 0x00000004deac7221 */ /* 0x060fe20000010100 */
[C---:B------:R-:W-:Y:S01]  /*83e0*/  FADD.FTZ R4, -R221.reuse, R6 ;  /* 0x00000006dd047221 */ /* 0x040fe20000010100 */
        /* <DEDUP_REMOVED lines=11> */
[----:B------:R-:W-:Y:S02]  /*84a0*/  FSEL R176, R7, R221, P0 ;  /* 0x000000dd07b07208 */ /* 0x000fe40000000000 */
[----:B------:R-:W-:Y:S02]  /*84b0*/  FSETP.GE.FTZ.AND P0, PT, R183, RZ, PT ;  /* 0x000000ffb700720b */ /* 0x000fe40003f16000 */
[----:B------:R-:W-:Y:S01]  /*84c0*/  FSETP.GE.FTZ.AND P1, PT, R178, RZ, PT ;  /* 0x000000ffb200720b */ /* 0x000fe20003f36000 */
[----:B------:R-:W-:Y:S05]  /*84d0*/  FMUL.FTZ R176, R195, R176 ;  /* 0x000000b0c3b07220 */ /* 0x000fea0000410000 */
[----:B------:R-:W-:Y:S01]  /*84e0*/  F2FP.BF16.F32.PACK_AB R176, R176, R184 ;  /* 0x000000b8b0b0723e */ /* 0x000fe200000010ff */
[C---:B-1----:R-:W-:Y:S06]  /*84f0*/  HMMA.16816.F32.BF16 R8, R172.reuse, R168, R8 ;  /* 0x000000a8ac08723c */ /* 0x042fec0000041808 */
[-C--:B------:R-:W-:Y:S06]  /*8500*/  HMMA.16816.F32.BF16 R12, R172, R170.reuse, R12 ;  /* 0x000000aaac0c723c */ /* 0x080fec000004180c */
[C---:B------:R-:W-:Y:S01]  /*8510*/  HMMA.16816.F32.BF16 R16, R164.reuse, R170, R16 ;  /* 0x000000aaa410723c */ /* 0x040fe20000041810 */
[----:B------:R-:W1:Y:S11]  /*8520*/  LDSM.16.M88.4 R168, [R212+0x18800] ;  /* 0x01880000d4a8783b */ /* 0x000e760000000200 */
[C---:B------:R-:W-:Y:S01]  /*8530*/  FADD.FTZ R4, -R217.reuse, R11 ;  /* 0x0000000bd9047221 */ /* 0x040fe20000010100 */
[C---:B------:R-:W-:Y:S01]  /*8540*/  FADD.FTZ R7, -R220.reuse, R8 ;  /* 0x00000008dc077221 */ /* 0x040fe20000010100 */
[----:B------:R-:W-:Y:S01]  /*8550*/  FADD.FTZ R6, -R220, R9 ;  /* 0x00000009dc067221 */ /* 0x000fe20000010100 */
[C---:B------:R-:W-:Y:S02]  /*8560*/  FADD.FTZ R5, -R217.reuse, R10 ;  /* 0x0000000ad9057221 */ /* 0x040fe40000010100 */
[----:B------:R-:W-:Y:S01]  /*8570*/  FSEL R4, R4, R217, P0 ;  /* 0x000000d904047208 */ /* 0x000fe20000000000 */
        /* <DEDUP_REMOVED lines=24> */
[-C--:B-1----:R-:W-:Y:S03]  /*8700*/  HMMA.16816.F32.BF16 R20, R164, R168.reuse, R20 ;  /* 0x000000a8a414723c */ /* 0x082fe60000041814 */
[----:B------:R-:W-:Y:S01]  /*8710*/  FSETP.GE.FTZ.AND P3, PT, R192, RZ, PT ;  /* 0x000000ffc000720b */ /* 0x000fe20003f76000 */
[----:B------:R-:W-:Y:S01]  /*8720*/  FMUL.FTZ R178, R178, R5 ;  /* 0x00000005b2b27220 */ /* 0x000fe20000410000 */
[----:B------:R-:W-:Y:S01]  /*8730*/  FSEL R4, R19, R221, P0 ;  /* 0x000000dd13047208 */ /* 0x000fe20000000000 */
[C---:B------:R-:W-:Y:S04]  /*8740*/  HMMA.16816.F32.BF16 R24, R172.reuse, R168, R24 ;  /* 0x000000a8ac18723c */ /* 0x040fe80000041818 */
[----:B------:R-:W-:Y:S01]  /*8750*/  FSETP.GE.FTZ.AND P0, PT, R198, RZ, PT ;  /* 0x000000ffc600720b */ /* 0x000fe20003f16000 */
[----:B------:R-:W-:Y:S01]  /*8760*/  FMUL.FTZ R183, R197, R7 ;  /* 0x00000007c5b77220 */ /* 0x000fe20000410000 */
[----:B------:R-:W-:Y:S01]  /*8770*/  FSEL R5, R14, R217, P1 ;  /* 0x000000d90e057208 */ /* 0x000fe20000800000 */
[-C--:B------:R-:W-:Y:S03]  /*8780*/  HMMA.16816.F32.BF16 R28, R172, R170.reuse, R28 ;  /* 0x000000aaac1c723c */ /* 0x080fe6000004181c */
[----:B------:R-:W-:Y:S01]  /*8790*/  FSETP.GE.FTZ.AND P1, PT, R202, RZ, PT ;  /* 0x000000ffca00720b */ /* 0x000fe20003f36000 */
[----:B------:R-:W-:Y:S01]  /*87a0*/  FMUL.FTZ R13, R179, R6 ;  /* 0x00000006b30d7220 */ /* 0x000fe20000410000 */
[----:B------:R-:W-:Y:S01]  /*87b0*/  FSEL R7, R16, R222, P4 ;  /* 0x000000de10077208 */ /* 0x000fe20002000000 */
[----:B------:R-:W-:Y:S01]  /*87c0*/  FMUL.FTZ R16, R225, R4 ;  /* 0x00000004e1107220 */ /* 0x000fe20000410000 */
[-C--:B------:R-:W-:Y:S01]  /*87d0*/  FSEL R6, R17, R222.reuse, P3 ;  /* 0x000000de11067208 */ /* 0x080fe20001800000 */
[----:B------:R-:W-:Y:S01]  /*87e0*/  FMUL.FTZ R12, R188, R5 ;  /* 0x00000005bc0c7220 */ /* 0x000fe20000410000 */
[----:B------:R-:W-:Y:S01]  /*87f0*/  FSETP.GE.FTZ.AND P4, PT, R200, RZ, PT ;  /* 0x000000ffc800720b */ /* 0x000fe20003f96000 */
[----:B------:R-:W-:Y:S04]  /*8800*/  HMMA.16816.F32.BF16 R32, R164, R170, R32 ;  /* 0x000000aaa420723c */ /* 0x000fe80000041820 */
[----:B------:R-:W-:Y:S01]  /*8810*/  FSETP.GE.FTZ.AND P3, PT, R190, RZ, PT ;  /* 0x000000ffbe00720b */ /* 0x000fe20003f76000 */
[C---:B------:R-:W-:Y:S01]  /*8820*/  FADD.FTZ R20, -R222.reuse, R20 ;  /* 0x00000014de147221 */ /* 0x040fe20000010100 */
[----:B------:R-:W-:Y:S01]  /*8830*/  FSEL R5, R9, R221, P1 ;  /* 0x000000dd09057208 */ /* 0x000fe20000800000 */
[----:B------:R-:W-:Y:S01]  /*8840*/  FADD.FTZ R15, -R222, R21 ;  /* 0x00000015de0f7221 */ /* 0x000fe20000010100 */
[----:B------:R-:W-:Y:S03]  /*8850*/  FSETP.GE.FTZ.AND P1, PT, R191, RZ, PT ;  /* 0x000000ffbf00720b */ /* 0x000fe60003f36000 */
[-C--:B------:R-:W-:Y:S01]  /*8860*/  FSEL R4, R20, R222.reuse, P4 ;  /* 0x000000de14047208 */ /* 0x080fe20002000000 */
[----:B------:R-:W-:Y:S01]  /*8870*/  FADD.FTZ R22, -R221, R22 ;  /* 0x00000016dd167221 */ /* 0x000fe20000010100 */
[----:B------:R-:W-:Y:S01]  /*8880*/  FSEL R15, R15, R222, P3 ;  /* 0x000000de0f0f7208 */ /* 0x000fe20001800000 */
[----:B------:R-:W-:Y:S01]  /*8890*/  FADD.FTZ R14, -R221, R23 ;  /* 0x00000017dd0e7221 */ /* 0x000fe20000010100 */
[----:B------:R-:W-:Y:S01]  /*88a0*/  F2FP.BF16.F32.PACK_AB R169, R10, R187 ;  /* 0x000000bb0aa9723e */ /* 0x000fe200000010ff */
[----:B------:R-:W-:Y:S01]  /*88b0*/  FMUL.FTZ R17, R192, R6 ;  /* 0x00000006c0117220 */ /* 0x000fe20000410000 */
[----:B------:R-:W-:Y:S01]  /*88c0*/  FSEL R9, R22, R221, P1 ;  /* 0x000000dd16097208 */ /* 0x000fe20000800000 */
[----:B------:R-:W-:Y:S01]  /*88d0*/  FMUL.FTZ R4, R200, R4 ;  /* 0x00000004c8047220 */ /* 0x000fe20000410000 */
[----:B------:R-:W-:Y:S01]  /*88e0*/  FSETP.GE.FTZ.AND P1, PT, R181, RZ, PT ;  /* 0x000000ffb500720b */ /* 0x000fe20003f36000 */
[----:B------:R-:W-:Y:S01]  /*88f0*/  FMUL.FTZ R15, R190, R15 ;  /* 0x0000000fbe0f7220 */ /* 0x000fe20000410000 */
[----:B------:R-:W-:Y:S01]  /*8900*/  FSEL R14, R14, R221, P0 ;  /* 0x000000dd0e0e7208 */ /* 0x000fe20000000000 */
[----:B------:R-:W-:Y:S01]  /*8910*/  FADD.FTZ R6, -R217, R26 ;  /* 0x0000001ad9067221 */ /* 0x000fe20000010100 */
[----:B------:R-:W-:Y:S01]  /*8920*/  FSETP.GE.FTZ.AND P0, PT, R186, RZ, PT ;  /* 0x000000ffba00720b */ /* 0x000fe20003f16000 */
[----:B------:R-:W-:Y:S01]  /*8930*/  FMUL.FTZ R10, R202, R5 ;  /* 0x00000005ca0a7220 */ /* 0x000fe20000410000 */
[----:B------:R-:W-:Y:S01]  /*8940*/  F2FP.BF16.F32.PACK_AB R15, R15, R4 ;  /* 0x000000040f0f723e */ /* 0x000fe200000010ff */
[C---:B------:R-:W-:Y:S01]  /*8950*/  FADD.FTZ R5, -R217.reuse, R27 ;  /* 0x0000001bd9057221 */ /* 0x040fe20000010100 */
[----:B------:R-:W-:Y:S01]  /*8960*/  FSEL R6, R6, R217, P1 ;  /* 0x000000d906067208 */ /* 0x000fe20000800000 */
[----:B------:R-:W-:Y:S01]  /*8970*/  FADD.FTZ R4, -R217, R30 ;  /* 0x0000001ed9047221 */ /* 0x000fe20000010100 */
[----:B------:R-:W-:Y:S01]  /*8980*/  FSETP.GE.FTZ.AND P1, PT, R180, RZ, PT ;  /* 0x000000ffb400720b */ /* 0x000fe20003f36000 */
[----:B------:R-:W-:Y:S01]  /*8990*/  FMUL.FTZ R11, R203, R7 ;  /* 0x00000007cb0b7220 */ /* 0x000fe20000410000 */
[----:B------:R-:W-:Y:S01]  /*89a0*/  F2FP.BF16.F32.PACK_AB R168, R8, R178 ;  /* 0x000000b208a8723e */ /* 0x000fe200000010ff */
[C---:B------:R-:W-:Y:S01]  /*89b0*/  FADD.FTZ R8, -R220.reuse, R24 ;  /* 0x00000018dc087221 */ /* 0x040fe20000010100 */
[-C--:B------:R-:W-:Y:S01]  /*89c0*/  FSEL R5, R5, R217.reuse, P0 ;  /* 0x000000d905057208 */ /* 0x080fe20000000000 */
[----:B------:R-:W-:Y:S01]  /*89d0*/  FADD.FTZ R7, -R220, R25 ;  /* 0x00000019dc077221 */ /* 0x000fe20000010100 */
[----:B------:R-:W-:Y:S01]  /*89e0*/  FSETP.GE.FTZ.AND P4, PT, R189, RZ, PT ;  /* 0x000000ffbd00720b */ /* 0x000fe20003f96000 */
[----:B------:R-:W-:Y:S01]  /*89f0*/  FADD.FTZ R32, -R222, R32 ;  /* 0x00000020de207221 */ /* 0x000fe20000010100 */
[----:B------:R-:W-:Y:S01]  /*8a00*/  FSETP.GE.FTZ.AND P0, PT, R227, RZ, PT ;  /* 0x000000ffe300720b */ /* 0x000fe20003f16000 */
[----:B------:R-:W-:Y:S01]  /*8a10*/  FADD.FTZ R34, -R221, R34 ;  /* 0x00000022dd227221 */ /* 0x000fe20000010100 */
[----:B------:R-:W-:Y:S01]  /*8a20*/  FSEL R4, R4, R217, P1 ;  /* 0x000000d904047208 */ /* 0x000fe20000800000 */
[----:B------:R-:W-:Y:S01]  /*8a30*/  FMUL.FTZ R9, R191, R9 ;  /* 0x00000009bf097220 */ /* 0x000fe20000410000 */
[----:B------:R-:W-:Y:S01]  /*8a40*/  F2FP.BF16.F32.PACK_AB R18, R18, R12 ;  /* 0x0000000c1212723e */ /* 0x000fe200000010ff */
        /* <DEDUP_REMOVED lines=8> */
[----:B------:R-:W-:Y:S01]  /*8ad0*/  @P0 FADD.FTZ R217, -R217, R31 ;  /* 0x0000001fd9d90221 */ /* 0x000fe20000010100 */
        /* <DEDUP_REMOVED lines=33> */
[----:B------:R-:W-:Y:S01]  /*8cf0*/  UMOV UR14, 0xffffc000 ;  /* 0xffffc000000e7882 */ /* 0x000fe20000000000 */
[----:B------:R-:W-:Y:S01]  /*8d00*/  ULOP3.LUT UR10, UR7, 0x1, URZ, 0xc0, !UPT ;  /* 0x00000001070a7892 */ /* 0x000fe2000f8ec03f */
[C---:B------:R-:W-:Y:S03]  /*8d10*/  VIADD R4, R230.reuse, 0x40 ;  /* 0x00000040e6047836 */ /* 0x040fe60000000000 */
        /* <DEDUP_REMOVED lines=11> */
[C---:B-1----:R-:W-:Y:S03]  /*8dd0*/  IMAD.U32 R5, R20.reuse, -0x40, RZ ;  /* 0xffffffc014057824 */ /* 0x042fe600078e00ff */
[----:B------:R3:W-:Y:S02]  /*8de0*/  @P4 STS [R223+0x8], RZ ;  /* 0x000008ffdf004388 */ /* 0x0007e40000000800 */
[CC--:B------:R-:W-:Y:S02]  /*8df0*/  LEA R4, P0, R5.reuse, R240.reuse, 0x1 ;  /* 0x000000f005047211 */ /* 0x0c0fe400078008ff */
[----:B------:R3:W-:Y:S01]  /*8e00*/  @P4 STS [R223+0xc], RZ ;  /* 0x00000cffdf004388 */ /* 0x0007e20000000800 */
[C---:B------:R-:W-:Y:S02]  /*8e10*/  LEA R7, P5, R20.reuse, R5, 0x5 ;  /* 0x0000000514077211 */ /* 0x040fe400078a28ff */
[----:B------:R-:W-:Y:S02]  /*8e20*/  SHF.R.S32.HI R9, RZ, 0x1f, R5 ;  /* 0x0000001fff097819 */ /* 0x000fe40000011405 */
[----:B------:R-:W-:Y:S02]  /*8e30*/  LEA.HI.X.SX32 R5, R5, R241, 0x1, P0 ;  /* 0x000000f105057211 */ /* 0x000fe400000f0eff */
[C---:B------:R-:W-:Y:S01]  /*8e40*/  @!P3 LEA R6, P0, R7.reuse, R240, 0x1 ;  /* 0x000000f00706b211 */ /* 0x040fe200078008ff */
[----:B------:R-:W-:Y:S01]  /*8e50*/  IMAD.MOV.U32 R240, RZ, RZ, R4 ;  /* 0x000000fffff07224 */ /* 0x000fe200078e0004 */
[C---:B--2---:R-:W-:Y:S01]  /*8e60*/  LEA.HI.X R9, R20.reuse, R9, R21, 0x5, P5 ;  /* 0x0000000914097211 */ /* 0x044fe200028f2c15 */
        /* <DEDUP_REMOVED lines=33> */
.L_x_1931:
[----:B------:R-:W-:Y:S01]  /*9080*/  STS [R232+0x1c000], R177 ;  /* 0x01c000b1e8007388 */ /* 0x000fe20000000800 */
[----:B---3--:R-:W-:Y:S02]  /*9090*/  F2FP.BF16.F32.PACK_AB R4, R222, R32 ;  /* 0x00000020de04723e */ /* 0x008fe400000010ff */
[----:B------:R-:W-:Y:S01]  /*90a0*/  F2FP.BF16.F32.PACK_AB R5, R221, R34 ;  /* 0x00000022dd05723e */ /* 0x000fe200000010ff */
[----:B------:R1:W-:Y:S01]  /*90b0*/  STS [R232+0x1c400], R176 ;  /* 0x01c400b0e8007388 */ /* 0x0003e20000000800 */
[----:B------:R-:W-:Y:S03]  /*90c0*/  LEA R172, R215, UR4, 0x1 ;  /* 0x00000004d7ac7c11 */ /* 0x000fe6000f8e08ff */
        /* <DEDUP_REMOVED lines=90> */
[----:B------:R-:W-:Y:S04]  /*9670*/  IMAD.U32 R4, RZ, RZ, UR34 ;  /* 0x00000022ff047e24 */ /* 0x000fe8000f8e00ff */
[----:B------:R-:W-:Y:S01]  /*9680*/  IMAD.U32 R5, RZ, RZ, UR34 ;  /* 0x00000022ff057e24 */ /* 0x000fe2000f8e00ff */
        /* <DEDUP_REMOVED lines=21> */
[----:B------:R-:W-:Y:S01]  /*97e0*/  ULDC UR10, c[0x0][0x2d0] ;  /* 0x0000b400000a7ab9 */ /* 0x000fe20000000800 */
[----:B------:R-:W1:Y:S01]  /*97f0*/  LDC R12, c[0x0][0x420] ;  /* 0x00010800ff0c7b82 */ /* 0x000e620000000800 */
[----:B------:R-:W-:Y:S02]  /*9800*/  ISETP.GE.AND P4, PT, R230, UR10, PT ;  /* 0x0000000ae6007c0c */ /* 0x000fe4000bf86270 */
[----:B------:R-:W-:Y:S01]  /*9810*/  ISETP.GE.AND P3, PT, R4, UR10, PT ;  /* 0x0000000a04007c0c */ /* 0x000fe2000bf66270 */
[----:B------:R-:W-:Y:S05]  /*9820*/  IMAD.SHL.U32 R4, R242, 0x40, RZ ;  /* 0x00000040f2047824 */ /* 0x000fea00078e00ff */
[----:B------:R-:W-:Y:S04]  /*9830*/  LOP3.LUT R4, R4, 0x1c0, RZ, 0xc0, !PT ;  /* 0x000001c004047812 */ /* 0x000fe800078ec0ff */
[----:B------:R-:W-:Y:S01]  /*9840*/  LOP3.LUT R7, R4, 0x38, R230, 0xf8, !PT ;  /* 0x0000003804077812 */ /* 0x000fe200078ef8e6 */
[----:B------:R-:W2:Y:S01]  /*9850*/  @!P4 LDC R11, c[0x0][0x424] ;  /* 0x00010900ff0bcb82 */ /* 0x000ea20000000800 */
[----:B------:R-:W-:Y:S04]  /*9860*/  SHF.R.U32.HI R5, RZ, 0x3, R4 ;  /* 0x00000003ff057819 */ /* 0x000fe80000011604 */
[----:B------:R-:W-:Y:S03]  /*9870*/  LOP3.LUT R5, R7, R5, RZ, 0x3c, !PT ;  /* 0x0000000507057212 */ /* 0x000fe600078e3cff */
[----:B------:R-:W3:Y:S02]  /*9880*/  @!P3 LDC R8, c[0x0][0x424] ;  /* 0x00010900ff08bb82 */ /* 0x000ee40000000800 */
[----:B------:R-:W-:Y:S02]  /*9890*/  IMAD R5, R249, 0x200, R5 ;  /* 0x00000200f9057824 */ /* 0x000fe400078e0205 */
[C---:B-1----:R-:W-:Y:S05]  /*98a0*/  IMAD.U32 R9, R12.reuse, -0x40, RZ ;  /* 0xffffffc00c097824 */ /* 0x042fea00078e00ff */
[C---:B------:R-:W-:Y:S02]  /*98b0*/  LEA R6, P0, R9.reuse, R238, 0x1 ;  /* 0x000000ee09067211 */ /* 0x040fe400078008ff */
[----:B------:R-:W-:Y:S02]  /*98c0*/  SHF.R.S32.HI R10, RZ, 0x1f, R9 ;  /* 0x0000001fff0a7819 */ /* 0x000fe40000011409 */
[C---:B------:R-:W-:Y:S02]  /*98d0*/  @!P3 LEA R4, P5, R12.reuse, R9, 0x5 ;  /* 0x000000090c04b211 */ /* 0x040fe400078a28ff */
        /* <DEDUP_REMOVED lines=30> */
.L_x_1932:
[----:B------:R-:W-:Y:S01]  /*9ac0*/  LDSM.16.M88.4 R32, [R0+0x1c000] ;  /* 0x01c000000020783b */ /* 0x000fe20000000200 */
[----:B------:R-:W-:Y:S01]  /*9ad0*/  IMAD.MOV.U32 R5, RZ, RZ, 0x4 ;  /* 0x00000004ff057424 */ /* 0x000fe200078e00ff */
[----:B------:R-:W-:Y:S01]  /*9ae0*/  @UP2 UIADD3 UR14, UP0, UR16, -0x100, URZ ;  /* 0xffffff00100e2890 */ /* 0x000fe2000ff1e03f */
[----:B-1----:R-:W-:Y:S01]  /*9af0*/  @P1 VIADD R4, R237, 0xffffffc0 ;  /* 0xffffffc0ed041836 */ /* 0x002fe20000000000 */
[----:B------:R-:W1:Y:S01]  /*9b00*/  LDSM.16.MT88.4 R16, [R205] ;  /* 0x00000000cd10783b */ /* 0x000e620000004200 */
[----:B------:R-:W-:Y:S01]  /*9b10*/  IMAD.MOV.U32 R208, RZ, RZ, 0x40 ;  /* 0x00000040ffd07424 */ /* 0x000fe200078e00ff */
[----:B------:R-:W-:Y:S01]  /*9b20*/  @UP2 UIADD3.X UR10, UR17, -0x1, URZ, UP0, !UPT ;  /* 0xffffffff110a2890 */ /* 0x000fe200087fe43f */
[----:B------:R-:W-:Y:S01]  /*9b30*/  @P1 IMAD.WIDE R220, R4, R5, UR16 ;  /* 0x0000001004dc1e25 */ /* 0x000fe2000f8e0205 */
[----:B------:R-:W2:Y:S01]  /*9b40*/  LDSM.16.M88.4 R28, [R0+0x1d000] ;  /* 0x01d00000001c783b */ /* 0x000ea20000000200 */
[----:B------:R-:W-:Y:S01]  /*9b50*/  UISETP.GT.AND UP1, UPT, UR7, UR51, UPT ;  /* 0x000000330700728c */ /* 0x000fe2000bf24270 */
[----:B------:R-:W-:Y:S01]  /*9b60*/  SEL R208, R208, 0xffffffc0, !P2 ;  /* 0xffffffc0d0d07807 */ /* 0x000fe20005000000 */
[----:B------:R-:W-:Y:S01]  /*9b70*/  @UP2 UMOV UR16, UR14 ;  /* 0x0000000e00102c82 */ /* 0x000fe20008000000 */
[----:B------:R-:W3:Y:S01]  /*9b80*/  LDSM.16.MT88.4 R164, [R205+0x4000] ;  /* 0x00400000cda4783b */ /* 0x000ee20000004200 */
[----:B------:R-:W-:Y:S01]  /*9b90*/  @UP2 UMOV UR17, UR10 ;  /* 0x0000000a00112c82 */ /* 0x000fe20008000000 */
[----:B------:R-:W-:Y:S02]  /*9ba0*/  ULOP3.LUT UR10, UR7, 0x1, URZ, 0xc0, !UPT ;  /* 0x00000001070a7892 */ /* 0x000fe4000f8ec03f */
[----:B------:R-:W-:Y:S01]  /*9bb0*/  LDSM.16.M88.4 R168, [R2+0x1c000] ;  /* 0x01c0000002a8783b */ /* 0x000fe20000000200 */
[----:B------:R-:W-:Y:S02]  /*9bc0*/  UIADD3 UR7, UR7, -0x1, URZ ;  /* 0xffffffff07077890 */ /* 0x000fe4000fffe03f */
[----:B------:R-:W-:Y:S01]  /*9bd0*/  UISETP.NE.U32.AND UP0, UPT, UR10, 0x1, UPT ;  /* 0x000000010a00788c */ /* 0x000fe2000bf05070 */
        /* <DEDUP_REMOVED lines=10> */
[----:B------:R2:W5:Y:S03]  /*9c80*/  @P1 LDG.E R245, desc[UR8][R220.64] ;  /* 0x00000008dcf51981 */ /* 0x000566000c1e1900 */
[-C--:B------:R-:W-:Y:S01]  /*9c90*/  HMMA.16816.F32.BF16 R12, R28, R18.reuse, RZ ;  /* 0x000000121c0c723c */ /* 0x080fe200000418ff */
[----:B------:R2:W5:Y:S04]  /*9ca0*/  @P1 LDG.E R246, desc[UR8][R220.64+0x20] ;  /* 0x00002008dcf61981 */ /* 0x000568000c1e1900 */
[----:B------:R2:W5:Y:S01]  /*9cb0*/  @P1 LDG.E R243, desc[UR8][R220.64+0x80] ;  /* 0x00008008dcf31981 */ /* 0x000562000c1e1900 */
[C---:B------:R-:W-:Y:S03]  /*9cc0*/  HMMA.16816.F32.BF16 R16, R32.reuse, R18, RZ ;  /* 0x000000122010723c */ /* 0x040fe600000418ff */
[----:B------:R2:W5:Y:S03]  /*9cd0*/  @P1 LDG.E R244, desc[UR8][R220.64+0xa0] ;  /* 0x0000a008dcf41981 */ /* 0x000566000c1e1900 */
        /* <DEDUP_REMOVED lines=15> */
[----:B------:R-:W-:Y:S04]  /*9dd0*/  LDSM.16.M88.4 R168, [R0+0x1e000] ;  /* 0x01e0000000a8783b */ /* 0x000fe80000000200 */
[----:B------:R-:W2:Y:S01]  /*9de0*/  LDSM.16.MT88.4 R180, [R205+0x2000] ;  /* 0x00200000cdb4783b */ /* 0x000ea20000004200 */
[-C--:B------:R-:W-:Y:S06]  /*9df0*/  HMMA.16816.F32.BF16 R4, R184, R188.reuse, R4 ;  /* 0x000000bcb804723c */ /* 0x080fec0000041804 */
[C---:B------:R-:W-:Y:S06]  /*9e00*/  HMMA.16816.F32.BF16 R8, R192.reuse, R188, R8 ;  /* 0x000000bcc008723c */ /* 0x040fec0000041808 */
[-C--:B------:R-:W-:Y:S06]  /*9e10*/  HMMA.16816.F32.BF16 R12, R192, R190.reuse, R12 ;  /* 0x000000bec00c723c */ /* 0x080fec000004180c */
[C---:B------:R-:W-:Y:S01]  /*9e20*/  HMMA.16816.F32.BF16 R16, R184.reuse, R190, R16 ;  /* 0x000000beb810723c */ /* 0x040fe20000041810 */
[----:B------:R3:W2:Y:S05]  /*9e30*/  LDSM.16.M88.4 R188, [R0+0x1f000] ;  /* 0x01f0000000bc783b */ /* 0x0006aa0000000200 */
[-C--:B-1----:R-:W-:Y:S06]  /*9e40*/  HMMA.16816.F32.BF16 R20, R184, R196.reuse, R20 ;  /* 0x000000c4b814723c */ /* 0x082fec0000041814 */
[C---:B------:R-:W-:Y:S06]  /*9e50*/  HMMA.16816.F32.BF16 R24, R192.reuse, R196, R24 ;  /* 0x000000c4c018723c */ /* 0x040fec0000041818 */
[-C--:B------:R-:W-:Y:S01]  /*9e60*/  HMMA.16816.F32.BF16 R28, R192, R198.reuse, R28 ;  /* 0x000000c6c01c723c */ /* 0x080fe2000004181c */
[----:B------:R-:W1:Y:S05]  /*9e70*/  LDSM.16.MT88.4 R192, [R205+0x6000] ;  /* 0x00600000cdc0783b */ /* 0x000e6a0000004200 */
[----:B------:R-:W-:Y:S01]  /*9e80*/  HMMA.16816.F32.BF16 R32, R184, R198, R32 ;  /* 0x000000c6b820723c */ /* 0x000fe20000041820 */
[----:B------:R-:W-:Y:S01]  /*9e90*/  LDSM.16.MT88.4 R184, [R205+0x2800] ;  /* 0x00280000cdb8783b */ /* 0x000fe20000004200 */
[----:B---3--:R-:W-:Y:S03]  /*9ea0*/  IMAD.U32 R0, RZ, RZ, UR22 ;  /* 0x00000016ff007e24 */ /* 0x008fe6000f8e00ff */
[----:B------:R-:W-:Y:S01]  /*9eb0*/  LDSM.16.M88.4 R196, [R2+0x1f000] ;  /* 0x01f0000002c4783b */ /* 0x000fe20000000200 */
[-C--:B------:R-:W-:Y:S06]  /*9ec0*/  HMMA.16816.F32.BF16 R4, R164, R172.reuse, R4 ;  /* 0x000000aca404723c */ /* 0x080fec0000041804 */
[C---:B------:R-:W-:Y:S06]  /*9ed0*/  HMMA.16816.F32.BF16 R8, R200.reuse, R172, R8 ;  /* 0x000000acc808723c */ /* 0x040fec0000041808 */
[-C--:B------:R-:W-:Y:S06]  /*9ee0*/  HMMA.16816.F32.BF16 R12, R200, R174.reuse, R12 ;  /* 0x000000aec80c723c */ /* 0x080fec000004180c */
[C---:B------:R-:W-:Y:S01]  /*9ef0*/  HMMA.16816.F32.BF16 R16, R164.reuse, R174, R16 ;  /* 0x000000aea410723c */ /* 0x040fe20000041810 */
[----:B------:R3:W1:Y:S05]  /*9f00*/  LDSM.16.M88.4 R172, [R2+0x1e000] ;  /* 0x01e0000002ac783b */ /* 0x00066a0000000200 */
[-C--:B----4-:R-:W-:Y:S06]  /*9f10*/  HMMA.16816.F32.BF16 R20, R164, R176.reuse, R20 ;  /* 0x000000b0a414723c */ /* 0x090fec0000041814 */
[C---:B------:R-:W-:Y:S06]  /*9f20*/  HMMA.16816.F32.BF16 R24, R200.reuse, R176, R24 ;  /* 0x000000b0c818723c */ /* 0x040fec0000041818 */
[-C--:B------:R-:W-:Y:S01]  /*9f30*/  HMMA.16816.F32.BF16 R28, R200, R178.reuse, R28 ;  /* 0x000000b2c81c723c */ /* 0x080fe2000004181c */
[----:B------:R-:W4:Y:S05]  /*9f40*/  LDSM.16.MT88.4 R200, [R205+0x6800] ;  /* 0x00680000cdc8783b */ /* 0x000f2a0000004200 */
[----:B------:R-:W-:Y:S01]  /*9f50*/  HMMA.16816.F32.BF16 R32, R164, R178, R32 ;  /* 0x000000b2a420723c */ /* 0x000fe20000041820 */
[----:B------:R-:W-:Y:S01]  /*9f60*/  LDSM.16.M88.4 R164, [R204+0x1e000] ;  /* 0x01e00000cca4783b */ /* 0x000fe20000000200 */
[----:B---3--:R-:W-:Y:S03]  /*9f70*/  IMAD.U32 R2, RZ, RZ, UR22 ;  /* 0x00000016ff027e24 */ /* 0x008fe6000f8e00ff */
[----:B------:R-:W3:Y:S01]  /*9f80*/  LDSM.16.MT88.4 R176, [R205+0x3000] ;  /* 0x00300000cdb0783b */ /* 0x000ee20000004200 */
[-C--:B--2---:R-:W-:Y:S05]  /*9f90*/  HMMA.16816.F32.BF16 R4, R168, R180.reuse, R4 ;  /* 0x000000b4a804723c */ /* 0x084fea0000041804 */
[-C--:B------:R-:W-:Y:S01]  /*9fa0*/  LEA R2, P3, R2, R218.reuse, 0x2 ;  /* 0x000000da02027211 */ /* 0x080fe200078610ff */
        /* <DEDUP_REMOVED lines=16> */
[-C--:B----4-:R-:W-:Y:S01]  /*a0b0*/  LEA.HI.X.SX32 R3, R0, R219.reuse, 0x2, P3 ;  /* 0x000000db00037211 */ /* 0x090fe200018f16ff */
[-C--:B------:R-:W-:Y:S01]  /*a0c0*/  HMMA.16816.F32.BF16 R20, R172, R200.reuse, R20 ;  /* 0x000000c8ac14723c */ /* 0x080fe20000041814 */
[----:B------:R-:W-:Y:S05]  /*a0d0*/  IMAD.U32 R0, RZ, RZ, UR39 ;  /* 0x00000027ff007e24 */ /* 0x000fea000f8e00ff */
[C---:B------:R-:W-:Y:S06]  /*a0e0*/  HMMA.16816.F32.BF16 R24, R196.reuse, R200, R24 ;  /* 0x000000c8c418723c */ /* 0x040fec0000041818 */
[-C--:B------:R-:W-:Y:S01]  /*a0f0*/  HMMA.16816.F32.BF16 R28, R196, R202.reuse, R28 ;  /* 0x000000cac41c723c */ /* 0x080fe2000004181c */
[----:B------:R-:W4:Y:S05]  /*a100*/  LDSM.16.MT88.4 R196, [R205+0x7800] ;  /* 0x00780000cdc4783b */ /* 0x000f2a0000004200 */
[----:B------:R-:W-:Y:S01]  /*a110*/  HMMA.16816.F32.BF16 R32, R172, R202, R32 ;  /* 0x000000caac20723c */ /* 0x000fe20000041820 */
[----:B------:R-:W-:Y:S05]  /*a120*/  LDSM.16.MT88.4 R172, [R207+0x3800] ;  /* 0x00380000cfac783b */ /* 0x000fea0000004200 */
[-C--:B---3--:R-:W-:Y:S06]  /*a130*/  HMMA.16816.F32.BF16 R4, R164, R176.reuse, R4 ;  /* 0x000000b0a404723c */ /* 0x088fec0000041804 */
[C---:B--2---:R-:W-:Y:S06]  /*a140*/  HMMA.16816.F32.BF16 R8, R180.reuse, R176, R8 ;  /* 0x000000b0b408723c */ /* 0x044fec0000041808 */
[-C--:B------:R-:W-:Y:S05]  /*a150*/  HMMA.16816.F32.BF16 R12, R180, R178.reuse, R12 ;  /* 0x000000b2b40c723c */ /* 0x080fea000004180c */
[----:B------:R-:W-:Y:S01]  /*a160*/  IMAD.IADD R176, R208, 0x1, R207 ;  /* 0x00000001d0b07824 */ /* 0x000fe200078e02cf */
[C---:B------:R-:W-:Y:S06]  /*a170*/  HMMA.16816.F32.BF16 R16, R164.reuse, R178, R16 ;  /* 0x000000b2a410723c */ /* 0x040fec0000041810 */
[-C--:B-1----:R-:W-:Y:S06]  /*a180*/  HMMA.16816.F32.BF16 R20, R164, R188.reuse, R20 ;  /* 0x000000bca414723c */ /* 0x082fec0000041814 */
[C---:B------:R-:W-:Y:S06]  /*a190*/  HMMA.16816.F32.BF16 R24, R180.reuse, R188, R24 ;  /* 0x000000bcb418723c */ /* 0x040fec0000041818 */
[-C--:B------:R-:W-:Y:S06]  /*a1a0*/  HMMA.16816.F32.BF16 R28, R180, R190.reuse, R28 ;  /* 0x000000beb41c723c */ /* 0x080fec000004181c */
[----:B------:R-:W-:Y:S06]  /*a1b0*/  HMMA.16816.F32.BF16 R32, R164, R190, R32 ;  /* 0x000000bea420723c */ /* 0x000fec0000041820 */
[-C--:B------:R-:W-:Y:S01]  /*a1c0*/  HMMA.16816.F32.BF16 R4, R168, R184.reuse, R4 ;  /* 0x000000b8a804723c */ /* 0x080fe20000041804 */
[----:B------:R-:W-:Y:S04]  /*a1d0*/  IMAD.U32 R166, RZ, RZ, UR23 ;  /* 0x00000017ffa67e24 */ /* 0x000fe8000f8e00ff */
[----:B------:R-:W-:Y:S01]  /*a1e0*/  IMAD.U32 R164, RZ, RZ, UR40 ;  /* 0x00000028ffa47e24 */ /* 0x000fe2000f8e00ff */
[C---:B------:R-:W-:Y:S01]  /*a1f0*/  HMMA.16816.F32.BF16 R8, R192.reuse, R184, R8 ;  /* 0x000000b8c008723c */ /* 0x040fe20000041808 */
[----:B------:R-:W-:Y:S04]  /*a200*/  IMAD.U32 R167, RZ, RZ, UR23 ;  /* 0x00000017ffa77e24 */ /* 0x000fe8000f8e00ff */
[-C--:B------:R-:W-:Y:S01]  /*a210*/  LEA R166, P1, R166, R218.reuse, 0x2 ;  /* 0x000000daa6a67211 */ /* 0x080fe200078210ff */
[-C--:B------:R-:W-:Y:S01]  /*a220*/  HMMA.16816.F32.BF16 R12, R192, R186.reuse, R12 ;  /* 0x000000bac00c723c */ /* 0x080fe2000004180c */
[----:B------:R-:W-:Y:S04]  /*a230*/  IMAD.U32 R165, RZ, RZ, UR40 ;  /* 0x00000028ffa57e24 */ /* 0x000fe8000f8e00ff */
[-C--:B------:R-:W-:Y:S01]  /*a240*/  LEA R164, P0, R164, R218.reuse, 0x2 ;  /* 0x000000daa4a47211 */ /* 0x080fe200078010ff */
[C---:B------:R-:W-:Y:S05]  /*a250*/  HMMA.16816.F32.BF16 R16, R168.reuse, R186, R16 ;  /* 0x000000baa810723c */ /* 0x040fea0000041810 */
[----:B------:R1:W-:Y:S01]  /*a260*/  REDG.E.ADD.F32.FTZ.RN.STRONG.GPU desc[UR8][R218.64], R4 ;  /* 0x00000004da0079a6 */ /* 0x0003e2000c10f388 */
[-C--:B----4-:R-:W-:Y:S03]  /*a270*/  HMMA.16816.F32.BF16 R20, R168, R196.reuse, R20 ;  /* 0x000000c4a814723c */ /* 0x090fe60000041814 */
[----:B------:R2:W-:Y:S02]  /*a280*/  REDG.E.ADD.F32.FTZ.RN.STRONG.GPU desc[UR8][R2.64], R5 ;  /* 0x00000005020079a6 */ /* 0x0005e4000c10f388 */
[-C--:B------:R-:W-:Y:S01]  /*a290*/  LEA.HI.X.SX32 R167, R167, R219.reuse, 0x2, P1 ;  /* 0x000000dba7a77211 */ /* 0x080fe200008f16ff */
[C---:B------:R-:W-:Y:S04]  /*a2a0*/  HMMA.16816.F32.BF16 R24, R192.reuse, R196, R24 ;  /* 0x000000c4c018723c */ /* 0x040fe80000041818 */
[----:B------:R3:W-:Y:S01]  /*a2b0*/  REDG.E.ADD.F32.FTZ.RN.STRONG.GPU desc[UR8][R166.64], R6 ;  /* 0x00000006a60079a6 */ /* 0x0007e2000c10f388 */
[-C--:B------:R-:W-:Y:S01]  /*a2c0*/  LEA.HI.X.SX32 R165, R165, R219.reuse, 0x2, P0 ;  /* 0x000000dba5a57211 */ /* 0x080fe200000f16ff */
[-C--:B------:R-:W-:Y:S04]  /*a2d0*/  HMMA.16816.F32.BF16 R28, R192, R198.reuse, R28 ;  /* 0x000000c6c01c723c */ /* 0x080fe8000004181c */
[----:B------:R4:W-:Y:S02]  /*a2e0*/  REDG.E.ADD.F32.FTZ.RN.STRONG.GPU desc[UR8][R164.64], R7 ;  /* 0x00000007a40079a6 */ /* 0x0009e4000c10f388 */
[----:B------:R-:W-:Y:S02]  /*a2f0*/  HMMA.16816.F32.BF16 R32, R168, R198, R32 ;  /* 0x000000c6a820723c */ /* 0x000fe40000041820 */
[----:B------:R-:W-:Y:S03]  /*a300*/  LDSM.16.MT88.4 R168, [R176+0x3000] ;  /* 0x00300000b0a8783b */ /* 0x000fe60000004200 */
[----:B-1----:R-:W-:Y:S02]  /*a310*/  IMAD.U32 R4, RZ, RZ, UR36 ;  /* 0x00000024ff047e24 */ /* 0x002fe4000f8e00ff */
[----:B--2---:R-:W-:Y:S04]  /*a320*/  IMAD.U32 R5, RZ, RZ, UR37 ;  /* 0x00000025ff057e24 */ /* 0x004fe8000f8e00ff */
[----:B---3--:R-:W-:Y:S02]  /*a330*/  IMAD.U32 R166, RZ, RZ, UR39 ;  /* 0x00000027ffa67e24 */ /* 0x008fe4000f8e00ff */
[----:B------:R-:W-:Y:S03]  /*a340*/  IMAD.U32 R6, RZ, RZ, UR37 ;  /* 0x00000025ff067e24 */ /* 0x000fe6000f8e00ff */
[-C--:B------:R-:W-:Y:S01]  /*a350*/  LEA R166, P0, R166, R218.reuse, 0x2 ;  /* 0x000000daa6a67211 */ /* 0x080fe200078010ff */
[----:B----4-:R-:W-:Y:S01]  /*a360*/  IMAD.U32 R164, RZ, RZ, UR38 ;  /* 0x00000026ffa47e24 */ /* 0x010fe2000f8e00ff */
[-C--:B------:R-:W-:Y:S01]  /*a370*/  LEA R6, P1, R6, R218.reuse, 0x2 ;  /* 0x000000da06067211 */ /* 0x080fe200078210ff */
[----:B------:R-:W-:Y:S01]  /*a380*/  IMAD.U32 R7, RZ, RZ, UR38 ;  /* 0x00000026ff077e24 */ /* 0x000fe2000f8e00ff */
[-C--:B------:R-:W-:Y:S01]  /*a390*/  LEA.HI.X.SX32 R167, R0, R219.reuse, 0x2, P0 ;  /* 0x000000db00a77211 */ /* 0x080fe200000f16ff */
[----:B------:R-:W-:Y:S01]  /*a3a0*/  IMAD.U32 R0, RZ, RZ, UR36 ;  /* 0x00000024ff007e24 */ /* 0x000fe2000f8e00ff */
[-C--:B------:R-:W-:Y:S02]  /*a3b0*/  LEA R164, P3, R164, R218.reuse, 0x2 ;  /* 0x000000daa4a47211 */ /* 0x080fe400078610ff */
[-C--:B------:R-:W-:Y:S01]  /*a3c0*/  LEA R4, P0, R4, R218.reuse, 0x2 ;  /* 0x000000da04047211 */ /* 0x080fe200078010ff */
[----:B------:R1:W-:Y:S01]  /*a3d0*/  REDG.E.ADD.F32.FTZ.RN.STRONG.GPU desc[UR8][R166.64], R8 ;  /* 0x00000008a60079a6 */ /* 0x0003e2000c10f388 */
[-C--:B------:R-:W-:Y:S02]  /*a3e0*/  LEA.HI.X.SX32 R165, R7, R219.reuse, 0x2, P3 ;  /* 0x000000db07a57211 */ /* 0x080fe400018f16ff */
[-C--:B------:R-:W-:Y:S02]  /*a3f0*/  LEA.HI.X.SX32 R7, R5, R219.reuse, 0x2, P1 ;  /* 0x000000db05077211 */ /* 0x080fe400008f16ff */
[-C--:B------:R-:W-:Y:S01]  /*a400*/  LEA.HI.X.SX32 R5, R0, R219.reuse, 0x2, P0 ;  /* 0x000000db00057211 */ /* 0x080fe200000f16ff */
[----:B------:R-:W-:Y:S01]  /*a410*/  REDG.E.ADD.F32.FTZ.RN.STRONG.GPU desc[UR8][R164.64], R9 ;  /* 0x00000009a40079a6 */ /* 0x000fe2000c10f388 */
[----:B------:R-:W-:Y:S03]  /*a420*/  IMAD.U32 R0, RZ, RZ, UR33 ;  /* 0x00000021ff007e24 */ /* 0x000fe6000f8e00ff */
[----:B------:R2:W-:Y:S04]  /*a430*/  REDG.E.ADD.F32.FTZ.RN.STRONG.GPU desc[UR8][R6.64], R10 ;  /* 0x0000000a060079a6 */ /* 0x0005e8000c10f388 */
[----:B------:R3:W-:Y:S04]  /*a440*/  REDG.E.ADD.F32.FTZ.RN.STRONG.GPU desc[UR8][R4.64], R11 ;  /* 0x0000000b040079a6 */ /* 0x0007e8000c10f388 */
[----:B------:R-:W-:Y:S04]  /*a450*/  REDG.E.ADD.F32.FTZ.RN.STRONG.GPU desc[UR8][R218.64+0x80], R16 ;  /* 0x00008010da0079a6 */ /* 0x000fe8000c10f388 */
[----:B------:R-:W-:Y:S04]  /*a460*/  REDG.E.ADD.F32.FTZ.RN.STRONG.GPU desc[UR8][R2.64+0x80], R17 ;  /* 0x00008011020079a6 */ /* 0x000fe8000c10f388 */
[----:B------:R-:W-:Y:S01]  /*a470*/  LDSM.16.MT88.4 R164, [R206+0x1e800] ;  /* 0x01e80000cea4783b */ /* 0x000fe20000004200 */
        /* <DEDUP_REMOVED lines=20> */
[----:B------:R-:W-:Y:S01]  /*a5c0*/  LDSM.16.MT88.4 R16, [R176] ;  /* 0x00000000b010783b */ /* 0x000fe20000004200 */
        /* <DEDUP_REMOVED lines=9> */
[-C--:B------:R-:W-:Y:S02]  /*a660*/  LEA.HI.X.SX32 R5, R5, R219.reuse, 0x2, P1 ;  /* 0x000000db05057211 */ /* 0x080fe400008f16ff */
[-C--:B------:R-:W-:Y:S01]  /*a670*/  LEA.HI.X.SX32 R9, R0, R219.reuse, 0x2, P0 ;  /* 0x000000db00097211 */ /* 0x080fe200000f16ff */
[----:B------:R-:W-:Y:S01]  /*a680*/  IMAD.U32 R0, RZ, RZ, UR27 ;  /* 0x0000001bff007e24 */ /* 0x000fe2000f8e00ff */
[-C--:B------:R-:W-:Y:S01]  /*a690*/  LEA R6, P1, R6, R218.reuse, 0x2 ;  /* 0x000000da06067211 */ /* 0x080fe200078210ff */
[----:B------:R1:W-:Y:S04]  /*a6a0*/  REDG.E.ADD.F32.FTZ.RN.STRONG.GPU desc[UR8][R4.64], R14 ;  /* 0x0000000e040079a6 */ /* 0x0003e8000c10f388 */
[----:B------:R2:W-:Y:S04]  /*a6b0*/  REDG.E.ADD.F32.FTZ.RN.STRONG.GPU desc[UR8][R8.64], R15 ;  /* 0x0000000f080079a6 */ /* 0x0005e8000c10f388 */
[----:B------:R-:W-:Y:S04]  /*a6c0*/  REDG.E.ADD.F32.FTZ.RN.STRONG.GPU desc[UR8][R218.64+0x100], R20 ;  /* 0x00010014da0079a6 */ /* 0x000fe8000c10f388 */
[----:B------:R-:W-:Y:S01]  /*a6d0*/  REDG.E.ADD.F32.FTZ.RN.STRONG.GPU desc[UR8][R2.64+0x100], R21 ;  /* 0x00010015020079a6 */ /* 0x000fe2000c10f388 */
[-C--:B-1----:R-:W-:Y:S02]  /*a6e0*/  LEA R4, P0, R7, R218.reuse, 0x2 ;  /* 0x000000da07047211 */ /* 0x082fe400078010ff */
[-C--:B------:R-:W-:Y:S01]  /*a6f0*/  LEA.HI.X.SX32 R7, R10, R219.reuse, 0x2, P1 ;  /* 0x000000db0a077211 */ /* 0x080fe200008f16ff */
[----:B------:R-:W-:Y:S01]  /*a700*/  IMAD.U32 R10, RZ, RZ, UR25 ;  /* 0x00000019ff0a7e24 */ /* 0x000fe2000f8e00ff */
[-C--:B------:R-:W-:Y:S01]  /*a710*/  LEA.HI.X.SX32 R5, R0, R219.reuse, 0x2, P0 ;  /* 0x000000db00057211 */ /* 0x080fe200000f16ff */
[----:B--2---:R-:W-:Y:S02]  /*a720*/  IMAD.U32 R8, RZ, RZ, UR24 ;  /* 0x00000018ff087e24 */ /* 0x004fe4000f8e00ff */
[----:B------:R1:W-:Y:S01]  /*a730*/  REDG.E.ADD.F32.FTZ.RN.STRONG.GPU desc[UR8][R6.64], R22 ;  /* 0x00000016060079a6 */ /* 0x0003e2000c10f388 */
[----:B------:R-:W-:Y:S01]  /*a740*/  IMAD.U32 R9, RZ, RZ, UR25 ;  /* 0x00000019ff097e24 */ /* 0x000fe2000f8e00ff */
[-C--:B------:R-:W-:Y:S01]  /*a750*/  LEA R10, P3, R10, R218.reuse, 0x2 ;  /* 0x000000da0a0a7211 */ /* 0x080fe200078610ff */
[----:B------:R-:W-:Y:S01]  /*a760*/  IMAD.U32 R0, RZ, RZ, UR60 ;  /* 0x0000003cff007e24 */ /* 0x000fe2000f8e00ff */
[----:B------:R2:W-:Y:S01]  /*a770*/  REDG.E.ADD.F32.FTZ.RN.STRONG.GPU desc[UR8][R4.64], R23 ;  /* 0x00000017040079a6 */ /* 0x0005e2000c10f388 */
[-C--:B------:R-:W-:Y:S02]  /*a780*/  LEA R8, P1, R8, R218.reuse, 0x2 ;  /* 0x000000da08087211 */ /* 0x080fe400078210ff */
[-C--:B------:R-:W-:Y:S01]  /*a790*/  LEA.HI.X.SX32 R11, R9, R219.reuse, 0x2, P3 ;  /* 0x000000db090b7211 */ /* 0x080fe200018f16ff */
[----:B------:R-:W-:Y:S01]  /*a7a0*/  LDSM.16.MT88.4 R20, [R207+0x2000] ;  /* 0x00200000cf14783b */ /* 0x000fe20000004200 */
[----:B-1----:R-:W-:Y:S02]  /*a7b0*/  IMAD.U32 R7, RZ, RZ, UR24 ;  /* 0x00000018ff077e24 */ /* 0x002fe4000f8e00ff */
[----:B--2---:R-:W-:Y:S03]  /*a7c0*/  IMAD.U32 R4, RZ, RZ, UR26 ;  /* 0x0000001aff047e24 */ /* 0x004fe6000f8e00ff */
[-C--:B------:R-:W-:Y:S01]  /*a7d0*/  LEA.HI.X.SX32 R9, R7, R219.reuse, 0x2, P1 ;  /* 0x000000db07097211 */ /* 0x080fe200008f16ff */
[----:B------:R-:W-:Y:S01]  /*a7e0*/  IMAD.U32 R5, RZ, RZ, UR26 ;  /* 0x0000001aff057e24 */ /* 0x000fe2000f8e00ff */
[-C--:B------:R-:W-:Y:S04]  /*a7f0*/  LEA R4, P0, R4, R218.reuse, 0x2 ;  /* 0x000000da04047211 */ /* 0x080fe800078010ff */
[-C--:B------:R-:W-:Y:S02]  /*a800*/  LEA.HI.X.SX32 R5, R5, R219.reuse, 0x2, P0 ;  /* 0x000000db05057211 */ /* 0x080fe400000f16ff */
[CC--:B------:R-:W-:Y:S03]  /*a810*/  LEA R6, P0, R0.reuse, R218.reuse, 0x2 ;  /* 0x000000da00067211 */ /* 0x0c0fe600078010ff */
[----:B------:R1:W-:Y:S01]  /*a820*/  REDG.E.ADD.F32.FTZ.RN.STRONG.GPU desc[UR8][R4.64], R24 ;  /* 0x00000018040079a6 */ /* 0x0003e2000c10f388 */
[-C--:B------:R-:W-:Y:S01]  /*a830*/  LEA.HI.X.SX32 R7, R0, R219.reuse, 0x2, P0 ;  /* 0x000000db00077211 */ /* 0x080fe200000f16ff */
[----:B------:R-:W-:Y:S02]  /*a840*/  IMAD.U32 R0, RZ, RZ, UR55 ;  /* 0x00000037ff007e24 */ /* 0x000fe4000f8e00ff */
[----:B------:R2:W-:Y:S04]  /*a850*/  REDG.E.ADD.F32.FTZ.RN.STRONG.GPU desc[UR8][R10.64], R25 ;  /* 0x000000190a0079a6 */ /* 0x0005e8000c10f388 */
[----:B------:R3:W-:Y:S04]  /*a860*/  REDG.E.ADD.F32.FTZ.RN.STRONG.GPU desc[UR8][R8.64], R26 ;  /* 0x0000001a080079a6 */ /* 0x0007e8000c10f388 */
[----:B------:R4:W-:Y:S04]  /*a870*/  REDG.E.ADD.F32.FTZ.RN.STRONG.GPU desc[UR8][R6.64], R27 ;  /* 0x0000001b060079a6 */ /* 0x0009e8000c10f388 */
[----:B------:R-:W-:Y:S04]  /*a880*/  REDG.E.ADD.F32.FTZ.RN.STRONG.GPU desc[UR8][R218.64+0x180], R32 ;  /* 0x00018020da0079a6 */ /* 0x000fe8000c10f388 */
[----:B------:R4:W-:Y:S04]  /*a890*/  REDG.E.ADD.F32.FTZ.RN.STRONG.GPU desc[UR8][R2.64+0x180], R33 ;  /* 0x00018021020079a6 */ /* 0x0009e8000c10f388 */
[----:B------:R-:W-:Y:S01]  /*a8a0*/  LDSM.16.MT88.4 R24, [R176+0x2000] ;  /* 0x00200000b018783b */ /* 0x000fe20000004200 */
[CC--:B-1----:R-:W-:Y:S04]  /*a8b0*/  LEA R4, P1, R12.reuse, R218.reuse, 0x2 ;  /* 0x000000da0c047211 */ /* 0x0c2fe800078210ff */
[-C--:B------:R-:W-:Y:S01]  /*a8c0*/  LEA.HI.X.SX32 R5, R12, R219.reuse, 0x2, P1 ;  /* 0x000000db0c057211 */ /* 0x080fe200008f16ff */
[----:B--2---:R-:W-:Y:S01]  /*a8d0*/  IMAD.U32 R10, RZ, RZ, UR59 ;  /* 0x0000003bff0a7e24 */ /* 0x004fe2000f8e00ff */
[----:B------:R-:W-:Y:S01]  /*a8e0*/  LDSM.16.MT88.4 R12, [R206+0x1e000] ;  /* 0x01e00000ce0c783b */ /* 0x000fe20000004200 */
[CC--:B---3--:R-:W-:Y:S03]  /*a8f0*/  LEA R8, P0, R0.reuse, R218.reuse, 0x2 ;  /* 0x000000da00087211 */ /* 0x0c8fe600078010ff */
[----:B------:R1:W-:Y:S01]  /*a900*/  REDG.E.ADD.F32.FTZ.RN.STRONG.GPU desc[UR8][R4.64], R34 ;  /* 0x00000022040079a6 */ /* 0x0003e2000c10f388 */
[----:B----4-:R-:W-:Y:S01]  /*a910*/  IMAD.U32 R7, RZ, RZ, UR54 ;  /* 0x00000036ff077e24 */ /* 0x010fe2000f8e00ff */
[-C--:B------:R-:W-:Y:S01]  /*a920*/  LEA.HI.X.SX32 R9, R0, R219.reuse, 0x2, P0 ;  /* 0x000000db00097211 */ /* 0x080fe200000f16ff */
[----:B------:R-:W-:Y:S03]  /*a930*/  VIADD R0, R207, 0xffffc000 ;  /* 0xffffc000cf007836 */ /* 0x000fe60000000000 */
[CC--:B------:R-:W-:Y:S01]  /*a940*/  LEA R6, P3, R7.reuse, R218.reuse, 0x2 ;  /* 0x000000da07067211 */ /* 0x0c0fe200078610ff */
[----:B------:R-:W-:Y:S03]  /*a950*/  IMAD.U32 R3, RZ, RZ, UR56 ;  /* 0x00000038ff037e24 */ /* 0x000fe6000f8e00ff */
[-C--:B------:R-:W-:Y:S02]  /*a960*/  LEA.HI.X.SX32 R7, R7, R219.reuse, 0x2, P3 ;  /* 0x000000db07077211 */ /* 0x080fe400018f16ff */
[CC--:B------:R-:W-:Y:S04]  /*a970*/  LEA R2, P1, R3.reuse, R218.reuse, 0x2 ;  /* 0x000000da03027211 */ /* 0x0c0fe800078210ff */
[-C--:B------:R-:W-:Y:S05]  /*a980*/  LEA.HI.X.SX32 R3, R3, R219.reuse, 0x2, P1 ;  /* 0x000000db03037211 */ /* 0x080fea00008f16ff */
[----:B------:R2:W-:Y:S01]  /*a990*/  REDG.E.ADD.F32.FTZ.RN.STRONG.GPU desc[UR8][R2.64], R35 ;  /* 0x00000023020079a6 */ /* 0x0005e2000c10f388 */
[----:B-1----:R-:W-:Y:S03]  /*a9a0*/  IMAD.U32 R5, RZ, RZ, UR53 ;  /* 0x00000035ff057e24 */ /* 0x002fe6000f8e00ff */
[----:B------:R-:W-:Y:S02]  /*a9b0*/  REDG.E.ADD.F32.FTZ.RN.STRONG.GPU desc[UR8][R8.64], R28 ;  /* 0x0000001c080079a6 */ /* 0x000fe4000c10f388 */
[CC--:B------:R-:W-:Y:S02]  /*a9c0*/  LEA R4, P1, R5.reuse, R218.reuse, 0x2 ;  /* 0x000000da05047211 */ /* 0x0c0fe400078210ff */
[----:B------:R-:W-:Y:S02]  /*a9d0*/  REDG.E.ADD.F32.FTZ.RN.STRONG.GPU desc[UR8][R6.64], R29 ;  /* 0x0000001d060079a6 */ /* 0x000fe4000c10f388 */
[-C--:B------:R-:W-:Y:S02]  /*a9e0*/  LEA.HI.X.SX32 R5, R5, R219.reuse, 0x2, P1 ;  /* 0x000000db05057211 */ /* 0x080fe400008f16ff */
[----:B------:R-:W-:Y:S01]  /*a9f0*/  LDSM.16.MT88.4 R32, [R206+0x1c800] ;  /* 0x01c80000ce20783b */ /* 0x000fe20000004200 */
[----:B------:R-:W-:Y:S01]  /*aa00*/  PLOP3.LUT P1, PT, PT, PT, UP0, 0x80, 0x0 ;  /* 0x000000000000781c */ /* 0x000fe20003f2f008 */
[----:B------:R-:W-:Y:S02]  /*aa10*/  @UP2 UIADD3 UR21, UP0, UR21, -0x100, URZ ;  /* 0xffffff0015152890 */ /* 0x000fe4000ff1e03f */
[----:B------:R-:W-:Y:S02]  /*aa20*/  REDG.E.ADD.F32.FTZ.RN.STRONG.GPU desc[UR8][R4.64], R30 ;  /* 0x0000001e040079a6 */ /* 0x000fe4000c10f388 */
[----:B------:R-:W-:Y:S02]  /*aa30*/  @UP2 UIADD3.X UR20, UR20, -0x1, URZ, UP0, !UPT ;  /* 0xffffffff14142890 */ /* 0x000fe400087fe43f */
[----:B------:R-:W-:Y:S01]  /*aa40*/  LDSM.16.MT88.4 R4, [R206+0x1c000] ;  /* 0x01c00000ce04783b */ /* 0x000fe20000004200 */
[C---:B--2---:R-:W-:Y:S05]  /*aa50*/  LEA R2, P0, R10.reuse, R218, 0x2 ;  /* 0x000000da0a027211 */ /* 0x044fea00078010ff */
[----:B------:R-:W-:Y:S01]  /*aa60*/  @P1 VIADD R0, R207, 0x4000 ;  /* 0x00004000cf001836 */ /* 0x000fe20000000000 */
[----:B------:R-:W-:Y:S02]  /*aa70*/  LEA.HI.X.SX32 R3, R10, R219, 0x2, P0 ;  /* 0x000000db0a037211 */ /* 0x000fe400000f16ff */
[----:B------:R-:W1:Y:S01]  /*aa80*/  LDSM.16.MT88.4 R8, [R207] ;  /* 0x00000000cf08783b */ /* 0x000e620000004200 */
[----:B------:R-:W-:Y:S03]  /*aa90*/  PLOP3.LUT P0, PT, PT, PT, UP1, 0x80, 0x0 ;  /* 0x000000000000781c */ /* 0x000fe60003f0f018 */
        /* <DEDUP_REMOVED lines=86> */
[----:B------:R-:W3:Y:S04]  /*b000*/  LDL R186, [R1+0x20] ;  /* 0x0000200001ba7983 */ /* 0x000ee80000100800 */
[----:B------:R-:W4:Y:S04]  /*b010*/  LDL R183, [R1] ;  /* 0x0000000001b77983 */ /* 0x000f280000100800 */
        /* <DEDUP_REMOVED lines=225> */
[----:B------:R-:W-:-:S03]  /*be30*/  R2UR UR11, R181 ;  /* 0x00000000b50b72ca */ /* 0x000fc600000e0000 */
        /* <DEDUP_REMOVED lines=15> */
[----:B------:R-:W-:Y:S01]  /*bf30*/  STS [R182+0x8000], R20 ;  /* 0x00800014b6007388 */ /* 0x000fe20000000800 */
[----:B------:R-:W-:-:S03]  /*bf40*/  UISETP.NE.AND UP0, UPT, UR11, -0x1, UPT ;  /* 0xffffffff0b00788c */ /* 0x000fc6000bf05270 */
        /* <DEDUP_REMOVED lines=12> */
[----:B------:R-:W-:-:S03]  /*c010*/  PLOP3.LUT P0, PT, PT, PT, UP0, 0x80, 0x0 ;  /* 0x000000000000781c */ /* 0x000fc60003f0f008 */
[----:B------:R-:W-:Y:S01]  /*c020*/  STS [R184+0xe400], R9 ;  /* 0x00e40009b8007388 */ /* 0x000fe20000000800 */
[----:B------:R-:W-:-:S03]  /*c030*/  @UP0 UIADD3 UR5, UR10, UR11, URZ ;  /* 0x0000000b0a050290 */ /* 0x000fc6000fffe03f */
[----:B------:R-:W-:Y:S01]  /*c040*/  STS [R183+0xc000], R8 ;  /* 0x00c00008b7007388 */ /* 0x000fe20000000800 */
[----:B------:R-:W-:-:S03]  /*c050*/  @UP0 ULDC.64 UR10, c[0x0][0x450] ;  /* 0x00011400000a0ab9 */ /* 0x000fc60000000a00 */
[----:B------:R-:W-:Y:S04]  /*c060*/  STS [R183+0xc400], R7 ;  /* 0x00c40007b7007388 */ /* 0x000fe80000000800 */
[----:B------:R-:W-:Y:S04]  /*c070*/  STS [R182+0xc000], R4 ;  /* 0x00c00004b6007388 */ /* 0x000fe80000000800 */
[----:B------:R-:W-:Y:S01]  /*c080*/  STS [R182+0xc400], R3 ;  /* 0x00c40003b6007388 */ /* 0x000fe20000000800 */
[----:B------:R-:W-:-:S03]  /*c090*/  @UP0 UIMAD.WIDE.U32 UR12, UR5, UR10, URZ ;  /* 0x0000000a050c02a5 */ /* 0x000fc6000f8e003f */
[----:B------:R-:W-:Y:S04]  /*c0a0*/  STS [R183+0xe000], R6 ;  /* 0x00e00006b7007388 */ /* 0x000fe80000000800 */
[----:B------:R-:W-:Y:S04]  /*c0b0*/  STS [R183+0xe400], R5 ;  /* 0x00e40005b7007388 */ /* 0x000fe80000000800 */
[----:B------:R-:W-:Y:S01]  /*c0c0*/  STS [R182+0xe000], R2 ;  /* 0x00e00002b6007388 */ /* 0x000fe20000000800 */
[----:B------:R-:W-:-:S03]  /*c0d0*/  @UP0 UIMAD UR5, UR5, UR11, URZ ;  /* 0x0000000b050502a4 */ /* 0x000fc6000f8e023f */
[----:B------:R1:W-:Y:S01]  /*c0e0*/  STS [R182+0xe400], R0 ;  /* 0x00e40000b6007388 */ /* 0x0003e20000000800 */
[----:B------:R-:W-:Y:S01]  /*c0f0*/  @UP0 UIADD3 UR20, UR13, UR5, URZ ;  /* 0x000000050d140290 */ /* 0x000fe2000fffe03f */
[----:B------:R-:W-:Y:S01]  /*c100*/  @UP0 UMOV UR19, UR12 ;  /* 0x0000000c00130c82 */ /* 0x000fe20008000000 */
[----:B-1----:R-:W-:-:S04]  /*c110*/  SHF.L.U32 R0, R242, 0x6, RZ ;  /* 0x00000006f2007819 */ /* 0x002fc800000006ff */
[----:B------:R-:W-:-:S04]  /*c120*/  LOP3.LUT R0, R0, 0x1c0, RZ, 0xc0, !PT ;  /* 0x000001c000007812 */ /* 0x000fc800078ec0ff */
[----:B------:R-:W-:Y:S02]  /*c130*/  LOP3.LUT R2, R0, 0x38, R230, 0xf8, !PT ;  /* 0x0000003800027812 */ /* 0x000fe400078ef8e6 */
[----:B------:R-:W-:Y:S01]  /*c140*/  SHF.R.U32.HI R0, RZ, 0x3, R0 ;  /* 0x00000003ff007819 */ /* 0x000fe20000011600 */
[----:B------:R-:W-:Y:S06]  /*c150*/  @P0 BRA `(.L_x_1934) ;  /* 0x0000000000400947 */ /* 0x000fec0003800000 */
[----:B------:R-:W1:Y:S01]  /*c160*/  S2UR UR7, SR_CTAID.Y ;  /* 0x00000000000779c3 */ /* 0x000e620000002600 */
[----:B------:R-:W-:Y:S01]  /*c170*/  R2UR UR14, R180 ;  /* 0x00000000b40e72ca */ /* 0x000fe200000e0000 */
[----:B------:R-:W-:-:S12]  /*c180*/  ULDC.64 UR10, c[0x0][0x450] ;  /* 0x00011400000a7ab9 */ /* 0x000fd80000000a00 */
[----:B------:R-:W-:Y:S02]  /*c190*/  USHF.R.S32.HI UR5, URZ, 0x1f, UR14 ;  /* 0x0000001f3f057899 */ /* 0x000fe4000801140e */
[----:B------:R-:W-:Y:S02]  /*c1a0*/  UIMAD.WIDE.U32 UR12, UR14, UR10, URZ ;  /* 0x0000000a0e0c72a5 */ /* 0x000fe4000f8e003f */
[----:B------:R-:W-:-:S04]  /*c1b0*/  UIMAD UR5, UR5, UR10, URZ ;  /* 0x0000000a050572a4 */ /* 0x000fc8000f8e023f */
[----:B------:R-:W-:Y:S02]  /*c1c0*/  UIMAD UR5, UR14, UR11, UR5 ;  /* 0x0000000b0e0572a4 */ /* 0x000fe4000f8e0205 */
[----:B-1----:R-:W-:Y:S01]  /*c1d0*/  USHF.R.S32.HI UR16, URZ, 0x1f, UR7 ;  /* 0x0000001f3f107899 */ /* 0x002fe20008011407 */
[----:B------:R-:W1:Y:S01]  /*c1e0*/  S2UR UR7, SR_CTAID.Y ;  /* 0x00000000000779c3 */ /* 0x000e620000002600 */
[----:B------:R-:W-:Y:S01]  /*c1f0*/  UIADD3 UR13, UR13, UR5, URZ ;  /* 0x000000050d0d7290 */ /* 0x000fe2000fffe03f */
[----:B------:R-:W-:Y:S02]  /*c200*/  ULDC.64 UR14, c[0x0][0x438] ;  /* 0x00010e00000e7ab9 */ /* 0x000fe40000000a00 */
[----:B------:R-:W-:Y:S02]  /*c210*/  UIMAD UR5, UR16, UR14, URZ ;  /* 0x0000000e100572a4 */ /* 0x000fe4000f8e023f */
[----:B-1----:R-:W-:Y:S02]  /*c220*/  UIMAD.WIDE.U32 UR12, UR7, UR14, UR12 ;  /* 0x0000000e070c72a5 */ /* 0x002fe4000f8e000c */
[----:B------:R-:W-:-:S04]  /*c230*/  UIMAD UR5, UR7, UR15, UR5 ;  /* 0x0000000f070572a4 */ /* 0x000fc8000f8e0205 */
[----:B------:R-:W-:Y:S01]  /*c240*/  UIADD3 UR20, UR13, UR5, URZ ;  /* 0x000000050d147290 */ /* 0x000fe2000fffe03f */
[----:B------:R-:W-:-:S11]  /*c250*/  UMOV UR19, UR12 ;  /* 0x0000000c00137c82 */ /* 0x000fd60008000000 */
.L_x_1934:
[----:B------:R-:W-:Y:S02]  /*c260*/  R2UR UR12, R181 ;  /* 0x00000000b50c72ca */ /* 0x000fe400000e0000 */
[----:B------:R-:W-:Y:S02]  /*c270*/  R2UR UR7, R180 ;  /* 0x00000000b40772ca */ /* 0x000fe400000e0000 */
[----:B------:R-:W-:Y:S02]  /*c280*/  R2UR UR5, R248 ;  /* 0x00000000f80572ca */ /* 0x000fe400000e0000 */
[----:B------:R-:W-:-:S05]  /*c290*/  LOP3.LUT R0, R2, R0, RZ, 0x3c, !PT ;  /* 0x0000000002007212 */ /* 0x000fca00078e3cff */
[----:B------:R-:W-:-:S04]  /*c2a0*/  IMAD R0, R249, 0x200, R0 ;  /* 0x00000200f9007824 */ /* 0x000fc800078e0200 */
[----:B------:R-:W-:Y:S01]  /*c2b0*/  @UP0 UIADD3 UR7, UR7, UR12, URZ ;  /* 0x0000000c07070290 */ /* 0x000fe2000fffe03f */
[----:B------:R-:W-:Y:S01]  /*c2c0*/  LEA R0, R0, UR4, 0x1 ;  /* 0x0000000400007c11 */ /* 0x000fe2000f8e08ff */
[----:B------:R-:W-:Y:S01]  /*c2d0*/  USHF.L.U32 UR5, UR5, 0x7, URZ ;  /* 0x0000000705057899 */ /* 0x000fe2000800063f */
        /* <DEDUP_REMOVED lines=8> */
[----:B------:R-:W-:-:S07]  /*c360*/  ULDC.64 UR12, c[0x0][0x458] ;  /* 0x00011600000c7ab9 */ /* 0x000fce0000000a00 */
[----:B------:R-:W2:Y:S04]  /*c370*/  S2UR UR18, SR_CTAID.Y ;  /* 0x00000000001279c3 */ /* 0x000ea80000002600 */
[----:B------:R-:W-:Y:S02]  /*c380*/  USHF.R.S32.HI UR7, URZ, 0x1f, UR17 ;  /* 0x0000001f3f077899 */ /* 0x000fe40008011411 */
[----:B------:R-:W-:Y:S02]  /*c390*/  UIMAD.WIDE.U32 UR14, UR17, UR12, URZ ;  /* 0x0000000c110e72a5 */ /* 0x000fe4000f8e003f */
[----:B------:R-:W-:-:S04]  /*c3a0*/  UIMAD UR7, UR7, UR12, URZ ;  /* 0x0000000c070772a4 */ /* 0x000fc8000f8e023f */
[----:B------:R-:W-:Y:S02]  /*c3b0*/  UIMAD UR7, UR17, UR13, UR7 ;  /* 0x0000000d110772a4 */ /* 0x000fe4000f8e0207 */
[----:B-1----:R-:W-:Y:S02]  /*c3c0*/  USHF.R.S32.HI UR21, URZ, 0x1f, UR16 ;  /* 0x0000001f3f157899 */ /* 0x002fe40008011410 */
[----:B------:R-:W-:Y:S01]  /*c3d0*/  UIADD3 UR15, UR15, UR7, URZ ;  /* 0x000000070f0f7290 */ /* 0x000fe2000fffe03f */
[----:B------:R-:W-:Y:S02]  /*c3e0*/  ULDC.64 UR16, c[0x0][0x440] ;  /* 0x0001100000107ab9 */ /* 0x000fe40000000a00 */
[----:B------:R-:W-:Y:S02]  /*c3f0*/  UIMAD UR7, UR21, UR16, URZ ;  /* 0x00000010150772a4 */ /* 0x000fe4000f8e023f */
[----:B--2---:R-:W-:Y:S02]  /*c400*/  UIMAD.WIDE.U32 UR14, UR18, UR16, UR14 ;  /* 0x00000010120e72a5 */ /* 0x004fe4000f8e000e */
[----:B------:R-:W-:-:S04]  /*c410*/  UIMAD UR7, UR18, UR17, UR7 ;  /* 0x00000011120772a4 */ /* 0x000fc8000f8e0207 */
[----:B------:R-:W-:Y:S01]  /*c420*/  UIADD3 UR18, UR15, UR7, URZ ;  /* 0x000000070f127290 */ /* 0x000fe2000fffe03f */
[----:B------:R-:W-:-:S11]  /*c430*/  UMOV UR17, UR14 ;  /* 0x0000000e00117c82 */ /* 0x000fd60008000000 */
.L_x_1935:
[----:B------:R-:W-:Y:S01]  /*c440*/  BAR.SYNC.DEFER_BLOCKING 0x0 ;  /* 0x0000000000007b1d */ /* 0x000fe20000010000 */
[----:B------:R-:W-:Y:S01]  /*c450*/  R2UR UR15, R248 ;  /* 0x00000000f80f72ca */ /* 0x000fe200000e0000 */
[----:B------:R-:W-:Y:S01]  /*c460*/  USHF.R.S32.HI UR7, URZ, 0x1f, UR5 ;  /* 0x0000001f3f077899 */ /* 0x000fe20008011405 */
[----:B------:R-:W-:Y:S01]  /*c470*/  SHF.R.S32.HI R9, RZ, 0x1f, R230 ;  /* 0x0000001fff097819 */ /* 0x000fe200000114e6 */
[----:B------:R-:W-:Y:S01]  /*c480*/  IMAD.U32 R2, RZ, RZ, UR10 ;  /* 0x0000000aff027e24 */ /* 0x000fe2000f8e00ff */
[----:B------:R-:W-:-:S03]  /*c490*/  IADD3 R20, R230, 0x40, RZ ;  /* 0x00000040e6147810 */ /* 0x000fc60007ffe0ff */
[----:B------:R-:W-:Y:S01]  /*c4a0*/  S2UR UR21, SR_CTAID.Z ;  /* 0x00000000001579c3 */ /* 0x000fe20000002700 */
[----:B------:R-:W-:Y:S01]  /*c4b0*/  UIMAD UR14, UR7, UR10, URZ ;  /* 0x0000000a070e72a4 */ /* 0x000fe2000f8e023f */
[----:B------:R-:W-:Y:S01]  /*c4c0*/  IMAD.MOV.U32 R8, RZ, RZ, R230 ;  /* 0x000000ffff087224 */ /* 0x000fe200078e00e6 */
[----:B------:R-:W-:Y:S01]  /*c4d0*/  BSSY B0, `(.L_x_1936) ;  /* 0x0000030000007945 */ /* 0x000fe20003800000 */
[----:B------:R-:W-:Y:S01]  /*c4e0*/  VIADD R4, R242, 0x20 ;  /* 0x00000020f2047836 */ /* 0x000fe20000000000 */
[----:B------:R-:W-:Y:S01]  /*c4f0*/  UIMAD UR14, UR5, UR11, UR14 ;  /* 0x0000000b050e72a4 */ /* 0x000fe2000f8e020e */
[----:B------:R-:W-:Y:S01]  /*c500*/  IMAD.WIDE.U32 R2, R2, UR5, R8 ;  /* 0x0000000502027c25 */ /* 0x000fe2000f8e0008 */
[----:B------:R-:W-:Y:S01]  /*c510*/  SHF.R.S32.HI R21, RZ, 0x1f, R242 ;  /* 0x0000001fff157819 */ /* 0x000fe200000114f2 */
[----:B------:R-:W-:Y:S01]  /*c520*/  UIMAD UR6, UR15, -0x80, UR6 ;  /* 0xffffff800f0678a4 */ /* 0x000fe2000f8e0206 */
[----:B------:R-:W1:Y:S01]  /*c530*/  S2UR UR15, SR_CTAID.Z ;  /* 0x00000000000f79c3 */ /* 0x000e620000002700 */
[----:B------:R-:W-:Y:S01]  /*c540*/  VIADD R5, R242, 0x40 ;  /* 0x00000040f2057836 */ /* 0x000fe20000000000 */
[----:B------:R-:W-:-:S03]  /*c550*/  IADD3 R2, P0, R2, UR19, RZ ;  /* 0x0000001302027c10 */ /* 0x000fc6000ff1e0ff */
[----:B------:R-:W-:Y:S02]  /*c560*/  ISETP.GE.AND P4, PT, R4, UR6, PT ;  /* 0x0000000604007c0c */ /* 0x000fe4000bf86270 */
[----:B------:R-:W-:Y:S01]  /*c570*/  MOV R4, UR14 ;  /* 0x0000000e00047c02 */ /* 0x000fe20008000f00 */
[----:B------:R2:W3:Y:S01]  /*c580*/  LDS.128 R28, [R0+0xd000] ;  /* 0x00d00000001c7984 */ /* 0x0004e20000000c00 */
[C---:B------:R-:W-:Y:S02]  /*c590*/  ISETP.GE.AND P5, PT, R242.reuse, UR6, PT ;  /* 0x00000006f2007c0c */ /* 0x040fe4000bfa6270 */
[----:B------:R-:W-:Y:S01]  /*c5a0*/  IADD3.X R3, R3, UR20, R4, P0, !PT ;  /* 0x0000001403037c10 */ /* 0x000fe200087fe404 */
[----:B------:R2:W4:Y:S01]  /*c5b0*/  LDS.128 R24, [R0+0x11000] ;  /* 0x0110000000187984 */ /* 0x0005220000000c00 */
[----:B------:R-:W-:Y:S01]  /*c5c0*/  ISETP.GE.AND P3, PT, R5, UR6, PT ;  /* 0x0000000605007c0c */ /* 0x000fe2000bf66270 */
[----:B------:R-:W-:Y:S02]  /*c5d0*/  VIADD R5, R242, 0x60 ;  /* 0x00000060f2057836 */ /* 0x000fe40000000000 */
[----:B------:R2:W2:Y:S03]  /*c5e0*/  LDS.128 R36, [R0+0x15000] ;  /* 0x0150000000247984 */ /* 0x0004a60000000c00 */
[----:B------:R-:W-:Y:S01]  /*c5f0*/  ISETP.GE.AND P2, PT, R5, UR6, PT ;  /* 0x0000000605007c0c */ /* 0x000fe2000bf46270 */
[----:B------:R2:W2:Y:S01]  /*c600*/  LDS.128 R44, [R0+0x16000] ;  /* 0x01600000002c7984 */ /* 0x0004a20000000c00 */
[----:B-1----:R-:W-:-:S03]  /*c610*/  USHF.R.S32.HI UR16, URZ, 0x1f, UR15 ;  /* 0x0000001f3f107899 */ /* 0x002fc6000801140f */
[----:B------:R1:W1:Y:S01]  /*c620*/  LDS.128 R52, [R0+0x17000] ;  /* 0x0170000000347984 */ /* 0x0002620000000c00 */
[----:B------:R-:W-:-:S03]  /*c630*/  ULDC.64 UR14, c[0x0][0x468] ;  /* 0x00011a00000e7ab9 */ /* 0x000fc60000000a00 */
[----:B------:R1:W1:Y:S01]  /*c640*/  LDS.128 R32, [R0+0x19000] ;  /* 0x0190000000207984 */ /* 0x0002620000000c00 */
[----:B------:R-:W-:Y:S01]  /*c650*/  UIMAD UR16, UR16, UR14, URZ ;  /* 0x0000000e101072a4 */ /* 0x000fe2000f8e023f */
[----:B------:R-:W-:Y:S02]  /*c660*/  IMAD.U32 R4, RZ, RZ, UR14 ;  /* 0x0000000eff047e24 */ /* 0x000fe4000f8e00ff */
[----:B------:R1:W1:Y:S01]  /*c670*/  LDS.128 R40, [R0+0x1a000] ;  /* 0x01a0000000287984 */ /* 0x0002620000000c00 */
[----:B------:R-:W-:Y:S01]  /*c680*/  UIMAD UR15, UR21, UR15, UR16 ;  /* 0x0000000f150f72a4 */ /* 0x000fe2000f8e0210 */
[----:B------:R-:W-:Y:S02]  /*c690*/  IMAD.WIDE.U32 R2, R4, UR21, R2 ;  /* 0x0000001504027c25 */ /* 0x000fe4000f8e0002 */
[----:B------:R1:W1:Y:S03]  /*c6a0*/  LDS.128 R48, [R0+0x1b000] ;  /* 0x01b0000000307984 */ /* 0x0002660000000c00 */
[----:B------:R-:W-:Y:S01]  /*c6b0*/  VIADD R10, R3, UR15 ;  /* 0x0000000f030a7c36 */ /* 0x000fe20008000000 */
[----:B------:R-:W-:Y:S06]  /*c6c0*/  @P5 BRA `(.L_x_1937) ;  /* 0x0000000000405947 */ /* 0x000fec0003800000 */
[----:B------:R-:W-:Y:S01]  /*c6d0*/  ULDC UR16, c[0x0][0x2d0] ;  /* 0x0000b40000107ab9 */ /* 0x000fe20000000800 */
[----:B------:R-:W3:Y:S01]  /*c6e0*/  LDS.128 R16, [R0+0x10000] ;  /* 0x0100000000107984 */ /* 0x000ee20000000c00 */
        /* <DEDUP_REMOVED lines=8> */
[----:B------:R-:W4:Y:S01]  /*c770*/  @!P1 LDS.128 R12, [R0+0xc000] ;  /* 0x00c00000000c9984 */ /* 0x000f220000000c00 */
[----:B------:R-:W-:Y:S01]  /*c780*/  IMAD.IADD R5, R4, 0x1, R7 ;  /* 0x0000000104057824 */ /* 0x000fe200078e0207 */
[----:B------:R-:W-:-:S04]  /*c790*/  LEA R4, P6, R6, UR14, 0x1 ;  /* 0x0000000e06047c11 */ /* 0x000fc8000f8c08ff */
[----:B------:R-:W-:-:S05]  /*c7a0*/  LEA.HI.X R5, R6, UR15, R5, 0x1, P6 ;  /* 0x0000000f06057c11 */ /* 0x000fca000b0f0c05 */
[----:B---3--:R3:W-:Y:S04]  /*c7b0*/  @!P0 STG.E.128 desc[UR8][R4.64+0x80], R16 ;  /* 0x0000801004008986 */ /* 0x0087e8000c101d08 */
[----:B----4-:R3:W-:Y:S02]  /*c7c0*/  @!P1 STG.E.128 desc[UR8][R4.64], R12 ;  /* 0x0000000c04009986 */ /* 0x0107e4000c101d08 */
.L_x_1937:
[----:B------:R-:W-:Y:S05]  /*c7d0*/  BSYNC B0 ;  /* 0x0000000000007941 */ /* 0x000fea0003800000 */
.L_x_1936:
[----:B------:R-:W-:Y:S04]  /*c7e0*/  BSSY B0, `(.L_x_1938) ;  /* 0x0000012000007945 */ /* 0x000fe80003800000 */
[----:B------:R-:W-:Y:S05]  /*c7f0*/  @P4 BRA `(.L_x_1939) ;  /* 0x0000000000404947 */ /* 0x000fea0003800000 */
[----:B---3--:R-:W-:Y:S01]  /*c800*/  IADD3 R4, P0, R242, 0x20, RZ ;  /* 0x00000020f2047810 */ /* 0x008fe20007f1e0ff */
        /* <DEDUP_REMOVED lines=14> */
[----:B----4-:R3:W-:Y:S02]  /*c8f0*/  @!P0 STG.E.128 desc[UR8][R4.64+0x80], R24 ;  /* 0x0000801804008986 */ /* 0x0107e4000c101d08 */
.L_x_1939:
[----:B------:R-:W-:Y:S05]  /*c900*/  BSYNC B0 ;  /* 0x0000000000007941 */ /* 0x000fea0003800000 */
.L_x_1938:
[----:B---3--:R3:W1:Y:S01]  /*c910*/  LDS.128 R16, [R0+0xe000] ;  /* 0x00e0000000107984 */ /* 0x0086620000000c00 */
        /* <DEDUP_REMOVED lines=19> */
.L_x_1941:
[----:B------:R-:W-:Y:S05]  /*ca50*/  BSYNC B0 ;  /* 0x0000000000007941 */ /* 0x000fea0003800000 */
.L_x_1940:
        /* <DEDUP_REMOVED lines=19> */
.L_x_1943:
[----:B------:R-:W-:Y:S05]  /*cb90*/  BSYNC B0 ;  /* 0x0000000000007941 */ /* 0x000fea0003800000 */
.L_x_1942:
[----:B------:R-:W2:Y:S01]  /*cba0*/  S2UR UR6, SR_CTAID.Z ;  /* 0x00000000000679c3 */ /* 0x000ea20000002700 */
[----:B-1----:R-:W-:Y:S01]  /*cbb0*/  IMAD.U32 R2, RZ, RZ, UR12 ;  /* 0x0000000cff027e24 */ /* 0x002fe2000f8e00ff */
[----:B------:R-:W-:Y:S01]  /*cbc0*/  UIMAD UR7, UR7, UR12, URZ ;  /* 0x0000000c070772a4 */ /* 0x000fe2000f8e023f */
[----:B------:R-:W1:Y:S01]  /*cbd0*/  LDS.128 R16, [R0+0x14000] ;  /* 0x0140000000107984 */ /* 0x000e620000000c00 */
[----:B------:R-:W-:Y:S01]  /*cbe0*/  BSSY B0, `(.L_x_1944) ;  /* 0x000001e000007945 */ /* 0x000fe20003800000 */
[----:B------:R-:W-:Y:S01]  /*cbf0*/  IMAD.WIDE.U32 R2, R2, UR5, R8 ;  /* 0x0000000502027c25 */ /* 0x000fe2000f8e0008 */
[----:B------:R-:W-:Y:S01]  /*cc00*/  UIMAD UR5, UR5, UR13, UR7 ;  /* 0x0000000d050572a4 */ /* 0x000fe2000f8e0207 */
[----:B------:R3:W1:Y:S01]  /*cc10*/  LDS.128 R12, [R0+0x18000] ;  /* 0x01800000000c7984 */ /* 0x0006620000000c00 */
[----:B------:R-:W4:Y:S01]  /*cc20*/  S2UR UR10, SR_CTAID.Z ;  /* 0x00000000000a79c3 */ /* 0x000f220000002700 */
[----:B------:R-:W-:-:S03]  /*cc30*/  IADD3 R2, P0, R2, UR17, RZ ;  /* 0x0000001102027c10 */ /* 0x000fc6000ff1e0ff */
[----:B------:R-:W-:-:S05]  /*cc40*/  IMAD.U32 R4, RZ, RZ, UR5 ;  /* 0x00000005ff047e24 */ /* 0x000fca000f8e00ff */
[----:B------:R-:W-:Y:S01]  /*cc50*/  IADD3.X R3, R3, UR18, R4, P0, !PT ;  /* 0x0000001203037c10 */ /* 0x000fe200087fe404 */
[----:B--2---:R-:W-:-:S03]  /*cc60*/  USHF.R.S32.HI UR11, URZ, 0x1f, UR6 ;  /* 0x0000001f3f0b7899 */ /* 0x004fc60008011406 */
[----:B------:R-:W-:Y:S02]  /*cc70*/  ULDC.64 UR6, c[0x0][0x470] ;  /* 0x00011c0000067ab9 */ /* 0x000fe40000000a00 */
[----:B------:R-:W-:Y:S01]  /*cc80*/  UIMAD UR5, UR11, UR6, URZ ;  /* 0x000000060b0572a4 */ /* 0x000fe2000f8e023f */
[----:B---3--:R-:W-:-:S03]  /*cc90*/  MOV R0, UR6 ;  /* 0x0000000600007c02 */ /* 0x008fc60008000f00 */
        /* <DEDUP_REMOVED lines=18> */
.L_x_1945:
[----:B------:R-:W-:Y:S05]  /*cdc0*/  BSYNC B0 ;  /* 0x0000000000007941 */ /* 0x000fea0003800000 */
.L_x_1944:
        /* <DEDUP_REMOVED lines=18> */
.L_x_1947:
[----:B------:R-:W-:Y:S05]  /*cef0*/  BSYNC B0 ;  /* 0x0000000000007941 */ /* 0x000fea0003800000 */
.L_x_1946:
[----:B------:R-:W-:Y:S04]  /*cf00*/  BSSY B0, `(.L_x_1948) ;  /* 0x0000012000007945 */ /* 0x000fe80003800000 */
[----:B------:R-:W-:Y:S05]  /*cf10*/  @P3 BRA `(.L_x_1949) ;  /* 0x0000000000403947 */ /* 0x000fea0003800000 */
[----:B------:R-:W-:Y:S01]  /*cf20*/  IADD3 R0, P0, R242, 0x40, RZ ;  /* 0x00000040f2007810 */ /* 0x000fe20007f1e0ff */
[----:B------:R-:W-:Y:S01]  /*cf30*/  ULDC UR5, c[0x0][0x2d0] ;  /* 0x0000b40000057ab9 */ /* 0x000fe20000000800 */
[----:B--23--:R-:W-:Y:S01]  /*cf40*/  MOV R5, R9 ;  /* 0x0000000900057202 */ /* 0x00cfe20000000f00 */
        /* <DEDUP_REMOVED lines=13> */
.L_x_1949:
[----:B------:R-:W-:Y:S05]  /*d020*/  BSYNC B0 ;  /* 0x0000000000007941 */ /* 0x000fea0003800000 */
.L_x_1948:
        /* <DEDUP_REMOVED lines=9> */
[----:B--234-:R-:W-:-:S04]  /*d0c0*/  IMAD.WIDE.U32 R4, R0, UR12, R2 ;  /* 0x0000000c00047c25 */ /* 0x01cfc8000f8e0002 */
[----:B------:R-:W-:Y:S01]  /*d0d0*/  IMAD R0, R0, UR13, R6 ;  /* 0x0000000d00007c24 */ /* 0x000fe2000f8e0206 */
[----:B------:R-:W-:-:S03]  /*d0e0*/  LEA R2, P2, R4, UR6, 0x1 ;  /* 0x0000000604027c11 */ /* 0x000fc6000f8408ff */
[----:B------:R-:W-:-:S05]  /*d0f0*/  IMAD.IADD R0, R0, 0x1, R5 ;  /* 0x0000000100007824 */ /* 0x000fca00078e0205 */
[----:B------:R-:W-:-:S05]  /*d100*/  LEA.HI.X R3, R4, UR7, R0, 0x1, P2 ;  /* 0x0000000704037c11 */ /* 0x000fca00090f0c00 */
[----:B------:R2:W-:Y:S04]  /*d110*/  @!P1 STG.E.128 desc[UR8][R2.64], R52 ;  /* 0x0000003402009986 */ /* 0x0005e8000c101d08 */
[----:B------:R2:W-:Y:S02]  /*d120*/  @!P0 STG.E.128 desc[UR8][R2.64+0x80], R48 ;  /* 0x0000803002008986 */ /* 0x0005e4000c101d08 */
.L_x_1902:
[----:B------:R-:W-:Y:S05]  /*d130*/  BSYNC B1 ;  /* 0x0000000000017941 */ /* 0x000fea0003800000 */
.L_x_1880:
[----:B------:R-:W-:Y:S01]  /*d140*/  ULDC UR6, c[0x0][0x2c8] ;  /* 0x0000b20000067ab9 */ /* 0x000fe20000000800 */
[----:B------:R-:W-:Y:S01]  /*d150*/  R2UR UR7, R248 ;  /* 0x00000000f80772ca */ /* 0x000fe200000e0000 */
[----:B------:R-:W-:-:S04]  /*d160*/  UIADD3 UR6, UR6, 0x7f, URZ ;  /* 0x0000007f06067890 */ /* 0x000fc8000fffe03f */
[----:B------:R-:W-:-:S04]  /*d170*/  USHF.R.S32.HI UR5, URZ, 0x1f, UR6 ;  /* 0x0000001f3f057899 */ /* 0x000fc80008011406 */
[----:B------:R-:W-:-:S03]  /*d180*/  ULEA.HI UR5, UR5, UR6, URZ, 0x7 ;  /* 0x0000000605057291 */ /* 0x000fc6000f8f383f */
[----:B------:R-:W-:Y:S01]  /*d190*/  ULDC UR6, c[0x0][0xc] ;  /* 0x0000030000067ab9 */ /* 0x000fe20000000800 */
[----:B------:R-:W-:Y:S02]  /*d1a0*/  USHF.R.S32.HI UR5, URZ, 0x7, UR5 ;  /* 0x000000073f057899 */ /* 0x000fe40008011405 */
[----:B------:R-:W-:-:S04]  /*d1b0*/  UIADD3 UR7, UR6, UR7, URZ ;  /* 0x0000000706077290 */ /* 0x000fc8000fffe03f */
[----:B------:R-:W-:Y:S02]  /*d1c0*/  UISETP.GE.AND UP0, UPT, UR7, UR5, UPT ;  /* 0x000000050700728c */ /* 0x000fe4000bf06270 */
[----:B------:R-:W-:-:S04]  /*d1d0*/  IMAD.U32 R248, RZ, RZ, UR7 ;  /* 0x00000007fff87e24 */ /* 0x000fc8000f8e00ff */
[----:B------:R-:W-:-:S13]  /*d1e0*/  PLOP3.LUT P0, PT, PT, PT, UP0, 0x80, 0x0 ;  /* 0x000000000000781c */ /* 0x000fda0003f0f008 */
[----:B------:R-:W-:Y:S05]  /*d1f0*/  @P0 BRA `(.L_x_1950) ;  /* 0x0000000000040947 */ /* 0x000fea0003800000 */
[----:B------:R-:W-:Y:S05]  /*d200*/  BRA `(.L_x_1951) ;  /* 0xffffff3400ec7947 */ /* 0x000fea000383ffff */
.L_x_1950:
[----:B------:R-:W-:Y:S05]  /*d210*/  EXIT ;  /* 0x000000000000794d */ /* 0x000fea0003800000 */
.L_x_1952:
        /* <DEDUP_REMOVED lines=14> */
.L_x_2094:


//--------------------- .text._ZN5flash44flash_bwd_dq_dk_dv_loop_seqk_parallel_kernelI23Flash_bwd_kernel_traitsILi128ELi64ELi128ELi8ELi2ELi4ELi2ELb0ELb0EN7cutlass10bfloat16_tE19Flash_kernel_traitsILi128ELi64ELi128ELi8ES3_EELb0ELb0ELb1ELb1ELb0ELb0ELb1EEEvNS_16Flash_bwd_paramsE --------------------------
	.section	.text._ZN5flash44flash_bwd_dq_dk_dv_loop_seqk_parallel_kernelI23Flash_bwd_kernel_traitsILi128ELi64ELi128ELi8ELi2ELi4ELi2ELb0ELb0EN7cutlass10bfloat16_tE19Flash_kernel_traitsILi128ELi64ELi128ELi8ES3_EELb0ELb0ELb1ELb1ELb0ELb0ELb1EEEvNS_16Flash_bwd_paramsE,"ax",@progbits
	.align	128
        .global         _ZN5flash44flash_bwd_dq_dk_dv_loop_seqk_parallel_kernelI23Flash_bwd_kernel_traitsILi128ELi64ELi128ELi8ELi2ELi4ELi2ELb0ELb0EN7cutlass10bfloat16_tE19Flash_kernel_traitsILi128ELi64ELi128ELi8ES3_EELb0ELb0ELb1ELb1ELb0ELb0ELb1EEEvNS_16Flash_bwd_paramsE
        .type           _ZN5flash44flash_bwd_dq_dk_dv_loop_seqk_parallel_kernelI23Flash_bwd_kernel_traitsILi128ELi64ELi128ELi8ELi2ELi4ELi2ELb0ELb0EN7cutlass10bfloat16_tE19Flash_kernel_traitsILi128ELi64ELi128ELi8ES3_EELb0ELb0ELb1ELb1ELb0ELb0ELb1EEEvNS_16Flash_bwd_paramsE,@function
        .size           _ZN5flash44flash_bwd_dq_dk_dv_loop_seqk_parallel_kernelI23Flash_bwd_kernel_traitsILi128ELi64ELi128ELi8ELi2ELi4ELi2ELb0ELb0EN7cutlass10bfloat16_tE19Flash_kernel_traitsILi128ELi64ELi128ELi8ES3_EELb0ELb0ELb1ELb1ELb0ELb0ELb1EEEvNS_16Flash_bwd_paramsE,(.L_x_2095 - _ZN5flash44flash_bwd_dq_dk_dv_loop_seqk_parallel_kernelI23Flash_bwd_kernel_traitsILi128ELi64ELi128ELi8ELi2ELi4ELi2ELb0ELb0EN7cutlass10bfloat16_tE19Flash_kernel_traitsILi128ELi64ELi128ELi8ES3_EELb0ELb0ELb1ELb1ELb0ELb0ELb1EEEvNS_16Flash_bwd_paramsE)
        .other          _ZN5flash44flash_bwd_dq_dk_dv_loop_seqk_parallel_kernelI23Flash_bwd_kernel_traitsILi128ELi64ELi128ELi8ELi2ELi4ELi2ELb0ELb0EN7cutlass10bfloat16_tE19Flash_kernel_traitsILi128ELi64ELi128ELi8ES3_EELb0ELb0ELb1ELb1ELb0ELb0ELb1EEEvNS_16Flash_bwd_paramsE,@"STO_CUDA_ENTRY STV_DEFAULT"
_ZN5flash44flash_bwd_dq_dk_dv_loop_seqk_parallel_kernelI23Flash_bwd_kernel_traitsILi128ELi64ELi128ELi8ELi2ELi4ELi2ELb0ELb0EN7cutlass10bfloat16_tE19Flash_kernel_traitsILi128ELi64ELi128ELi8ES3_EELb0ELb0ELb1ELb1ELb0ELb0ELb1EEEvNS_16Flash_bwd_paramsE:
.text._ZN5flash44flash_bwd_dq_dk_dv_loop_seqk_parallel_kernelI23Flash_bwd_kernel_traitsILi128ELi64ELi128ELi8ELi2ELi4ELi2ELb0ELb0EN7cutlass10bfloat16_tE19Flash_kernel_traitsILi128ELi64ELi128ELi8ES3_EELb0ELb0ELb1ELb1ELb0ELb0ELb1EEEvNS_16Flash_bwd_paramsE:
        /* <DEDUP_REMOVED lines=26> */
[-C--:B------:R-:W-:Y:S02]  /*01a0*/  LEA.HI R4, R0, R10.reuse, RZ, 0x4 ;  /* 0x0000000a00047211 */ /* 0x080fe400078f20ff */
[----:B------:R-:W-:Y:S02]  /*01b0*/  LOP3.LUT R6, R2, 0x7ffffffc, RZ, 0xc0, !PT ;  /* 0x7ffffffc02067812 */ /* 0x000fe400078ec0ff */
[----:B------:R-:W-:-:S02]  /*01c0*/  LEA.HI R16, R0, R10, RZ, 0x6 ;  /* 0x0000000a00107211 */ /* 0x000fc400078f30ff */
[----:B------:R-:W-:Y:S01]  /*01d0*/  LEA.HI R15, R0, R10, RZ, 0x7 ;  /* 0x0000000a000f7211 */ /* 0x000fe200078f38ff */
[C---:B------:R-:W-:Y:S01]  /*01e0*/  IMAD.IADD R14, R10.reuse, 0x1, -R6 ;  /* 0x000000010a0e7824 */ /* 0x040fe200078e0a06 */
[----:B------:R-:W-:Y:S02]  /*01f0*/  LOP3.LUT R8, R3, 0xffffffe0, RZ, 0xc0, !PT ;  /* 0xffffffe003087812 */ /* 0x000fe400078ec0ff */
[----:B------:R-:W-:Y:S02]  /*0200*/  LOP3.LUT R7, R215, 0xfffffff8, RZ, 0xc0, !PT ;  /* 0xfffffff8d7077812 */ /* 0x000fe400078ec0ff */
[----:B------:R-:W-:Y:S01]  /*0210*/  SHF.R.S32.HI R0, RZ, 0x5, R3 ;  /* 0x00000005ff007819 */ /* 0x000fe20000011403 */
[----:B------:R-:W-:Y:S01]  /*0220*/  IMAD.IADD R8, R10, 0x1, -R8 ;  /* 0x000000010a087824 */ /* 0x000fe200078e0a08 */
[----:B------:R-:W-:Y:S01]  /*0230*/  LOP3.LUT R9, R4, 0xfffffff0, RZ, 0xc0, !PT ;  /* 0xfffffff004097812 */ /* 0x000fe200078ec0ff */
[----:B------:R-:W-:Y:S01]  /*0240*/  IMAD.IADD R7, R10, 0x1, -R7 ;  /* 0x000000010a077824 */ /* 0x000fe200078e0a07 */
[----:B------:R-:W-:-:S02]  /*0250*/  SHF.R.S32.HI R5, RZ, 0x1f, R3 ;  /* 0x0000001fff057819 */ /* 0x000fc40000011403 */
[-C--:B------:R-:W-:Y:S01]  /*0260*/  LEA.HI R6, R3, R0.reuse, RZ, 0x1 ;  /* 0x0000000003067211 */ /* 0x080fe200078f08ff */
[----:B------:R-:W-:Y:S01]  /*0270*/  IMAD.IADD R10, R10, 0x1, -R9 ;  /* 0x000000010a0a7824 */ /* 0x000fe200078e0a09 */
[----:B------:R-:W-:Y:S01]  /*0280*/  LEA.HI R3, R5, R0, RZ, 0x2 ;  /* 0x0000000005037211 */ /* 0x000fe200078f10ff */
[----:B------:R-:W-:Y:S01]  /*0290*/  IMAD.SHL.U32 R228, R7, 0x8, RZ ;  /* 0x0000000807e47824 */ /* 0x000fe200078e00ff */
[--C-:B------:R-:W-:Y:S02]  /*02a0*/  SHF.R.S32.HI R9, RZ, 0x2, R2.reuse ;  /* 0x00000002ff097819 */ /* 0x100fe40000011402 */
[----:B------:R-:W-:Y:S02]  /*02b0*/  SHF.R.S32.HI R2, RZ, 0x1f, R2 ;  /* 0x0000001fff027819 */ /* 0x000fe40000011402 */
[----:B------:R-:W-:Y:S02]  /*02c0*/  LOP3.LUT R6, R6, 0xfffffffe, RZ, 0xc0, !PT ;  /* 0xfffffffe06067812 */ /* 0x000fe400078ec0ff */
[----:B------:R-:W-:-:S02]  /*02d0*/  LOP3.LUT R3, R3, 0xfffffffc, RZ, 0xc0, !PT ;  /* 0xfffffffc03037812 */ /* 0x000fc400078ec0ff */
[----:B------:R-:W-:Y:S01]  /*02e0*/  LEA.HI R2, R2, R9, RZ, 0x3 ;  /* 0x0000000902027211 */ /* 0x000fe200078f18ff */
[C---:B------:R-:W-:Y:S01]  /*02f0*/  IMAD.IADD R13, R0.reuse, 0x1, -R6 ;  /* 0x00000001000d7824 */ /* 0x040fe200078e0a06 */
[----:B------:R-:W-:Y:S01]  /*0300*/  SHF.R.S32.HI R5, RZ, 0x4, R4 ;  /* 0x00000004ff057819 */ /* 0x000fe20000011404 */
[----:B------:R-:W-:Y:S01]  /*0310*/  IMAD.IADD R6, R0, 0x1, -R3 ;  /* 0x0000000100067824 */ /* 0x000fe200078e0a03 */
[----:B------:R-:W-:Y:S02]  /*0320*/  LOP3.LUT R0, R2, 0xfffffff8, RZ, 0xc0, !PT ;  /* 0xfffffff802007812 */ /* 0x000fe400078ec0ff */
[----:B------:R-:W-:Y:S02]  /*0330*/  LEA.HI R4, R4, R5, RZ, 0x1 ;  /* 0x0000000504047211 */ /* 0x000fe400078f08ff */
[----:B------:R-:W-:Y:S01]  /*0340*/  SHF.R.S32.HI R3, RZ, 0x3, R215 ;  /* 0x00000003ff037819 */ /* 0x000fe200000114d7 */
[----:B------:R-:W-:Y:S01]  /*0350*/  IMAD.IADD R9, R9, 0x1, -R0 ;  /* 0x0000000109097824 */ /* 0x000fe200078e0a00 */
[----:B------:R-:W-:-:S02]  /*0360*/  LOP3.LUT R2, R4, 0xfffffffe, RZ, 0xc0, !PT ;  /* 0xfffffffe04027812 */ /* 0x000fc400078ec0ff */
[----:B------:R-:W-:Y:S01]  /*0370*/  SHF.R.S32.HI R4, RZ, 0x1f, R8 ;  /* 0x0000001fff047819 */ /* 0x000fe20000011408 */
[----:B------:R-:W-:Y:S01]  /*0380*/  IMAD.SHL.U32 R0, R3, 0x40, RZ ;  /* 0x0000004003007824 */ /* 0x000fe200078e00ff */
[----:B------:R-:W-:Y:S01]  /*0390*/  LOP3.LUT P4, RZ, R7, 0x2, RZ, 0xc0, !PT ;  /* 0x0000000207ff7812 */ /* 0x000fe2000788c0ff */
[----:B------:R-:W-:Y:S01]  /*03a0*/  IMAD.IADD R11, R5, 0x1, -R2 ;  /* 0x00000001050b7824 */ /* 0x000fe200078e0a02 */
[----:B------:R-:W-:Y:S02]  /*03b0*/  SHF.R.S32.HI R2, RZ, 0x1f, R10 ;  /* 0x0000001fff027819 */ /* 0x000fe4000001140a */
[----:B------:R-:W-:Y:S02]  /*03c0*/  LOP3.LUT R0, R0, 0x1c0, RZ, 0xc0, !PT ;  /* 0x000001c000007812 */ /* 0x000fe400078ec0ff */
[----:B------:R-:W-:Y:S02]  /*03d0*/  LEA.HI R17, R4, R8, RZ, 0x2 ;  /* 0x0000000804117211 */ /* 0x000fe400078f10ff */
[----:B------:R-:W-:Y:S01]  /*03e0*/  LEA.HI R12, R2, R10, RZ, 0x3 ;  /* 0x0000000a020c7211 */ /* 0x000fe200078f18ff */
[----:B------:R-:W-:Y:S01]  /*03f0*/  IMAD.SHL.U32 R2, R7, 0x40, RZ ;  /* 0x0000004007027824 */ /* 0x000fe200078e00ff */
[----:B------:R-:W-:-:S02]  /*0400*/  SHF.R.U32.HI R5, RZ, 0x3, R0 ;  /* 0x00000003ff057819 */ /* 0x000fc40000011600 */
[----:B------:R-:W-:Y:S02]  /*0410*/  LOP3.LUT R4, R0, 0x38, R228, 0xf8, !PT ;  /* 0x0000003800047812 */ /* 0x000fe400078ef8e4 */
[----:B------:R-:W-:Y:S02]  /*0420*/  LOP3.LUT R0, R9, 0x1, RZ, 0xc0, !PT ;  /* 0x0000000109007812 */ /* 0x000fe400078ec0ff */
[----:B------:R-:W-:Y:S01]  /*0430*/  LOP3.LUT R8, R4, R5, RZ, 0x3c, !PT ;  /* 0x0000000504087212 */ /* 0x000fe200078e3cff */
[----:B------:R-:W-:Y:S01]  /*0440*/  IMAD.SHL.U32 R5, R6, 0x10, RZ ;  /* 0x0000001006057824 */ /* 0x000fe200078e00ff */
[----:B------:R-:W-:Y:S01]  /*0450*/  ISETP.NE.U32.AND P0, PT, R0, 0x1, PT ;  /* 0x000000010000780c */ /* 0x000fe20003f05070 */
[----:B------:R-:W-:Y:S01]  /*0460*/  IMAD.SHL.U32 R4, R14, 0x2, RZ ;  /* 0x000000020e047824 */ /* 0x000fe200078e00ff */
[----:B------:R-:W-:Y:S02]  /*0470*/  LOP3.LUT R0, R2, 0x1c0, RZ, 0xc0, !PT ;  /* 0x000001c002007812 */ /* 0x000fe400078ec0ff */
[----:B------:R-:W-:Y:S01]  /*0480*/  LOP3.LUT R3, R12, 0xfffffff8, RZ, 0xc0, !PT ;  /* 0xfffffff80c037812 */ /* 0x000fe200078ec0ff */
[----:B------:R-:W-:Y:S01]  /*0490*/  IMAD R14, R6, 0x400, R4 ;  /* 0x00000400060e7824 */ /* 0x000fe200078e0204 */
[----:B------:R-:W-:-:S02]  /*04a0*/  LOP3.LUT R5, R0, 0x30, R5, 0xf8, !PT ;  /* 0x0000003000057812 */ /* 0x000fc400078ef805 */
[----:B------:R-:W-:Y:S01]  /*04b0*/  LOP3.LUT P3, RZ, R7, 0x4, RZ, 0xc0, !PT ;  /* 0x0000000407ff7812 */ /* 0x000fe2000786c0ff */
[----:B------:R-:W-:Y:S01]  /*04c0*/  IMAD.IADD R18, R10, 0x1, -R3 ;  /* 0x000000010a127824 */ /* 0x000fe200078e0a03 */
[----:B------:R-:W-:Y:S01]  /*04d0*/  LOP3.LUT R7, R5, 0x8, R215, 0xf8, !PT ;  /* 0x0000000805077812 */ /* 0x000fe200078ef8d7 */
[----:B------:R-:W-:Y:S01]  /*04e0*/  IMAD.SHL.U32 R5, R11, 0x200, RZ ;  /* 0x000002000b057824 */ /* 0x000fe200078e00ff */
[----:B------:R-:W-:Y:S02]  /*04f0*/  SHF.R.S32.HI R3, RZ, 0x7, R15 ;  /* 0x00000007ff037819 */ /* 0x000fe4000001140f */
[----:B------:R-:W-:Y:S01]  /*0500*/  SHF.R.S32.HI R2, RZ, 0x6, R16 ;  /* 0x00000006ff027819 */ /* 0x000fe20000011410 */
[----:B------:R-:W-:Y:S01]  /*0510*/  STL [R1+0x40], R18 ;  /* 0x0000401201007387 */ /* 0x000fe20000100800 */
[----:B------:R-:W-:Y:S01]  /*0520*/  LOP3.LUT R215, R0, 0x8, R215, 0xf8, !PT ;  /* 0x0000000800d77812 */ /* 0x000fe200078ef8d7 */
[----:B------:R-:W-:Y:S01]  /*0530*/  IMAD R10, R3, 0x1000, R4 ;  /* 0x00001000030a7824 */ /* 0x000fe200078e0204 */
[----:B------:R-:W-:Y:S01]  /*0540*/  SHF.R.U32.HI R211, RZ, 0x3, R0 ;  /* 0x00000003ffd37819 */ /* 0x000fe20000011600 */
[----:B------:R-:W-:Y:S01]  /*0550*/  IMAD.SHL.U32 R0, R11, 0x20, RZ ;  /* 0x000000200b007824 */ /* 0x000fe200078e00ff */
[----:B------:R-:W-:Y:S01]  /*0560*/  R2P PR, R9, 0x6 ;  /* 0x0000000609007804 */ /* 0x000fe20000000000 */
[----:B------:R-:W-:Y:S01]  /*0570*/  IMAD.SHL.U32 R210, R2, 0x8, RZ ;  /* 0x0000000802d27824 */ /* 0x000fe200078e00ff */
[----:B------:R-:W-:Y:S01]  /*0580*/  LOP3.LUT R215, R215, R211, RZ, 0x3c, !PT ;  /* 0x000000d3d7d77212 */ /* 0x000fe200078e3cff */
[----:B------:R-:W-:Y:S01]  /*0590*/  IMAD.SHL.U32 R4, R9, 0x40, RZ ;  /* 0x0000004009047824 */ /* 0x000fe200078e00ff */
[----:B------:R-:W-:Y:S01]  /*05a0*/  LOP3.LUT R0, R0, 0x20, RZ, 0xc0, !PT ;  /* 0x0000002000007812 */ /* 0x000fe200078ec0ff */
[----:B------:R-:W-:Y:S01]  /*05b0*/  IMAD.SHL.U32 R6, R3, 0x8, RZ ;  /* 0x0000000803067824 */ /* 0x000fe200078e00ff */
[----:B------:R-:W-:Y:S01]  /*05c0*/  LOP3.LUT R211, R5, R7, R211, 0xf6, !PT ;  /* 0x0000000705d37212 */ /* 0x000fe200078ef6d3 */
[----:B------:R-:W-:Y:S01]  /*05d0*/  IMAD R3, R2, 0x800, R5 ;  /* 0x0000080002037824 */ /* 0x000fe200078e0205 */
[----:B------:R-:W-:Y:S01]  /*05e0*/  LOP3.LUT R210, R0, 0x18, R210, 0xf8, !PT ;  /* 0x0000001800d27812 */ /* 0x000fe200078ef8d2 */
[----:B------:R-:W-:Y:S01]  /*05f0*/  IMAD R8, R2, 0x200, R8 ;  /* 0x0000020002087824 */ /* 0x000fe200078e0208 */
[----:B------:R-:W-:Y:S01]  /*0600*/  LOP3.LUT R0, R4, 0x1c0, RZ, 0xc0, !PT ;  /* 0x000001c004007812 */ /* 0x000fe200078ec0ff */
[----:B------:R-:W-:Y:S01]  /*0610*/  IMAD.SHL.U32 R4, R2, 0x20, RZ ;  /* 0x0000002002047824 */ /* 0x000fe200078e00ff */
[----:B------:R-:W-:Y:S01]  /*0620*/  SEL R225, R225, 0x10, !P0 ;  /* 0x00000010e1e17807 */ /* 0x000fe20004000000 */
[----:B------:R-:W-:Y:S01]  /*0630*/  IMAD.IADD R215, R3, 0x1, R215 ;  /* 0x0000000103d77824 */ /* 0x000fe200078e02d7 */
[----:B------:R-:W-:Y:S01]  /*0640*/  LOP3.LUT R3, R6, 0x8, RZ, 0xc0, !PT ;  /* 0x0000000806037812 */ /* 0x000fe200078ec0ff */
[----:B------:R-:W-:Y:S01]  /*0650*/  IMAD.SHL.U32 R6, R11, 0x10, RZ ;  /* 0x000000100b067824 */ /* 0x000fe200078e00ff */
[----:B------:R-:W-:Y:S01]  /*0660*/  SHF.R.U32.HI R2, RZ, 0x3, R0 ;  /* 0x00000003ff027819 */ /* 0x000fe20000011600 */
[----:B------:R1:W-:Y:S01]  /*0670*/  STL [R1+0x14], R8 ;  /* 0x0000140801007387 */ /* 0x0003e20000100800 */
[----:B------:R-:W-:Y:S01]  /*0680*/  LOP3.LUT R4, R0, 0x20, R4, 0xf8, !PT ;  /* 0x0000002000047812 */ /* 0x000fe200078ef804 */
[----:B------:R-:W-:Y:S01]  /*0690*/  IMAD.SHL.U32 R215, R215, 0x2, RZ ;  /* 0x00000002d7d77824 */ /* 0x000fe200078e00ff */
[----:B------:R-:W-:Y:S01]  /*06a0*/  LOP3.LUT R5, R2, R0, R3, 0x1e, !PT ;  /* 0x0000000002057212 */ /* 0x000fe200078e1e03 */
[----:B------:R-:W-:Y:S01]  /*06b0*/  IMAD.SHL.U32 R0, R18, 0x40, RZ ;  /* 0x0000004012007824 */ /* 0x000fe200078e00ff */
[----:B------:R-:W-:-:S02]  /*06c0*/  LOP3.LUT R7, R3, 0x10, R6, 0xf8, !PT ;  /* 0x0000001003077812 */ /* 0x000fc400078ef806 */
[----:B------:R-:W-:Y:S01]  /*06d0*/  LOP3.LUT R3, R4, R2, RZ, 0x3c, !PT ;  /* 0x0000000204037212 */ /* 0x000fe200078e3cff */
[----:B------:R-:W-:Y:S01]  /*06e0*/  IMAD R2, R13, 0x400, R10 ;  /* 0x000004000d027824 */ /* 0x000fe200078e020a */
[----:B------:R-:W-:Y:S02]  /*06f0*/  LOP3.LUT R0, R0, 0x1c0, RZ, 0xc0, !PT ;  /* 0x000001c000007812 */ /* 0x000fe400078ec0ff */
[----:B------:R-:W-:Y:S01]  /*0700*/  SHF.R.S32.HI R4, RZ, 0x2, R17 ;  /* 0x00000002ff047819 */ /* 0x000fe20000011411 */
[----:B------:R-:W-:Y:S01]  /*0710*/  IMAD.IADD R226, R3, 0x1, R2 ;  /* 0x0000000103e27824 */ /* 0x000fe200078e0202 */
[--C-:B------:R-:W-:Y:S01]  /*0720*/  SHF.R.U32.HI R3, RZ, 0x3, R0.reuse ;  /* 0x00000003ff037819 */ /* 0x100fe20000011600 */
[----:B------:R-:W-:Y:S01]  /*0730*/  IMAD.SHL.U32 R2, R11, 0x8, RZ ;  /* 0x000000080b027824 */ /* 0x000fe200078e00ff */
[----:B------:R-:W-:Y:S02]  /*0740*/  LEA R211, R211, UR4, 0x1 ;  /* 0x00000004d3d37c11 */ /* 0x000fe4000f8e08ff */
[----:B------:R-:W-:-:S02]  /*0750*/  LOP3.LUT R210, R3, R210, R0, 0x1e, !PT ;  /* 0x000000d203d27212 */ /* 0x000fc400078e1e00 */
[----:B------:R-:W-:Y:S02]  /*0760*/  LOP3.LUT R6, R0, 0x8, R2, 0xf8, !PT ;  /* 0x0000000800067812 */ /* 0x000fe400078ef802 */
[----:B------:R-:W-:Y:S02]  /*0770*/  LOP3.LUT R2, R3, R7, R0, 0x1e, !PT ;  /* 0x0000000703027212 */ /* 0x000fe400078e1e00 */
[----:B------:R-:W-:Y:S01]  /*0780*/  LOP3.LUT R3, R6, R3, RZ, 0x3c, !PT ;  /* 0x0000000306037212 */ /* 0x000fe200078e3cff */
[----:B-1----:R-:W-:Y:S01]  /*0790*/  IMAD.IADD R8, R14, 0x1, R5 ;  /* 0x000000010e087824 */ /* 0x002fe200078e0205 */
[----:B------:R-:W-:Y:S01]  /*07a0*/  LEA R226, R226, UR4, 0x1 ;  /* 0x00000004e2e27c11 */ /* 0x000fe2000f8e08ff */
[----:B------:R-:W-:-:S04]  /*07b0*/  IMAD.SHL.U32 R5, R12, 0x40, RZ ;  /* 0x000000400c057824 */ /* 0x000fc800078e00ff */
[----:B------:R-:W-:Y:S01]  /*07c0*/  IMAD.IADD R227, R226, 0x1, R225 ;  /* 0x00000001e2e37824 */ /* 0x000fe200078e02e1 */
[----:B------:R-:W-:Y:S01]  /*07d0*/  LOP3.LUT R0, R5, 0xfffffe00, RZ, 0xc0, !PT ;  /* 0xfffffe0005007812 */ /* 0x000fe200078ec0ff */
[----:B------:R-:W-:-:S03]  /*07e0*/  IMAD R5, R13, 0x10, R4 ;  /* 0x000000100d057824 */ /* 0x000fc600078e0204 */
        /* <DEDUP_REMOVED lines=9> */
[----:B------:R-:W-:Y:S02]  /*0880*/  IMAD.MOV.U32 R2, RZ, RZ, 0x20 ;  /* 0x00000020ff027424 */ /* 0x000fe400078e00ff */
[----:B------:R-:W-:-:S02]  /*0890*/  IMAD.MOV.U32 R0, RZ, RZ, 0x40 ;  /* 0x00000040ff007424 */ /* 0x000fc400078e00ff */
        /* <DEDUP_REMOVED lines=27> */
.L_x_2025:
        /* <DEDUP_REMOVED lines=67> */
.L_x_1953:
        /* <DEDUP_REMOVED lines=11> */
[----:B------:R-:W-:Y:S02]  /*0f30*/  UIMAD UR9, UR59, UR6, URZ ;  /* 0x000000063b0972a4 */ /* 0x000fe4000f8e023f */
[----:B------:R-:W-:Y:S01]  /*0f40*/  UIMAD.WIDE.U32 UR20, UR46, UR6, URZ ;  /* 0x000000062e1472a5 */ /* 0x000fe2000f8e003f */
[----:B------:R-:W2:Y:S01]  /*0f50*/  S2UR UR13, SR_CTAID.X ;  /* 0x00000000000d79c3 */ /* 0x000ea20000002500 */
[----:B------:R-:W-:Y:S01]  /*0f60*/  UIMAD UR28, UR46, UR7, UR9 ;  /* 0x000000072e1c72a4 */ /* 0x000fe2000f8e0209 */
[----:B------:R-:W-:-:S02]  /*0f70*/  ULDC UR60, c[0x0][0x2d4] ;  /* 0x0000b500003c7ab9 */ /* 0x000fc40000000800 */
[----:B------:R-:W-:Y:S01]  /*0f80*/  @!UP2 ULDC.64 UR6, c[0x0][0x418] ;  /* 0x000106000006aab9 */ /* 0x000fe20000000a00 */
[----:B------:R-:W-:Y:S02]  /*0f90*/  USHF.R.S32.HI UR37, URZ, 0x1f, UR60 ;  /* 0x0000001f3f257899 */ /* 0x000fe4000801143c */
[----:B------:R-:W-:Y:S02]  /*0fa0*/  @!UP2 UIMAD UR9, UR59, UR6, URZ ;  /* 0x000000063b09a2a4 */ /* 0x000fe4000f8e023f */
[----:B------:R-:W-:Y:S02]  /*0fb0*/  @!UP2 UIMAD.WIDE.U32 UR42, UR46, UR6, URZ ;  /* 0x000000062e2aa2a5 */ /* 0x000fe4000f8e003f */
[----:B------:R-:W-:Y:S02]  /*0fc0*/  @!UP2 UIMAD UR31, UR46, UR7, UR9 ;  /* 0x000000072e1fa2a4 */ /* 0x000fe4000f8e0209 */
[----:B------:R-:W-:Y:S02]  /*0fd0*/  UIADD3 UR9, UR12, 0x3f, URZ ;  /* 0x0000003f0c097890 */ /* 0x000fe4000fffe03f */
[----:B------:R-:W-:Y:S01]  /*0fe0*/  UIADD3 UR6, UR12, 0x80, UR23 ;  /* 0x000000800c067890 */ /* 0x000fe2000fffe017 */
[----:B-1----:R-:W-:Y:S01]  /*0ff0*/  IABS R5, R6 ;  /* 0x0000000600057213 */ /* 0x002fe20000000000 */
[----:B------:R-:W-:Y:S01]  /*1000*/  ULDC UR22, c[0x0][0x394] ;  /* 0x0000e50000167ab9 */ /* 0x000fe20000000800 */
[----:B------:R-:W-:Y:S01]  /*1010*/  USHF.L.U32 UR16, UR46, 0x7, URZ ;  /* 0x000000072e107899 */ /* 0x000fe2000800063f */
[----:B------:R-:W-:Y:S01]  /*1020*/  ISETP.NE.AND P3, PT, R6, RZ, PT ;  /* 0x000000ff0600720c */ /* 0x000fe20003f65270 */
[----:B------:R-:W1:Y:S01]  /*1030*/  I2F.RP R2, R5 ;  /* 0x0000000500027306 */ /* 0x000e620000209400 */
[----:B------:R-:W-:Y:S01]  /*1040*/  ULDC.U8 UR30, c[0x0][0x480] ;  /* 0x00012000001e7ab9 */ /* 0x000fe20000000000 */
[----:B------:R-:W-:Y:S01]  /*1050*/  ULDC.64 UR26, c[0x0][0x240] ;  /* 0x00009000001a7ab9 */ /* 0x000fe20000000a00 */
[----:B------:R-:W-:-:S02]  /*1060*/  UIADD3 UR22, UR6, UR22, -UR8 ;  /* 0x0000001606167290 */ /* 0x000fc4000fffe808 */
[----:B--2---:R-:W-:Y:S01]  /*1070*/  UIMAD.WIDE.U32 UR34, UR13, UR14, URZ ;  /* 0x0000000e0d2272a5 */ /* 0x004fe2000f8e003f */
[----:B------:R-:W-:Y:S01]  /*1080*/  ULDC UR40, c[0x0][0x2dc] ;  /* 0x0000b70000287ab9 */ /* 0x000fe20000000800 */
[----:B------:R-:W-:Y:S02]  /*1090*/  ULDC UR38, c[0x0][0x270] ;  /* 0x00009c0000267ab9 */ /* 0x000fe40000000800 */
[----:B------:R-:W-:Y:S02]  /*10a0*/  UIMAD UR41, UR13, UR15, UR35 ;  /* 0x0000000f0d2972a4 */ /* 0x000fe4000f8e0223 */
[----:B------:R-:W-:Y:S01]  /*10b0*/  USHF.L.U64.HI UR13, UR46, 0x7, UR59 ;  /* 0x000000072e0d7899 */ /* 0x000fe2000801023b */
[----:B------:R-:W-:Y:S01]  /*10c0*/  @UP2 ULDC.64 UR14, c[0x0][0x420] ;  /* 0x00010800000e2ab9 */ /* 0x000fe20000000a00 */
[----:B------:R-:W-:Y:S01]  /*10d0*/  USEL UR35, UR16, URZ, UP0 ;  /* 0x0000003f10237287 */ /* 0x000fe20008000000 */
[----:B-1----:R-:W1:Y:S01]  /*10e0*/  MUFU.RCP R2, R2 ;  /* 0x0000000200027308 */ /* 0x002e620000001000 */
[----:B------:R-:W-:-:S02]  /*10f0*/  @UP2 UIMAD.WIDE.U32 UR44, UR5, UR14, URZ ;  /* 0x0000000e052c22a5 */ /* 0x000fc4000f8e003f */
[----:B------:R-:W-:Y:S02]  /*1100*/  USEL UR33, UR13, URZ, UP0 ;  /* 0x0000003f0d217287 */ /* 0x000fe40008000000 */
[----:B------:R-:W-:Y:S02]  /*1110*/  USHF.R.S32.HI UR14, URZ, 0x1f, UR9 ;  /* 0x0000001f3f0e7899 */ /* 0x000fe40008011409 */
[----:B------:R-:W-:Y:S02]  /*1120*/  UIMAD UR13, UR37, UR46, URZ ;  /* 0x0000002e250d72a4 */ /* 0x000fe4000f8e023f */
[----:B------:R-:W-:Y:S02]  /*1130*/  UIMAD.WIDE.U32 UR18, UR5, UR26, URZ ;  /* 0x0000001a051272a5 */ /* 0x000fe4000f8e003f */
[----:B------:R-:W-:Y:S02]  /*1140*/  UISETP.NE.AND UP4, UPT, UR30, URZ, UPT ;  /* 0x0000003f1e00728c */ /* 0x000fe4000bf85270 */
[----:B------:R-:W-:-:S02]  /*1150*/  UIMAD.WIDE UR6, UR40, UR38, URZ ;  /* 0x00000026280672a5 */ /* 0x000fc4000f8e023f */
[----:B------:R-:W-:Y:S01]  /*1160*/  UIMAD.WIDE.U32 UR16, UR46, UR60, URZ ;  /* 0x0000003c2e1072a5 */ /* 0x000fe2000f8e003f */
[----:B-1----:R-:W-:Y:S01]  /*1170*/  VIADD R2, R2, 0xffffffe ;  /* 0x0ffffffe02027836 */ /* 0x002fe20000000000 */
[----:B------:R-:W-:Y:S02]  /*1180*/  ULEA.HI UR30, UR14, UR9, URZ, 0x6 ;  /* 0x000000090e1e7291 */ /* 0x000fe4000f8f303f */
[----:B------:R-:W-:Y:S01]  /*1190*/  UIMAD UR13, UR59, UR60, UR13 ;  /* 0x0000003c3b0d72a4 */ /* 0x000fe2000f8e020d */
[----:B------:R-:W1:Y:S01]  /*11a0*/  F2I.FTZ.U32.TRUNC.NTZ R3, R2 ;  /* 0x0000000200037305 */ /* 0x000e62000021f000 */
[----:B------:R-:W-:Y:S02]  /*11b0*/  UIADD3 UR9, UR22, 0x3f, URZ ;  /* 0x0000003f16097890 */ /* 0x000fe4000fffe03f */
[----:B------:R-:W-:Y:S02]  /*11c0*/  USEL UR58, UR20, UR18, !UP2 ;  /* 0x00000012143a7287 */ /* 0x000fe4000d000000 */
[----:B------:R-:W-:-:S02]  /*11d0*/  UIADD3 UR51, UR21, UR28, URZ ;  /* 0x0000001c15337290 */ /* 0x000fc4000fffe03f */
[----:B------:R-:W-:Y:S02]  /*11e0*/  UIMAD.WIDE.U32 UR20, UR6, UR16, URZ ;  /* 0x00000010061472a5 */ /* 0x000fe4000f8e003f */
[----:B------:R-:W-:Y:S02]  /*11f0*/  UIMAD UR22, UR7, UR16, URZ ;  /* 0x00000010071672a4 */ /* 0x000fe4000f8e023f */
[----:B------:R-:W-:Y:S02]  /*1200*/  UIADD3 UR13, UR17, UR13, URZ ;  /* 0x0000000d110d7290 */ /* 0x000fe4000fffe03f */
[----:B------:R-:W-:Y:S01]  /*1210*/  USHF.R.S32.HI UR16, URZ, 0x1f, UR9 ;  /* 0x0000001f3f107899 */ /* 0x000fe20008011409 */
[----:B-1----:R-:W-:Y:S01]  /*1220*/  IMAD.MOV R0, RZ, RZ, -R3 ;  /* 0x000000ffff007224 */ /* 0x002fe200078e0a03 */
[----:B------:R-:W-:Y:S01]  /*1230*/  @UP2 UIMAD UR49, UR5, UR15, UR45 ;  /* 0x0000000f053122a4 */ /* 0x000fe2000f8e022d */
[----:B------:R-:W-:Y:S01]  /*1240*/  IMAD.MOV.U32 R2, RZ, RZ, RZ ;  /* 0x000000ffff027224 */ /* 0x000fe200078e00ff */
[----:B------:R-:W-:Y:S01]  /*1250*/  UIMAD UR13, UR6, UR13, UR22 ;  /* 0x0000000d060d72a4 */ /* 0x000fe2000f8e0216 */
[----:B------:R-:W-:Y:S01]  /*1260*/  IMAD R0, R0, R5, RZ ;  /* 0x0000000500007224 */ /* 0x000fe200078e02ff */
[----:B------:R-:W-:Y:S01]  /*1270*/  ULDC.U8 UR15, c[0x0][0x3d8] ;  /* 0x0000f600000f7ab9 */ /* 0x000fe20000000000 */
[----:B------:R-:W-:-:S02]  /*1280*/  ULEA.HI UR9, UR16, UR9, URZ, 0x6 ;  /* 0x0000000910097291 */ /* 0x000fc4000f8f303f */
[----:B------:R-:W-:Y:S01]  /*1290*/  IMAD.HI.U32 R0, R3, R0, R2 ;  /* 0x0000000003007227 */ /* 0x000fe200078e0002 */
[----:B------:R-:W-:Y:S01]  /*12a0*/  MOV R2, R4 ;  /* 0x0000000400027202 */ /* 0x000fe20000000f00 */
[----:B------:R-:W-:Y:S02]  /*12b0*/  UISETP.NE.AND UP3, UPT, UR15, URZ, UPT ;  /* 0x0000003f0f00728c */ /* 0x000fe4000bf65270 */
[----:B------:R-:W-:Y:S02]  /*12c0*/  UIMAD UR25, UR5, UR27, URZ ;  /* 0x0000001b051972a4 */ /* 0x000fe4000f8e023f */
[----:B------:R-:W-:Y:S01]  /*12d0*/  IMAD.HI.U32 R0, R0, R2, RZ ;  /* 0x0000000200007227 */ /* 0x000fe200078e00ff */
[----:B------:R-:W-:Y:S02]  /*12e0*/  UIADD3 UR47, UR21, UR13, URZ ;  /* 0x0000000d152f7290 */ /* 0x000fe4000fffe03f */
[----:B------:R-:W-:Y:S01]  /*12f0*/  USHF.R.S32.HI UR13, URZ, 0x6, UR30 ;  /* 0x000000063f0d7899 */ /* 0x000fe2000801141e */
[----:B------:R-:W-:Y:S01]  /*1300*/  IMAD.MOV R3, RZ, RZ, -R0 ;  /* 0x000000ffff037224 */ /* 0x000fe200078e0a00 */
[----:B------:R-:W-:-:S02]  /*1310*/  USHF.R.S32.HI UR9, URZ, 0x6, UR9 ;  /* 0x000000063f097899 */ /* 0x000fc40008011409 */
[----:B------:R-:W-:Y:S01]  /*1320*/  @UP2 UIADD3 UR51, UR19, UR25, URZ ;  /* 0x0000001913332290 */ /* 0x000fe2000fffe03f */
[C---:B------:R-:W-:Y:S01]  /*1330*/  IMAD R2, R5.reuse, R3, R2 ;  /* 0x0000000305027224 */ /* 0x040fe200078e0202 */
[----:B------:R-:W-:Y:S02]  /*1340*/  UIMAD.WIDE.U32 UR18, UR6, UR5, URZ ;  /* 0x00000005061272a5 */ /* 0x000fe4000f8e003f */
[----:B------:R-:W-:Y:S02]  /*1350*/  UISETP.LT.AND UP0, UPT, UR13, UR9, UPT ;  /* 0x000000090d00728c */ /* 0x000fe4000bf01270 */
[----:B------:R-:W-:Y:S01]  /*1360*/  ISETP.GT.U32.AND P1, PT, R5, R2, PT ;  /* 0x000000020500720c */ /* 0x000fe20003f24070 */
[----:B------:R-:W-:Y:S01]  /*1370*/  ULDC UR50, c[0x0][0x2c4] ;  /* 0x0000b10000327ab9 */ /* 0x000fe20000000800 */
[----:B------:R-:W-:Y:S02]  /*1380*/  USEL UR56, UR20, UR18, !UP2 ;  /* 0x0000001214387287 */ /* 0x000fe4000d000000 */
[----:B------:R-:W-:-:S02]  /*1390*/  UIMAD UR48, UR57, UR40, URZ ;  /* 0x00000028393072a4 */ /* 0x000fc4000f8e023f */
[----:B------:R-:W-:Y:S02]  /*13a0*/  @UP3 UIMAD UR20, UR46, UR50, URZ ;  /* 0x000000322e1432a4 */ /* 0x000fe4000f8e023f */
[----:B------:R-:W-:Y:S02]  /*13b0*/  USEL UR40, UR13, UR9, UP0 ;  /* 0x000000090d287287 */ /* 0x000fe40008000000 */
[----:B------:R-:W-:Y:S02]  /*13c0*/  UISETP.NE.AND UP1, UPT, UR36, -0x1, UPT ;  /* 0xffffffff2400788c */ /* 0x000fe4000bf25270 */
[----:B------:R-:W-:Y:S01]  /*13d0*/  @UP3 USEL UR20, UR20, UR5, !UP2 ;  /* 0x0000000514143287 */ /* 0x000fe2000d000000 */
[----:B------:R-:W-:Y:S01]  /*13e0*/  @!P1 IMAD.IADD R2, R2, 0x1, -R5 ;  /* 0x0000000102029824 */ /* 0x000fe200078e0a05 */
[----:B------:R-:W-:Y:S01]  /*13f0*/  ULEA UR13, UR40, 0xffffffc0, 0x6 ;  /* 0xffffffc0280d7891 */ /* 0x000fe2000f8e303f */
[----:B------:R-:W-:Y:S01]  /*1400*/  @!P1 IADD3 R0, R0, 0x1, RZ ;  /* 0x0000000100009810 */ /* 0x000fe20007ffe0ff */
[----:B------:R-:W-:Y:S01]  /*1410*/  @UP3 ULDC UR9, c[0x0][0x2e4] ;  /* 0x0000b90000093ab9 */ /* 0x000fe20000000800 */
[----:B------:R-:W-:Y:S01]  /*1420*/  @!UP3 UIMAD UR21, UR46, UR38, UR57 ;  /* 0x000000262e15b2a4 */ /* 0x000fe2000f8e0239 */
[----:B------:R-:W-:Y:S01]  /*1430*/  ISETP.GE.U32.AND P0, PT, R2, R5, PT ;  /* 0x000000050200720c */ /* 0x000fe20003f06070 */
[----:B------:R-:W-:Y:S01]  /*1440*/  @UP3 UIMAD UR38, UR57, UR9, UR20 ;  /* 0x00000009392632a4 */ /* 0x000fe2000f8e0214 */
[----:B------:R-:W-:Y:S01]  /*1450*/  LOP3.LUT R2, R6, UR57, RZ, 0x3c, !PT ;  /* 0x0000003906027c12 */ /* 0x000fe2000f8e3cff */
[----:B------:R-:W-:Y:S01]  /*1460*/  USHF.R.S32.HI UR28, URZ, 0x1f, UR13 ;  /* 0x0000001f3f1c7899 */ /* 0x000fe2000801140d */
[----:B------:R-:W-:Y:S01]  /*1470*/  PLOP3.LUT P1, PT, PT, PT, UP1, 0x80, 0x0 ;  /* 0x000000000000781c */ /* 0x000fe20003f2f018 */
[----:B------:R-:W-:Y:S01]  /*1480*/  UIADD3 UR9, UP0, UR13, UR35, URZ ;  /* 0x000000230d097290 */ /* 0x000fe2000ff1e03f */
[----:B------:R-:W-:Y:S01]  /*1490*/  ISETP.GE.AND P2, PT, R2, RZ, PT ;  /* 0x000000ff0200720c */ /* 0x000fe20003f46270 */
[----:B------:R-:W-:-:S02]  /*14a0*/  UIMAD UR18, UR7, UR5, URZ ;  /* 0x00000005071272a4 */ /* 0x000fc4000f8e023f */
[----:B------:R-:W-:Y:S02]  /*14b0*/  UIADD3.X UR20, UR28, UR33, URZ, UP0, !UPT ;  /* 0x000000211c147290 */ /* 0x000fe400087fe43f */
[----:B------:R-:W-:Y:S02]  /*14c0*/  UIMAD UR7, UR7, UR9, URZ ;  /* 0x00000009070772a4 */ /* 0x000fe4000f8e023f */
[----:B------:R-:W-:Y:S01]  /*14d0*/  @UP1 UIADD3 UR29, UR24, UR36, URZ ;  /* 0x00000024181d1290 */ /* 0x000fe2000fffe03f */
[----:B------:R-:W-:Y:S01]  /*14e0*/  @P0 VIADD R0, R0, 0x1 ;  /* 0x0000000100000836 */ /* 0x000fe20000000000 */
[----:B------:R-:W-:Y:S01]  /*14f0*/  @UP1 UIADD3 UR32, UR24, UR36, URZ ;  /* 0x0000002418201290 */ /* 0x000fe2000fffe03f */
[----:B------:R-:W-:Y:S01]  /*1500*/  PLOP3.LUT P0, PT, PT, PT, UP3, 0x80, 0x0 ;  /* 0x000000000000781c */ /* 0x000fe20003f0f038 */
[----:B------:R-:W-:Y:S01]  /*1510*/  @!UP2 UIADD3 UR49, UR43, UR31, URZ ;  /* 0x0000001f2b31a290 */ /* 0x000fe2000fffe03f */
[----:B------:R-:W-:Y:S01]  /*1520*/  IMAD.MOV.U32 R16, RZ, RZ, R0 ;  /* 0x000000ffff107224 */ /* 0x000fe200078e0000 */
[----:B------:R-:W-:Y:S01]  /*1530*/  @UP1 ULDC.64 UR14, c[0x0][0x248] ;  /* 0x00009200000e1ab9 */ /* 0x000fe20000000a00 */
[----:B------:R-:W-:Y:S01]  /*1540*/  @UP1 ULDC.64 UR16, c[0x0][0x250] ;  /* 0x0000940000101ab9 */ /* 0x000fe20000000a00 */
[----:B------:R-:W-:-:S02]  /*1550*/  UIMAD.WIDE.U32 UR30, UR6, UR9, URZ ;  /* 0x00000009061e72a5 */ /* 0x000fc4000f8e003f */
[----:B------:R-:W-:Y:S01]  /*1560*/  @UP2 UIADD3 UR47, UR19, UR18, URZ ;  /* 0x00000012132f2290 */ /* 0x000fe2000fffe03f */
[----:B------:R-:W-:Y:S01]  /*1570*/  @!P2 IADD3 R16, -R16, RZ, RZ ;  /* 0x000000ff1010a210 */ /* 0x000fe20007ffe1ff */
[----:B------:R-:W-:Y:S01]  /*1580*/  UIMAD UR9, UR6, UR20, UR7 ;  /* 0x00000014060972a4 */ /* 0x000fe2000f8e0207 */
[----:B------:R-:W-:Y:S01]  /*1590*/  @!P3 LOP3.LUT R16, RZ, R6, RZ, 0x33, !PT ;  /* 0x00000006ff10b212 */ /* 0x000fe200078e33ff */
[----:B------:R-:W-:Y:S02]  /*15a0*/  @UP1 UIMAD.WIDE.U32 UR18, UR29, UR14, URZ ;  /* 0x0000000e1d1212a5 */ /* 0x000fe4000f8e003f */
[----:B------:R-:W-:Y:S02]  /*15b0*/  @UP1 UIMAD.WIDE.U32 UR6, UR32, UR16, URZ ;  /* 0x00000010200612a5 */ /* 0x000fe4000f8e003f */
        /* <DEDUP_REMOVED lines=25> */
.L_x_1955:
        /* <DEDUP_REMOVED lines=13> */
.L_x_1956:
        /* <DEDUP_REMOVED lines=11> */
.L_x_1957:
[----:B------:R-:W-:Y:S02]  /*18d0*/  ULDC UR5, c[0x0][0x270] ;  /* 0x00009c0000057ab9 */ /* 0x000fe40000000800 */
[----:B------:R-:W-:-:S04]  /*18e0*/  UIMAD UR5, UR46, UR5, UR57 ;  /* 0x000000052e0572a4 */ /* 0x000fc8000f8e0239 */
[----:B------:R-:W-:-:S12]  /*18f0*/  UIMAD UR5, UR5, UR60, URZ ;  /* 0x0000003c050572a4 */ /* 0x000fd8000f8e023f */
.L_x_1958:
[----:B------:R-:W1:Y:S01]  /*1900*/  S2R R23, SR_TID.X ;  /* 0x0000000000177919 */ /* 0x000e620000002100 */
[----:B------:R-:W2:Y:S01]  /*1910*/  LDC.64 R4, c[0x0][0x420] ;  /* 0x00010800ff047b82 */ /* 0x000ea20000000a00 */
[----:B------:R-:W-:Y:S01]  /*1920*/  ULDC UR7, c[0x0][0x2dc] ;  /* 0x0000b70000077ab9 */ /* 0x000fe20000000800 */
[----:B------:R-:W-:Y:S01]  /*1930*/  ULDC UR9, c[0x0][0x270] ;  /* 0x00009c0000097ab9 */ /* 0x000fe20000000800 */
[----:B------:R-:W-:Y:S01]  /*1940*/  UIADD3 UR41, UR13, UR5, URZ ;  /* 0x000000050d297290 */ /* 0x000fe2000fffe03f */
[----:B------:R-:W-:Y:S01]  /*1950*/  SHF.R.S32.HI R229, RZ, 0x1f, R228 ;  /* 0x0000001fffe57819 */ /* 0x000fe200000114e4 */
[----:B------:R-:W-:Y:S01]  /*1960*/  UIMAD UR5, UR7, UR9, URZ ;  /* 0x00000009070572a4 */ /* 0x000fe2000f8e023f */
[C---:B------:R-:W-:Y:S01]  /*1970*/  IADD3 R6, P0, R228.reuse, UR6, RZ ;  /* 0x00000006e4067c10 */ /* 0x040fe2000ff1e0ff */
[----:B------:R-:W-:Y:S01]  /*1980*/  UIADD3 UR22, -UR8, UR12, UR23 ;  /* 0x0000000c08167290 */ /* 0x000fe2000fffe117 */
[----:B------:R-:W-:Y:S01]  /*1990*/  BSSY B1, `(.L_x_1954) ;  /* 0x0000aaf000017945 */ /* 0x000fe20003800000 */
[----:B------:R-:W-:Y:S01]  /*19a0*/  ULDC UR7, c[0x0][0x398] ;  /* 0x0000e60000077ab9 */ /* 0x000fe20000000800 */
[----:B------:R-:W-:Y:S01]  /*19b0*/  USHF.R.S32.HI UR60, URZ, 0x1f, UR57 ;  /* 0x0000001f3f3c7899 */ /* 0x000fe20008011439 */
[----:B------:R-:W-:Y:S01]  /*19c0*/  IADD3.X R7, R229, UR49, RZ, P0, !PT ;  /* 0x00000031e5077c10 */ /* 0x000fe200087fe4ff */
[----:B------:R-:W-:Y:S01]  /*19d0*/  UIADD3 UR22, UR22, -UR7, URZ ;  /* 0x8000000716167290 */ /* 0x000fe2000fffe03f */
[----:B------:R-:W-:Y:S01]  /*19e0*/  VIADD R13, R228, 0x40 ;  /* 0x00000040e40d7836 */ /* 0x000fe20000000000 */
[----:B------:R-:W-:Y:S01]  /*19f0*/  ULDC.64 UR18, c[0x0][0x428] ;  /* 0x00010a0000127ab9 */ /* 0x000fe20000000a00 */
[----:B------:R-:W-:Y:S01]  /*1a00*/  UIADD3 UR38, UR13, UR38, URZ ;  /* 0x000000260d267290 */ /* 0x000fe2000fffe03f */
[----:B------:R-:W-:Y:S01]  /*1a10*/  IMAD.U32 R10, RZ, RZ, UR18 ;  /* 0x00000012ff0a7e24 */ /* 0x000fe2000f8e00ff */
[----:B------:R-:W-:-:S02]  /*1a20*/  UIMAD UR20, UR60, UR18, URZ ;  /* 0x000000123c1472a4 */ /* 0x000fc4000f8e023f */
[----:B------:R-:W-:Y:S02]  /*1a30*/  USHF.R.S32.HI UR18, URZ, 0x1f, UR22 ;  /* 0x0000001f3f127899 */ /* 0x000fe40008011416 */
[----:B------:R-:W-:Y:S02]  /*1a40*/  UIMAD UR19, UR57, UR19, UR20 ;  /* 0x00000013391372a4 */ /* 0x000fe4000f8e0214 */
[----:B------:R-:W-:Y:S01]  /*1a50*/  ULEA.HI UR22, UR18, UR22, URZ, 0x6 ;  /* 0x0000001612167291 */ /* 0x000fe2000f8f303f */
[----:B--2---:R-:W-:Y:S01]  /*1a60*/  IMAD.WIDE.U32 R6, R4, UR13, R6 ;  /* 0x0000000d04067c25 */ /* 0x004fe2000f8e0006 */
[----:B------:R-:W-:Y:S01]  /*1a70*/  ULDC.64 UR34, c[0x0][0x258] ;  /* 0x0000960000227ab9 */ /* 0x000fe20000000a00 */
[----:B------:R-:W-:Y:S01]  /*1a80*/  ULDC.64 UR42, c[0x0][0x2b0] ;  /* 0x0000ac00002a7ab9 */ /* 0x000fe20000000a00 */
[----:B------:R-:W-:Y:S01]  /*1a90*/  USHF.R.S32.HI UR22, URZ, 0x6, UR22 ;  /* 0x000000063f167899 */ /* 0x000fe20008011416 */
[----:B------:R-:W-:Y:S01]  /*1aa0*/  ULDC.64 UR44, c[0x0][0x478] ;  /* 0x00011e00002c7ab9 */ /* 0x000fe20000000a00 */
[----:B------:R-:W-:Y:S01]  /*1ab0*/  ULDC.64 UR6, c[0x0][0x210] ;  /* 0x0000840000067ab9 */ /* 0x000fe20000000a00 */
[----:B-1----:R-:W-:Y:S01]  /*1ac0*/  SHF.R.S32.HI R22, RZ, 0x1f, R23 ;  /* 0x0000001fff167819 */ /* 0x002fe20000011417 */
[----:B------:R-:W-:-:S03]  /*1ad0*/  UIADD3 UR9, UR40, -0x1, URZ ;  /* 0xffffffff28097890 */ /* 0x000fc6000fffe03f */
[----:B------:R-:W-:-:S04]  /*1ae0*/  LEA.HI R2, R22, R23, RZ, 0x5 ;  /* 0x0000001716027211 */ /* 0x000fc800078f28ff */
[----:B------:R-:W-:Y:S02]  /*1af0*/  LOP3.LUT R0, R2, 0xffffffe0, RZ, 0xc0, !PT ;  /* 0xffffffe002007812 */ /* 0x000fe400078ec0ff */
[----:B------:R-:W-:-:S03]  /*1b00*/  SHF.R.S32.HI R2, RZ, 0x5, R2 ;  /* 0x00000005ff027819 */ /* 0x000fc60000011402 */
[----:B------:R-:W-:-:S04]  /*1b10*/  IMAD.IADD R0, R23, 0x1, -R0 ;  /* 0x0000000117007824 */ /* 0x000fc800078e0a00 */
[----:B------:R-:W-:Y:S01]  /*1b20*/  IMAD R3, R2, UR5, R0 ;  /* 0x0000000502037c24 */ /* 0x000fe2000f8e0200 */
[----:B------:R-:W-:Y:S01]  /*1b30*/  LEA.HI R2, R22, R23, RZ, 0x3 ;  /* 0x0000001716027211 */ /* 0x000fe200078f18ff */
[----:B------:R-:W-:Y:S01]  /*1b40*/  USHF.L.U32 UR5, UR5, 0x6, URZ ;  /* 0x0000000605057899 */ /* 0x000fe2000800063f */
[----:B------:R-:W-:Y:S02]  /*1b50*/  IMAD R0, R4, UR28, RZ ;  /* 0x0000001c04007c24 */ /* 0x000fe4000f8e02ff */
[----:B------:R-:W-:Y:S01]  /*1b60*/  SHF.R.S32.HI R2, RZ, 0x3, R2 ;  /* 0x00000003ff027819 */ /* 0x000fe20000011402 */
[----:B------:R-:W-:Y:S01]  /*1b70*/  UIADD3 UR21, UP2, UP0, UR30, UR5, UR48 ;  /* 0x000000051e157290 */ /* 0x000fe2000f85e030 */
[----:B------:R-:W-:Y:S01]  /*1b80*/  IMAD R0, R5, UR13, R0 ;  /* 0x0000000d05007c24 */ /* 0x000fe2000f8e0200 */
[----:B------:R-:W-:Y:S01]  /*1b90*/  USHF.R.S32.HI UR5, URZ, 0x1f, UR5 ;  /* 0x0000001f3f057899 */ /* 0x000fe20008011405 */
[----:B------:R-:W-:Y:S01]  /*1ba0*/  IADD3 R8, P0, R2, UR13, RZ ;  /* 0x0000000d02087c10 */ /* 0x000fe2000ff1e0ff */
[----:B------:R-:W-:Y:S01]  /*1bb0*/  ULDC.64 UR30, c[0x0][0x400] ;  /* 0x00010000001e7ab9 */ /* 0x000fe20000000a00 */
[----:B------:R-:W-:Y:S01]  /*1bc0*/  SHF.R.S32.HI R21, RZ, 0x1f, R2 ;  /* 0x0000001fff157819 */ /* 0x000fe20000011402 */
[----:B------:R-:W-:Y:S01]  /*1bd0*/  IMAD.IADD R7, R7, 0x1, R0 ;  /* 0x0000000107077824 */ /* 0x000fe200078e0200 */
[----:B------:R-:W-:-:S02]  /*1be0*/  UIADD3.X UR5, UR50, UR5, UR52, UP2, UP0 ;  /* 0x0000000532057290 */ /* 0x000fc400097e0434 */
[----:B------:R-:W-:Y:S01]  /*1bf0*/  IADD3.X R0, R21, UR28, RZ, P0, !PT ;  /* 0x0000001c15007c10 */ /* 0x000fe200087fe4ff */
[----:B------:R-:W-:Y:S01]  /*1c00*/  UIADD3 UR13, UP2, UP0, UR54, UR21, UR56 ;  /* 0x00000015360d7290 */ /* 0x000fe2000f85e038 */
[----:B------:R-:W-:Y:S01]  /*1c10*/  IMAD.WIDE.U32 R6, R10, UR57, R6 ;  /* 0x000000390a067c25 */ /* 0x000fe2000f8e0006 */
[----:B------:R-:W-:Y:S02]  /*1c20*/  UIMAD.WIDE UR20, UR38, 0x4, UR42 ;  /* 0x00000004261478a5 */ /* 0x000fe4000f8e022a */
[----:B------:R-:W-:Y:S01]  /*1c30*/  UIADD3.X UR5, UR53, UR5, UR47, UP2, UP0 ;  /* 0x0000000535057290 */ /* 0x000fe200097e042f */
[----:B------:R-:W-:Y:S01]  /*1c40*/  IMAD R0, R0, UR26, RZ ;  /* 0x0000001a00007c24 */ /* 0x000fe2000f8e02ff */
[----:B------:R-:W-:Y:S01]  /*1c50*/  UISETP.LT.AND UP0, UPT, URZ, UR22, UPT ;  /* 0x000000163f00728c */ /* 0x000fe2000bf01270 */
[----:B------:R-:W-:Y:S01]  /*1c60*/  VIADD R7, R7, UR19 ;  /* 0x0000001307077c36 */ /* 0x000fe20008000000 */
[----:B------:R-:W-:Y:S01]  /*1c70*/  ULDC.64 UR28, c[0x0][0x3e0] ;  /* 0x0000f800001c7ab9 */ /* 0x000fe20000000a00 */
[C---:B------:R-:W-:Y:S01]  /*1c80*/  IMAD R11, R8.reuse, UR27, R0 ;  /* 0x0000001b080b7c24 */ /* 0x040fe2000f8e0200 */
[C---:B------:R-:W-:Y:S01]  /*1c90*/  IADD3 R0, P0, R3.reuse, UR13, RZ ;  /* 0x0000000d03007c10 */ /* 0x040fe2000ff1e0ff */
[----:B------:R-:W-:Y:S01]  /*1ca0*/  USEL UR22, URZ, UR22, !UP0 ;  /* 0x000000163f167287 */ /* 0x000fe2000c000000 */
[----:B------:R-:W-:Y:S01]  /*1cb0*/  IMAD.WIDE.U32 R8, R8, UR26, R228 ;  /* 0x0000001a08087c25 */ /* 0x000fe2000f8e00e4 */
[----:B------:R-:W-:Y:S01]  /*1cc0*/  UMOV UR19, UR20 ;  /* 0x0000001400137c82 */ /* 0x000fe20008000000 */
[----:B------:R-:W-:Y:S01]  /*1cd0*/  LEA.HI.X.SX32 R3, R3, UR5, 0x1, P0 ;  /* 0x0000000503037c11 */ /* 0x000fe200080f0eff */
[----:B------:R-:W-:Y:S01]  /*1ce0*/  UISETP.GT.AND UP0, UPT, UR40, UR22, UPT ;  /* 0x000000162800728c */ /* 0x000fe2000bf04270 */
[----:B------:R-:W-:Y:S01]  /*1cf0*/  LEA R209, P0, R0, UR30, 0x2 ;  /* 0x0000001e00d17c11 */ /* 0x000fe2000f8010ff */
[----:B------:R-:W-:Y:S01]  /*1d00*/  UIMAD UR5, UR60, UR34, URZ ;  /* 0x000000223c0572a4 */ /* 0x000fe2000f8e023f */
[----:B------:R-:W-:Y:S01]  /*1d10*/  IADD3 R8, P2, R8, UR58, RZ ;  /* 0x0000003a08087c10 */ /* 0x000fe2000ff5e0ff */
[-C--:B------:R-:W-:Y:S01]  /*1d20*/  IMAD.WIDE.U32 R6, R2, R4.reuse, R6 ;  /* 0x0000000402067225 */ /* 0x080fe200078e0006 */
[----:B------:R-:W-:Y:S01]  /*1d30*/  LEA.HI.X R208, R0, UR31, R3, 0x2, P0 ;  /* 0x0000001f00d07c11 */ /* 0x000fe200080f1403 */
[----:B------:R-:W-:Y:S01]  /*1d40*/  UIMAD UR5, UR57, UR35, UR5 ;  /* 0x00000023390572a4 */ /* 0x000fe2000f8e0205 */
[----:B------:R-:W-:Y:S01]  /*1d50*/  PLOP3.LUT P0, PT, PT, PT, UP0, 0x80, 0x0 ;  /* 0x000000000000781c */ /* 0x000fe20003f0f008 */
[----:B------:R-:W-:Y:S01]  /*1d60*/  IMAD R0, R21, R4, RZ ;  /* 0x0000000415007224 */ /* 0x000fe200078e02ff */
[----:B------:R-:W-:Y:S01]  /*1d70*/  IADD3.X R9, R9, UR51, R11, P2, !PT ;  /* 0x0000003309097c10 */ /* 0x000fe200097fe40b */
[----:B------:R-:W-:Y:S01]  /*1d80*/  IMAD.U32 R3, RZ, RZ, UR34 ;  /* 0x00000022ff037e24 */ /* 0x000fe2000f8e00ff */
[----:B------:R-:W-:Y:S01]  /*1d90*/  UIMAD.WIDE UR30, UR41, 0x4, UR44 ;  /* 0x00000004291e78a5 */ /* 0x000fe2000f8e022c */
[----:B------:R-:W-:Y:S01]  /*1da0*/  IMAD R0, R2, R5, R0 ;  /* 0x0000000502007224 */ /* 0x000fe200078e0200 */
[----:B------:R-:W-:Y:S01]  /*1db0*/  LEA R240, P2, R6, UR28, 0x1 ;  /* 0x0000001c06f07c11 */ /* 0x000fe2000f8408ff */
[----:B------:R-:W-:Y:S01]  /*1dc0*/  IMAD.WIDE.U32 R8, R3, UR57, R8 ;  /* 0x0000003903087c25 */ /* 0x000fe2000f8e0008 */
[----:B------:R-:W-:-:S03]  /*1dd0*/  UMOV UR18, UR21 ;  /* 0x0000001500127c82 */ /* 0x000fc60008000000 */
[----:B------:R-:W-:Y:S01]  /*1de0*/  IMAD.IADD R3, R7, 0x1, R0 ;  /* 0x0000000107037824 */ /* 0x000fe200078e0200 */
[----:B------:R-:W-:Y:S01]  /*1df0*/  LEA R242, P3, R8, UR6, 0x1 ;  /* 0x0000000608f27c11 */ /* 0x000fe2000f8608ff */
[----:B------:R-:W-:Y:S01]  /*1e00*/  VIADD R12, R9, UR5 ;  /* 0x00000005090c7c36 */ /* 0x000fe20008000000 */
        /* <DEDUP_REMOVED lines=24> */
.L_x_1960:
        /* <DEDUP_REMOVED lines=19> */
.L_x_1961:
        /* <DEDUP_REMOVED lines=38> */
.L_x_1963:
[----:B------:R-:W-:Y:S05]  /*2320*/  BSYNC B0 ;  /* 0x0000000000007941 */ /* 0x000fea0003800000 */
.L_x_1962:
        /* <DEDUP_REMOVED lines=18> */
.L_x_1965:
[----:B------:R-:W-:Y:S05]  /*2450*/  BSYNC B0 ;  /* 0x0000000000007941 */ /* 0x000fea0003800000 */
.L_x_1964:
        /* <DEDUP_REMOVED lines=18> */
.L_x_1967:
[----:B------:R-:W-:Y:S05]  /*2580*/  BSYNC B0 ;  /* 0x0000000000007941 */ /* 0x000fea0003800000 */
.L_x_1966:
        /* <DEDUP_REMOVED lines=18> */
.L_x_1969:
[----:B------:R-:W-:Y:S05]  /*26b0*/  BSYNC B0 ;  /* 0x0000000000007941 */ /* 0x000fea0003800000 */
.L_x_1968:
[----:B----4-:R-:W-:Y:S01]  /*26c0*/  IMAD.U32 R4, RZ, RZ, UR6 ;  /* 0x00000006ff047e24 */ /* 0x010fe2000f8e00ff */
[----:B------:R-:W-:Y:S01]  /*26d0*/  UIMAD UR5, UR39, UR6, URZ ;  /* 0x00000006270572a4 */ /* 0x000fe2000f8e023f */
[----:B------:R-:W-:Y:S01]  /*26e0*/  BSSY B0, `(.L_x_1970) ;  /* 0x000001c000007945 */ /* 0x000fe20003800000 */
[----:B------:R-:W-:Y:S01]  /*26f0*/  USHF.R.S32.HI UR12, URZ, 0x1f, UR57 ;  /* 0x0000001f3f0c7899 */ /* 0x000fe20008011439 */
[----:B------:R-:W-:Y:S01]  /*2700*/  IMAD.WIDE.U32 R4, R4, UR23, R228 ;  /* 0x0000001704047c25 */ /* 0x000fe2000f8e00e4 */
[----:B------:R-:W-:Y:S01]  /*2710*/  UIMAD UR23, UR23, UR7, UR5 ;  /* 0x00000007171772a4 */ /* 0x000fe2000f8e0205 */
[----:B------:R-:W-:Y:S01]  /*2720*/  ULDC.64 UR8, c[0x0][0x470] ;  /* 0x00011c0000087ab9 */ /* 0x000fe20000000a00 */
[----:B------:R-:W-:Y:S01]  /*2730*/  IADD3 R4, P0, R4, UR16, RZ ;  /* 0x0000001004047c10 */ /* 0x000fe2000ff1e0ff */
[----:B------:R-:W-:-:S03]  /*2740*/  UIMAD UR5, UR12, UR8, URZ ;  /* 0x000000080c0572a4 */ /* 0x000fc6000f8e023f */
[----:B------:R-:W-:Y:S01]  /*2750*/  IMAD.U32 R0, RZ, RZ, UR23 ;  /* 0x00000017ff007e24 */ /* 0x000fe2000f8e00ff */
[----:B------:R-:W-:-:S04]  /*2760*/  UIMAD UR9, UR57, UR9, UR5 ;  /* 0x00000009390972a4 */ /* 0x000fc8000f8e0205 */
[----:B------:R-:W-:Y:S02]  /*2770*/  IADD3.X R5, R5, UR17, R0, P0, !PT ;  /* 0x0000001105057c10 */ /* 0x000fe400087fe400 */
        /* <DEDUP_REMOVED lines=18> */
.L_x_1971:
[----:B------:R-:W-:Y:S05]  /*28a0*/  BSYNC B0 ;  /* 0x0000000000007941 */ /* 0x000fea0003800000 */
.L_x_1970:
        /* <DEDUP_REMOVED lines=18> */
.L_x_1973:
[----:B------:R-:W-:Y:S05]  /*29d0*/  BSYNC B0 ;  /* 0x0000000000007941 */ /* 0x000fea0003800000 */
.L_x_1972:
        /* <DEDUP_REMOVED lines=18> */
.L_x_1975:
[----:B------:R-:W-:Y:S05]  /*2b00*/  BSYNC B0 ;  /* 0x0000000000007941 */ /* 0x000fea0003800000 */
.L_x_1974:
        /* <DEDUP_REMOVED lines=18> */
.L_x_1959:
        /* <DEDUP_REMOVED lines=30> */
.L_x_1978:
[----:B------:R-:W-:Y:S05]  /*2e10*/  BSYNC B0 ;  /* 0x0000000000007941 */ /* 0x000fea0003800000 */
.L_x_1977:
        /* <DEDUP_REMOVED lines=27> */
.L_x_1980:
[----:B------:R-:W-:Y:S05]  /*2fd0*/  BSYNC B0 ;  /* 0x0000000000007941 */ /* 0x000fea0003800000 */
.L_x_1979:
        /* <DEDUP_REMOVED lines=12> */
.L_x_1982:
        /* <DEDUP_REMOVED lines=20> */
.L_x_1983:
[----:B------:R-:W-:Y:S05]  /*31e0*/  BSYNC B0 ;  /* 0x0000000000007941 */ /* 0x000fea0003800000 */
.L_x_1981:
        /* <DEDUP_REMOVED lines=13> */
.L_x_1985:
        /* <DEDUP_REMOVED lines=29> */
.L_x_1986:
[----:B------:R-:W-:Y:S05]  /*3490*/  BSYNC B0 ;  /* 0x0000000000007941 */ /* 0x000fea0003800000 */
.L_x_1984:
        /* <DEDUP_REMOVED lines=56> */
.L_x_1988:
[----:B------:R-:W-:Y:S05]  /*3820*/  BSYNC B0 ;  /* 0x0000000000007941 */ /* 0x000fea0003800000 */
.L_x_1987:
        /* <DEDUP_REMOVED lines=33> */
.L_x_1990:
[----:B------:R-:W-:Y:S05]  /*3a40*/  BSYNC B0 ;  /* 0x0000000000007941 */ /* 0x000fea0003800000 */
.L_x_1989:
        /* <DEDUP_REMOVED lines=34> */
.L_x_1992:
[----:B------:R-:W-:Y:S05]  /*3c70*/  BSYNC B0 ;  /* 0x0000000000007941 */ /* 0x000fea0003800000 */
.L_x_1991:
        /* <DEDUP_REMOVED lines=33> */
.L_x_1994:
[----:B------:R-:W-:Y:S05]  /*3e90*/  BSYNC B0 ;  /* 0x0000000000007941 */ /* 0x000fea0003800000 */
.L_x_1993:
        /* <DEDUP_REMOVED lines=42> */
.L_x_1996:
[----:B------:R-:W-:Y:S05]  /*4140*/  BSYNC B0 ;  /* 0x0000000000007941 */ /* 0x000fea0003800000 */
.L_x_1995:
        /* <DEDUP_REMOVED lines=32> */
.L_x_1998:
[----:B------:R-:W-:Y:S05]  /*4350*/  BSYNC B0 ;  /* 0x0000000000007941 */ /* 0x000fea0003800000 */
.L_x_1997:
        /* <DEDUP_REMOVED lines=32> */
.L_x_2000:
[----:B------:R-:W-:Y:S05]  /*4560*/  BSYNC B0 ;  /* 0x0000000000007941 */ /* 0x000fea0003800000 */
.L_x_1999:
        /* <DEDUP_REMOVED lines=32> */
.L_x_2002:
[----:B------:R-:W-:Y:S05]  /*4770*/  BSYNC B0 ;  /* 0x0000000000007941 */ /* 0x000fea0003800000 */
.L_x_2001:
[----:B------:R-:W-:Y:S01]  /*4780*/  ULDC.64 UR14, c[0x0][0x3c8] ;  /* 0x0000f200000e7ab9 */ /* 0x000fe20000000a00 */
[----:B------:R-:W-:Y:S01]  /*4790*/  USHF.R.S32.HI UR6, URZ, 0x1f, UR57 ;  /* 0x0000001f3f067899 */ /* 0x000fe20008011439 */
[----:B------:R-:W-:Y:S01]  /*47a0*/  ISETP.NE.AND P3, PT, R12, RZ, PT ;  /* 0x000000ff0c00720c */ /* 0x000fe20003f65270 */
[----:B------:R-:W-:Y:S01]  /*47b0*/  UISETP.NE.U32.AND UP1, UPT, UR14, URZ, UPT ;  /* 0x0000003f0e00728c */ /* 0x000fe2000bf25070 */
[----:B------:R-:W-:Y:S01]  /*47c0*/  SHF.R.S32.HI R7, RZ, 0x1f, R24 ;  /* 0x0000001fff077819 */ /* 0x000fe20000011418 */
[----:B-1----:R-:W5:Y:S01]  /*47d0*/  LDL R8, [R1+0x40] ;  /* 0x0000400001087983 */ /* 0x002f620000100800 */
[----:B------:R-:W-:Y:S01]  /*47e0*/  ISETP.NE.AND P6, PT, R18, RZ, PT ;  /* 0x000000ff1200720c */ /* 0x000fe20003fc5270 */
[----:B------:R-:W-:Y:S01]  /*47f0*/  UISETP.NE.AND.EX UP1, UPT, UR15, URZ, UPT, UP1 ;  /* 0x0000003f0f00728c */ /* 0x000fe2000bf25310 */
[----:B------:R-:W-:Y:S02]  /*4800*/  ISETP.NE.AND P5, PT, R20, RZ, PT ;  /* 0x000000ff1400720c */ /* 0x000fe40003fa5270 */
[----:B------:R-:W-:Y:S01]  /*4810*/  ISETP.NE.AND P4, PT, R19, RZ, PT ;  /* 0x000000ff1300720c */ /* 0x000fe20003f85270 */
[----:B------:R-:W-:Y:S01]  /*4820*/  IMAD.MOV.U32 R14, RZ, RZ, 0x7f800000 ;  /* 0x7f800000ff0e7424 */ /* 0x000fe200078e00ff */
[----:B------:R-:W-:Y:S01]  /*4830*/  SHF.R.S32.HI R5, RZ, 0x1f, R11 ;  /* 0x0000001fff057819 */ /* 0x000fe2000001140b */
        /* <DEDUP_REMOVED lines=9> */
[----:B------:R-:W-:Y:S01]  /*48d0*/  ULDC UR26, c[0x0][0x2d0] ;  /* 0x0000b400001a7ab9 */ /* 0x000fe20000000800 */
[----:B------:R-:W-:-:S02]  /*48e0*/  @UP1 UIMAD.WIDE.U32 UR6, UR46, UR16, UR6 ;  /* 0x000000102e0612a5 */ /* 0x000fc4000f8e0006 */
[----:B------:R-:W-:Y:S02]  /*48f0*/  @UP1 UIMAD UR5, UR46, UR17, UR5 ;  /* 0x000000112e0512a4 */ /* 0x000fe4000f8e0205 */
[----:B------:R-:W-:Y:S02]  /*4900*/  @UP1 ULEA UR14, UP0, UR6, UR14, 0x2 ;  /* 0x0000000e060e1291 */ /* 0x000fe4000f80103f */
[----:B------:R-:W-:Y:S01]  /*4910*/  @UP1 UIADD3 UR5, UR7, UR5, URZ ;  /* 0x0000000507051290 */ /* 0x000fe2000fffe03f */
[----:B------:R-:W-:-:S03]  /*4920*/  ULDC UR27, c[0x0][0x2dc] ;  /* 0x0000b700001b7ab9 */ /* 0x000fc60000000800 */
[----:B------:R-:W-:Y:S01]  /*4930*/  @UP1 ULEA.HI.X UR15, UR6, UR15, UR5, 0x2, UP0 ;  /* 0x0000000f060f1291 */ /* 0x000fe200080f1405 */
[----:B------:R-:W-:Y:S01]  /*4940*/  IMAD.U32 R2, RZ, RZ, UR14 ;  /* 0x0000000eff027e24 */ /* 0x000fe2000f8e00ff */
[----:B--234-:R-:W-:Y:S01]  /*4950*/  SHF.L.U64.HI R0, R24, 0x2, R7 ;  /* 0x0000000218007819 */ /* 0x01cfe20000010207 */
[----:B------:R-:W-:Y:S01]  /*4960*/  @UP1 ULDC UR5, c[0x0][0x2e8] ;  /* 0x0000ba0000051ab9 */ /* 0x000fe20000000800 */
[----:B------:R-:W-:Y:S02]  /*4970*/  IMAD.MOV.U32 R219, RZ, RZ, 0x20 ;  /* 0x00000020ffdb7424 */ /* 0x000fe400078e00ff */
[----:B------:R-:W-:Y:S01]  /*4980*/  IMAD.MOV.U32 R218, RZ, RZ, 0x40 ;  /* 0x00000040ffda7424 */ /* 0x000fe200078e00ff */
[----:B------:R-:W-:Y:S01]  /*4990*/  CS2R R158, SRZ ;  /* 0x00000000009e7805 */ /* 0x000fe2000001ff00 */
[----:B------:R-:W-:Y:S01]  /*49a0*/  IMAD.U32 R3, RZ, RZ, UR15 ;  /* 0x0000000fff037e24 */ /* 0x000fe2000f8e00ff */
[----:B------:R-:W-:Y:S01]  /*49b0*/  CS2R R156, SRZ ;  /* 0x00000000009c7805 */ /* 0x000fe2000001ff00 */
[----:B------:R-:W-:Y:S01]  /*49c0*/  IMAD.MOV.U32 R230, RZ, RZ, R222 ;  /* 0x000000ffffe67224 */ /* 0x000fe200078e00de */
        /* <DEDUP_REMOVED lines=37> */
[----:B------:R-:W-:Y:S02]  /*4c20*/  CS2R R96, SRZ ;  /* 0x0000000000607805 */ /* 0x000fe4000001ff00 */
[----:B------:R-:W-:-:S02]  /*4c30*/  @!P3 LEA R4, P1, R11, UR19, 0x2 ;  /* 0x000000130b04bc11 */ /* 0x000fc4000f8210ff */
[----:B------:R-:W-:Y:S02]  /*4c40*/  CS2R R90, SRZ ;  /* 0x00000000005a7805 */ /* 0x000fe4000001ff00 */
[----:B------:R-:W-:Y:S01]  /*4c50*/  CS2R R88, SRZ ;  /* 0x0000000000587805 */ /* 0x000fe2000001ff00 */
[----:B------:R-:W3:Y:S01]  /*4c60*/  @!P6 LDG.E R14, desc[UR10][R2.64] ;  /* 0x0000000a020ee981 */ /* 0x000ee2000c1e1900 */
[----:B------:R-:W-:Y:S02]  /*4c70*/  @!P3 LEA.HI.X R5, R11, UR18, R5, 0x2, P1 ;  /* 0x000000120b05bc11 */ /* 0x000fe400088f1405 */
[----:B------:R-:W-:Y:S02]  /*4c80*/  CS2R R86, SRZ ;  /* 0x0000000000567805 */ /* 0x000fe4000001ff00 */
[----:B------:R-:W-:Y:S01]  /*4c90*/  CS2R R84, SRZ ;  /* 0x0000000000547805 */ /* 0x000fe2000001ff00 */
[----:B------:R-:W4:Y:S01]  /*4ca0*/  @!P5 LDG.E R13, desc[UR10][R2.64+0x20] ;  /* 0x0000200a020dd981 */ /* 0x000f22000c1e1900 */
[----:B------:R-:W-:-:S02]  /*4cb0*/  CS2R R78, SRZ ;  /* 0x00000000004e7805 */ /* 0x000fc4000001ff00 */
[----:B------:R-:W-:Y:S02]  /*4cc0*/  CS2R R76, SRZ ;  /* 0x00000000004c7805 */ /* 0x000fe4000001ff00 */
[----:B------:R-:W-:Y:S01]  /*4cd0*/  CS2R R82, SRZ ;  /* 0x0000000000527805 */ /* 0x000fe2000001ff00 */
[----:B------:R1:W4:Y:S01]  /*4ce0*/  @!P4 LDG.E R10, desc[UR10][R2.64+0x80] ;  /* 0x0000800a020ac981 */ /* 0x000322000c1e1900 */
[----:B------:R-:W-:Y:S02]  /*4cf0*/  CS2R R80, SRZ ;  /* 0x0000000000507805 */ /* 0x000fe4000001ff00 */
[----:B------:R-:W-:Y:S02]  /*4d00*/  CS2R R74, SRZ ;  /* 0x00000000004a7805 */ /* 0x000fe4000001ff00 */
[----:B------:R-:W-:Y:S01]  /*4d10*/  CS2R R72, SRZ ;  /* 0x0000000000487805 */ /* 0x000fe2000001ff00 */
[----:B------:R1:W4:Y:S01]  /*4d20*/  @!P3 LDG.E R9, desc[UR10][R4.64] ;  /* 0x0000000a0409b981 */ /* 0x000322000c1e1900 */
[----:B------:R-:W-:-:S02]  /*4d30*/  LEA.HI R0, R22, R23, RZ, 0x6 ;  /* 0x0000001716007211 */ /* 0x000fc400078f30ff */
[----:B------:R-:W-:Y:S02]  /*4d40*/  CS2R R70, SRZ ;  /* 0x0000000000467805 */ /* 0x000fe4000001ff00 */
[----:B------:R-:W-:Y:S02]  /*4d50*/  CS2R R68, SRZ ;  /* 0x0000000000447805 */ /* 0x000fe4000001ff00 */
[----:B------:R-:W-:Y:S02]  /*4d60*/  CS2R R62, SRZ ;  /* 0x00000000003e7805 */ /* 0x000fe4000001ff00 */
[----:B------:R-:W-:Y:S02]  /*4d70*/  SHF.R.S32.HI R0, RZ, 0x6, R0 ;  /* 0x00000006ff007819 */ /* 0x000fe40000011400 */
        /* <DEDUP_REMOVED lines=15> */
[----:B-1----:R-:W2:Y:S01]  /*4e70*/  @P0 MUFU.RCP R2, UR5 ;  /* 0x0000000500020d08 */ /* 0x002ea20008001000 */
[----:B------:R-:W-:Y:S01]  /*4e80*/  IMAD.SHL.U32 R3, R23, 0x2, RZ ;  /* 0x0000000217037824 */ /* 0x000fe200078e00ff */
[----:B------:R-:W-:Y:S01]  /*4e90*/  ULDC UR13, c[0x0][0x394] ;  /* 0x0000e500000d7ab9 */ /* 0x000fe20000000800 */
[----:B------:R-:W-:Y:S01]  /*4ea0*/  IMAD.SHL.U32 R0, R0, 0x20, RZ ;  /* 0x0000002000007824 */ /* 0x000fe200078e00ff */
[----:B------:R-:W-:Y:S01]  /*4eb0*/  UIADD3 UR25, UR23, 0x80, URZ ;  /* 0x0000008017197890 */ /* 0x000fe2000fffe03f */
[----:B------:R-:W-:-:S03]  /*4ec0*/  ULDC UR14, c[0x0][0x2ec] ;  /* 0x0000bb00000e7ab9 */ /* 0x000fc60000000800 */
[----:B------:R-:W-:Y:S01]  /*4ed0*/  LOP3.LUT R3, R0, 0x6, R3, 0xf8, !PT ;  /* 0x0000000600037812 */ /* 0x000fe200078ef803 */
[----:B------:R-:W-:-:S04]  /*4ee0*/  IMAD.U32 R0, RZ, RZ, UR55 ;  /* 0x00000037ff007e24 */ /* 0x000fc8000f8e00ff */
[----:B------:R-:W-:Y:S02]  /*4ef0*/  IMAD R223, R0, 0x80, R3 ;  /* 0x0000008000df7824 */ /* 0x000fe400078e0203 */
[C---:B------:R-:W-:Y:S01]  /*4f00*/  VIADD R0, R24.reuse, 0xffffffc0 ;  /* 0xffffffc018007836 */ /* 0x040fe20000000000 */
[----:B------:R-:W-:Y:S01]  /*4f10*/  SHF.L.U64.HI R5, R24, 0x2, R7 ;  /* 0x0000000218057819 */ /* 0x000fe20000010207 */
[----:B------:R-:W-:Y:S02]  /*4f20*/  VIADD R3, R220, 0x2000 ;  /* 0x00002000dc037836 */ /* 0x000fe40000000000 */
[----:B------:R-:W-:-:S03]  /*4f30*/  VIADD R4, R221, 0x2000 ;  /* 0x00002000dd047836 */ /* 0x000fc60000000000 */
[----:B------:R-:W-:Y:S02]  /*4f40*/  SEL R3, R3, R220, !P2 ;  /* 0x000000dc03037207 */ /* 0x000fe40005000000 */
[----:B------:R-:W-:Y:S01]  /*4f50*/  SEL R4, R4, R221, !P2 ;  /* 0x000000dd04047207 */ /* 0x000fe20005000000 */
[----:B------:R-:W-:Y:S01]  /*4f60*/  UMOV UR5, URZ ;  /* 0x0000003f00057c82 */ /* 0x000fe20008000000 */
[----:B------:R-:W-:Y:S02]  /*4f70*/  LEA R212, R3, UR4, 0x1 ;  /* 0x0000000403d47c11 */ /* 0x000fe4000f8e08ff */
[----:B------:R-:W-:Y:S01]  /*4f80*/  LEA R213, R4, UR4, 0x1 ;  /* 0x0000000404d57c11 */ /* 0x000fe2000f8e08ff */
[----:B------:R-:W-:Y:S01]  /*4f90*/  UMOV UR17, UR13 ;  /* 0x0000000d00117c82 */ /* 0x000fe20008000000 */
[----:B-----5:R-:W-:Y:S01]  /*4fa0*/  LOP3.LUT P1, RZ, R8, 0x2, RZ, 0xc0, !PT ;  /* 0x0000000208ff7812 */ /* 0x020fe2000782c0ff */
[----:B--2---:R-:W-:-:S05]  /*4fb0*/  @P0 FMUL.FTZ R2, R6, R2 ;  /* 0x0000000206020220 */ /* 0x004fca0000410000 */
[----:B------:R-:W-:Y:S01]  /*4fc0*/  @P0 R2UR UR6, R2 ;  /* 0x00000000020602ca */ /* 0x000fe200000e0000 */
[----:B------:R-:W-:-:S05]  /*4fd0*/  IMAD.SHL.U32 R2, R24, 0x4, RZ ;  /* 0x0000000418027824 */ /* 0x000fca00078e00ff */
[----:B------:R1:W-:Y:S02]  /*4fe0*/  STL [R1+0x24], R2 ;  /* 0x0000240201007387 */ /* 0x0003e40000100800 */
[----:B-1----:R-:W-:Y:S02]  /*4ff0*/  SHF.R.S32.HI R2, RZ, 0x1f, R0 ;  /* 0x0000001fff027819 */ /* 0x002fe40000011400 */
[----:B---3--:R1:W-:Y:S02]  /*5000*/  STL [R1+0x8], R14 ;  /* 0x0000080e01007387 */ /* 0x0083e40000100800 */
[C---:B------:R-:W-:Y:S01]  /*5010*/  SHF.L.U64.HI R2, R0.reuse, 0x2, R2 ;  /* 0x0000000200027819 */ /* 0x040fe20000010202 */
[----:B------:R-:W-:Y:S01]  /*5020*/  IMAD.SHL.U32 R0, R0, 0x4, RZ ;  /* 0x0000000400007824 */ /* 0x000fe200078e00ff */
[----:B----4-:R1:W-:Y:S04]  /*5030*/  STL [R1+0xc], R13 ;  /* 0x00000c0d01007387 */ /* 0x0103e80000100800 */
[----:B------:R1:W-:Y:S04]  /*5040*/  STL [R1], R10 ;  /* 0x0000000a01007387 */ /* 0x0003e80000100800 */
[----:B------:R1:W-:Y:S04]  /*5050*/  STL [R1+0x4], R9 ;  /* 0x0000040901007387 */ /* 0x0003e80000100800 */
[----:B------:R1:W-:Y:S04]  /*5060*/  STL [R1+0x20], R5 ;  /* 0x0000200501007387 */ /* 0x0003e80000100800 */
[----:B------:R1:W-:Y:S04]  /*5070*/  STL [R1+0x1c], R2 ;  /* 0x00001c0201007387 */ /* 0x0003e80000100800 */
[----:B------:R1:W-:Y:S01]  /*5080*/  STL [R1+0x18], R0 ;  /* 0x0000180001007387 */ /* 0x0003e20000100800 */
[----:B------:R-:W-:-:S02]  /*5090*/  LOP3.LUT P0, RZ, R8, 0x4, RZ, 0xc0, !PT ;  /* 0x0000000408ff7812 */ /* 0x000fc4000780c0ff */
[----:B------:R-:W-:Y:S02]  /*50a0*/  SEL R219, R219, 0xffffffe0, !P1 ;  /* 0xffffffe0dbdb7807 */ /* 0x000fe40004800000 */
[----:B------:R-:W-:Y:S01]  /*50b0*/  SEL R218, R218, 0xffffffc0, !P0 ;  /* 0xffffffc0dada7807 */ /* 0x000fe20004000000 */
[----:B------:R-:W-:Y:S01]  /*50c0*/  @UP1 UMOV UR5, UR6 ;  /* 0x0000000600051c82 */ /* 0x000fe20008000000 */
[----:B------:R-:W-:-:S07]  /*50d0*/  ULDC.64 UR6, c[0x0][0x398] ;  /* 0x0000e60000067ab9 */ /* 0x000fce0000000a00 */
.L_x_2007:
[----:B------:R-:W0:Y:S01]  /*50e0*/  LDGDEPBAR ;  /* 0x00000000000079af */ /* 0x000e220000000000 */
[C---:B-1----:R-:W-:Y:S01]  /*50f0*/  IADD3 R0, R213.reuse, R219, RZ ;  /* 0x000000dbd5007210 */ /* 0x042fe20007ffe0ff */
[----:B------:R-:W-:Y:S01]  /*5100*/  USHF.L.U32 UR13, UR9, 0x6, URZ ;  /* 0x00000006090d7899 */ /* 0x000fe2000800063f */
[-C--:B------:R-:W-:Y:S05]  /*5110*/  IADD3 R2, R213, R218.reuse, RZ ;  /* 0x000000dad5027210 */ /* 0x080fea0007ffe0ff */
[----:B------:R-:W2:Y:S01]  /*5120*/  LDL R232, [R1+0x24] ;  /* 0x0000240001e87983 */ /* 0x000ea20000100800 */
[----:B------:R-:W-:Y:S01]  /*5130*/  IADD3 R3, R0, R218, RZ ;  /* 0x000000da00037210 */ /* 0x000fe20007ffe0ff */
[----:B------:R-:W-:Y:S01]  /*5140*/  UIADD3 UR15, UR23, UR12, URZ ;  /* 0x0000000c170f7290 */ /* 0x000fe2000fffe03f */
[----:B------:R-:W-:Y:S01]  /*5150*/  MOV R244, R209 ;  /* 0x000000d100f47202 */ /* 0x000fe20000000f00 */
[----:B-----5:R-:W3:Y:S01]  /*5160*/  LDL R231, [R1+0x20] ;  /* 0x0000200001e77983 */ /* 0x020ee20000100800 */
[----:B------:R-:W-:Y:S01]  /*5170*/  MOV R245, R208 ;  /* 0x000000d000f57202 */ /* 0x000fe20000000f00 */
[----:B------:R-:W-:Y:S02]  /*5180*/  UIADD3 UR16, -UR8, 0x80, UR15 ;  /* 0x0000008008107890 */ /* 0x000fe4000fffe10f */
[----:B------:R-:W4:Y:S02]  /*5190*/  LDL R246, [R1+0x10] ;  /* 0x0000100001f67983 */ /* 0x000f240000100800 */
[----:B------:R-:W-:Y:S04]  /*51a0*/  UIADD3 UR16, UR16, -UR6, URZ ;  /* 0x8000000610107290 */ /* 0x000fe8000fffe03f */
[----:B------:R-:W-:Y:S03]  /*51b0*/  UISETP.GE.AND UP0, UPT, UR13, UR16, UPT ;  /* 0x000000100d00728c */ /* 0x000fe6000bf06270 */
[----:B------:R-:W-:Y:S01]  /*51c0*/  UMOV UR16, UR61 ;  /* 0x0000003d00107c82 */ /* 0x000fe20008000000 */
        /* <DEDUP_REMOVED lines=18> */
[----:B------:R-:W1:Y:S05]  /*52f0*/  LDSM.16.M88.4 R192, [R2+0x1000] ;  /* 0x0010000002c0783b */ /* 0x000e6a0000000200 */
[-C--:B------:R-:W-:Y:S03]  /*5300*/  HMMA.16816.F32.BF16 R28, R28, R166.reuse, RZ ;  /* 0x000000a61c1c723c */ /* 0x080fe600000418ff */
[----:B------:R-:W-:Y:S03]  /*5310*/  LDSM.16.M88.4 R196, [R216] ;  /* 0x00000000d8c4783b */ /* 0x000fe60000000200 */
[----:B------:R-:W-:Y:S05]  /*5320*/  HMMA.16816.F32.BF16 R32, R32, R166, RZ ;  /* 0x000000a62020723c */ /* 0x000fea00000418ff */
[----:B------:R-:W1:Y:S01]  /*5330*/  LDSM.16.M88.4 R164, [R217+0x800] ;  /* 0x00080000d9a4783b */ /* 0x000e620000000200 */
[-C--:B------:R-:W-:Y:S06]  /*5340*/  HMMA.16816.F32.BF16 R4, R168, R172.reuse, R4 ;  /* 0x000000aca804723c */ /* 0x080fec0000041804 */
[C---:B-1----:R-:W-:Y:S01]  /*5350*/  HMMA.16816.F32.BF16 R8, R176.reuse, R172, R8 ;  /* 0x000000acb008723c */ /* 0x042fe20000041808 */
[----:B------:R-:W-:Y:S05]  /*5360*/  LDSM.16.M88.4 R200, [R3+0x1000] ;  /* 0x0010000003c8783b */ /* 0x000fea0000000200 */
[-C--:B------:R-:W-:Y:S03]  /*5370*/  HMMA.16816.F32.BF16 R12, R176, R174.reuse, R12 ;  /* 0x000000aeb00c723c */ /* 0x080fe6000004180c */
[----:B------:R-:W-:Y:S03]  /*5380*/  LDSM.16.M88.4 R204, [R216+0x800] ;  /* 0x00080000d8cc783b */ /* 0x000fe60000000200 */
[C---:B------:R-:W-:Y:S05]  /*5390*/  HMMA.16816.F32.BF16 R16, R168.reuse, R174, R16 ;  /* 0x000000aea810723c */ /* 0x040fea0000041810 */
[----:B------:R-:W1:Y:S01]  /*53a0*/  LDSM.16.M88.4 R172, [R3] ;  /* 0x0000000003ac783b */ /* 0x000e620000000200 */
[-C--:B------:R-:W-:Y:S06]  /*53b0*/  HMMA.16816.F32.BF16 R20, R168, R180.reuse, R20 ;  /* 0x000000b4a814723c */ /* 0x080fec0000041814 */
[C---:B------:R-:W-:Y:S06]  /*53c0*/  HMMA.16816.F32.BF16 R24, R176.reuse, R180, R24 ;  /* 0x000000b4b018723c */ /* 0x040fec0000041818 */
[-C--:B------:R-:W-:Y:S01]  /*53d0*/  HMMA.16816.F32.BF16 R28, R176, R182.reuse, R28 ;  /* 0x000000b6b01c723c */ /* 0x080fe2000004181c */
[----:B------:R-:W-:Y:S05]  /*53e0*/  LDSM.16.M88.4 R176, [R215+UR4+0x10000] ;  /* 0x01000004d7b0783b */ /* 0x000fea0008000200 */
[----:B------:R-:W-:Y:S03]  /*53f0*/  HMMA.16816.F32.BF16 R32, R168, R182, R32 ;  /* 0x000000b6a820723c */ /* 0x000fe60000041820 */
[----:B------:R-:W1:Y:S03]  /*5400*/  LDSM.16.M88.4 R168, [R213+0x2000] ;  /* 0x00200000d5a8783b */ /* 0x000e660000000200 */
[-C--:B------:R-:W-:Y:S05]  /*5410*/  HMMA.16816.F32.BF16 R4, R184, R188.reuse, R4 ;  /* 0x000000bcb804723c */ /* 0x080fea0000041804 */
[----:B------:R-:W1:Y:S01]  /*5420*/  LDSM.16.M88.4 R180, [R213+0x3000] ;  /* 0x00300000d5b4783b */ /* 0x000e620000000200 */
[C---:B------:R-:W-:Y:S06]  /*5430*/  HMMA.16816.F32.BF16 R8, R192.reuse, R188, R8 ;  /* 0x000000bcc008723c */ /* 0x040fec0000041808 */
[-C--:B------:R-:W-:Y:S06]  /*5440*/  HMMA.16816.F32.BF16 R12, R192, R190.reuse, R12 ;  /* 0x000000bec00c723c */ /* 0x080fec000004180c */
[C---:B------:R-:W-:Y:S01]  /*5450*/  HMMA.16816.F32.BF16 R16, R184.reuse, R190, R16 ;  /* 0x000000beb810723c */ /* 0x040fe20000041810 */
[----:B------:R-:W2:Y:S05]  /*5460*/  LDSM.16.M88.4 R188, [R215+UR4+0x10800] ;  /* 0x01080004d7bc783b */ /* 0x000eaa0008000200 */
[-C--:B------:R-:W-:Y:S06]  /*5470*/  HMMA.16816.F32.BF16 R20, R184, R164.reuse, R20 ;  /* 0x000000a4b814723c */ /* 0x080fec0000041814 */
[C---:B------:R-:W-:Y:S06]  /*5480*/  HMMA.16816.F32.BF16 R24, R192.reuse, R164, R24 ;  /* 0x000000a4c018723c */ /* 0x040fec0000041818 */
[-C--:B------:R-:W-:Y:S01]  /*5490*/  HMMA.16816.F32.BF16 R28, R192, R166.reuse, R28 ;  /* 0x000000a6c01c723c */ /* 0x080fe2000004181c */
[----:B------:R-:W-:Y:S05]  /*54a0*/  LDSM.16.M88.4 R192, [R0+0x3000] ;  /* 0x0030000000c0783b */ /* 0x000fea0000000200 */
[----:B------:R-:W-:Y:S03]  /*54b0*/  HMMA.16816.F32.BF16 R32, R184, R166, R32 ;  /* 0x000000a6b820723c */ /* 0x000fe60000041820 */
[----:B------:R1:W-:Y:S03]  /*54c0*/  LDSM.16.M88.4 R164, [R0+0x2000] ;  /* 0x0020000000a4783b */ /* 0x0003e60000000200 */
[-C--:B-1----:R-:W-:Y:S05]  /*54d0*/  HMMA.16816.F32.BF16 R4, R172, R196.reuse, R4 ;  /* 0x000000c4ac04723c */ /* 0x082fea0000041804 */
[----:B------:R-:W1:Y:S01]  /*54e0*/  LDSM.16.M88.4 R184, [R214+0x4000] ;  /* 0x00400000d6b8783b */ /* 0x000e620000000200 */
[C---:B------:R-:W-:Y:S06]  /*54f0*/  HMMA.16816.F32.BF16 R8, R200.reuse, R196, R8 ;  /* 0x000000c4c808723c */ /* 0x040fec0000041808 */
[-C--:B------:R-:W-:Y:S06]  /*5500*/  HMMA.16816.F32.BF16 R12, R200, R198.reuse, R12 ;  /* 0x000000c6c80c723c */ /* 0x080fec000004180c */
[C---:B------:R-:W-:Y:S01]  /*5510*/  HMMA.16816.F32.BF16 R16, R172.reuse, R198, R16 ;  /* 0x000000c6ac10723c */ /* 0x040fe20000041810 */
[----:B------:R-:W3:Y:S01]  /*5520*/  LDSM.16.M88.4 R196, [R214+0x4800] ;  /* 0x00480000d6c4783b */ /* 0x000ee20000000200 */
[----:B------:R-:W-:Y:S04]  /*5530*/  MOV R0, UR13 ;  /* 0x0000000d00007c02 */ /* 0x000fe80008000f00 */
[-C--:B------:R-:W-:Y:S06]  /*5540*/  HMMA.16816.F32.BF16 R20, R172, R204.reuse, R20 ;  /* 0x000000ccac14723c */ /* 0x080fec0000041814 */
[C---:B------:R-:W-:Y:S06]  /*5550*/  HMMA.16816.F32.BF16 R24, R200.reuse, R204, R24 ;  /* 0x000000ccc818723c */ /* 0x040fec0000041818 */
[-C--:B------:R-:W-:Y:S01]  /*5560*/  HMMA.16816.F32.BF16 R28, R200, R206.reuse, R28 ;  /* 0x000000cec81c723c */ /* 0x080fe2000004181c */
[----:B------:R-:W-:Y:S05]  /*5570*/  LDSM.16.M88.4 R200, [R2+0x3000] ;  /* 0x0030000002c8783b */ /* 0x000fea0000000200 */
[----:B------:R-:W-:Y:S03]  /*5580*/  HMMA.16816.F32.BF16 R32, R172, R206, R32 ;  /* 0x000000ceac20723c */ /* 0x000fe60000041820 */
[----:B------:R2:W-:Y:S03]  /*5590*/  LDSM.16.M88.4 R172, [R2+0x2000] ;  /* 0x0020000002ac783b */ /* 0x0005e60000000200 */
[-C--:B------:R-:W-:Y:S05]  /*55a0*/  HMMA.16816.F32.BF16 R4, R168, R176.reuse, R4 ;  /* 0x000000b0a804723c */ /* 0x080fea0000041804 */
[----:B------:R-:W-:Y:S01]  /*55b0*/  LDSM.16.M88.4 R204, [R217+0x4800] ;  /* 0x00480000d9cc783b */ /* 0x000fe20000000200 */
[C---:B------:R-:W-:Y:S06]  /*55c0*/  HMMA.16816.F32.BF16 R8, R180.reuse, R176, R8 ;  /* 0x000000b0b408723c */ /* 0x040fec0000041808 */
[-C--:B------:R-:W-:Y:S06]  /*55d0*/  HMMA.16816.F32.BF16 R12, R180, R178.reuse, R12 ;  /* 0x000000b2b40c723c */ /* 0x080fec000004180c */
[C---:B------:R-:W-:Y:S01]  /*55e0*/  HMMA.16816.F32.BF16 R16, R168.reuse, R178, R16 ;  /* 0x000000b2a810723c */ /* 0x040fe20000041810 */
[----:B------:R-:W4:Y:S04]  /*55f0*/  LDSM.16.M88.4 R176, [R217+0x4000] ;  /* 0x00400000d9b0783b */ /* 0x000f280000000200 */
[----:B--2---:R-:W-:Y:S01]  /*5600*/  IADD3 R2, P1, R232, UR21, RZ ;  /* 0x00000015e8027c10 */ /* 0x004fe2000ff3e0ff */
[-C--:B------:R-:W-:Y:S06]  /*5610*/  HMMA.16816.F32.BF16 R20, R168, R188.reuse, R20 ;  /* 0x000000bca814723c */ /* 0x080fec0000041814 */
[C---:B------:R-:W-:Y:S06]  /*5620*/  HMMA.16816.F32.BF16 R24, R180.reuse, R188, R24 ;  /* 0x000000bcb418723c */ /* 0x040fec0000041818 */
[-C--:B------:R-:W-:Y:S01]  /*5630*/  HMMA.16816.F32.BF16 R28, R180, R190.reuse, R28 ;  /* 0x000000beb41c723c */ /* 0x080fe2000004181c */
[----:B------:R-:W-:Y:S05]  /*5640*/  LDSM.16.M88.4 R180, [R216+0x4000] ;  /* 0x00400000d8b4783b */ /* 0x000fea0000000200 */
[----:B------:R-:W-:Y:S03]  /*5650*/  HMMA.16816.F32.BF16 R32, R168, R190, R32 ;  /* 0x000000bea820723c */ /* 0x000fe60000041820 */
[----:B------:R-:W2:Y:S03]  /*5660*/  LDSM.16.M88.4 R168, [R3+0x2000] ;  /* 0x0020000003a8783b */ /* 0x000ea60000000200 */
[-C--:B-1----:R-:W-:Y:S06]  /*5670*/  HMMA.16816.F32.BF16 R4, R164, R184.reuse, R4 ;  /* 0x000000b8a404723c */ /* 0x082fec0000041804 */
[C---:B------:R-:W-:Y:S06]  /*5680*/  HMMA.16816.F32.BF16 R8, R192.reuse, R184, R8 ;  /* 0x000000b8c008723c */ /* 0x040fec0000041808 */
[-C--:B------:R-:W-:Y:S06]  /*5690*/  HMMA.16816.F32.BF16 R12, R192, R186.reuse, R12 ;  /* 0x000000bac00c723c */ /* 0x080fec000004180c */
[C---:B------:R-:W-:Y:S06]  /*56a0*/  HMMA.16816.F32.BF16 R16, R164.reuse, R186, R16 ;  /* 0x000000baa410723c */ /* 0x040fec0000041810 */
[-C--:B---3--:R-:W-:Y:S06]  /*56b0*/  HMMA.16816.F32.BF16 R20, R164, R196.reuse, R20 ;  /* 0x000000c4a414723c */ /* 0x088fec0000041814 */
[C---:B------:R-:W-:Y:S06]  /*56c0*/  HMMA.16816.F32.BF16 R24, R192.reuse, R196, R24 ;  /* 0x000000c4c018723c */ /* 0x040fec0000041818 */
[-C--:B------:R-:W-:Y:S06]  /*56d0*/  HMMA.16816.F32.BF16 R28, R192, R198.reuse, R28 ;  /* 0x000000c6c01c723c */ /* 0x080fec000004181c */
[----:B------:R-:W-:Y:S01]  /*56e0*/  HMMA.16816.F32.BF16 R32, R164, R198, R32 ;  /* 0x000000c6a420723c */ /* 0x000fe20000041820 */
[----:B------:R1:W3:Y:S05]  /*56f0*/  LDSM.16.M88.4 R164, [R3+0x3000] ;  /* 0x0030000003a4783b */ /* 0x0002ea0000000200 */
[-C--:B----4-:R-:W-:Y:S06]  /*5700*/  HMMA.16816.F32.BF16 R4, R172, R176.reuse, R4 ;  /* 0x000000b0ac04723c */ /* 0x090fec0000041804 */
[C---:B------:R-:W-:Y:S06]  /*5710*/  HMMA.16816.F32.BF16 R8, R200.reuse, R176, R8 ;  /* 0x000000b0c808723c */ /* 0x040fec0000041808 */
[-C--:B------:R-:W-:Y:S05]  /*5720*/  HMMA.16816.F32.BF16 R12, R200, R178.reuse, R12 ;  /* 0x000000b2c80c723c */ /* 0x080fea000004180c */
[----:B-1----:R-:W-:Y:S01]  /*5730*/  IADD3.X R3, R231, UR20, RZ, P1, !PT ;  /* 0x00000014e7037c10 */ /* 0x002fe20008ffe4ff */
[C---:B------:R-:W-:Y:S04]  /*5740*/  HMMA.16816.F32.BF16 R16, R172.reuse, R178, R16 ;  /* 0x000000b2ac10723c */ /* 0x040fe80000041810 */
[----:B------:R-:W5:Y:S02]  /*5750*/  LDG.E R185, desc[UR10][R2.64] ;  /* 0x0000000a02b97981 */ /* 0x000f64000c1e1900 */
[-C--:B------:R-:W-:Y:S02]  /*5760*/  HMMA.16816.F32.BF16 R20, R172, R204.reuse, R20 ;  /* 0x000000ccac14723c */ /* 0x080fe40000041814 */
[----:B------:R-:W5:Y:S04]  /*5770*/  LDG.E R186, desc[UR10][R2.64+0x20] ;  /* 0x0000200a02ba7981 */ /* 0x000f68000c1e1900 */
[----:B------:R-:W5:Y:S01]  /*5780*/  LDG.E R184, desc[UR10][R2.64+0x80] ;  /* 0x0000800a02b87981 */ /* 0x000f62000c1e1900 */
[C---:B------:R-:W-:Y:S03]  /*5790*/  HMMA.16816.F32.BF16 R24, R200.reuse, R204, R24 ;  /* 0x000000ccc818723c */ /* 0x040fe60000041818 */
[----:B------:R1:W5:Y:S03]  /*57a0*/  LDG.E R179, desc[UR10][R2.64+0xa0] ;  /* 0x0000a00a02b37981 */ /* 0x000366000c1e1900 */
[-C--:B------:R-:W-:Y:S06]  /*57b0*/  HMMA.16816.F32.BF16 R28, R200, R206.reuse, R28 ;  /* 0x000000cec81c723c */ /* 0x080fec000004181c */
[----:B------:R-:W-:Y:S01]  /*57c0*/  HMMA.16816.F32.BF16 R32, R172, R206, R32 ;  /* 0x000000ceac20723c */ /* 0x000fe20000041820 */
[----:B------:R-:W4:Y:S05]  /*57d0*/  LDSM.16.M88.4 R172, [R216+0x4800] ;  /* 0x00480000d8ac783b */ /* 0x000f2a0000000200 */
[-C--:B--2---:R-:W-:Y:S06]  /*57e0*/  HMMA.16816.F32.BF16 R4, R168, R180.reuse, R4 ;  /* 0x000000b4a804723c */ /* 0x084fec0000041804 */
[C---:B---3--:R-:W-:Y:S05]  /*57f0*/  HMMA.16816.F32.BF16 R8, R164.reuse, R180, R8 ;  /* 0x000000b4a408723c */ /* 0x048fea0000041808 */
[----:B-1----:R-:W-:Y:S01]  /*5800*/  IADD3 R2, R246, -UR12, -R223 ;  /* 0x8000000cf6027c10 */ /* 0x002fe2000fffe8df */
[-C--:B------:R-:W-:Y:S05]  /*5810*/  HMMA.16816.F32.BF16 R12, R164, R182.reuse, R12 ;  /* 0x000000b6a40c723c */ /* 0x080fea000004180c */
[----:B------:R-:W-:Y:S01]  /*5820*/  IADD3 R0, R0, UR8, R2 ;  /* 0x0000000800007c10 */ /* 0x000fe2000fffe002 */
[C---:B------:R-:W-:Y:S05]  /*5830*/  HMMA.16816.F32.BF16 R16, R168.reuse, R182, R16 ;  /* 0x000000b6a810723c */ /* 0x040fea0000041810 */
[----:B------:R-:W-:Y:S01]  /*5840*/  IADD3 R3, R0, 0x28, RZ ;  /* 0x0000002800037810 */ /* 0x000fe20007ffe0ff */
[----:B------:R-:W-:Y:S01]  /*5850*/  FMUL.FTZ R4, R4, UR7 ;  /* 0x0000000704047c20 */ /* 0x000fe20008410000 */
[----:B------:R-:W-:Y:S01]  /*5860*/  FMUL.FTZ R5, R5, UR7 ;  /* 0x0000000705057c20 */ /* 0x000fe20008410000 */
[----:B------:R-:W-:Y:S01]  /*5870*/  FMUL.FTZ R6, R6, UR7 ;  /* 0x0000000706067c20 */ /* 0x000fe20008410000 */
[----:B------:R-:W-:Y:S01]  /*5880*/  ISETP.GE.AND P2, PT, R3, RZ, PT ;  /* 0x000000ff0300720c */ /* 0x000fe20003f46270 */
[----:B------:R1:W-:Y:S01]  /*5890*/  MUFU.TANH R190, R4 ;  /* 0x0000000400be7308 */ /* 0x0003e20000002400 */
[----:B------:R-:W-:Y:S01]  /*58a0*/  FMUL.FTZ R7, R7, UR7 ;  /* 0x0000000707077c20 */ /* 0x000fe20008410000 */
[----:B------:R-:W-:Y:S01]  /*58b0*/  FMUL.FTZ R10, R10, UR7 ;  /* 0x000000070a0a7c20 */ /* 0x000fe20008410000 */
[----:B------:R-:W-:Y:S01]  /*58c0*/  FMUL.FTZ R8, R8, UR7 ;  /* 0x0000000708087c20 */ /* 0x000fe20008410000 */
[----:B------:R-:W-:Y:S01]  /*58d0*/  FMUL.FTZ R9, R9, UR7 ;  /* 0x0000000709097c20 */ /* 0x000fe20008410000 */
[----:B------:R-:W-:Y:S01]  /*58e0*/  IADD3 R2, R0, 0x27, RZ ;  /* 0x0000002700027810 */ /* 0x000fe20007ffe0ff */
[----:B------:R-:W-:Y:S01]  /*58f0*/  FMUL.FTZ R11, R11, UR7 ;  /* 0x000000070b0b7c20 */ /* 0x000fe20008410000 */
[-C--:B----4-:R-:W-:Y:S03]  /*5900*/  HMMA.16816.F32.BF16 R20, R168, R172.reuse, R20 ;  /* 0x000000aca814723c */ /* 0x090fe60000041814 */
[----:B------:R2:W-:Y:S01]  /*5910*/  MUFU.TANH R189, R5 ;  /* 0x0000000500bd7308 */ /* 0x0005e20000002400 */
[----:B------:R-:W-:Y:S01]  /*5920*/  ISETP.GE.AND P1, PT, R2, RZ, PT ;  /* 0x000000ff0200720c */ /* 0x000fe20003f26270 */
[----:B------:R-:W-:Y:S01]  /*5930*/  FMUL.FTZ R14, R14, UR7 ;  /* 0x000000070e0e7c20 */ /* 0x000fe20008410000 */
[----:B------:R-:W-:Y:S01]  /*5940*/  FMUL.FTZ R15, R15, UR7 ;  /* 0x000000070f0f7c20 */ /* 0x000fe20008410000 */
[C---:B------:R-:W-:Y:S06]  /*5950*/  HMMA.16816.F32.BF16 R24, R164.reuse, R172, R24 ;  /* 0x000000aca418723c */ /* 0x040fec0000041818 */
[----:B------:R3:W-:Y:S01]  /*5960*/  MUFU.TANH R187, R10 ;  /* 0x0000000a00bb7308 */ /* 0x0007e20000002400 */
[----:B-1----:R-:W-:Y:S01]  /*5970*/  FMUL.FTZ R4, R12, UR7 ;  /* 0x000000070c047c20 */ /* 0x002fe20008410000 */
[-C--:B------:R-:W-:Y:S08]  /*5980*/  HMMA.16816.F32.BF16 R28, R164, R174.reuse, R28 ;  /* 0x000000aea41c723c */ /* 0x080ff0000004181c */
[----:B------:R1:W-:Y:S03]  /*5990*/  MUFU.TANH R192, R6 ;  /* 0x0000000600c07308 */ /* 0x0003e60000002400 */
[----:B--2---:R-:W-:Y:S01]  /*59a0*/  FMUL.FTZ R5, R13, UR7 ;  /* 0x000000070d057c20 */ /* 0x004fe20008410000 */
[----:B------:R-:W-:Y:S01]  /*59b0*/  IADD3 R13, R0, 0x8, RZ ;  /* 0x00000008000d7810 */ /* 0x000fe20007ffe0ff */
[----:B------:R-:W-:Y:S04]  /*59c0*/  HMMA.16816.F32.BF16 R32, R168, R174, R32 ;  /* 0x000000aea820723c */ /* 0x000fe80000041820 */
[----:B------:R-:W-:Y:S01]  /*59d0*/  FMUL.FTZ R164, R20, UR7 ;  /* 0x0000000714a47c20 */ /* 0x000fe20008410000 */
[----:B------:R2:W-:Y:S01]  /*59e0*/  MUFU.TANH R188, R7 ;  /* 0x0000000700bc7308 */ /* 0x0005e20000002400 */
[----:B------:R-:W-:Y:S01]  /*59f0*/  IADD3 R20, R0, -0x1, RZ ;  /* 0xffffffff00147810 */ /* 0x000fe20007ffe0ff */
[----:B---3--:R-:W-:Y:S01]  /*5a00*/  FMUL.FTZ R10, R18, UR7 ;  /* 0x00000007120a7c20 */ /* 0x008fe20008410000 */
[----:B------:R-:W-:Y:S02]  /*5a10*/  IADD3 R12, R0, 0x7, RZ ;  /* 0x00000007000c7810 */ /* 0x000fe40007ffe0ff */
[----:B------:R-:W-:Y:S01]  /*5a20*/  ISETP.GE.AND P5, PT, R20, RZ, PT ;  /* 0x000000ff1400720c */ /* 0x000fe20003fa6270 */
[----:B------:R-:W-:Y:S01]  /*5a30*/  FMUL.FTZ R176, R19, UR7 ;  /* 0x0000000713b07c20 */ /* 0x000fe20008410000 */
[----:B------:R-:W-:Y:S03]  /*5a40*/  ISETP.GE.AND P4, PT, R13, RZ, PT ;  /* 0x000000ff0d00720c */ /* 0x000fe60003f86270 */
[----:B------:R3:W-:Y:S01]  /*5a50*/  MUFU.TANH R183, R8 ;  /* 0x0000000800b77308 */ /* 0x0007e20000002400 */
[----:B------:R-:W-:Y:S01]  /*5a60*/  ISETP.GE.AND P3, PT, R12, RZ, PT ;  /* 0x000000ff0c00720c */ /* 0x000fe20003f66270 */
[----:B------:R-:W-:Y:S01]  /*5a70*/  FMUL.FTZ R172, R17, UR7 ;  /* 0x0000000711ac7c20 */ /* 0x000fe20008410000 */
[----:B-1----:R-:W-:Y:S01]  /*5a80*/  IADD3 R6, R0, 0x17, RZ ;  /* 0x0000001700067810 */ /* 0x002fe20007ffe0ff */
[----:B------:R-:W-:Y:S01]  /*5a90*/  FMUL.FTZ R22, R22, UR7 ;  /* 0x0000000716167c20 */ /* 0x000fe20008410000 */
[C---:B------:R-:W-:Y:S01]  /*5aa0*/  IADD3 R19, R0.reuse, -0x8, RZ ;  /* 0xfffffff800137810 */ /* 0x040fe20007ffe0ff */
[----:B------:R-:W-:Y:S01]  /*5ab0*/  FMUL.FTZ R21, R21, UR7 ;  /* 0x0000000715157c20 */ /* 0x000fe20008410000 */
[C---:B------:R-:W-:Y:S03]  /*5ac0*/  IADD3 R18, R0.reuse, -0x9, RZ ;  /* 0xfffffff700127810 */ /* 0x040fe60007ffe0ff */
[----:B------:R1:W-:Y:S01]  /*5ad0*/  MUFU.TANH R178, R9 ;  /* 0x0000000900b27308 */ /* 0x0003e20000002400 */
[C---:B--2---:R-:W-:Y:S01]  /*5ae0*/  IADD3 R7, R0.reuse, 0x18, RZ ;  /* 0x0000001800077810 */ /* 0x044fe20007ffe0ff */
[----:B------:R-:W-:Y:S01]  /*5af0*/  FMUL.FTZ R23, R23, UR7 ;  /* 0x0000000717177c20 */ /* 0x000fe20008410000 */
[----:B------:R-:W-:Y:S01]  /*5b00*/  @!P5 IADD3 R20, -R0, 0x1, RZ ;  /* 0x000000010014d810 */ /* 0x000fe20007ffe1ff */
[----:B------:R-:W-:Y:S01]  /*5b10*/  FMUL.FTZ R26, R26, UR7 ;  /* 0x000000071a1a7c20 */ /* 0x000fe20008410000 */
[C---:B------:R-:W-:Y:S01]  /*5b20*/  @!P4 IADD3 R13, -R0.reuse, -0x8, RZ ;  /* 0xfffffff8000dc810 */ /* 0x040fe20007ffe1ff */
[----:B------:R-:W-:Y:S01]  /*5b30*/  FMUL.FTZ R199, R35, UR7 ;  /* 0x0000000723c77c20 */ /* 0x000fe20008410000 */
[C---:B------:R-:W-:Y:S03]  /*5b40*/  @!P3 IADD3 R12, -R0.reuse, -0x7, RZ ;  /* 0xfffffff9000cb810 */ /* 0x040fe60007ffe1ff */
[----:B------:R2:W4:Y:S01]  /*5b50*/  MUFU.TANH R182, R11 ;  /* 0x0000000b00b67308 */ /* 0x0005220000002400 */
[C---:B---3--:R-:W-:Y:S01]  /*5b60*/  IADD3 R8, R0.reuse, 0x1f, RZ ;  /* 0x0000001f00087810 */ /* 0x048fe20007ffe0ff */
[----:B------:R-:W-:Y:S01]  /*5b70*/  FMUL.FTZ R27, R27, UR7 ;  /* 0x000000071b1b7c20 */ /* 0x000fe20008410000 */
[C---:B------:R-:W-:Y:S01]  /*5b80*/  @!P2 IADD3 R3, -R0.reuse, -0x28, RZ ;  /* 0xffffffd80003a810 */ /* 0x040fe20007ffe1ff */
[----:B------:R-:W-:Y:S01]  /*5b90*/  FMUL.FTZ R194, R29, UR7 ;  /* 0x000000071dc27c20 */ /* 0x000fe20008410000 */
[----:B------:R-:W-:Y:S01]  /*5ba0*/  @!P1 IADD3 R2, -R0, -0x27, RZ ;  /* 0xffffffd900029810 */ /* 0x000fe20007ffe1ff */
[----:B------:R-:W-:Y:S01]  /*5bb0*/  FMUL.FTZ R193, R30, UR7 ;  /* 0x000000071ec17c20 */ /* 0x000fe20008410000 */
[----:B------:R-:W-:Y:S03]  /*5bc0*/  ISETP.GE.AND P5, PT, R8, RZ, PT ;  /* 0x000000ff0800720c */ /* 0x000fe60003fa6270 */
[----:B------:R3:W4:Y:S01]  /*5bd0*/  MUFU.TANH R177, R14 ;  /* 0x0000000e00b17308 */ /* 0x0007220000002400 */
[----:B-1----:R-:W-:Y:S01]  /*5be0*/  IADD3 R9, R0, 0x20, RZ ;  /* 0x0000002000097810 */ /* 0x002fe20007ffe0ff */
[----:B------:R-:W-:Y:S01]  /*5bf0*/  FMUL.FTZ R197, R34, UR7 ;  /* 0x0000000722c57c20 */ /* 0x000fe20008410000 */
[----:B------:R-:W-:Y:S01]  /*5c00*/  ISETP.GE.AND P4, PT, R7, RZ, PT ;  /* 0x000000ff0700720c */ /* 0x000fe20003f86270 */
[----:B------:R-:W-:Y:S01]  /*5c10*/  FMUL.FTZ R196, R32, UR7 ;  /* 0x0000000720c47c20 */ /* 0x000fe20008410000 */
[----:B------:R-:W-:Y:S01]  /*5c20*/  ISETP.GE.AND P6, PT, R9, RZ, PT ;  /* 0x000000ff0900720c */ /* 0x000fe20003fc6270 */
[----:B------:R-:W-:Y:S01]  /*5c30*/  FMUL.FTZ R195, R31, UR7 ;  /* 0x000000071fc37c20 */ /* 0x000fe20008410000 */
[----:B------:R-:W-:Y:S03]  /*5c40*/  ISETP.GE.AND P3, PT, R6, RZ, PT ;  /* 0x000000ff0600720c */ /* 0x000fe60003f66270 */
[----:B------:R1:W4:Y:S01]  /*5c50*/  MUFU.TANH R169, R15 ;  /* 0x0000000f00a97308 */ /* 0x0003220000002400 */
[----:B------:R-:W-:Y:S01]  /*5c60*/  ISETP.GE.AND P2, PT, R19, RZ, PT ;  /* 0x000000ff1300720c */ /* 0x000fe20003f46270 */
[----:B--2---:R-:W-:Y:S01]  /*5c70*/  FMUL.FTZ R11, R16, UR7 ;  /* 0x00000007100b7c20 */ /* 0x004fe20008410000 */
[----:B------:R-:W-:Y:S01]  /*5c80*/  ISETP.GE.AND P1, PT, R18, RZ, PT ;  /* 0x000000ff1200720c */ /* 0x000fe20003f26270 */
[----:B------:R-:W-:Y:S01]  /*5c90*/  FMUL.FTZ R198, R33, UR7 ;  /* 0x0000000721c67c20 */ /* 0x000fe20008410000 */
[----:B------:R-:W-:Y:S01]  /*5ca0*/  IADD3 R17, R0, -0x10, RZ ;  /* 0xfffffff000117810 */ /* 0x000fe20007ffe0ff */
[----:B------:R-:W-:Y:S01]  /*5cb0*/  FMUL.FTZ R24, R24, UR7 ;  /* 0x0000000718187c20 */ /* 0x000fe20008410000 */
[C---:B------:R-:W-:Y:S03]  /*5cc0*/  IADD3 R16, R0.reuse, -0x11, RZ ;  /* 0xffffffef00107810 */ /* 0x040fe60007ffe0ff */
[----:B------:R2:W-:Y:S01]  /*5cd0*/  MUFU.TANH R170, R4 ;  /* 0x0000000400aa7308 */ /* 0x0005e20000002400 */
[C---:B---3--:R-:W-:Y:S01]  /*5ce0*/  IADD3 R14, R0.reuse, -0x19, RZ ;  /* 0xffffffe7000e7810 */ /* 0x048fe20007ffe0ff */
[----:B------:R-:W-:Y:S01]  /*5cf0*/  FMUL.FTZ R171, R25, UR7 ;  /* 0x0000000719ab7c20 */ /* 0x000fe20008410000 */
[----:B------:R-:W-:Y:S01]  /*5d00*/  @!P6 IADD3 R9, -R0, -0x20, RZ ;  /* 0xffffffe00009e810 */ /* 0x000fe20007ffe1ff */
[----:B------:R-:W-:Y:S01]  /*5d10*/  FMUL.FTZ R191, R28, UR7 ;  /* 0x000000071cbf7c20 */ /* 0x000fe20008410000 */
[C---:B------:R-:W-:Y:S02]  /*5d20*/  @!P5 IADD3 R8, -R0.reuse, -0x1f, RZ ;  /* 0xffffffe10008d810 */ /* 0x040fe40007ffe1ff */
[C---:B------:R-:W-:Y:S03]  /*5d30*/  @!P4 IADD3 R7, -R0.reuse, -0x18, RZ ;  /* 0xffffffe80007c810 */ /* 0x040fe60007ffe1ff */
[----:B------:R3:W-:Y:S01]  /*5d40*/  MUFU.TANH R174, R5 ;  /* 0x0000000500ae7308 */ /* 0x0007e20000002400 */
[C---:B-1----:R-:W-:Y:S02]  /*5d50*/  IADD3 R15, R0.reuse, -0x18, RZ ;  /* 0xffffffe8000f7810 */ /* 0x042fe40007ffe0ff */
[C---:B------:R-:W-:Y:S02]  /*5d60*/  @!P3 IADD3 R6, -R0.reuse, -0x17, RZ ;  /* 0xffffffe90006b810 */ /* 0x040fe40007ffe1ff */
[C---:B------:R-:W-:Y:S02]  /*5d70*/  @!P2 IADD3 R19, -R0.reuse, 0x8, RZ ;  /* 0x000000080013a810 */ /* 0x040fe40007ffe1ff */
[C---:B------:R-:W-:Y:S03]  /*5d80*/  @!P1 IADD3 R18, -R0.reuse, 0x9, RZ ;  /* 0x0000000900129810 */ /* 0x040fe60007ffe1ff */
[----:B------:R1:W-:Y:S01]  /*5d90*/  MUFU.TANH R180, R22 ;  /* 0x0000001600b47308 */ /* 0x0003e20000002400 */
[----:B--2---:R-:W-:Y:S02]  /*5da0*/  IADD3 R4, R0, 0xf, RZ ;  /* 0x0000000f00047810 */ /* 0x004fe40007ffe0ff */
[----:B------:R-:W-:Y:S02]  /*5db0*/  ISETP.GE.AND P6, PT, R17, RZ, PT ;  /* 0x000000ff1100720c */ /* 0x000fe40003fc6270 */
[----:B------:R-:W-:Y:S02]  /*5dc0*/  ISETP.GE.AND P5, PT, R16, RZ, PT ;  /* 0x000000ff1000720c */ /* 0x000fe40003fa6270 */
[----:B------:R-:W-:Y:S03]  /*5dd0*/  ISETP.GE.AND P3, PT, R4, RZ, PT ;  /* 0x000000ff0400720c */ /* 0x000fe60003f66270 */
[----:B------:R2:W-:Y:S01]  /*5de0*/  MUFU.TANH R35, R21 ;  /* 0x0000001500237308 */ /* 0x0005e20000002400 */
[----:B---3--:R-:W-:Y:S02]  /*5df0*/  IADD3 R5, R0, 0x10, RZ ;  /* 0x0000001000057810 */ /* 0x008fe40007ffe0ff */
[----:B------:R-:W-:Y:S02]  /*5e00*/  ISETP.GE.AND P2, PT, R15, RZ, PT ;  /* 0x000000ff0f00720c */ /* 0x000fe40003f46270 */
[----:B------:R-:W-:Y:S02]  /*5e10*/  ISETP.GE.AND P4, PT, R5, RZ, PT ;  /* 0x000000ff0500720c */ /* 0x000fe40003f86270 */
[----:B------:R-:W-:Y:S03]  /*5e20*/  ISETP.GE.AND P1, PT, R14, RZ, PT ;  /* 0x000000ff0e00720c */ /* 0x000fe60003f26270 */
[----:B------:R3:W-:Y:S01]  /*5e30*/  MUFU.TANH R181, R23 ;  /* 0x0000001700b57308 */ /* 0x0007e20000002400 */
[C---:B------:R-:W-:Y:S02]  /*5e40*/  @!P6 IADD3 R17, -R0.reuse, 0x10, RZ ;  /* 0x000000100011e810 */ /* 0x040fe40007ffe1ff */
[C---:B------:R-:W-:Y:S02]  /*5e50*/  @!P5 IADD3 R16, -R0.reuse, 0x11, RZ ;  /* 0x000000110010d810 */ /* 0x040fe40007ffe1ff */
[C---:B------:R-:W-:Y:S02]  /*5e60*/  @!P3 IADD3 R4, -R0.reuse, -0xf, RZ ;  /* 0xfffffff10004b810 */ /* 0x040fe40007ffe1ff */
[----:B------:R-:W-:Y:S03]  /*5e70*/  I2FP.F32.S32 R29, R20 ;  /* 0x00000014001d7245 */ /* 0x000fe60000201400 */
[----:B------:R-:W3:Y:S01]  /*5e80*/  MUFU.TANH R175, R10 ;  /* 0x0000000a00af7308 */ /* 0x000ee20000002400 */
[C---:B------:R-:W-:Y:S02]  /*5e90*/  @!P2 IADD3 R15, -R0.reuse, 0x18, RZ ;  /* 0x00000018000fa810 */ /* 0x040fe40007ffe1ff */
[C---:B------:R-:W-:Y:S02]  /*5ea0*/  @!P4 IADD3 R5, -R0.reuse, -0x10, RZ ;  /* 0xfffffff00005c810 */ /* 0x040fe40007ffe1ff */
[----:B------:R-:W-:Y:S02]  /*5eb0*/  @!P1 IADD3 R14, -R0, 0x19, RZ ;  /* 0x00000019000e9810 */ /* 0x000fe40007ffe1ff */
[----:B------:R-:W-:Y:S03]  /*5ec0*/  IABS R0, R0 ;  /* 0x0000000000007213 */ /* 0x000fe60000000000 */
[----:B------:R3:W-:Y:S01]  /*5ed0*/  MUFU.TANH R173, R26 ;  /* 0x0000001a00ad7308 */ /* 0x0007e20000002400 */
[----:B------:R-:W-:Y:S02]  /*5ee0*/  I2FP.F32.S32 R20, R2 ;  /* 0x0000000200147245 */ /* 0x000fe40000201400 */
[----:B------:R-:W-:Y:S02]  /*5ef0*/  I2FP.F32.S32 R2, R9 ;  /* 0x0000000900027245 */ /* 0x000fe40000201400 */
[----:B------:R-:W-:Y:S01]  /*5f00*/  MOV R30, R0 ;  /* 0x00000000001e7202 */ /* 0x000fe20000000f00 */
[----:B----4-:R-:W-:Y:S01]  /*5f10*/  FFMA.FTZ R20, R20, -UR5, R182 ;  /* 0x8000000514147c23 */ /* 0x010fe200080100b6 */
[----:B------:R-:W-:Y:S03]  /*5f20*/  I2FP.F32.S32 R165, R16 ;  /* 0x0000001000a57245 */ /* 0x000fe60000201400 */
[----:B------:R-:W-:Y:S01]  /*5f30*/  MUFU.TANH R10, R172 ;  /* 0x000000ac000a7308 */ /* 0x000fe20000002400 */
[----:B------:R-:W-:Y:S01]  /*5f40*/  I2FP.F32.S32 R0, R8 ;  /* 0x0000000800007245 */ /* 0x000fe20000201400 */
[----:B------:R-:W-:Y:S01]  /*5f50*/  FFMA.FTZ R16, -R192, R192, 1 ;  /* 0x3f800000c0107423 */ /* 0x000fe200000101c0 */
[----:B------:R-:W-:Y:S01]  /*5f60*/  I2FP.F32.S32 R34, R13 ;  /* 0x0000000d00227245 */ /* 0x000fe20000201400 */
[----:B------:R-:W-:Y:S01]  /*5f70*/  FFMA.FTZ R13, R2, -UR5, R183 ;  /* 0x80000005020d7c23 */ /* 0x000fe200080100b7 */
[----:B------:R-:W-:Y:S01]  /*5f80*/  I2FP.F32.S32 R166, R12 ;  /* 0x0000000c00a67245 */ /* 0x000fe20000201400 */
[----:B------:R-:W-:Y:S01]  /*5f90*/  FFMA.FTZ R28, R0, -UR5, R178 ;  /* 0x80000005001c7c23 */ /* 0x000fe200080100b2 */
[----:B------:R-:W-:Y:S03]  /*5fa0*/  I2FP.F32.S32 R168, R14 ;  /* 0x0000000e00a87245 */ /* 0x000fe60000201400 */
[----:B------:R4:W-:Y:S01]  /*5fb0*/  MUFU.TANH R172, R27 ;  /* 0x0000001b00ac7308 */ /* 0x0009e20000002400 */
[----:B-1----:R-:W-:Y:S01]  /*5fc0*/  I2FP.F32.S32 R22, R6 ;  /* 0x0000000600167245 */ /* 0x002fe20000201400 */
[----:B------:R-:W-:Y:S01]  /*5fd0*/  FFMA.FTZ R14, -R183, R183, 1 ;  /* 0x3f800000b70e7423 */ /* 0x000fe200000101b7 */
[----:B------:R-:W-:Y:S01]  /*5fe0*/  I2FP.F32.S32 R32, R19 ;  /* 0x0000001300207245 */ /* 0x000fe20000201400 */
[----:B------:R-:W-:Y:S01]  /*5ff0*/  FFMA.FTZ R6, -R190, R190, 1 ;  /* 0x3f800000be067423 */ /* 0x000fe200000101be */
[----:B------:R-:W-:Y:S01]  /*6000*/  I2FP.F32.S32 R31, R18 ;  /* 0x00000012001f7245 */ /* 0x000fe20000201400 */
[----:B------:R-:W-:Y:S01]  /*6010*/  FMUL.FTZ R183, R16, UR7 ;  /* 0x0000000710b77c20 */ /* 0x000fe20008410000 */
[----:B------:R-:W-:Y:S03]  /*6020*/  FFMA.FTZ R19, R2, -UR5, R177 ;  /* 0x8000000502137c23 */ /* 0x000fe600080100b1 */
[----:B------:R-:W1:Y:S01]  /*6030*/  MUFU.TANH R176, R176 ;  /* 0x000000b000b07308 */ /* 0x000e620000002400 */
[----:B------:R-:W-:Y:S01]  /*6040*/  I2FP.F32.S32 R33, R17 ;  /* 0x0000001100217245 */ /* 0x000fe20000201400 */
[----:B------:R-:W-:Y:S01]  /*6050*/  FFMA.FTZ R16, -R177, R177, 1 ;  /* 0x3f800000b1107423 */ /* 0x000fe200000101b1 */
[----:B------:R-:W-:Y:S01]  /*6060*/  FFMA.FTZ R18, R0, -UR5, R169 ;  /* 0x8000000500127c23 */ /* 0x000fe200080100a9 */
[----:B------:R-:W-:Y:S01]  /*6070*/  FFMA.FTZ R2, -R169, R169, 1 ;  /* 0x3f800000a9027423 */ /* 0x000fe200000101a9 */
[----:B------:R-:W-:Y:S01]  /*6080*/  I2FP.F32.S32 R167, R15 ;  /* 0x0000000f00a77245 */ /* 0x000fe20000201400 */
[----:B------:R-:W-:Y:S01]  /*6090*/  FFMA.FTZ R17, -R182, R182, 1 ;  /* 0x3f800000b6117423 */ /* 0x000fe200000101b6 */
[----:B------:R-:W-:Y:S03]  /*60a0*/  FFMA.FTZ R15, -R188, R188, 1 ;  /* 0x3f800000bc0f7423 */ /* 0x000fe600000101bc */
[----:B------:R1:W-:Y:S01]  /*60b0*/  MUFU.TANH R169, R194 ;  /* 0x000000c200a97308 */ /* 0x0003e20000002400 */
[----:B------:R-:W-:Y:S01]  /*60c0*/  FFMA.FTZ R8, R166, -UR5, R188 ;  /* 0x80000005a6087c23 */ /* 0x000fe200080100bc */
[----:B------:R-:W-:Y:S01]  /*60d0*/  FMUL.FTZ R188, R6, UR7 ;  /* 0x0000000706bc7c20 */ /* 0x000fe20008410000 */
[----:B------:R-:W-:Y:S01]  /*60e0*/  I2FP.F32.S32 R30, R30 ;  /* 0x0000001e001e7245 */ /* 0x000fe20000201400 */
[----:B------:R-:W-:Y:S01]  /*60f0*/  FFMA.FTZ R6, -R178, R178, 1 ;  /* 0x3f800000b2067423 */ /* 0x000fe200000101b2 */
[----:B--2---:R-:W-:Y:S01]  /*6100*/  I2FP.F32.S32 R21, R3 ;  /* 0x0000000300157245 */ /* 0x004fe20000201400 */
[----:B------:R-:W-:Y:S01]  /*6110*/  FMUL.FTZ R200, R17, UR7 ;  /* 0x0000000711c87c20 */ /* 0x000fe20008410000 */
[----:B---3--:R-:W-:Y:S03]  /*6120*/  I2FP.F32.S32 R23, R7 ;  /* 0x0000000700177245 */ /* 0x008fe60000201400 */
[----:B------:R-:W-:Y:S01]  /*6130*/  MUFU.TANH R177, R195 ;  /* 0x000000c300b17308 */ /* 0x000fe20000002400 */
[----:B------:R-:W-:Y:S01]  /*6140*/  FFMA.FTZ R7, -R189, R189, 1 ;  /* 0x3f800000bd077423 */ /* 0x000fe200000101bd */
[----:B------:R-:W-:Y:S01]  /*6150*/  FFMA.FTZ R26, -R187, R187, 1 ;  /* 0x3f800000bb1a7423 */ /* 0x000fe200000101bb */
[----:B------:R-:W-:Y:S01]  /*6160*/  FFMA.FTZ R17, -R175, R175, 1 ;  /* 0x3f800000af117423 */ /* 0x000fe200000101af */
[----:B------:R-:W-:Y:S01]  /*6170*/  I2FP.F32.S32 R3, R5 ;  /* 0x0000000500037245 */ /* 0x000fe20000201400 */
[----:B------:R-:W-:Y:S01]  /*6180*/  FFMA.FTZ R5, R30, -UR5, R190 ;  /* 0x800000051e057c23 */ /* 0x000fe200080100be */
[----:B------:R-:W-:Y:S01]  /*6190*/  FFMA.FTZ R12, R29, -UR5, R189 ;  /* 0x800000051d0c7c23 */ /* 0x000fe200080100bd */
[----:B------:R-:W-:Y:S03]  /*61a0*/  FFMA.FTZ R21, R21, -UR5, R187 ;  /* 0x8000000515157c23 */ /* 0x000fe600080100bb */
[----:B------:R-:W2:Y:S01]  /*61b0*/  MUFU.TANH R11, R11 ;  /* 0x0000000b000b7308 */ /* 0x000ea20000002400 */
[----:B------:R-:W-:Y:S01]  /*61c0*/  FMUL.FTZ R187, R7, UR7 ;  /* 0x0000000707bb7c20 */ /* 0x000fe20008410000 */
[----:B------:R-:W-:Y:S01]  /*61d0*/  FMUL.FTZ R182, R15, UR7 ;  /* 0x000000070fb67c20 */ /* 0x000fe20008410000 */
[----:B------:R-:W-:Y:S01]  /*61e0*/  FMUL.FTZ R201, R26, UR7 ;  /* 0x000000071ac97c20 */ /* 0x000fe20008410000 */
[----:B------:R-:W-:Y:S01]  /*61f0*/  FMUL.FTZ R190, R14, UR7 ;  /* 0x000000070ebe7c20 */ /* 0x000fe20008410000 */
[----:B------:R-:W-:Y:S01]  /*6200*/  FMUL.FTZ R189, R6, UR7 ;  /* 0x0000000706bd7c20 */ /* 0x000fe20008410000 */
[----:B------:R-:W-:Y:S01]  /*6210*/  FFMA.FTZ R0, -R170, R170, 1 ;  /* 0x3f800000aa007423 */ /* 0x000fe200000101aa */
[----:B----4-:R-:W-:Y:S03]  /*6220*/  FFMA.FTZ R27, R23, -UR5, R170 ;  /* 0x80000005171b7c23 */ /* 0x010fe600080100aa */
[----:B------:R-:W3:Y:S01]  /*6230*/  MUFU.TANH R164, R164 ;  /* 0x000000a400a47308 */ /* 0x000ee20000002400 */
[----:B------:R-:W-:Y:S01]  /*6240*/  FMUL.FTZ R204, R17, UR7 ;  /* 0x0000000711cc7c20 */ /* 0x000fe20008410000 */
[----:B------:R-:W-:Y:S01]  /*6250*/  FFMA.FTZ R14, -R174, R174, 1 ;  /* 0x3f800000ae0e7423 */ /* 0x000fe200000101ae */
[----:B------:R-:W-:Y:S01]  /*6260*/  FFMA.FTZ R26, R22, -UR5, R174 ;  /* 0x80000005161a7c23 */ /* 0x000fe200080100ae */
[----:B------:R-:W-:Y:S01]  /*6270*/  FFMA.FTZ R7, R30, -UR5, R175 ;  /* 0x800000051e077c23 */ /* 0x000fe200080100af */
[----:B-1----:R-:W-:Y:S01]  /*6280*/  FFMA.FTZ R6, R29, -UR5, R176 ;  /* 0x800000051d067c23 */ /* 0x002fe200080100b0 */
[----:B------:R-:W-:Y:S01]  /*6290*/  FFMA.FTZ R15, -R176, R176, 1 ;  /* 0x3f800000b00f7423 */ /* 0x000fe200000101b0 */
[----:B------:R-:W-:Y:S03]  /*62a0*/  FFMA.FTZ R17, R23, -UR5, R173 ;  /* 0x8000000517117c23 */ /* 0x000fe600080100ad */
[----:B------:R-:W1:Y:S01]  /*62b0*/  MUFU.TANH R25, R24 ;  /* 0x0000001800197308 */ /* 0x000e620000002400 */
[----:B------:R-:W-:Y:S01]  /*62c0*/  FFMA.FTZ R170, -R173, R173, 1 ;  /* 0x3f800000adaa7423 */ /* 0x000fe200000101ad */
[----:B------:R-:W-:Y:S01]  /*62d0*/  FFMA.FTZ R9, R34, -UR5, R192 ;  /* 0x8000000522097c23 */ /* 0x000fe200080100c0 */
[----:B------:R-:W-:Y:S01]  /*62e0*/  FMUL.FTZ R192, R0, UR7 ;  /* 0x0000000700c07c20 */ /* 0x000fe20008410000 */
[----:B------:R-:W-:Y:S01]  /*62f0*/  FFMA.FTZ R0, -R10, R10, 1 ;  /* 0x3f8000000a007423 */ /* 0x000fe2000001010a */
[----:B------:R-:W-:Y:S01]  /*6300*/  PLOP3.LUT P1, PT, PT, PT, UP0, 0x80, 0x0 ;  /* 0x000000000000781c */ /* 0x000fe20003f2f008 */
[----:B------:R-:W-:Y:S01]  /*6310*/  FMUL.FTZ R194, R2, UR7 ;  /* 0x0000000702c27c20 */ /* 0x000fe20008410000 */
[----:B--2---:R-:W-:Y:S03]  /*6320*/  FFMA.FTZ R2, -R11, R11, 1 ;  /* 0x3f8000000b027423 */ /* 0x004fe6000001010b */
[----:B------:R-:W2:Y:S01]  /*6330*/  MUFU.TANH R24, R171 ;  /* 0x000000ab00187308 */ /* 0x000ea20000002400 */
[----:B------:R-:W-:Y:S01]  /*6340*/  FMUL.FTZ R195, R0, UR7 ;  /* 0x0000000700c37c20 */ /* 0x000fe20008410000 */
[----:B---3--:R-:W-:Y:S01]  /*6350*/  FFMA.FTZ R0, -R164, R164, 1 ;  /* 0x3f800000a4007423 */ /* 0x008fe200000101a4 */
[----:B------:R-:W-:Y:S01]  /*6360*/  FFMA.FTZ R29, -R180, R180, 1 ;  /* 0x3f800000b41d7423 */ /* 0x000fe200000101b4 */
[----:B------:R-:W-:Y:S01]  /*6370*/  I2FP.F32.S32 R4, R4 ;  /* 0x0000000400047245 */ /* 0x000fe20000201400 */
[----:B------:R-:W-:Y:S01]  /*6380*/  FFMA.FTZ R30, -R172, R172, 1 ;  /* 0x3f800000ac1e7423 */ /* 0x000fe200000101ac */
[----:B------:R-:W-:Y:S01]  /*6390*/  FMUL.FTZ R234, R0, UR7 ;  /* 0x0000000700ea7c20 */ /* 0x000fe20008410000 */
[----:B------:R-:W-:Y:S03]  /*63a0*/  FMUL.FTZ R239, R29, UR7 ;  /* 0x000000071def7c20 */ /* 0x000fe60008410000 */
[----:B------:R3:W4:Y:S01]  /*63b0*/  MUFU.TANH R178, R191 ;  /* 0x000000bf00b27308 */ /* 0x0007220000002400 */
[----:B------:R-:W-:Y:S01]  /*63c0*/  FMUL.FTZ R202, R16, UR7 ;  /* 0x0000000710ca7c20 */ /* 0x000fe20008410000 */
[----:B-1----:R-:W-:Y:S01]  /*63d0*/  FFMA.FTZ R29, -R25, R25, 1 ;  /* 0x3f800000191d7423 */ /* 0x002fe20000010119 */
[----:B------:R-:W-:Y:S01]  /*63e0*/  FMUL.FTZ R203, R15, UR7 ;  /* 0x000000070fcb7c20 */ /* 0x000fe20008410000 */
[----:B------:R-:W-:Y:S01]  /*63f0*/  FFMA.FTZ R16, R22, -UR5, R172 ;  /* 0x8000000516107c23 */ /* 0x000fe200080100ac */
[----:B------:R-:W-:Y:S01]  /*6400*/  FFMA.FTZ R25, R3, -UR5, R25 ;  /* 0x8000000503197c23 */ /* 0x000fe20008010019 */
[----:B------:R-:W-:Y:S01]  /*6410*/  FFMA.FTZ R22, R166, -UR5, R169 ;  /* 0x80000005a6167c23 */ /* 0x000fe200080100a9 */
[----:B------:R-:W-:Y:S03]  /*6420*/  FFMA.FTZ R169, -R169, R169, 1 ;  /* 0x3f800000a9a97423 */ /* 0x000fe600000101a9 */
[----:B------:R1:W1:Y:S01]  /*6430*/  MUFU.TANH R171, R193 ;  /* 0x000000c100ab7308 */ /* 0x0002620000002400 */
[----:B--2---:R-:W-:Y:S01]  /*6440*/  FFMA.FTZ R0, -R24, R24, 1 ;  /* 0x3f80000018007423 */ /* 0x004fe20000010118 */
[----:B------:R-:W-:Y:S01]  /*6450*/  FFMA.FTZ R24, R4, -UR5, R24 ;  /* 0x8000000504187c23 */ /* 0x000fe20008010018 */
[----:B------:R-:W-:Y:S01]  /*6460*/  FFMA.FTZ R166, -R177, R177, 1 ;  /* 0x3f800000b1a67423 */ /* 0x000fe200000101b1 */
[----:B------:R-:W-:Y:S01]  /*6470*/  FMUL.FTZ R236, R30, UR7 ;  /* 0x000000071eec7c20 */ /* 0x000fe20008410000 */
[----:B------:R-:W-:Y:S01]  /*6480*/  FMUL.FTZ R205, R0, UR7 ;  /* 0x0000000700cd7c20 */ /* 0x000fe20008410000 */
[----:B------:R-:W-:Y:S01]  /*6490*/  FFMA.FTZ R11, R32, -UR5, R11 ;  /* 0x80000005200b7c23 */ /* 0x000fe2000801000b */
[----:B------:R-:W-:Y:S03]  /*64a0*/  FFMA.FTZ R10, R31, -UR5, R10 ;  /* 0x800000051f0a7c23 */ /* 0x000fe6000801000a */
[----:B------:R-:W2:Y:S01]  /*64b0*/  MUFU.TANH R176, R196 ;  /* 0x000000c400b07308 */ /* 0x000ea20000002400 */
[----:B---3--:R-:W-:Y:S01]  /*64c0*/  FMUL.FTZ R191, R14, UR7 ;  /* 0x000000070ebf7c20 */ /* 0x008fe20008410000 */
[----:B------:R-:W-:Y:S01]  /*64d0*/  FFMA.FTZ R14, -R181, R181, 1 ;  /* 0x3f800000b50e7423 */ /* 0x000fe200000101b5 */
[----:B----4-:R-:W-:Y:S01]  /*64e0*/  FFMA.FTZ R172, -R178, R178, 1 ;  /* 0x3f800000b2ac7423 */ /* 0x010fe200000101b2 */
[----:B------:R-:W-:Y:S01]  /*64f0*/  FFMA.FTZ R164, R33, -UR5, R164 ;  /* 0x8000000521a47c23 */ /* 0x000fe200080100a4 */
[----:B------:R-:W-:Y:S01]  /*6500*/  FFMA.FTZ R23, R34, -UR5, R178 ;  /* 0x8000000522177c23 */ /* 0x000fe200080100b2 */
[----:B------:R-:W-:Y:S01]  /*6510*/  FMUL.FTZ R238, R14, UR7 ;  /* 0x000000070eee7c20 */ /* 0x000fe20008410000 */
[----:B------:R-:W-:Y:S03]  /*6520*/  FFMA.FTZ R14, R4, -UR5, R177 ;  /* 0x80000005040e7c23 */ /* 0x000fe600080100b1 */
[----:B------:R-:W3:Y:S01]  /*6530*/  MUFU.TANH R175, R197 ;  /* 0x000000c500af7308 */ /* 0x000ee20000002400 */
[----:B-1----:R-:W-:Y:S01]  /*6540*/  FMUL.FTZ R193, R2, UR7 ;  /* 0x0000000702c17c20 */ /* 0x002fe20008410000 */
[----:B------:R-:W-:Y:S01]  /*6550*/  FFMA.FTZ R2, -R35, R35, 1 ;  /* 0x3f80000023027423 */ /* 0x000fe20000010123 */
[----:B------:R-:W-:Y:S01]  /*6560*/  FFMA.FTZ R15, R3, -UR5, R171 ;  /* 0x80000005030f7c23 */ /* 0x000fe200080100ab */
[----:B------:R-:W-:Y:S01]  /*6570*/  FFMA.FTZ R171, -R171, R171, 1 ;  /* 0x3f800000abab7423 */ /* 0x000fe200000101ab */
[----:B------:R-:W-:Y:S01]  /*6580*/  FMUL.FTZ R207, R29, UR7 ;  /* 0x000000071dcf7c20 */ /* 0x000fe20008410000 */
[----:B------:R-:W-:Y:S01]  /*6590*/  FMUL.FTZ R206, R2, UR7 ;  /* 0x0000000702ce7c20 */ /* 0x000fe20008410000 */
[----:B------:R-:W-:Y:S03]  /*65a0*/  FFMA.FTZ R32, R32, -UR5, R180 ;  /* 0x8000000520207c23 */ /* 0x000fe600080100b4 */
[----:B------:R-:W1:Y:S01]  /*65b0*/  MUFU.TANH R174, R198 ;  /* 0x000000c600ae7308 */ /* 0x000e620000002400 */
[----:B--2---:R-:W-:Y:S01]  /*65c0*/  FFMA.FTZ R4, -R176, R176, 1 ;  /* 0x3f800000b0047423 */ /* 0x004fe200000101b0 */
[----:B------:R-:W-:Y:S01]  /*65d0*/  FFMA.FTZ R31, R31, -UR5, R181 ;  /* 0x800000051f1f7c23 */ /* 0x000fe200080100b5 */
[----:B------:R-:W-:Y:S01]  /*65e0*/  FFMA.FTZ R35, R165, -UR5, R35 ;  /* 0x80000005a5237c23 */ /* 0x000fe20008010023 */
[----:B------:R-:W-:Y:S01]  /*65f0*/  FFMA.FTZ R34, R167, -UR5, R176 ;  /* 0x80000005a7227c23 */ /* 0x000fe200080100b0 */
[----:B------:R-:W-:Y:S01]  /*6600*/  FMUL.FTZ R237, R170, UR7 ;  /* 0x00000007aaed7c20 */ /* 0x000fe20008410000 */
[----:B------:R-:W-:Y:S01]  /*6610*/  FMUL.FTZ R232, R171, UR7 ;  /* 0x00000007abe87c20 */ /* 0x000fe20008410000 */
[----:B------:R-:W-:Y:S03]  /*6620*/  FMUL.FTZ R196, R169, UR7 ;  /* 0x00000007a9c47c20 */ /* 0x000fe60008410000 */
[----:B------:R-:W2:Y:S01]  /*6630*/  MUFU.TANH R173, R199 ;  /* 0x000000c700ad7308 */ /* 0x000ea20000002400 */
[----:B---3--:R-:W-:Y:S01]  /*6640*/  FFMA.FTZ R3, -R175, R175, 1 ;  /* 0x3f800000af037423 */ /* 0x008fe200000101af */
[----:B------:R-:W-:Y:S01]  /*6650*/  FFMA.FTZ R30, R33, -UR5, R175 ;  /* 0x80000005211e7c23 */ /* 0x000fe200080100af */
[----:B------:R-:W-:Y:S01]  /*6660*/  FMUL.FTZ R197, R166, UR7 ;  /* 0x00000007a6c57c20 */ /* 0x000fe20008410000 */
[----:B------:R-:W-:Y:S01]  /*6670*/  FMUL.FTZ R233, R4, UR7 ;  /* 0x0000000704e97c20 */ /* 0x000fe20008410000 */
[----:B------:R-:W-:Y:S01]  /*6680*/  FMUL.FTZ R235, R3, UR7 ;  /* 0x0000000703eb7c20 */ /* 0x000fe20008410000 */
[----:B-1----:R-:W-:Y:S01]  /*6690*/  FFMA.FTZ R2, -R174, R174, 1 ;  /* 0x3f800000ae027423 */ /* 0x002fe200000101ae */
[----:B------:R-:W-:Y:S03]  /*66a0*/  FFMA.FTZ R33, R168, -UR5, R174 ;  /* 0x80000005a8217c23 */ /* 0x000fe600080100ae */
[----:B------:R-:W-:Y:S01]  /*66b0*/  FMUL.FTZ R198, R2, UR7 ;  /* 0x0000000702c67c20 */ /* 0x000fe20008410000 */
[----:B--2---:R-:W-:Y:S01]  /*66c0*/  FFMA.FTZ R0, -R173, R173, 1 ;  /* 0x3f800000ad007423 */ /* 0x004fe200000101ad */
        /* <DEDUP_REMOVED lines=13> */
.L_x_2003:
[----:B------:R-:W-:Y:S01]  /*67a0*/  UIADD3 UR17, UR8, 0x1, -UR12 ;  /* 0x0000000108117890 */ /* 0x000fe2000fffe80c */
[----:B------:R-:W-:Y:S01]  /*67b0*/  VIADD R3, R246, UR13 ;  /* 0x0000000df6037c36 */ /* 0x000fe20008000000 */
[----:B------:R-:W-:Y:S01]  /*67c0*/  UIADD3 UR15, -UR16, UR8, -UR12 ;  /* 0x00000008100f7290 */ /* 0x000fe2000fffe90c */
[C---:B------:R-:W-:Y:S01]  /*67d0*/  VIADD R170, R223.reuse, 0x1 ;  /* 0x00000001dfaa7836 */ /* 0x040fe20000000000 */
        /* <DEDUP_REMOVED lines=8> */
[C---:B------:R-:W-:Y:S01]  /*6860*/  VIADD R166, R223.reuse, 0x11 ;  /* 0x00000011dfa67836 */ /* 0x040fe20000000000 */
[C---:B------:R-:W-:Y:S01]  /*6870*/  ISETP.GE.AND P6, PT, R170.reuse, R2, PT ;  /* 0x00000002aa00720c */ /* 0x040fe20003fc6270 */
[----:B------:R-:W-:Y:S01]  /*6880*/  VIADD R165, R223, 0x18 ;  /* 0x00000018dfa57836 */ /* 0x000fe20000000000 */
[----:B------:R-:W-:Y:S01]  /*6890*/  VIADDMNMX R0, R3, R0, UR8, PT ;  /* 0x0000000803007e46 */ /* 0x000fe2000b800100 */
[----:B------:R-:W-:Y:S01]  /*68a0*/  VIADD R4, R223, 0x19 ;  /* 0x00000019df047836 */ /* 0x000fe20000000000 */
[----:B------:R-:W-:Y:S02]  /*68b0*/  ISETP.GE.AND P5, PT, R169, R2, PT ;  /* 0x00000002a900720c */ /* 0x000fe40003fa6270 */
[-C--:B------:R-:W-:Y:S02]  /*68c0*/  ISETP.GE.OR P1, PT, R223, R0.reuse, !P1 ;  /* 0x00000000df00720c */ /* 0x080fe40004f26670 */
[----:B------:R-:W-:Y:S02]  /*68d0*/  ISETP.GE.OR P6, PT, R170, R0, !P6 ;  /* 0x00000000aa00720c */ /* 0x000fe400077c6670 */
        /* <DEDUP_REMOVED lines=19> */
[CC--:B------:R-:W-:Y:S02]  /*6a10*/  ISETP.GE.AND P5, PT, R223.reuse, R2.reuse, PT ;  /* 0x00000002df00720c */ /* 0x0c0fe40003fa6270 */
[----:B------:R-:W-:Y:S02]  /*6a20*/  ISETP.GE.AND P4, PT, R170, R2, PT ;  /* 0x00000002aa00720c */ /* 0x000fe40003f86270 */
[----:B------:R-:W-:Y:S02]  /*6a30*/  VIMNMX R0, R0, UR8, PT ;  /* 0x0000000800007c48 */ /* 0x000fe4000bfe0100 */
[----:B------:R-:W-:Y:S02]  /*6a40*/  FSEL R164, R164, -INF , !P3 ;  /* 0xff800000a4a47808 */ /* 0x000fe40005800000 */
[-C--:B------:R-:W-:Y:S02]  /*6a50*/  ISETP.GE.OR P5, PT, R223, R0.reuse, !P5 ;  /* 0x00000000df00720c */ /* 0x080fe40006fa6670 */
[----:B------:R-:W-:Y:S02]  /*6a60*/  ISETP.GE.OR P4, PT, R170, R0, !P4 ;  /* 0x00000000aa00720c */ /* 0x000fe40006786670 */
        /* <DEDUP_REMOVED lines=50> */
[----:B------:R-:W-:Y:S02]  /*6d90*/  IADD3 R0, R0, 0x28, R3 ;  /* 0x0000002800007810 */ /* 0x000fe40007ffe003 */
[----:B------:R-:W-:Y:S02]  /*6da0*/  FSEL R26, R26, -INF , !P6 ;  /* 0xff8000001a1a7808 */ /* 0x000fe40007000000 */
[-C--:B------:R-:W-:Y:S02]  /*6db0*/  ISETP.GE.AND P1, PT, R170, R2.reuse, PT ;  /* 0x00000002aa00720c */ /* 0x080fe40003f26270 */
[----:B------:R-:W-:Y:S02]  /*6dc0*/  VIMNMX R0, R0, UR8, PT ;  /* 0x0000000800007c48 */ /* 0x000fe4000bfe0100 */
[C---:B------:R-:W-:Y:S02]  /*6dd0*/  ISETP.GE.AND P6, PT, R169.reuse, R2, PT ;  /* 0x00000002a900720c */ /* 0x040fe40003fc6270 */
        /* <DEDUP_REMOVED lines=26> */
.L_x_2004:
[----:B------:R-:W2:Y:S01]  /*6f80*/  LDL R3, [R1+0x8] ;  /* 0x0000080001037983 */ /* 0x000ea20000100800 */
[----:B------:R-:W-:Y:S03]  /*6f90*/  UISETP.GT.AND UP0, UPT, UR9, UR22, UPT ;  /* 0x000000160900728c */ /* 0x000fe6000bf04270 */
[----:B------:R-:W3:Y:S03]  /*6fa0*/  LDL R2, [R1+0xc] ;  /* 0x00000c0001027983 */ /* 0x000ee60000100800 */
[----:B------:R-:W-:Y:S01]  /*6fb0*/  PLOP3.LUT P2, PT, PT, PT, UP0, 0x80, 0x0 ;  /* 0x000000000000781c */ /* 0x000fe20003f4f008 */
[----:B------:R-:W4:Y:S04]  /*6fc0*/  LDL R0, [R1] ;  /* 0x0000000001007983 */ /* 0x000f280000100800 */
[----:B------:R-:W4:Y:S04]  /*6fd0*/  LDL R165, [R1+0x4] ;  /* 0x0000040001a57983 */ /* 0x000f280000100800 */
        /* <DEDUP_REMOVED lines=18> */
[----:B------:R-:W-:Y:S04]  /*7100*/  STL [R1+0x48], R37 ;  /* 0x0000482501007387 */ /* 0x000fe80000100800 */
        /* <DEDUP_REMOVED lines=8> */
[----:B------:R-:W-:Y:S01]  /*7190*/  FSEL R3, R3, RZ, P1 ;  /* 0x000000ff03037208 */ /* 0x000fe20000800000 */
[--C-:B------:R-:W-:Y:S01]  /*71a0*/  FFMA.FTZ R35, R35, UR14, -R4.reuse ;  /* 0x0000000e23237c23 */ /* 0x100fe20008010804 */
[----:B------:R-:W-:Y:S01]  /*71b0*/  FSETP.NEU.FTZ.AND P1, PT, R0, -INF , PT ;  /* 0xff8000000000780b */ /* 0x000fe20003f3d000 */
        /* <DEDUP_REMOVED lines=13> */
[----:B------:R-:W-:Y:S01]  /*7290*/  FFMA.FTZ R3, R29, UR14, -R3 ;  /* 0x0000000e1d037c23 */ /* 0x000fe20008010803 */
[----:B------:R-:W-:Y:S01]  /*72a0*/  FSEL R2, R2, RZ, P1 ;  /* 0x000000ff02027208 */ /* 0x000fe20000800000 */
[----:B------:R-:W-:Y:S01]  /*72b0*/  MUFU.EX2 R177, R5 ;  /* 0x0000000500b17308 */ /* 0x000fe20000000800 */
[C---:B------:R-:W-:Y:S01]  /*72c0*/  FMUL.FTZ R0, R165.reuse, 1.4426950216293334961 ;  /* 0x3fb8aa3ba5007820 */ /* 0x040fe20000410000 */
[----:B------:R-:W-:Y:S02]  /*72d0*/  FSETP.NEU.FTZ.AND P1, PT, R165, -INF , PT ;  /* 0xff800000a500780b */ /* 0x000fe40003f3d000 */
[--C-:B------:R-:W-:Y:S01]  /*72e0*/  FFMA.FTZ R28, R28, UR14, -R2.reuse ;  /* 0x0000000e1c1c7c23 */ /* 0x100fe20008010802 */
[--C-:B------:R-:W-:Y:S01]  /*72f0*/  FFMA.FTZ R27, R27, UR14, -R2.reuse ;  /* 0x0000000e1b1b7c23 */ /* 0x100fe20008010802 */
[--C-:B------:R-:W-:Y:S01]  /*7300*/  FFMA.FTZ R26, R26, UR14, -R2.reuse ;  /* 0x0000000e1a1a7c23 */ /* 0x100fe20008010802 */
[--C-:B------:R-:W-:Y:S03]  /*7310*/  FFMA.FTZ R25, R25, UR14, -R2.reuse ;  /* 0x0000000e19197c23 */ /* 0x100fe60008010802 */
[----:B-1----:R-:W-:Y:S01]  /*7320*/  MUFU.EX2 R38, R4 ;  /* 0x0000000400267308 */ /* 0x002fe20000000800 */
[--C-:B------:R-:W-:Y:S01]  /*7330*/  FFMA.FTZ R24, R24, UR14, -R2.reuse ;  /* 0x0000000e18187c23 */ /* 0x100fe20008010802 */
[--C-:B------:R-:W-:Y:S01]  /*7340*/  FFMA.FTZ R23, R23, UR14, -R2.reuse ;  /* 0x0000000e17177c23 */ /* 0x100fe20008010802 */
[--C-:B------:R-:W-:Y:S01]  /*7350*/  FFMA.FTZ R13, R13, UR14, -R2.reuse ;  /* 0x0000000e0d0d7c23 */ /* 0x100fe20008010802 */
[----:B------:R-:W-:Y:S01]  /*7360*/  FFMA.FTZ R2, R22, UR14, -R2 ;  /* 0x0000000e16027c23 */ /* 0x000fe20008010802 */
[----:B------:R-:W-:Y:S05]  /*7370*/  FSEL R0, R0, RZ, P1 ;  /* 0x000000ff00007208 */ /* 0x000fea0000800000 */
[----:B------:R-:W-:Y:S01]  /*7380*/  MUFU.EX2 R36, R3 ;  /* 0x0000000300247308 */ /* 0x000fe20000000800 */
[--C-:B------:R-:W-:Y:S01]  /*7390*/  FFMA.FTZ R21, R21, UR14, -R0.reuse ;  /* 0x0000000e15157c23 */ /* 0x100fe20008010800 */
[--C-:B------:R-:W-:Y:S01]  /*73a0*/  FFMA.FTZ R20, R20, UR14, -R0.reuse ;  /* 0x0000000e14147c23 */ /* 0x100fe20008010800 */
[--C-:B------:R-:W-:Y:S01]  /*73b0*/  FFMA.FTZ R19, R19, UR14, -R0.reuse ;  /* 0x0000000e13137c23 */ /* 0x100fe20008010800 */
[--C-:B------:R-:W-:Y:S01]  /*73c0*/  FFMA.FTZ R18, R18, UR14, -R0.reuse ;  /* 0x0000000e12127c23 */ /* 0x100fe20008010800 */
[--C-:B------:R-:W-:Y:S01]  /*73d0*/  FFMA.FTZ R17, R17, UR14, -R0.reuse ;  /* 0x0000000e11117c23 */ /* 0x100fe20008010800 */
[--C-:B------:R-:W-:Y:S04]  /*73e0*/  FFMA.FTZ R16, R16, UR14, -R0.reuse ;  /* 0x0000000e10107c23 */ /* 0x100fe80008010800 */
[----:B------:R-:W1:Y:S01]  /*73f0*/  MUFU.EX2 R178, R12 ;  /* 0x0000000c00b27308 */ /* 0x000e620000000800 */
[--C-:B------:R-:W-:Y:S01]  /*7400*/  FFMA.FTZ R15, R15, UR14, -R0.reuse ;  /* 0x0000000e0f0f7c23 */ /* 0x100fe20008010800 */
[----:B------:R-:W-:Y:S08]  /*7410*/  FFMA.FTZ R0, R14, UR14, -R0 ;  /* 0x0000000e0e007c23 */ /* 0x000ff00008010800 */
[----:B------:R-:W-:Y:S10]  /*7420*/  MUFU.EX2 R176, R9 ;  /* 0x0000000900b07308 */ /* 0x000ff40000000800 */
[----:B------:R-:W2:Y:S01]  /*7430*/  MUFU.EX2 R251, R8 ;  /* 0x0000000800fb7308 */ /* 0x000ea20000000800 */
[----:B-1----:R-:W-:Y:S05]  /*7440*/  F2FP.BF16.F32.PACK_AB R4, R178, R177 ;  /* 0x000000b1b204723e */ /* 0x002fea00000010ff */
[----:B------:R1:W-:Y:S04]  /*7450*/  STS [R226+0x20000], R4 ;  /* 0x02000004e2007388 */ /* 0x0003e80000000800 */
[----:B------:R-:W-:Y:S10]  /*7460*/  MUFU.EX2 R55, R11 ;  /* 0x0000000b00377308 */ /* 0x000ff40000000800 */
[----:B------:R-:W3:Y:S01]  /*7470*/  MUFU.EX2 R54, R10 ;  /* 0x0000000a00367308 */ /* 0x000ee20000000800 */
[----:B--2---:R-:W-:Y:S05]  /*7480*/  F2FP.BF16.F32.PACK_AB R3, R251, R176 ;  /* 0x000000b0fb03723e */ /* 0x004fea00000010ff */
[----:B------:R2:W-:Y:S04]  /*7490*/  STS [R226+0x20400], R3 ;  /* 0x02040003e2007388 */ /* 0x0005e80000000800 */
[----:B------:R3:W-:Y:S10]  /*74a0*/  MUFU.EX2 R42, R2 ;  /* 0x00000002002a7308 */ /* 0x0007f40000000800 */
[----:B------:R-:W-:Y:S10]  /*74b0*/  MUFU.EX2 R53, R7 ;  /* 0x0000000700357308 */ /* 0x000ff40000000800 */
[----:B------:R-:W4:Y:S01]  /*74c0*/  MUFU.EX2 R52, R6 ;  /* 0x0000000600347308 */ /* 0x000f220000000800 */
[----:B---3--:R-:W-:Y:S05]  /*74d0*/  F2FP.BF16.F32.PACK_AB R2, R54, R55 ;  /* 0x000000373602723e */ /* 0x008fea00000010ff */
[----:B------:R3:W-:Y:S04]  /*74e0*/  STS [R227+0x20000], R2 ;  /* 0x02000002e3007388 */ /* 0x0007e80000000800 */
[----:B------:R-:W-:Y:S10]  /*74f0*/  MUFU.EX2 R247, R28 ;  /* 0x0000001c00f77308 */ /* 0x000ff40000000800 */
[----:B------:R-:W1:Y:S01]  /*7500*/  MUFU.EX2 R180, R13 ;  /* 0x0000000d00b47308 */ /* 0x000e620000000800 */
[----:B----4-:R-:W-:Y:S05]  /*7510*/  F2FP.BF16.F32.PACK_AB R5, R52, R53 ;  /* 0x000000353405723e */ /* 0x010fea00000010ff */
[----:B------:R4:W-:Y:S04]  /*7520*/  STS [R227+0x20400], R5 ;  /* 0x02040005e3007388 */ /* 0x0009e80000000800 */
        /* <DEDUP_REMOVED lines=19> */
[----:B------:R-:W-:Y:S04]  /*7660*/  STS [R224+0x20000], R4 ;  /* 0x02000004e0007388 */ /* 0x000fe80000000800 */
[----:B------:R-:W1:Y:S10]  /*7670*/  MUFU.EX2 R37, R30 ;  /* 0x0000001e00257308 */ /* 0x000e740000000800 */
[----:B------:R1:W-:Y:S01]  /*7680*/  MUFU.EX2 R40, R0 ;  /* 0x0000000000287308 */ /* 0x0003e20000000800 */
[----:B--2---:R-:W-:Y:S05]  /*7690*/  F2FP.BF16.F32.PACK_AB R3, R48, R49 ;  /* 0x000000313003723e */ /* 0x004fea00000010ff */
[----:B------:R-:W-:Y:S04]  /*76a0*/  STS [R224+0x20400], R3 ;  /* 0x02040003e0007388 */ /* 0x000fe80000000800 */
[----:B------:R-:W3:Y:S10]  /*76b0*/  MUFU.EX2 R39, R34 ;  /* 0x0000002200277308 */ /* 0x000ef40000000800 */
[----:B------:R-:W-:Y:S01]  /*76c0*/  MUFU.EX2 R47, R25 ;  /* 0x00000019002f7308 */ /* 0x000fe20000000800 */
[----:B-1----:R-:W-:Y:S05]  /*76d0*/  F2FP.BF16.F32.PACK_AB R0, R36, R37 ;  /* 0x000000252400723e */ /* 0x002fea00000010ff */
[----:B------:R-:W-:Y:S04]  /*76e0*/  STS [R225+0x20400], R0 ;  /* 0x02040000e1007388 */ /* 0x000fe80000000800 */
[----:B------:R-:W4:Y:S01]  /*76f0*/  MUFU.EX2 R46, R24 ;  /* 0x00000018002e7308 */ /* 0x000f220000000800 */
[----:B---3--:R-:W-:Y:S05]  /*7700*/  F2FP.BF16.F32.PACK_AB R2, R38, R39 ;  /* 0x000000272602723e */ /* 0x008fea00000010ff */
[----:B------:R1:W-:Y:S04]  /*7710*/  STS [R225+0x20000], R2 ;  /* 0x02000002e1007388 */ /* 0x0003e80000000800 */
[----:B------:R-:W-:Y:S10]  /*7720*/  MUFU.EX2 R45, R17 ;  /* 0x00000011002d7308 */ /* 0x000ff40000000800 */
[----:B------:R-:W2:Y:S01]  /*7730*/  MUFU.EX2 R44, R16 ;  /* 0x00000010002c7308 */ /* 0x000ea20000000800 */
[----:B----4-:R-:W-:Y:S05]  /*7740*/  F2FP.BF16.F32.PACK_AB R5, R46, R47 ;  /* 0x0000002f2e05723e */ /* 0x010fea00000010ff */
[----:B------:R-:W-:Y:S04]  /*7750*/  STS [R224+0x21000], R5 ;  /* 0x02100005e0007388 */ /* 0x000fe80000000800 */
[----:B------:R-:W3:Y:S01]  /*7760*/  MUFU.EX2 R43, R23 ;  /* 0x00000017002b7308 */ /* 0x000ee20000000800 */
[----:B-1----:R-:W-:Y:S09]  /*7770*/  LEA R2, R221, UR4, 0x1 ;  /* 0x00000004dd027c11 */ /* 0x002ff2000f8e08ff */
[----:B------:R-:W1:Y:S01]  /*7780*/  MUFU.EX2 R41, R15 ;  /* 0x0000000f00297308 */ /* 0x000e620000000800 */
[----:B--2---:R-:W-:Y:S02]  /*7790*/  F2FP.BF16.F32.PACK_AB R4, R44, R45 ;  /* 0x0000002d2c04723e */ /* 0x004fe400000010ff */
[-C--:B------:R-:W-:Y:S03]  /*77a0*/  IADD3 R209, R218, R2.reuse, RZ ;  /* 0x00000002dad17210 */ /* 0x080fe60007ffe0ff */
[----:B------:R-:W-:Y:S01]  /*77b0*/  STS [R224+0x21400], R4 ;  /* 0x02140004e0007388 */ /* 0x000fe20000000800 */
[----:B---3--:R-:W-:Y:S05]  /*77c0*/  F2FP.BF16.F32.PACK_AB R3, R42, R43 ;  /* 0x0000002b2a03723e */ /* 0x008fea00000010ff */
[----:B------:R2:W-:Y:S01]  /*77d0*/  STS [R225+0x21000], R3 ;  /* 0x02100003e1007388 */ /* 0x0005e20000000800 */
[----:B-1----:R-:W-:Y:S05]  /*77e0*/  F2FP.BF16.F32.PACK_AB R0, R40, R41 ;  /* 0x000000292800723e */ /* 0x002fea00000010ff */
[----:B------:R1:W-:Y:S04]  /*77f0*/  STS [R225+0x21400], R0 ;  /* 0x02140000e1007388 */ /* 0x0003e80000000800 */
[----:B------:R-:W-:Y:S04]  /*7800*/  LDSM.16.M88.4 R32, [R2+0x8000] ;  /* 0x008000000220783b */ /* 0x000fe80000000200 */
[----:B------:R-:W3:Y:S04]  /*7810*/  LDSM.16.M88.4 R16, [R215+UR4+0x14000] ;  /* 0x01400004d710783b */ /* 0x000ee80008000200 */
[----:B------:R-:W4:Y:S04]  /*7820*/  LDSM.16.M88.4 R28, [R2+0x9000] ;  /* 0x00900000021c783b */ /* 0x000f280000000200 */
[----:B------:R-:W4:Y:S01]  /*7830*/  LDSM.16.M88.4 R164, [R215+UR4+0x14800] ;  /* 0x01480004d7a4783b */ /* 0x000f220008000200 */
[----:B--2---:R-:W-:Y:S03]  /*7840*/  IADD3 R3, R219, R2, RZ ;  /* 0x00000002db037210 */ /* 0x004fe60007ffe0ff */
[----:B------:R-:W-:Y:S01]  /*7850*/  LDSM.16.M88.4 R172, [R214+0x8000] ;  /* 0x00800000d6ac783b */ /* 0x000fe20000000200 */
[----:B------:R-:W-:Y:S03]  /*7860*/  IADD3 R208, R218, R3, RZ ;  /* 0x00000003dad07210 */ /* 0x000fe60007ffe0ff */
[----:B------:R-:W2:Y:S01]  /*7870*/  LDSM.16.M88.4 R168, [R3+0x8000] ;  /* 0x0080000003a8783b */ /* 0x000ea20000000200 */
[----:B-1----:R-:W-:Y:S01]  /*7880*/  SHF.L.U32 R0, R220, 0x1, RZ ;  /* 0x00000001dc007819 */ /* 0x002fe200000006ff */
        /* <DEDUP_REMOVED lines=86> */
[----:B-----5:R-:W-:Y:S01]  /*7df0*/  FADD.FTZ R6, -R186, R6 ;  /* 0x00000006ba067221 */ /* 0x020fe20000010100 */
[C---:B------:R-:W-:Y:S01]  /*7e00*/  FADD.FTZ R5, -R185.reuse, R5 ;  /* 0x00000005b9057221 */ /* 0x040fe20000010100 */
[----:B------:R-:W-:Y:S03]  /*7e10*/  FADD.FTZ R4, -R185, R4 ;  /* 0x00000004b9047221 */ /* 0x000fe60000010100 */
[----:B------:R-:W-:Y:S01]  /*7e20*/  FMUL.FTZ R178, R178, R5 ;  /* 0x00000005b2b27220 */ /* 0x000fe20000410000 */
[C---:B------:R-:W-:Y:S01]  /*7e30*/  FADD.FTZ R11, -R179.reuse, R11 ;  /* 0x0000000bb30b7221 */ /* 0x040fe20000010100 */
[C---:B------:R-:W-:Y:S01]  /*7e40*/  FADD.FTZ R9, -R184.reuse, R9 ;  /* 0x00000009b8097221 */ /* 0x040fe20000010100 */
[----:B------:R-:W-:Y:S01]  /*7e50*/  FADD.FTZ R8, -R184, R8 ;  /* 0x00000008b8087221 */ /* 0x000fe20000010100 */
        /* <DEDUP_REMOVED lines=11> */
[----:B------:R-:W-:Y:S01]  /*7f10*/  FMUL.FTZ R180, R180, R8 ;  /* 0x00000008b4b47220 */ /* 0x000fe20000410000 */
[----:B------:R-:W-:Y:S01]  /*7f20*/  FMUL.FTZ R8, R246, R10 ;  /* 0x0000000af6087220 */ /* 0x000fe20000410000 */
[----:B------:R-:W-:Y:S01]  /*7f30*/  FMUL.FTZ R16, R55, R16 ;  /* 0x0000001037107220 */ /* 0x000fe20000410000 */
[----:B------:R-:W-:Y:S01]  /*7f40*/  FADD.FTZ R18, -R186, R18 ;  /* 0x00000012ba127221 */ /* 0x000fe20000010100 */
[----:B------:R2:W5:Y:S01]  /*7f50*/  LDL.LU R55, [R1+0x90] ;  /* 0x0000900001377983 */ /* 0x0005620000300800 */
[----:B------:R-:W-:Y:S01]  /*7f60*/  FMUL.FTZ R10, R181, R11 ;  /* 0x0000000bb50a7220 */ /* 0x000fe20000410000 */
[----:B------:R-:W-:Y:S01]  /*7f70*/  FMUL.FTZ R181, R249, R13 ;  /* 0x0000000df9b57220 */ /* 0x000fe20000410000 */
[----:B------:R-:W-:Y:S01]  /*7f80*/  FMUL.FTZ R13, R54, R17 ;  /* 0x00000011360d7220 */ /* 0x000fe20000410000 */
[----:B------:R-:W-:Y:S01]  /*7f90*/  FMUL.FTZ R12, R53, R18 ;  /* 0x00000012350c7220 */ /* 0x000fe20000410000 */
[----:B------:R2:W5:Y:S01]  /*7fa0*/  LDL.LU R54, [R1+0x8c] ;  /* 0x00008c0001367983 */ /* 0x0005620000300800 */
[----:B------:R-:W-:Y:S01]  /*7fb0*/  FADD.FTZ R19, -R186, R19 ;  /* 0x00000013ba137221 */ /* 0x000fe20000010100 */
[----:B------:R-:W-:Y:S01]  /*7fc0*/  FMUL.FTZ R11, R201, R8 ;  /* 0x00000008c90b7220 */ /* 0x000fe20000410000 */
[----:B------:R-:W-:Y:S01]  /*7fd0*/  FMUL.FTZ R10, R200, R10 ;  /* 0x0000000ac80a7220 */ /* 0x000fe20000410000 */
[----:B------:R2:W5:Y:S01]  /*7fe0*/  LDL.LU R53, [R1+0x88] ;  /* 0x0000880001357983 */ /* 0x0005620000300800 */
[----:B------:R-:W-:Y:S01]  /*7ff0*/  FMUL.FTZ R18, R52, R19 ;  /* 0x0000001334127220 */ /* 0x000fe20000410000 */
[-C--:B-1----:R-:W-:Y:S02]  /*8000*/  HMMA.16816.F32.BF16 R20, R164, R168.reuse, R20 ;  /* 0x000000a8a414723c */ /* 0x082fe40000041814 */
[----:B------:R2:W5:Y:S01]  /*8010*/  LDL.LU R52, [R1+0x84] ;  /* 0x0000840001347983 */ /* 0x0005620000300800 */
[----:B------:R-:W-:Y:S01]  /*8020*/  FMUL.FTZ R15, R252, R15 ;  /* 0x0000000ffc0f7220 */ /* 0x000fe20000410000 */
[----:B------:R-:W-:Y:S01]  /*8030*/  FMUL.FTZ R8, R191, R181 ;  /* 0x000000b5bf087220 */ /* 0x000fe20000410000 */
[----:B------:R-:W-:Y:S01]  /*8040*/  FMUL.FTZ R14, R248, R14 ;  /* 0x0000000ef80e7220 */ /* 0x000fe20000410000 */
[C---:B------:R-:W-:Y:S05]  /*8050*/  HMMA.16816.F32.BF16 R24, R172.reuse, R168, R24 ;  /* 0x000000a8ac18723c */ /* 0x040fea0000041818 */
[----:B------:R-:W-:Y:S01]  /*8060*/  FMUL.FTZ R177, R177, R4 ;  /* 0x00000004b1b17220 */ /* 0x000fe20000410000 */
[----:B------:R-:W-:Y:S01]  /*8070*/  MOV R4, UR4 ;  /* 0x0000000400047c02 */ /* 0x000fe20008000f00 */
[-C--:B------:R-:W-:Y:S04]  /*8080*/  HMMA.16816.F32.BF16 R28, R172, R170.reuse, R28 ;  /* 0x000000aaac1c723c */ /* 0x080fe8000004181c */
[----:B------:R-:W-:Y:S01]  /*8090*/  F2FP.BF16.F32.PACK_AB R168, R10, R11 ;  /* 0x0000000b0aa8723e */ /* 0x000fe200000010ff */
[----:B------:R-:W-:Y:S01]  /*80a0*/  FMUL.FTZ R178, R187, R178 ;  /* 0x000000b2bbb27220 */ /* 0x000fe20000410000 */
[----:B------:R-:W-:Y:S01]  /*80b0*/  IADD3 R4, R0, 0x8000, R4 ;  /* 0x0000800000047810 */ /* 0x000fe20007ffe004 */
[----:B------:R-:W-:Y:S01]  /*80c0*/  FADD.FTZ R7, -R186, R7 ;  /* 0x00000007ba077221 */ /* 0x000fe20000010100 */
[----:B------:R-:W-:Y:S01]  /*80d0*/  FMUL.FTZ R9, R192, R9 ;  /* 0x00000009c0097220 */ /* 0x000fe20000410000 */
[----:B------:R-:W-:Y:S04]  /*80e0*/  HMMA.16816.F32.BF16 R32, R164, R170, R32 ;  /* 0x000000aaa420723c */ /* 0x000fe80000041820 */
[C---:B------:R-:W-:Y:S01]  /*80f0*/  FADD.FTZ R20, -R185.reuse, R20 ;  /* 0x00000014b9147221 */ /* 0x040fe20000010100 */
[----:B------:R-:W-:Y:S01]  /*8100*/  FADD.FTZ R21, -R185, R21 ;  /* 0x00000015b9157221 */ /* 0x000fe20000010100 */
[C---:B------:R-:W-:Y:S01]  /*8110*/  FADD.FTZ R22, -R186.reuse, R22 ;  /* 0x00000016ba167221 */ /* 0x040fe20000010100 */
[----:B------:R-:W-:Y:S01]  /*8120*/  FADD.FTZ R23, -R186, R23 ;  /* 0x00000017ba177221 */ /* 0x000fe20000010100 */
[----:B------:R-:W-:Y:S02]  /*8130*/  FMUL.FTZ R10, R51, R20 ;  /* 0x00000014330a7220 */ /* 0x000fe40000410000 */
[----:B------:R2:W5:Y:S01]  /*8140*/  LDL.LU R51, [R1+0x80] ;  /* 0x0000800001337983 */ /* 0x0005620000300800 */
[----:B------:R-:W-:Y:S01]  /*8150*/  FMUL.FTZ R17, R50, R21 ;  /* 0x0000001532117220 */ /* 0x000fe20000410000 */
[----:B------:R-:W-:Y:S01]  /*8160*/  FMUL.FTZ R22, R49, R22 ;  /* 0x0000001631167220 */ /* 0x000fe20000410000 */
[----:B------:R-:W-:Y:S01]  /*8170*/  FMUL.FTZ R23, R48, R23 ;  /* 0x0000001730177220 */ /* 0x000fe20000410000 */
[----:B------:R2:W5:Y:S01]  /*8180*/  LDL.LU R50, [R1+0x7c] ;  /* 0x00007c0001327983 */ /* 0x0005620000300800 */
[C---:B------:R-:W-:Y:S01]  /*8190*/  FADD.FTZ R24, -R184.reuse, R24 ;  /* 0x00000018b8187221 */ /* 0x040fe20000010100 */
[----:B------:R-:W-:Y:S01]  /*81a0*/  FADD.FTZ R25, -R184, R25 ;  /* 0x00000019b8197221 */ /* 0x000fe20000010100 */
[----:B------:R-:W-:Y:S01]  /*81b0*/  FADD.FTZ R26, -R179, R26 ;  /* 0x0000001ab31a7221 */ /* 0x000fe20000010100 */
[----:B------:R2:W5:Y:S01]  /*81c0*/  LDL.LU R49, [R1+0x78] ;  /* 0x0000780001317983 */ /* 0x0005620000300800 */
[C---:B------:R-:W-:Y:S01]  /*81d0*/  IADD3 R176, R4.reuse, 0x40, RZ ;  /* 0x0000004004b07810 */ /* 0x040fe20007ffe0ff */
[----:B------:R-:W-:Y:S01]  /*81e0*/  FMUL.FTZ R24, R47, R24 ;  /* 0x000000182f187220 */ /* 0x000fe20000410000 */
[----:B------:R-:W-:Y:S01]  /*81f0*/  @P0 IADD3 R176, R4, -0x40, RZ ;  /* 0xffffffc004b00810 */ /* 0x000fe20007ffe0ff */
[----:B------:R2:W5:Y:S01]  /*8200*/  LDL.LU R48, [R1+0x74] ;  /* 0x0000740001307983 */ /* 0x0005620000300800 */
[----:B------:R-:W-:Y:S01]  /*8210*/  FMUL.FTZ R4, R188, R177 ;  /* 0x000000b1bc047220 */ /* 0x000fe20000410000 */
[----:B------:R-:W-:Y:S01]  /*8220*/  FMUL.FTZ R7, R251, R7 ;  /* 0x00000007fb077220 */ /* 0x000fe20000410000 */
[----:B------:R-:W-:Y:S01]  /*8230*/  F2FP.BF16.F32.PACK_AB R21, R8, R9 ;  /* 0x000000090815723e */ /* 0x000fe200000010ff */
[----:B------:R2:W5:Y:S01]  /*8240*/  LDL.LU R47, [R1+0x70] ;  /* 0x00007000012f7983 */ /* 0x0005620000300800 */
[----:B------:R-:W-:Y:S01]  /*8250*/  FMUL.FTZ R8, R45, R26 ;  /* 0x0000001a2d087220 */ /* 0x000fe20000410000 */
[----:B------:R-:W-:Y:S01]  /*8260*/  F2FP.BF16.F32.PACK_AB R178, R178, R4 ;  /* 0x00000004b2b2723e */ /* 0x000fe200000010ff */
[----:B------:R-:W-:Y:S01]  /*8270*/  FMUL.FTZ R4, R194, R15 ;  /* 0x0000000fc2047220 */ /* 0x000fe20000410000 */
[----:B------:R-:W-:Y:S01]  /*8280*/  FMUL.FTZ R15, R46, R25 ;  /* 0x000000192e0f7220 */ /* 0x000fe20000410000 */
[----:B------:R-:W-:Y:S01]  /*8290*/  FMUL.FTZ R177, R182, R7 ;  /* 0x00000007b6b17220 */ /* 0x000fe20000410000 */
[----:B------:R2:W5:Y:S01]  /*82a0*/  LDL.LU R46, [R1+0x6c] ;  /* 0x00006c00012e7983 */ /* 0x0005620000300800 */
[----:B------:R-:W-:Y:S01]  /*82b0*/  FADD.FTZ R27, -R179, R27 ;  /* 0x0000001bb31b7221 */ /* 0x000fe20000010100 */
[C---:B------:R-:W-:Y:S01]  /*82c0*/  FADD.FTZ R28, -R184.reuse, R28 ;  /* 0x0000001cb81c7221 */ /* 0x040fe20000010100 */
[----:B------:R-:W-:Y:S01]  /*82d0*/  FADD.FTZ R29, -R184, R29 ;  /* 0x0000001db81d7221 */ /* 0x000fe20000010100 */
[----:B------:R2:W5:Y:S01]  /*82e0*/  LDL.LU R45, [R1+0x68] ;  /* 0x00006800012d7983 */ /* 0x0005620000300800 */
[----:B------:R-:W-:Y:S01]  /*82f0*/  F2FP.BF16.F32.PACK_AB R177, R177, R5 ;  /* 0x00000005b1b1723e */ /* 0x000fe200000010ff */
[----:B------:R-:W-:Y:S01]  /*8300*/  FMUL.FTZ R28, R43, R28 ;  /* 0x0000001c2b1c7220 */ /* 0x000fe20000410000 */
[----:B------:R-:W-:Y:S01]  /*8310*/  FMUL.FTZ R11, R42, R29 ;  /* 0x0000001d2a0b7220 */ /* 0x000fe20000410000 */
[----:B------:R-:W-:Y:S01]  /*8320*/  FMUL.FTZ R5, R202, R14 ;  /* 0x0000000eca057220 */ /* 0x000fe20000410000 */
[----:B------:R-:W-:Y:S01]  /*8330*/  FMUL.FTZ R14, R44, R27 ;  /* 0x0000001b2c0e7220 */ /* 0x000fe20000410000 */
[C---:B------:R-:W-:Y:S01]  /*8340*/  FADD.FTZ R30, -R179.reuse, R30 ;  /* 0x0000001eb31e7221 */ /* 0x040fe20000010100 */
[----:B------:R2:W5:Y:S01]  /*8350*/  LDL.LU R44, [R1+0x64] ;  /* 0x00006400012c7983 */ /* 0x0005620000300800 */
[----:B------:R-:W-:Y:S01]  /*8360*/  FADD.FTZ R31, -R179, R31 ;  /* 0x0000001fb31f7221 */ /* 0x000fe20000010100 */
[----:B------:R-:W-:Y:S01]  /*8370*/  FADD.FTZ R32, -R185, R32 ;  /* 0x00000020b9207221 */ /* 0x000fe20000010100 */
[----:B------:R-:W-:Y:S01]  /*8380*/  FMUL.FTZ R30, R41, R30 ;  /* 0x0000001e291e7220 */ /* 0x000fe20000410000 */
[----:B------:R2:W5:Y:S01]  /*8390*/  LDL.LU R43, [R1+0x60] ;  /* 0x00006000012b7983 */ /* 0x0005620000300800 */
[----:B------:R-:W-:Y:S01]  /*83a0*/  F2FP.BF16.F32.PACK_AB R20, R4, R5 ;  /* 0x000000050414723e */ /* 0x000fe200000010ff */
[----:B------:R-:W-:Y:S01]  /*83b0*/  FMUL.FTZ R32, R39, R32 ;  /* 0x0000002027207220 */ /* 0x000fe20000410000 */
[----:B------:R-:W-:Y:S01]  /*83c0*/  FMUL.FTZ R4, R234, R10 ;  /* 0x0000000aea047220 */ /* 0x000fe20000410000 */
[----:B------:R2:W5:Y:S01]  /*83d0*/  LDL.LU R42, [R1+0x5c] ;  /* 0x00005c00012a7983 */ /* 0x0005620000300800 */
[----:B------:R-:W-:Y:S01]  /*83e0*/  FMUL.FTZ R10, R40, R31 ;  /* 0x0000001f280a7220 */ /* 0x000fe20000410000 */
[----:B------:R-:W-:Y:S01]  /*83f0*/  FADD.FTZ R33, -R185, R33 ;  /* 0x00000021b9217221 */ /* 0x000fe20000010100 */
[----:B------:R-:W-:Y:S01]  /*8400*/  FMUL.FTZ R19, R195, R13 ;  /* 0x0000000dc3137220 */ /* 0x000fe20000410000 */
[----:B------:R2:W5:Y:S01]  /*8410*/  LDL.LU R41, [R1+0x58] ;  /* 0x0000580001297983 */ /* 0x0005620000300800 */
[----:B------:R-:W-:Y:S01]  /*8420*/  FADD.FTZ R34, -R186, R34 ;  /* 0x00000022ba227221 */ /* 0x000fe20000010100 */
[----:B------:R-:W-:Y:S01]  /*8430*/  FMUL.FTZ R13, R38, R33 ;  /* 0x00000021260d7220 */ /* 0x000fe20000410000 */
[----:B------:R-:W-:Y:S01]  /*8440*/  FADD.FTZ R35, -R186, R35 ;  /* 0x00000023ba237221 */ /* 0x000fe20000010100 */
[----:B------:R2:W5:Y:S01]  /*8450*/  LDL.LU R40, [R1+0x54] ;  /* 0x0000540001287983 */ /* 0x0005620000300800 */
[----:B------:R-:W-:Y:S01]  /*8460*/  FMUL.FTZ R7, R190, R180 ;  /* 0x000000b4be077220 */ /* 0x000fe20000410000 */
[----:B------:R-:W-:Y:S01]  /*8470*/  FMUL.FTZ R6, R189, R6 ;  /* 0x00000006bd067220 */ /* 0x000fe20000410000 */
[----:B------:R-:W-:Y:S01]  /*8480*/  FMUL.FTZ R18, R203, R18 ;  /* 0x00000012cb127220 */ /* 0x000fe20000410000 */
[----:B------:R2:W5:Y:S01]  /*8490*/  LDL.LU R39, [R1+0x50] ;  /* 0x0000500001277983 */ /* 0x0005620000300800 */
[----:B------:R-:W-:Y:S01]  /*84a0*/  FMUL.FTZ R17, R206, R17 ;  /* 0x00000011ce117220 */ /* 0x000fe20000410000 */
[----:B------:R-:W-:Y:S01]  /*84b0*/  FMUL.FTZ R5, R239, R22 ;  /* 0x00000016ef057220 */ /* 0x000fe20000410000 */
[----:B------:R-:W-:Y:S01]  /*84c0*/  F2FP.BF16.F32.PACK_AB R169, R6, R7 ;  /* 0x0000000706a9723e */ /* 0x000fe200000010ff */
[----:B------:R-:W-:Y:S01]  /*84d0*/  FMUL.FTZ R7, R193, R16 ;  /* 0x00000010c1077220 */ /* 0x000fe20000410000 */
[----:B------:R2:W5:Y:S01]  /*84e0*/  LDL.LU R38, [R1+0x4c] ;  /* 0x00004c0001267983 */ /* 0x0005620000300800 */
[----:B------:R-:W-:Y:S01]  /*84f0*/  F2FP.BF16.F32.PACK_AB R17, R17, R4 ;  /* 0x000000041111723e */ /* 0x000fe200000010ff */
[----:B------:R-:W-:Y:S01]  /*8500*/  FMUL.FTZ R6, R204, R12 ;  /* 0x0000000ccc067220 */ /* 0x000fe20000410000 */
[----:B------:R-:W-:Y:S01]  /*8510*/  FMUL.FTZ R12, R36, R35 ;  /* 0x00000023240c7220 */ /* 0x000fe20000410000 */
[----:B------:R-:W-:Y:S01]  /*8520*/  F2FP.BF16.F32.PACK_AB R19, R19, R7 ;  /* 0x000000071313723e */ /* 0x000fe200000010ff */
[----:B------:R-:W-:Y:S01]  /*8530*/  FMUL.FTZ R7, R37, R34 ;  /* 0x0000002225077220 */ /* 0x000fe20000410000 */
[----:B------:R-:W-:Y:S01]  /*8540*/  FMUL.FTZ R16, R238, R23 ;  /* 0x00000017ee107220 */ /* 0x000fe20000410000 */
[----:B------:R-:W-:Y:S01]  /*8550*/  F2FP.BF16.F32.PACK_AB R18, R18, R6 ;  /* 0x000000061212723e */ /* 0x000fe200000010ff */
[----:B------:R2:W5:Y:S01]  /*8560*/  LDL.LU R37, [R1+0x48] ;  /* 0x0000480001257983 */ /* 0x0005620000300800 */
[----:B------:R-:W-:Y:S01]  /*8570*/  FMUL.FTZ R6, R207, R24 ;  /* 0x00000018cf067220 */ /* 0x000fe20000410000 */
[----:B------:R-:W-:Y:S01]  /*8580*/  FMUL.FTZ R15, R205, R15 ;  /* 0x0000000fcd0f7220 */ /* 0x000fe20000410000 */
[----:B------:R-:W-:Y:S01]  /*8590*/  F2FP.BF16.F32.PACK_AB R16, R16, R5 ;  /* 0x000000051010723e */ /* 0x000fe200000010ff */
[----:B------:R2:W5:Y:S01]  /*85a0*/  LDL.LU R36, [R1+0x44] ;  /* 0x0000440001247983 */ /* 0x0005620000300800 */
[----:B------:R-:W-:Y:S01]  /*85b0*/  FMUL.FTZ R8, R237, R8 ;  /* 0x00000008ed087220 */ /* 0x000fe20000410000 */
        /* <DEDUP_REMOVED lines=19> */
[----:B------:R-:W-:Y:S01]  /*86f0*/  ULOP3.LUT UR13, UR9, 0x1, URZ, 0xc0, !UPT ;  /* 0x00000001090d7892 */ /* 0x000fe2000f8ec03f */
[----:B------:R-:W-:Y:S03]  /*8700*/  UMOV UR15, 0xffffc000 ;  /* 0xffffc000000f7882 */ /* 0x000fe60000000000 */
        /* <DEDUP_REMOVED lines=52> */
.L_x_2005:
        /* <DEDUP_REMOVED lines=17> */
[----:B----4-:R-:W-:Y:S04]  /*8b60*/  LDSM.16.MT88.4 R4, [R211+0x20000] ;  /* 0x02000000d304783b */ /* 0x010fe80000004200 */
        /* <DEDUP_REMOVED lines=9> */
[----:B------:R-:W-:Y:S01]  /*8c00*/  LDSM.16.MT88.4 R172, [R0+UR4+0xb800] ;  /* 0x00b8000400ac783b */ /* 0x000fe20008004200 */
[-C--:B-1---5:R-:W-:Y:S03]  /*8c10*/  HMMA.16816.F32.BF16 R36, R4, R8.reuse, R36 ;  /* 0x000000080424723c */ /* 0x0a2fe60000041824 */
[----:B------:R1:W5:Y:S03]  /*8c20*/  LDL R231, [R1+0x14] ;  /* 0x0000140001e77983 */ /* 0x0003660000100800 */
[C---:B---3--:R-:W-:Y:S06]  /*8c30*/  HMMA.16816.F32.BF16 R40, R12.reuse, R8, R40 ;  /* 0x000000080c28723c */ /* 0x048fec0000041828 */
[-C--:B------:R-:W-:Y:S06]  /*8c40*/  HMMA.16816.F32.BF16 R44, R12, R10.reuse, R44 ;  /* 0x0000000a0c2c723c */ /* 0x080fec000004182c */
[C---:B------:R-:W-:Y:S01]  /*8c50*/  HMMA.16816.F32.BF16 R48, R4.reuse, R10, R48 ;  /* 0x0000000a0430723c */ /* 0x040fe20000041830 */
[----:B------:R-:W3:Y:S05]  /*8c60*/  LDSM.16.MT88.4 R8, [R176+0x800] ;  /* 0x00080000b008783b */ /* 0x000eea0000004200 */
[-C--:B----4-:R-:W-:Y:S06]  /*8c70*/  HMMA.16816.F32.BF16 R52, R4, R16.reuse, R52 ;  /* 0x000000100434723c */ /* 0x090fec0000041834 */
[C---:B------:R-:W-:Y:S06]  /*8c80*/  HMMA.16816.F32.BF16 R56, R12.reuse, R16, R56 ;  /* 0x000000100c38723c */ /* 0x040fec0000041838 */
[-C--:B------:R-:W-:Y:S06]  /*8c90*/  HMMA.16816.F32.BF16 R60, R12, R18.reuse, R60 ;  /* 0x000000120c3c723c */ /* 0x080fec000004183c */
[C---:B------:R-:W-:Y:S01]  /*8ca0*/  HMMA.16816.F32.BF16 R64, R4.reuse, R18, R64 ;  /* 0x000000120440723c */ /* 0x040fe20000041840 */
[----:B------:R-:W4:Y:S05]  /*8cb0*/  LDSM.16.MT88.4 R16, [R0+UR4+0xa800] ;  /* 0x00a800040010783b */ /* 0x000f2a0008004200 */
        /* <DEDUP_REMOVED lines=17> */
[-C--:B---3--:R-:W-:Y:S06]  /*8dd0*/  HMMA.16816.F32.BF16 R52, R28, R8.reuse, R52 ;  /* 0x000000081c34723c */ /* 0x088fec0000041834 */
[C---:B------:R-:W-:Y:S06]  /*8de0*/  HMMA.16816.F32.BF16 R56, R164.reuse, R8, R56 ;  /* 0x00000008a438723c */ /* 0x040fec0000041838 */
[-C--:B------:R-:W-:Y:S06]  /*8df0*/  HMMA.16816.F32.BF16 R60, R164, R10.reuse, R60 ;  /* 0x0000000aa43c723c */ /* 0x080fec000004183c */
[C---:B------:R-:W-:Y:S01]  /*8e00*/  HMMA.16816.F32.BF16 R64, R28.reuse, R10, R64 ;  /* 0x0000000a1c40723c */ /* 0x040fe20000041840 */
[----:B------:R-:W3:Y:S05]  /*8e10*/  LDSM.16.MT88.4 R8, [R176+0x1000] ;  /* 0x00100000b008783b */ /* 0x000eea0000004200 */
[-C--:B----4-:R-:W-:Y:S06]  /*8e20*/  HMMA.16816.F32.BF16 R68, R28, R16.reuse, R68 ;  /* 0x000000101c44723c */ /* 0x090fec0000041844 */
        /* <DEDUP_REMOVED lines=11> */
[-C--:B-1----:R-:W-:Y:S01]  /*8ee0*/  HMMA.16816.F32.BF16 R36, R4, R12.reuse, R36 ;  /* 0x0000000c0424723c */ /* 0x082fe20000041824 */
[----:B------:R-:W1:Y:S01]  /*8ef0*/  LDSM.16.MT88.4 R28, [R211+0x23800] ;  /* 0x02380000d31c783b */ /* 0x000e620000004200 */
[----:B------:R-:W-:Y:S04]  /*8f00*/  BAR.SYNC.DEFER_BLOCKING 0x0 ;  /* 0x0000000000007b1d */ /* 0x000fe80000010000 */
[C---:B------:R-:W-:Y:S06]  /*8f10*/  HMMA.16816.F32.BF16 R40, R24.reuse, R12, R40 ;  /* 0x0000000c1828723c */ /* 0x040fec0000041828 */
[-C--:B------:R-:W-:Y:S06]  /*8f20*/  HMMA.16816.F32.BF16 R44, R24, R14.reuse, R44 ;  /* 0x0000000e182c723c */ /* 0x080fec000004182c */
[C---:B------:R-:W-:Y:S06]  /*8f30*/  HMMA.16816.F32.BF16 R48, R4.reuse, R14, R48 ;  /* 0x0000000e0430723c */ /* 0x040fec0000041830 */
[-C--:B---3--:R-:W-:Y:S06]  /*8f40*/  HMMA.16816.F32.BF16 R52, R4, R8.reuse, R52 ;  /* 0x000000080434723c */ /* 0x088fec0000041834 */
        /* <DEDUP_REMOVED lines=70> */
.L_x_2006:
        /* <DEDUP_REMOVED lines=554> */
.L_x_2008:
[----:B------:R-:W-:Y:S01]  /*b650*/  @UP0 UIADD3 UR5, UR24, UR36, URZ ;  /* 0x0000002418050290 */ /* 0x000fe2000fffe03f */
[----:B--2--5:R-:W-:Y:S01]  /*b660*/  LEA R2, R231, UR4, 0x1 ;  /* 0x00000004e7027c11 */ /* 0x024fe2000f8e08ff */
[----:B------:R-:W-:Y:S01]  /*b670*/  @UP0 ULDC.64 UR12, c[0x0][0x458] ;  /* 0x00011600000c0ab9 */ /* 0x000fe20000000a00 */
        /* <DEDUP_REMOVED lines=19> */
.L_x_2009:
        /* <DEDUP_REMOVED lines=14> */
[C---:B------:R-:W-:Y:S01]  /*b890*/  ISETP.GE.AND P5, PT, R0.reuse, UR8, PT ;  /* 0x0000000800007c0c */ /* 0x040fe2000bfa6270 */
[----:B------:R-:W-:Y:S01]  /*b8a0*/  VIADD R6, R0, 0x20 ;  /* 0x0000002000067836 */ /* 0x000fe20000000000 */
[----:B------:R-:W-:Y:S01]  /*b8b0*/  MOV R3, UR9 ;  /* 0x0000000900037c02 */ /* 0x000fe20008000f00 */
[----:B------:R-:W-:Y:S01]  /*b8c0*/  UIMAD UR9, UR20, UR14, URZ ;  /* 0x0000000e140972a4 */ /* 0x000fe2000f8e023f */
[----:B------:R-:W-:Y:S01]  /*b8d0*/  IADD3 R4, P0, R4, UR18, RZ ;  /* 0x0000001204047c10 */ /* 0x000fe2000ff1e0ff */
[----:B------:R-:W-:Y:S01]  /*b8e0*/  VIADD R7, R0, 0x40 ;  /* 0x0000004000077836 */ /* 0x000fe20000000000 */
[----:B------:R-:W-:Y:S01]  /*b8f0*/  ISETP.GE.AND P4, PT, R6, UR8, PT ;  /* 0x0000000806007c0c */ /* 0x000fe2000bf86270 */
[----:B------:R-:W-:Y:S01]  /*b900*/  UIMAD UR15, UR57, UR15, UR9 ;  /* 0x0000000f390f72a4 */ /* 0x000fe2000f8e0209 */
[----:B------:R-:W-:Y:S01]  /*b910*/  IADD3.X R5, R5, UR19, R3, P0, !PT ;  /* 0x0000001305057c10 */ /* 0x000fe200087fe403 */
[----:B------:R-:W-:Y:S01]  /*b920*/  IMAD.U32 R3, RZ, RZ, UR14 ;  /* 0x0000000eff037e24 */ /* 0x000fe2000f8e00ff */
        /* <DEDUP_REMOVED lines=32> */
.L_x_2011:
[----:B------:R-:W-:Y:S05]  /*bb30*/  BSYNC B0 ;  /* 0x0000000000007941 */ /* 0x000fea0003800000 */
.L_x_2010:
        /* <DEDUP_REMOVED lines=18> */
.L_x_2013:
[----:B------:R-:W-:Y:S05]  /*bc60*/  BSYNC B0 ;  /* 0x0000000000007941 */ /* 0x000fea0003800000 */
.L_x_2012:
        /* <DEDUP_REMOVED lines=20> */
.L_x_2015:
[----:B------:R-:W-:Y:S05]  /*bdb0*/  BSYNC B0 ;  /* 0x0000000000007941 */ /* 0x000fea0003800000 */
.L_x_2014:
        /* <DEDUP_REMOVED lines=20> */
.L_x_2017:
[----:B------:R-:W-:Y:S05]  /*bf00*/  BSYNC B0 ;  /* 0x0000000000007941 */ /* 0x000fea0003800000 */
.L_x_2016:
        /* <DEDUP_REMOVED lines=32> */
.L_x_2019:
[----:B------:R-:W-:Y:S05]  /*c110*/  BSYNC B0 ;  /* 0x0000000000007941 */ /* 0x000fea0003800000 */
.L_x_2018:
        /* <DEDUP_REMOVED lines=18> */
.L_x_2021:
[----:B------:R-:W-:Y:S05]  /*c240*/  BSYNC B0 ;  /* 0x0000000000007941 */ /* 0x000fea0003800000 */
.L_x_2020:
        /* <DEDUP_REMOVED lines=18> */
.L_x_2023:
[----:B------:R-:W-:Y:S05]  /*c370*/  BSYNC B0 ;  /* 0x0000000000007941 */ /* 0x000fea0003800000 */
.L_x_2022:
        /* <DEDUP_REMOVED lines=16> */
.L_x_1976:
[----:B------:R-:W-:Y:S05]  /*c480*/  BSYNC B1 ;  /* 0x0000000000017941 */ /* 0x000fea0003800000 */
.L_x_1954:
        /* <DEDUP_REMOVED lines=11> */
.L_x_2024:
[----:B------:R-:W-:Y:S05]  /*c540*/  EXIT ;  /* 0x000000000000794d */ /* 0x000fea0003800000 */
.L_x_2026:
        /* <DEDUP_REMOVED lines=11> */
.L_x_2095:


//--------------------- .text._ZN5flash25flash_bwd_dot_do_o_kernelILb0E23Flash_bwd_kernel_traitsILi128ELi64ELi128ELi8ELi2ELi4ELi2ELb0ELb0EN7cutlass10bfloat16_tE19Flash_kernel_traitsILi128ELi64ELi128ELi8ES3_EEEEvNS_16Flash_bwd_paramsE --------------------------
	.section	.text._ZN5flash25flash_bwd_dot_do_o_kernelILb0E23Flash_bwd_kernel_traitsILi128ELi64ELi128ELi8ELi2ELi4ELi2ELb0ELb0EN7cutlass10bfloat16_tE19Flash_kernel_traitsILi128ELi64ELi128ELi8ES3_EEEEvNS_16Flash_bwd_paramsE,"ax",@progbits
	.align	128
        .global         _ZN5flash25flash_bwd_dot_do_o_kernelILb0E23Flash_bwd_kernel_traitsILi128ELi64ELi128ELi8ELi2ELi4ELi2ELb0ELb0EN7cutlass10bfloat16_tE19Flash_kernel_traitsILi128ELi64ELi128ELi8ES3_EEEEvNS_16Flash_bwd_paramsE
        .type           _ZN5flash25flash_bwd_dot_do_o_kernelILb0E23Flash_bwd_kernel_traitsILi128ELi64ELi128ELi8ELi2ELi4ELi2ELb0ELb0EN7cutlass10bfloat16_tE19Flash_kernel_traitsILi128ELi64ELi128ELi8ES3_EEEEvNS_16Flash_bwd_paramsE,@function
        .size           _ZN5flash25flash_bwd_dot_do_o_kernelILb0E23Flash_bwd_kernel_traitsILi128ELi64ELi128ELi8ELi2ELi4ELi2ELb0ELb0EN7cutlass10bfloat16_tE19Flash_kernel_traitsILi128ELi64ELi128ELi8ES3_EEEEvNS_16Flash_bwd_paramsE,(.L_x_2096 - _ZN5flash25flash_bwd_dot_do_o_kernelILb0E23Flash_bwd_kernel_traitsILi128ELi64ELi128ELi8ELi2ELi4ELi2ELb0ELb0EN7cutlass10bfloat16_tE19Flash_kernel_traitsILi128ELi64ELi128ELi8ES3_EEEEvNS_16Flash_bwd_paramsE)
        .other          _ZN5flash25flash_bwd_dot_do_o_kernelILb0E23Flash_bwd_kernel_traitsILi128ELi64ELi128ELi8ELi2ELi4ELi2ELb0ELb0EN7cutlass10bfloat16_tE19Flash_kernel_traitsILi128ELi64ELi128ELi8ES3_EEEEvNS_16Flash_bwd_paramsE,@"STO_CUDA_ENTRY STV_DEFAULT"
_ZN5flash25flash_bwd_dot_do_o_kernelILb0E23Flash_bwd_kernel_traitsILi128ELi64ELi128ELi8ELi2ELi4ELi2ELb0ELb0EN7cutlass10bfloat16_tE19Flash_kernel_traitsILi128ELi64ELi128ELi8ES3_EEEEvNS_16Flash_bwd_paramsE:
.text._ZN5flash25flash_bwd_dot_do_o_kernelILb0E23Flash_bwd_kernel_traitsILi128ELi64ELi128ELi8ELi2ELi4ELi2ELb0ELb0EN7cutlass10bfloat16_tE19Flash_kernel_traitsILi128ELi64ELi128ELi8ES3_EEEEvNS_16Flash_bwd_paramsE:
        /* <DEDUP_REMOVED lines=56> */
.L_x_2027:
[----:B------:R-:W0:Y:S08]  /*0380*/  LDC R8, c[0x0][0x270] ;  /* 0x00009c00ff087b82 */ /* 0x000e300000000800 */
[----:B------:R-:W1:Y:S01]  /*0390*/  LDC R10, c[0x0][0x2d4] ;  /* 0x0000b500ff0a7b82 */ /* 0x000e620000000800 */
[----:B0-----:R-:W-:-:S04]  /*03a0*/  IMAD R7, R7, R8, UR5 ;  /* 0x0000000507077e24 */ /* 0x001fc8000f8e0208 */
[----:B-1----:R-:W-:-:S07]  /*03b0*/  IMAD R7, R7, R10, RZ ;  /* 0x0000000a07077224 */ /* 0x002fce00078e02ff */
.L_x_2028:
        /* <DEDUP_REMOVED lines=60> */
.L_x_2030:
[----:B------:R-:W-:Y:S05]  /*0780*/  BSYNC B0 ;  /* 0x0000000000007941 */ /* 0x000fea0003800000 */
.L_x_2029:
        /* <DEDUP_REMOVED lines=18> */
.L_x_2032:
[----:B------:R-:W-:Y:S05]  /*08b0*/  BSYNC B0 ;  /* 0x0000000000007941 */ /* 0x000fea0003800000 */
.L_x_2031:
        /* <DEDUP_REMOVED lines=22> */
.L_x_2034:
[----:B------:R-:W-:Y:S05]  /*0a20*/  BSYNC B0 ;  /* 0x0000000000007941 */ /* 0x000fea0003800000 */
.L_x_2033:
        /* <DEDUP_REMOVED lines=20> */
.L_x_2036:
[----:B------:R-:W-:Y:S05]  /*0b70*/  BSYNC B0 ;  /* 0x0000000000007941 */ /* 0x000fea0003800000 */
.L_x_2035:
        /* <DEDUP_REMOVED lines=123> */
.L_x_2037:
        /* <DEDUP_REMOVED lines=13> */
.L_x_2096:


//--------------------- .text._ZN5flash25flash_bwd_dot_do_o_kernelILb1E23Flash_bwd_kernel_traitsILi128ELi64ELi128ELi8ELi2ELi4ELi2ELb0ELb0EN7cutlass10bfloat16_tE19Flash_kernel_traitsILi128ELi64ELi128ELi8ES3_EEEEvNS_16Flash_bwd_paramsE --------------------------
	.section	.text._ZN5flash25flash_bwd_dot_do_o_kernelILb1E23Flash_bwd_kernel_traitsILi128ELi64ELi128ELi8ELi2ELi4ELi2ELb0ELb0EN7cutlass10bfloat16_tE19Flash_kernel_traitsILi128ELi64ELi128ELi8ES3_EEEEvNS_16Flash_bwd_paramsE,"ax",@progbits
	.align	128
        .global         _ZN5flash25flash_bwd_dot_do_o_kernelILb1E23Flash_bwd_kernel_traitsILi128ELi64ELi128ELi8ELi2ELi4ELi2ELb0ELb0EN7cutlass10bfloat16_tE19Flash_kernel_traitsILi128ELi64ELi128ELi8ES3_EEEEvNS_16Flash_bwd_paramsE
        .type           _ZN5flash25flash_bwd_dot_do_o_kernelILb1E23Flash_bwd_kernel_traitsILi128ELi64ELi128ELi8ELi2ELi4ELi2ELb0ELb0EN7cutlass10bfloat16_tE19Flash_kernel_traitsILi128ELi64ELi128ELi8ES3_EEEEvNS_16Flash_bwd_paramsE,@function
        .size           _ZN5flash25flash_bwd_dot_do_o_kernelILb1E23Flash_bwd_kernel_traitsILi128ELi64ELi128ELi8ELi2ELi4ELi2ELb0ELb0EN7cutlass10bfloat16_tE19Flash_kernel_traitsILi128ELi64ELi128ELi8ES3_EEEEvNS_16Flash_bwd_paramsE,(.L_x_2097 - _ZN5flash25flash_bwd_dot_do_o_kernelILb1E23Flash_bwd_kernel_traitsILi128ELi64ELi128ELi8ELi2ELi4ELi2ELb0ELb0EN7cutlass10bfloat16_tE19Flash_kernel_traitsILi128ELi64ELi128ELi8ES3_EEEEvNS_16Flash_bwd_paramsE)
        .other          _ZN5flash25flash_bwd_dot_do_o_kernelILb1E23Flash_bwd_kernel_traitsILi128ELi64ELi128ELi8ELi2ELi4ELi2ELb0ELb0EN7cutlass10bfloat16_tE19Flash_kernel_traitsILi128ELi64ELi128ELi8ES3_EEEEvNS_16Flash_bwd_paramsE,@"STO_CUDA_ENTRY STV_DEFAULT"
_ZN5flash25flash_bwd_dot_do_o_kernelILb1E23Flash_bwd_kernel_traitsILi128ELi64ELi128ELi8ELi2ELi4ELi2ELb0ELb0EN7cutlass10bfloat16_tE19Flash_kernel_traitsILi128ELi64ELi128ELi8ES3_EEEEvNS_16Flash_bwd_paramsE:
.text._ZN5flash25flash_bwd_dot_do_o_kernelILb1E23Flash_bwd_kernel_traitsILi128ELi64ELi128ELi8ELi2ELi4ELi2ELb0ELb0EN7cutlass10bfloat16_tE19Flash_kernel_traitsILi128ELi64ELi128ELi8ES3_EEEEvNS_16Flash_bwd_paramsE:
        /* <DEDUP_REMOVED lines=63> */
.L_x_2038:
        /* <DEDUP_REMOVED lines=27> */
.L_x_2039:
[----:B------:R-:W-:-:S04]  /*05a0*/  IMAD R13, R13, R14, R20 ;  /* 0x0000000e0d0d7224 */ /* 0x000fc800078e0214 */
[----:B------:R-:W-:-:S07]  /*05b0*/  IMAD R2, R13, R18, RZ ;  /* 0x000000120d027224 */ /* 0x000fce00078e02ff */
.L_x_2040:
        /* <DEDUP_REMOVED lines=68> */
.L_x_2042:
[----:B------:R-:W-:Y:S05]  /*0a00*/  BSYNC B0 ;  /* 0x0000000000007941 */ /* 0x000fea0003800000 */
.L_x_2041:
        /* <DEDUP_REMOVED lines=17> */
.L_x_2044:
[----:B------:R-:W-:Y:S05]  /*0b20*/  BSYNC B0 ;  /* 0x0000000000007941 */ /* 0x000fea0003800000 */
.L_x_2043:
        /* <DEDUP_REMOVED lines=26> */
.L_x_2046:
[----:B------:R-:W-:Y:S05]  /*0cd0*/  BSYNC B0 ;  /* 0x0000000000007941 */ /* 0x000fea0003800000 */
.L_x_2045:
        /* <DEDUP_REMOVED lines=21> */
.L_x_2048:
[----:B------:R-:W-:Y:S05]  /*0e30*/  BSYNC B0 ;  /* 0x0000000000007941 */ /* 0x000fea0003800000 */
.L_x_2047:
        /* <DEDUP_REMOVED lines=138> */
.L_x_2049:
        /* <DEDUP_REMOVED lines=10> */
.L_x_2097:


//--------------------- .nv.shared._ZN5flash44flash_bwd_dq_dk_dv_loop_seqk_parallel_kernelI23Flash_bwd_kernel_traitsILi128ELi64ELi64ELi8ELi4ELi2ELi2ELb1ELb0EN7cutlass10bfloat16_tE19Flash_kernel_traitsILi128ELi64ELi64ELi8ES3_EELb0ELb0ELb0ELb0ELb0ELb1ELb0EEEvNS_16Flash_bwd_paramsE --------------------------
	.section	.nv.shared._ZN5flash44flash_bwd_dq_dk_dv_loop_seqk_parallel_kernelI23Flash_bwd_kernel_traitsILi128ELi64ELi64ELi8ELi4ELi2ELi2ELb1ELb0EN7cutlass10bfloat16_tE19Flash_kernel_traitsILi128ELi64ELi64ELi8ES3_EELb0ELb0ELb0ELb0ELb0ELb1ELb0EEEvNS_16Flash_bwd_paramsE,"aw",@nobits
	.sectionflags	@""
	.align	16
	.zero		1024


//--------------------- .nv.shared.reserved.0     --------------------------
	.section	.nv.shared.reserved.0,"aw",@nobits
	.weak		__nv_reservedSMEM_offset_0_alias
	.size		__nv_reservedSMEM_offset_0_alias, 0, 0
	.other		__nv_reservedSMEM_offset_0_alias,@"STO_CUDA_RESERVED_SHARED STV_DEFAULT"
__nv_reservedSMEM_offset_0_alias:
	.zero		0


//--------------------- .nv.global                --------------------------
	.section	.nv.global,"aw",@nobits
.nv.global:
	.type		_ZN66_INTERNAL_f4811781_30_flash_bwd_hdim128_bf16_sm80_cu_ea41c527_33244cute1_E,@object
	.size		_ZN66_INTERNAL_f4811781_30_flash_bwd_hdim128_bf16_sm80_cu_ea41c527_33244cute1_E,(_ZN66_INTERNAL_f4811781_30_flash_bwd_hdim128_bf16_sm80_cu_ea41c527_33244cuda3std3__45__cpo6cbeginE - _ZN66_INTERNAL_f4811781_30_flash_bwd_hdim128_bf16_sm80_cu_ea41c527_33244cute1_E)
_ZN66_INTERNAL_f4811781_30_flash_bwd_hdim128_bf16_sm80_cu_ea41c527_33244cute1_E:
	.zero		1
	.type		_ZN66_INTERNAL_f4811781_30_flash_bwd_hdim128_bf16_sm80_cu_ea41c527_33244cuda3std3__45__cpo6cbeginE,@object
	.size		_ZN66_INTERNAL_f4811781_30_flash_bwd_hdim128_bf16_sm80_cu_ea41c527_33244cuda3std3__45__cpo6cbeginE,(_ZN66_INTERNAL_f4811781_30_flash_bwd_hdim128_bf16_sm80_cu_ea41c527_33244cuda3std3__48in_placeE - _ZN66_INTERNAL_f4811781_30_flash_bwd_hdim128_bf16_sm80_cu_ea41c527_33244cuda3std3__45__cpo6cbeginE)
_ZN66_INTERNAL_f4811781_30_flash_bwd_hdim128_bf16_sm80_cu_ea41c527_33244cuda3std3__45__cpo6cbeginE:
	.zero		1
	.type		_ZN66_INTERNAL_f4811781_30_flash_bwd_hdim128_bf16_sm80_cu_ea41c527_33244cuda3std3__48in_placeE,@object
	.size		_ZN66_INTERNAL_f4811781_30_flash_bwd_hdim128_bf16_sm80_cu_ea41c527_33244cuda3std3__48in_placeE,(_ZN66_INTERNAL_f4811781_30_flash_bwd_hdim128_bf16_sm80_cu_ea41c527_33244cuda3std6ranges3__45__cpo9iter_moveE - _ZN66_INTERNAL_f4811781_30_flash_bwd_hdim128_bf16_sm80_cu_ea41c527_33244cuda3std3__48in_placeE)
_ZN66_INTERNAL_f4811781_30_flash_bwd_hdim128_bf16_sm80_cu_ea41c527_33244cuda3std3__48in_placeE:
	.zero		1
	.type		_ZN66_INTERNAL_f4811781_30_flash_bwd_hdim128_bf16_sm80_cu_ea41c527_33244cuda3std6ranges3__45__cpo9iter_moveE,@object
	.size		_ZN66_INTERNAL_f4811781_30_flash_bwd_hdim128_bf16_sm80_cu_ea41c527_33244cuda3std6ranges3__45__cpo9iter_moveE,(_ZN66_INTERNAL_f4811781_30_flash_bwd_hdim128_bf16_sm80_cu_ea41c527_33244cuda3std3__45__cpo5beginE - _ZN66_INTERNAL_f4811781_30_flash_bwd_hdim128_bf16_sm80_cu_ea41c527_33244cuda3std6ranges3__45__cpo9iter_moveE)
_ZN66_INTERNAL_f4811781_30_flash_bwd_hdim128_bf16_sm80_cu_ea41c527_33244cuda3std6ranges3__45__cpo9iter_moveE:
	.zero		1
	.type		_ZN66_INTERNAL_f4811781_30_flash_bwd_hdim128_bf16_sm80_cu_ea41c527_33244cuda3std3__45__cpo5beginE,@object
	.size		_ZN66_INTERNAL_f4811781_30_flash_bwd_hdim128_bf16_sm80_cu_ea41c527_33244cuda3std3__45__cpo5beginE,(_ZN66_INTERNAL_f4811781_30_flash_bwd_hdim128_bf16_sm80_cu_ea41c527_33244cuda3std3__468_GLOBAL__N__f4811781_30_flash_bwd_hdim128_bf16_sm80_cu_ea41c527_33246ignoreE - _ZN66_INTERNAL_f4811781_30_flash_bwd_hdim128_bf16_sm80_cu_ea41c527_33244cuda3std3__45__cpo5beginE)
_ZN66_INTERNAL_f4811781_30_flash_bwd_hdim128_bf16_sm80_cu_ea41c527_33244cuda3std3__45__cpo5beginE:
	.zero		1
	.type		_ZN66_INTERNAL_f4811781_30_flash_bwd_hdim128_bf16_sm80_cu_ea41c527_33244cuda3std3__468_GLOBAL__N__f4811781_30_flash_bwd_hdim128_bf16_sm80_cu_ea41c527_33246ignoreE,@object
	.size		_ZN66_INTERNAL_f4811781_30_flash_bwd_hdim128_bf16_sm80_cu_ea41c527_33244cuda3std3__468_GLOBAL__N__f4811781_30_flash_bwd_hdim128_bf16_sm80_cu_ea41c527_33246ignoreE,(_ZN66_INTERNAL_f4811781_30_flash_bwd_hdim128_bf16_sm80_cu_ea41c527_33244cute7productE - _ZN66_INTERNAL_f4811781_30_flash_bwd_hdim128_bf16_sm80_cu_ea41c527_33244cuda3std3__468_GLOBAL__N__f4811781_30_flash_bwd_hdim128_bf16_sm80_cu_ea41c527_33246ignoreE)
_ZN66_INTERNAL_f4811781_30_flash_bwd_hdim128_bf16_sm80_cu_ea41c527_33244cuda3std3__468_GLOBAL__N__f4811781_30_flash_bwd_hdim128_bf16_sm80_cu_ea41c527_33246ignoreE:
	.zero		1
	.type		_ZN66_INTERNAL_f4811781_30_flash_bwd_hdim128_bf16_sm80_cu_ea41c527_33244cute7productE,@object
	.size		_ZN66_INTERNAL_f4811781_30_flash_bwd_hdim128_bf16_sm80_cu_ea41c527_33244cute7productE,(_ZN66_INTERNAL_f4811781_30_flash_bwd_hdim128_bf16_sm80_cu_ea41c527_33244cuda3std3__45__cpo3endE - _ZN66_INTERNAL_f4811781_30_flash_bwd_hdim128_bf16_sm80_cu_ea41c527_33244cute7productE)
_ZN66_INTERNAL_f4811781_30_flash_bwd_hdim128_bf16_sm80_cu_ea41c527_33244cute7productE:
	.zero		1
	.type		_ZN66_INTERNAL_f4811781_30_flash_bwd_hdim128_bf16_sm80_cu_ea41c527_33244cuda3std3__45__cpo3endE,@object
	.size		_ZN66_INTERNAL_f4811781_30_flash_bwd_hdim128_bf16_sm80_cu_ea41c527_33244cuda3std3__45__cpo3endE,(_ZN66_INTERNAL_f4811781_30_flash_bwd_hdim128_bf16_sm80_cu_ea41c527_33244cuda3std3__419piecewise_constructE - _ZN66_INTERNAL_f4811781_30_flash_bwd_hdim128_bf16_sm80_cu_ea41c527_33244cuda3std3__45__cpo3endE)
_ZN66_INTERNAL_f4811781_30_flash_bwd_hdim128_bf16_sm80_cu_ea41c527_33244cuda3std3__45__cpo3endE:
	.zero		1
	.type		_ZN66_INTERNAL_f4811781_30_flash_bwd_hdim128_bf16_sm80_cu_ea41c527_33244cuda3std3__419piecewise_constructE,@object
	.size		_ZN66_INTERNAL_f4811781_30_flash_bwd_hdim128_bf16_sm80_cu_ea41c527_33244cuda3std3__419piecewise_constructE,(_ZN66_INTERNAL_f4811781_30_flash_bwd_hdim128_bf16_sm80_cu_ea41c527_33244cuda3std3__45__cpo4cendE - _ZN66_INTERNAL_f4811781_30_flash_bwd_hdim128_bf16_sm80_cu_ea41c527_33244cuda3std3__419piecewise_constructE)
_ZN66_INTERNAL_f4811781_30_flash_bwd_hdim128_bf16_sm80_cu_ea41c527_33244cuda3std3__419piecewise_constructE:
	.zero		1
	.type		_ZN66_INTERNAL_f4811781_30_flash_bwd_hdim128_bf16_sm80_cu_ea41c527_33244cuda3std3__45__cpo4cendE,@object
	.size		_ZN66_INTERNAL_f4811781_30_flash_bwd_hdim128_bf16_sm80_cu_ea41c527_33244cuda3std3__45__cpo4cendE,(_ZN66_INTERNAL_f4811781_30_flash_bwd_hdim128_bf16_sm80_cu_ea41c527_33244cuda3std6ranges3__45__cpo4swapE - _ZN66_INTERNAL_f4811781_30_flash_bwd_hdim128_bf16_sm80_cu_ea41c527_33244cuda3std3__45__cpo4cendE)
_ZN66_INTERNAL_f4811781_30_flash_bwd_hdim128_bf16_sm80_cu_ea41c527_33244cuda3std3__45__cpo4cendE:
	.zero		1
	.type		_ZN66_INTERNAL_f4811781_30_flash_bwd_hdim128_bf16_sm80_cu_ea41c527_33244cuda3std6ranges3__45__cpo4swapE,@object
	.size		_ZN66_INTERNAL_f4811781_30_flash_bwd_hdim128_bf16_sm80_cu_ea41c527_33244cuda3std6ranges3__45__cpo4swapE,(.L_7 - _ZN66_INTERNAL_f4811781_30_flash_bwd_hdim128_bf16_sm80_cu_ea41c527_33244cuda3std6ranges3__45__cpo4swapE)
_ZN66_INTERNAL_f4811781_30_flash_bwd_hdim128_bf16_sm80_cu_ea41c527_33244cuda3std6ranges3__45__cpo4swapE:
	.zero		1
.L_7:


//--------------------- .nv.shared._ZN5flash44flash_bwd_dq_dk_dv_loop_seqk_parallel_kernelI23Flash_bwd_kernel_traitsILi128ELi64ELi64ELi8ELi4ELi2ELi2ELb1ELb0EN7cutlass10bfloat16_tE19Flash_kernel_traitsILi128ELi64ELi64ELi8ES3_EELb0ELb0ELb0ELb0ELb0ELb0ELb0EEEvNS_16Flash_bwd_paramsE --------------------------
	.section	.nv.shared._ZN5flash44flash_bwd_dq_dk_dv_loop_seqk_parallel_kernelI23Flash_bwd_kernel_traitsILi128ELi64ELi64ELi8ELi4ELi2ELi2ELb1ELb0EN7cutlass10bfloat16_tE19Flash_kernel_traitsILi128ELi64ELi64ELi8ES3_EELb0ELb0ELb0ELb0ELb0ELb0ELb0EEEvNS_16Flash_bwd_paramsE,"aw",@nobits
	.sectionflags	@""
	.align	16
	.zero		1024


//--------------------- .nv.shared._ZN5flash44flash_bwd_dq_dk_dv_loop_seqk_parallel_kernelI23Flash_bwd_kernel_traitsILi128ELi64ELi64ELi8ELi4ELi2ELi2ELb1ELb0EN7cutlass10bfloat16_tE19Flash_kernel_traitsILi128ELi64ELi64ELi8ES3_EELb0ELb0ELb1ELb0ELb0ELb0ELb0EEEvNS_16Flash_bwd_paramsE --------------------------
	.section	.nv.shared._ZN5flash44flash_bwd_dq_dk_dv_loop_seqk_parallel_kernelI23Flash_bwd_kernel_traitsILi128ELi64ELi64ELi8ELi4ELi2ELi2ELb1ELb0EN7cutlass10bfloat16_tE19Flash_kernel_traitsILi128ELi64ELi64ELi8ES3_EELb0ELb0ELb1ELb0ELb0ELb0ELb0EEEvNS_16Flash_bwd_paramsE,"aw",@nobits
	.sectionflags	@""
	.align	16
	.zero		1024


//--------------------- .nv.shared._ZN5flash44flash_bwd_dq_dk_dv_loop_seqk_parallel_kernelI23Flash_bwd_kernel_traitsILi128ELi64ELi64ELi8ELi4ELi2ELi2ELb1ELb0EN7cutlass10bfloat16_tE19Flash_kernel_traitsILi128ELi64ELi64ELi8ES3_EELb0ELb0ELb0ELb0ELb1ELb1ELb0EEEvNS_16Flash_bwd_paramsE --------------------------
	.section	.nv.shared._ZN5flash44flash_bwd_dq_dk_dv_loop_seqk_parallel_kernelI23Flash_bwd_kernel_traitsILi128ELi64ELi64ELi8ELi4ELi2ELi2ELb1ELb0EN7cutlass10bfloat16_tE19Flash_kernel_traitsILi128ELi64ELi64ELi8ES3_EELb0ELb0ELb0ELb0ELb1ELb1ELb0EEEvNS_16Flash_bwd_paramsE,"aw",@nobits
	.sectionflags	@""
	.align	16
	.zero		1024


//--------------------- .nv.shared._ZN5flash44flash_bwd_dq_dk_dv_loop_seqk_parallel_kernelI23Flash_bwd_kernel_traitsILi128ELi64ELi64ELi8ELi4ELi2ELi2ELb1ELb0EN7cutlass10bfloat16_tE19Flash_kernel_traitsILi128ELi64ELi64ELi8ES3_EELb0ELb0ELb0ELb1ELb0ELb0ELb0EEEvNS_16Flash_bwd_paramsE --------------------------
	.section	.nv.shared._ZN5flash44flash_bwd_dq_dk_dv_loop_seqk_parallel_kernelI23Flash_bwd_kernel_traitsILi128ELi64ELi64ELi8ELi4ELi2ELi2ELb1ELb0EN7cutlass10bfloat16_tE19Flash_kernel_traitsILi128ELi64ELi64ELi8ES3_EELb0ELb0ELb0ELb1ELb0ELb0ELb0EEEvNS_16Flash_bwd_paramsE,"aw",@nobits
	.sectionflags	@""
	.align	16
	.zero		1024


//--------------------- .nv.shared._ZN5flash44flash_bwd_dq_dk_dv_loop_seqk_parallel_kernelI23Flash_bwd_kernel_traitsILi128ELi64ELi64ELi8ELi4ELi2ELi2ELb1ELb0EN7cutlass10bfloat16_tE19Flash_kernel_traitsILi128ELi64ELi64ELi8ES3_EELb0ELb0ELb1ELb0ELb0ELb1ELb0EEEvNS_16Flash_bwd_paramsE --------------------------
	.section	.nv.shared._ZN5flash44flash_bwd_dq_dk_dv_loop_seqk_parallel_kernelI23Flash_bwd_kernel_traitsILi128ELi64ELi64ELi8ELi4ELi2ELi2ELb1ELb0EN7cutlass10bfloat16_tE19Flash_kernel_traitsILi128ELi64ELi64ELi8ES3_EELb0ELb0ELb1ELb0ELb0ELb1ELb0EEEvNS_16Flash_bwd_paramsE,"aw",@nobits
	.sectionflags	@""
	.align	16
	.zero		1024


//--------------------- .nv.shared._ZN5flash44flash_bwd_dq_dk_dv_loop_seqk_parallel_kernelI23Flash_bwd_kernel_traitsILi128ELi64ELi64ELi8ELi4ELi2ELi2ELb1ELb0EN7cutlass10bfloat16_tE19Flash_kernel_traitsILi128ELi64ELi64ELi8ES3_EELb0ELb0ELb1ELb1ELb0ELb0ELb0EEEvNS_16Flash_bwd_paramsE --------------------------
	.section	.nv.shared._ZN5flash44flash_bwd_dq_dk_dv_loop_seqk_parallel_kernelI23Flash_bwd_kernel_traitsILi128ELi64ELi64ELi8ELi4ELi2ELi2ELb1ELb0EN7cutlass10bfloat16_tE19Flash_kernel_traitsILi128ELi64ELi64ELi8ES3_EELb0ELb0ELb1ELb1ELb0ELb0ELb0EEEvNS_16Flash_bwd_paramsE,"aw",@nobits
	.sectionflags	@""
	.align	16
	.zero		1024


//--------------------- .nv.shared._ZN5flash44flash_bwd_dq_dk_dv_loop_seqk_parallel_kernelI23Flash_bwd_kernel_traitsILi128ELi64ELi128ELi8ELi2ELi4ELi2ELb0ELb0EN7cutlass10bfloat16_tE19Flash_kernel_traitsILi128ELi64ELi128ELi8ES3_EELb0ELb0ELb0ELb0ELb0ELb1ELb0EEEvNS_16Flash_bwd_paramsE --------------------------
	.section	.nv.shared._ZN5flash44flash_bwd_dq_dk_dv_loop_seqk_parallel_kernelI23Flash_bwd_kernel_traitsILi128ELi64ELi128ELi8ELi2ELi4ELi2ELb0ELb0EN7cutlass10bfloat16_tE19Flash_kernel_traitsILi128ELi64ELi128ELi8ES3_EELb0ELb0ELb0ELb0ELb0ELb1ELb0EEEvNS_16Flash_bwd_paramsE,"aw",@nobits
	.sectionflags	@""
	.align	16
	.zero		1024


//--------------------- .nv.shared._ZN5flash44flash_bwd_dq_dk_dv_loop_seqk_parallel_kernelI23Flash_bwd_kernel_traitsILi128ELi64ELi128ELi8ELi2ELi4ELi2ELb0ELb0EN7cutlass10bfloat16_tE19Flash_kernel_traitsILi128ELi64ELi128ELi8ES3_EELb0ELb0ELb0ELb0ELb0ELb0ELb0EEEvNS_16Flash_bwd_paramsE --------------------------
	.section	.nv.shared._ZN5flash44flash_bwd_dq_dk_dv_loop_seqk_parallel_kernelI23Flash_bwd_kernel_traitsILi128ELi64ELi128ELi8ELi2ELi4ELi2ELb0ELb0EN7cutlass10bfloat16_tE19Flash_kernel_traitsILi128ELi64ELi128ELi8ES3_EELb0ELb0ELb0ELb0ELb0ELb0ELb0EEEvNS_16Flash_bwd_paramsE,"aw",@nobits
	.sectionflags	@""
	.align	16
	.zero		1024


//--------------------- .nv.shared._ZN5flash44flash_bwd_dq_dk_dv_loop_seqk_parallel_kernelI23Flash_bwd_kernel_traitsILi128ELi64ELi128ELi8ELi2ELi4ELi2ELb0ELb0EN7cutlass10bfloat16_tE19Flash_kernel_traitsILi128ELi64ELi128ELi8ES3_EELb0ELb0ELb1ELb0ELb0ELb0ELb0EEEvNS_16Flash_bwd_paramsE --------------------------
	.section	.nv.shared._ZN5flash44flash_bwd_dq_dk_dv_loop_seqk_parallel_kernelI23Flash_bwd_kernel_traitsILi128ELi64ELi128ELi8ELi2ELi4ELi2ELb0ELb0EN7cutlass10bfloat16_tE19Flash_kernel_traitsILi128ELi64ELi128ELi8ES3_EELb0ELb0ELb1ELb0ELb0ELb0ELb0EEEvNS_16Flash_bwd_paramsE,"aw",@nobits
	.sectionflags	@""
	.align	16
	.zero		1024


//--------------------- .nv.shared._ZN5flash44flash_bwd_dq_dk_dv_loop_seqk_parallel_kernelI23Flash_bwd_kernel_traitsILi128ELi64ELi128ELi8ELi2ELi4ELi2ELb0ELb0EN7cutlass10bfloat16_tE19Flash_kernel_traitsILi128ELi64ELi128ELi8ES3_EELb0ELb0ELb0ELb0ELb1ELb1ELb0EEEvNS_16Flash_bwd_paramsE --------------------------
	.section	.nv.shared._ZN5flash44flash_bwd_dq_dk_dv_loop_seqk_parallel_kernelI23Flash_bwd_kernel_traitsILi128ELi64ELi128ELi8ELi2ELi4ELi2ELb0ELb0EN7cutlass10bfloat16_tE19Flash_kernel_traitsILi128ELi64ELi128ELi8ES3_EELb0ELb0ELb0ELb0ELb1ELb1ELb0EEEvNS_16Flash_bwd_paramsE,"aw",@nobits
	.sectionflags	@""
	.align	16
	.zero		1024


//--------------------- .nv.shared._ZN5flash44flash_bwd_dq_dk_dv_loop_seqk_parallel_kernelI23Flash_bwd_kernel_traitsILi128ELi64ELi128ELi8ELi2ELi4ELi2ELb0ELb0EN7cutlass10bfloat16_tE19Flash_kernel_traitsILi128ELi64ELi128ELi8ES3_EELb0ELb0ELb0ELb1ELb0ELb0ELb0EEEvNS_16Flash_bwd_paramsE --------------------------
	.section	.nv.shared._ZN5flash44flash_bwd_dq_dk_dv_loop_seqk_parallel_kernelI23Flash_bwd_kernel_traitsILi128ELi64ELi128ELi8ELi2ELi4ELi2ELb0ELb0EN7cutlass10bfloat16_tE19Flash_kernel_traitsILi128ELi64ELi128ELi8ES3_EELb0ELb0ELb0ELb1ELb0ELb0ELb0EEEvNS_16Flash_bwd_paramsE,"aw",@nobits
	.sectionflags	@""
	.align	16
	.zero		1024


//--------------------- .nv.shared._ZN5flash44flash_bwd_dq_dk_dv_loop_seqk_parallel_kernelI23Flash_bwd_kernel_traitsILi128ELi64ELi128ELi8ELi2ELi4ELi2ELb0ELb0EN7cutlass10bfloat16_tE19Flash_kernel_traitsILi128ELi64ELi128ELi8ES3_EELb0ELb0ELb1ELb0ELb0ELb1ELb0EEEvNS_16Flash_bwd_paramsE --------------------------
	.section	.nv.shared._ZN5flash44flash_bwd_dq_dk_dv_loop_seqk_parallel_kernelI23Flash_bwd_kernel_traitsILi128ELi64ELi128ELi8ELi2ELi4ELi2ELb0ELb0EN7cutlass10bfloat16_tE19Flash_kernel_traitsILi128ELi64ELi128ELi8ES3_EELb0ELb0ELb1ELb0ELb0ELb1ELb0EEEvNS_16Flash_bwd_paramsE,"aw",@nobits
	.sectionflags	@""
	.align	16
	.zero		1024


//--------------------- .nv.shared._ZN5flash44flash_bwd_dq_dk_dv_loop_seqk_parallel_kernelI23Flash_bwd_kernel_traitsILi128ELi64ELi128ELi8ELi2ELi4ELi2ELb0ELb0EN7cutlass10bfloat16_tE19Flash_kernel_traitsILi128ELi64ELi128ELi8ES3_EELb0ELb0ELb1ELb1ELb0ELb0ELb0EEEvNS_16Flash_bwd_paramsE --------------------------
	.section	.nv.shared._ZN5flash44flash_bwd_dq_dk_dv_loop_seqk_parallel_kernelI23Flash_bwd_kernel_traitsILi128ELi64ELi128ELi8ELi2ELi4ELi2ELb0ELb0EN7cutlass10bfloat16_tE19Flash_kernel_traitsILi128ELi64ELi128ELi8ES3_EELb0ELb0ELb1ELb1ELb0ELb0ELb0EEEvNS_16Flash_bwd_paramsE,"aw",@nobits
	.sectionflags	@""
	.align	16
	.zero		1024


//--------------------- .nv.shared._ZN5flash27flash_bwd_convert_dq_kernelI23Flash_bwd_kernel_traitsILi128ELi64ELi64ELi8ELi4ELi2ELi2ELb1ELb0EN7cutlass10bfloat16_tE19Flash_kernel_traitsILi128ELi64ELi64ELi8ES3_EEEEvNS_16Flash_bwd_paramsEi --------------------------
	.section	.nv.shared._ZN5flash27flash_bwd_convert_dq_kernelI23Flash_bwd_kernel_traitsILi128ELi64ELi64ELi8ELi4ELi2ELi2ELb1ELb0EN7cutlass10bfloat16_tE19Flash_kernel_traitsILi128ELi64ELi64ELi8ES3_EEEEvNS_16Flash_bwd_paramsEi,"aw",@nobits
	.sectionflags	@""
	.align	16
	.zero		1024


//--------------------- .nv.shared._ZN5flash44flash_bwd_dq_dk_dv_loop_seqk_parallel_kernelI23Flash_bwd_kernel_traitsILi128ELi64ELi64ELi8ELi4ELi2ELi2ELb1ELb0EN7cutlass10bfloat16_tE19Flash_kernel_traitsILi128ELi64ELi64ELi8ES3_EELb1ELb0ELb0ELb0ELb0ELb1ELb0EEEvNS_16Flash_bwd_paramsE --------------------------
	.section	.nv.shared._ZN5flash44flash_bwd_dq_dk_dv_loop_seqk_parallel_kernelI23Flash_bwd_kernel_traitsILi128ELi64ELi64ELi8ELi4ELi2ELi2ELb1ELb0EN7cutlass10bfloat16_tE19Flash_kernel_traitsILi128ELi64ELi64ELi8ES3_EELb1ELb0ELb0ELb0ELb0ELb1ELb0EEEvNS_16Flash_bwd_paramsE,"aw",@nobits
	.sectionflags	@""
	.align	16
	.zero		1024


//--------------------- .nv.shared._ZN5flash44flash_bwd_dq_dk_dv_loop_seqk_parallel_kernelI23Flash_bwd_kernel_traitsILi128ELi64ELi64ELi8ELi4ELi2ELi2ELb1ELb0EN7cutlass10bfloat16_tE19Flash_kernel_traitsILi128ELi64ELi64ELi8ES3_EELb0ELb0ELb0ELb0ELb0ELb1ELb1EEEvNS_16Flash_bwd_paramsE --------------------------
	.section	.nv.shared._ZN5flash44flash_bwd_dq_dk_dv_loop_seqk_parallel_kernelI23Flash_bwd_kernel_traitsILi128ELi64ELi64ELi8ELi4ELi2ELi2ELb1ELb0EN7cutlass10bfloat16_tE19Flash_kernel_traitsILi128ELi64ELi64ELi8ES3_EELb0ELb0ELb0ELb0ELb0ELb1ELb1EEEvNS_16Flash_bwd_paramsE,"aw",@nobits
	.sectionflags	@""
	.align	16
	.zero		1024


//--------------------- .nv.shared._ZN5flash44flash_bwd_dq_dk_dv_loop_seqk_parallel_kernelI23Flash_bwd_kernel_traitsILi128ELi64ELi64ELi8ELi4ELi2ELi2ELb1ELb0EN7cutlass10bfloat16_tE19Flash_kernel_traitsILi128ELi64ELi64ELi8ES3_EELb1ELb0ELb0ELb0ELb0ELb0ELb0EEEvNS_16Flash_bwd_paramsE --------------------------
	.section	.nv.shared._ZN5flash44flash_bwd_dq_dk_dv_loop_seqk_parallel_kernelI23Flash_bwd_kernel_traitsILi128ELi64ELi64ELi8ELi4ELi2ELi2ELb1ELb0EN7cutlass10bfloat16_tE19Flash_kernel_traitsILi128ELi64ELi64ELi8ES3_EELb1ELb0ELb0ELb0ELb0ELb0ELb0EEEvNS_16Flash_bwd_paramsE,"aw",@nobits
	.sectionflags	@""
	.align	16
	.zero		1024


//--------------------- .nv.shared._ZN5flash44flash_bwd_dq_dk_dv_loop_seqk_parallel_kernelI23Flash_bwd_kernel_traitsILi128ELi64ELi64ELi8ELi4ELi2ELi2ELb1ELb0EN7cutlass10bfloat16_tE19Flash_kernel_traitsILi128ELi64ELi64ELi8ES3_EELb0ELb0ELb0ELb0ELb0ELb0ELb1EEEvNS_16Flash_bwd_paramsE --------------------------
	.section	.nv.shared._ZN5flash44flash_bwd_dq_dk_dv_loop_seqk_parallel_kernelI23Flash_bwd_kernel_traitsILi128ELi64ELi64ELi8ELi4ELi2ELi2ELb1ELb0EN7cutlass10bfloat16_tE19Flash_kernel_traitsILi128ELi64ELi64ELi8ES3_EELb0ELb0ELb0ELb0ELb0ELb0ELb1EEEvNS_16Flash_bwd_paramsE,"aw",@nobits
	.sectionflags	@""
	.align	16
	.zero		1024


//--------------------- .nv.shared._ZN5flash44flash_bwd_dq_dk_dv_loop_seqk_parallel_kernelI23Flash_bwd_kernel_traitsILi128ELi64ELi64ELi8ELi4ELi2ELi2ELb1ELb0EN7cutlass10bfloat16_tE19Flash_kernel_traitsILi128ELi64ELi64ELi8ES3_EELb1ELb0ELb1ELb0ELb0ELb0ELb0EEEvNS_16Flash_bwd_paramsE --------------------------
	.section	.nv.shared._ZN5flash44flash_bwd_dq_dk_dv_loop_seqk_parallel_kernelI23Flash_bwd_kernel_traitsILi128ELi64ELi64ELi8ELi4ELi2ELi2ELb1ELb0EN7cutlass10bfloat16_tE19Flash_kernel_traitsILi128ELi64ELi64ELi8ES3_EELb1ELb0ELb1ELb0ELb0ELb0ELb0EEEvNS_16Flash_bwd_paramsE,"aw",@nobits
	.sectionflags	@""
	.align	16
	.zero		1024


//--------------------- .nv.shared._ZN5flash44flash_bwd_dq_dk_dv_loop_seqk_parallel_kernelI23Flash_bwd_kernel_traitsILi128ELi64ELi64ELi8ELi4ELi2ELi2ELb1ELb0EN7cutlass10bfloat16_tE19Flash_kernel_traitsILi128ELi64ELi64ELi8ES3_EELb0ELb0ELb1ELb0ELb0ELb0ELb1EEEvNS_16Flash_bwd_paramsE --------------------------
	.section	.nv.shared._ZN5flash44flash_bwd_dq_dk_dv_loop_seqk_parallel_kernelI23Flash_bwd_kernel_traitsILi128ELi64ELi64ELi8ELi4ELi2ELi2ELb1ELb0EN7cutlass10bfloat16_tE19Flash_kernel_traitsILi128ELi64ELi64ELi8ES3_EELb0ELb0ELb1ELb0ELb0ELb0ELb1EEEvNS_16Flash_bwd_paramsE,"aw",@nobits
	.sectionflags	@""
	.align	16
	.zero		1024


//--------------------- .nv.shared._ZN5flash44flash_bwd_dq_dk_dv_loop_seqk_parallel_kernelI23Flash_bwd_kernel_traitsILi128ELi64ELi64ELi8ELi4ELi2ELi2ELb1ELb0EN7cutlass10bfloat16_tE19Flash_kernel_traitsILi128ELi64ELi64ELi8ES3_EELb1ELb0ELb0ELb0ELb1ELb1ELb0EEEvNS_16Flash_bwd_paramsE --------------------------
	.section	.nv.shared._ZN5flash44flash_bwd_dq_dk_dv_loop_seqk_parallel_kernelI23Flash_bwd_kernel_traitsILi128ELi64ELi64ELi8ELi4ELi2ELi2ELb1ELb0EN7cutlass10bfloat16_tE19Flash_kernel_traitsILi128ELi64ELi64ELi8ES3_EELb1ELb0ELb0ELb0ELb1ELb1ELb0EEEvNS_16Flash_bwd_paramsE,"aw",@nobits
	.sectionflags	@""
	.align	16
	.zero		1024


//--------------------- .nv.shared._ZN5flash44flash_bwd_dq_dk_dv_loop_seqk_parallel_kernelI23Flash_bwd_kernel_traitsILi128ELi64ELi64ELi8ELi4ELi2ELi2ELb1ELb0EN7cutlass10bfloat16_tE19Flash_kernel_traitsILi128ELi64ELi64ELi8ES3_EELb0ELb0ELb0ELb0ELb1ELb1ELb1EEEvNS_16Flash_bwd_paramsE --------------------------
	.section	.nv.shared._ZN5flash44flash_bwd_dq_dk_dv_loop_seqk_parallel_kernelI23Flash_bwd_kernel_traitsILi128ELi64ELi64ELi8ELi4ELi2ELi2ELb1ELb0EN7cutlass10bfloat16_tE19Flash_kernel_traitsILi128ELi64ELi64ELi8ES3_EELb0ELb0ELb0ELb0ELb1ELb1ELb1EEEvNS_16Flash_bwd_paramsE,"aw",@nobits
	.sectionflags	@""
	.align	16
	.zero		1024


//--------------------- .nv.shared._ZN5flash44flash_bwd_dq_dk_dv_loop_seqk_parallel_kernelI23Flash_bwd_kernel_traitsILi128ELi64ELi64ELi8ELi4ELi2ELi2ELb1ELb0EN7cutlass10bfloat16_tE19Flash_kernel_traitsILi128ELi64ELi64ELi8ES3_EELb1ELb0ELb0ELb1ELb0ELb0ELb0EEEvNS_16Flash_bwd_paramsE --------------------------
	.section	.nv.shared._ZN5flash44flash_bwd_dq_dk_dv_loop_seqk_parallel_kernelI23Flash_bwd_kernel_traitsILi128ELi64ELi64ELi8ELi4ELi2ELi2ELb1ELb0EN7cutlass10bfloat16_tE19Flash_kernel_traitsILi128ELi64ELi64ELi8ES3_EELb1ELb0ELb0ELb1ELb0ELb0ELb0EEEvNS_16Flash_bwd_paramsE,"aw",@nobits
	.sectionflags	@""
	.align	16
	.zero		1024


//--------------------- .nv.shared._ZN5flash44flash_bwd_dq_dk_dv_loop_seqk_parallel_kernelI23Flash_bwd_kernel_traitsILi128ELi64ELi64ELi8ELi4ELi2ELi2ELb1ELb0EN7cutlass10bfloat16_tE19Flash_kernel_traitsILi128ELi64ELi64ELi8ES3_EELb0ELb0ELb0ELb1ELb0ELb0ELb1EEEvNS_16Flash_bwd_paramsE --------------------------
	.section	.nv.shared._ZN5flash44flash_bwd_dq_dk_dv_loop_seqk_parallel_kernelI23Flash_bwd_kernel_traitsILi128ELi64ELi64ELi8ELi4ELi2ELi2ELb1ELb0EN7cutlass10bfloat16_tE19Flash_kernel_traitsILi128ELi64ELi64ELi8ES3_EELb0ELb0ELb0ELb1ELb0ELb0ELb1EEEvNS_16Flash_bwd_paramsE,"aw",@nobits
	.sectionflags	@""
	.align	16
	.zero		1024


//--------------------- .nv.shared._ZN5flash44flash_bwd_dq_dk_dv_loop_seqk_parallel_kernelI23Flash_bwd_kernel_traitsILi128ELi64ELi64ELi8ELi4ELi2ELi2ELb1ELb0EN7cutlass10bfloat16_tE19Flash_kernel_traitsILi128ELi64ELi64ELi8ES3_EELb1ELb0ELb1ELb0ELb0ELb1ELb0EEEvNS_16Flash_bwd_paramsE --------------------------
	.section	.nv.shared._ZN5flash44flash_bwd_dq_dk_dv_loop_seqk_parallel_kernelI23Flash_bwd_kernel_traitsILi128ELi64ELi64ELi8ELi4ELi2ELi2ELb1ELb0EN7cutlass10bfloat16_tE19Flash_kernel_traitsILi128ELi64ELi64ELi8ES3_EELb1ELb0ELb1ELb0ELb0ELb1ELb0EEEvNS_16Flash_bwd_paramsE,"aw",@nobits
	.sectionflags	@""
	.align	16
	.zero		1024


//--------------------- .nv.shared._ZN5flash44flash_bwd_dq_dk_dv_loop_seqk_parallel_kernelI23Flash_bwd_kernel_traitsILi128ELi64ELi64ELi8ELi4ELi2ELi2ELb1ELb0EN7cutlass10bfloat16_tE19Flash_kernel_traitsILi128ELi64ELi64ELi8ES3_EELb0ELb0ELb1ELb0ELb0ELb1ELb1EEEvNS_16Flash_bwd_paramsE --------------------------
	.section	.nv.shared._ZN5flash44flash_bwd_dq_dk_dv_loop_seqk_parallel_kernelI23Flash_bwd_kernel_traitsILi128ELi64ELi64ELi8ELi4ELi2ELi2ELb1ELb0EN7cutlass10bfloat16_tE19Flash_kernel_traitsILi128ELi64ELi64ELi8ES3_EELb0ELb0ELb1ELb0ELb0ELb1ELb1EEEvNS_16Flash_bwd_paramsE,"aw",@nobits
	.sectionflags	@""
	.align	16
	.zero		1024


//--------------------- .nv.shared._ZN5flash44flash_bwd_dq_dk_dv_loop_seqk_parallel_kernelI23Flash_bwd_kernel_traitsILi128ELi64ELi64ELi8ELi4ELi2ELi2ELb1ELb0EN7cutlass10bfloat16_tE19Flash_kernel_traitsILi128ELi64ELi64ELi8ES3_EELb1ELb0ELb1ELb1ELb0ELb0ELb0EEEvNS_16Flash_bwd_paramsE --------------------------
	.section	.nv.shared._ZN5flash44flash_bwd_dq_dk_dv_loop_seqk_parallel_kernelI23Flash_bwd_kernel_traitsILi128ELi64ELi64ELi8ELi4ELi2ELi2ELb1ELb0EN7cutlass10bfloat16_tE19Flash_kernel_traitsILi128ELi64ELi64ELi8ES3_EELb1ELb0ELb1ELb1ELb0ELb0ELb0EEEvNS_16Flash_bwd_paramsE,"aw",@nobits
	.sectionflags	@""
	.align	16
	.zero		1024


//--------------------- .nv.shared._ZN5flash44flash_bwd_dq_dk_dv_loop_seqk_parallel_kernelI23Flash_bwd_kernel_traitsILi128ELi64ELi64ELi8ELi4ELi2ELi2ELb1ELb0EN7cutlass10bfloat16_tE19Flash_kernel_traitsILi128ELi64ELi64ELi8ES3_EELb0ELb0ELb1ELb1ELb0ELb0ELb1EEEvNS_16Flash_bwd_paramsE --------------------------
	.section	.nv.shared._ZN5flash44flash_bwd_dq_dk_dv_loop_seqk_parallel_kernelI23Flash_bwd_kernel_traitsILi128ELi64ELi64ELi8ELi4ELi2ELi2ELb1ELb0EN7cutlass10bfloat16_tE19Flash_kernel_traitsILi128ELi64ELi64ELi8ES3_EELb0ELb0ELb1ELb1ELb0ELb0ELb1EEEvNS_16Flash_bwd_paramsE,"aw",@nobits
	.sectionflags	@""
	.align	16
	.zero		1024


//--------------------- .nv.shared._ZN5flash25flash_bwd_dot_do_o_kernelILb0E23Flash_bwd_kernel_traitsILi128ELi64ELi64ELi8ELi4ELi2ELi2ELb1ELb0EN7cutlass10bfloat16_tE19Flash_kernel_traitsILi128ELi64ELi64ELi8ES3_EEEEvNS_16Flash_bwd_paramsE --------------------------
	.section	.nv.shared._ZN5flash25flash_bwd_dot_do_o_kernelILb0E23Flash_bwd_kernel_traitsILi128ELi64ELi64ELi8ELi4ELi2ELi2ELb1ELb0EN7cutlass10bfloat16_tE19Flash_kernel_traitsILi128ELi64ELi64ELi8ES3_EEEEvNS_16Flash_bwd_paramsE,"aw",@nobits
	.sectionflags	@""
	.align	16
	.zero		1024


//--------------------- .nv.shared._ZN5flash25flash_bwd_dot_do_o_kernelILb1E23Flash_bwd_kernel_traitsILi128ELi64ELi64ELi8ELi4ELi2ELi2ELb1ELb0EN7cutlass10bfloat16_tE19Flash_kernel_traitsILi128ELi64ELi64ELi8ES3_EEEEvNS_16Flash_bwd_paramsE --------------------------
	.section	.nv.shared._ZN5flash25flash_bwd_dot_do_o_kernelILb1E23Flash_bwd_kernel_traitsILi128ELi64ELi64ELi8ELi4ELi2ELi2ELb1ELb0EN7cutlass10bfloat16_tE19Flash_kernel_traitsILi128ELi64ELi64ELi8ES3_EEEEvNS_16Flash_bwd_paramsE,"aw",@nobits
	.sectionflags	@""
	.align	16
	.zero		1024


//--------------------- .nv.shared._ZN5flash27flash_bwd_convert_dq_kernelI23Flash_bwd_kernel_traitsILi128ELi64ELi128ELi8ELi2ELi4ELi2ELb0ELb0EN7cutlass10bfloat16_tE19Flash_kernel_traitsILi128ELi64ELi128ELi8ES3_EEEEvNS_16Flash_bwd_paramsEi --------------------------
	.section	.nv.shared._ZN5flash27flash_bwd_convert_dq_kernelI23Flash_bwd_kernel_traitsILi128ELi64ELi128ELi8ELi2ELi4ELi2ELb0ELb0EN7cutlass10bfloat16_tE19Flash_kernel_traitsILi128ELi64ELi128ELi8ES3_EEEEvNS_16Flash_bwd_paramsEi,"aw",@nobits
	.sectionflags	@""
	.align	16
	.zero		1024


//--------------------- .nv.shared._ZN5flash44flash_bwd_dq_dk_dv_loop_seqk_parallel_kernelI23Flash_bwd_kernel_traitsILi128ELi64ELi128ELi8ELi2ELi4ELi2ELb0ELb0EN7cutlass10bfloat16_tE19Flash_kernel_traitsILi128ELi64ELi128ELi8ES3_EELb1ELb0ELb0ELb0ELb0ELb1ELb0EEEvNS_16Flash_bwd_paramsE --------------------------
	.section	.nv.shared._ZN5flash44flash_bwd_dq_dk_dv_loop_seqk_parallel_kernelI23Flash_bwd_kernel_traitsILi128ELi64ELi128ELi8ELi2ELi4ELi2ELb0ELb0EN7cutlass10bfloat16_tE19Flash_kernel_traitsILi128ELi64ELi128ELi8ES3_EELb1ELb0ELb0ELb0ELb0ELb1ELb0EEEvNS_16Flash_bwd_paramsE,"aw",@nobits
	.sectionflags	@""
	.align	16
	.zero		1024


//--------------------- .nv.shared._ZN5flash44flash_bwd_dq_dk_dv_loop_seqk_parallel_kernelI23Flash_bwd_kernel_traitsILi128ELi64ELi128ELi8ELi2ELi4ELi2ELb0ELb0EN7cutlass10bfloat16_tE19Flash_kernel_traitsILi128ELi64ELi128ELi8ES3_EELb0ELb0ELb0ELb0ELb0ELb1ELb1EEEvNS_16Flash_bwd_paramsE --------------------------
	.section	.nv.shared._ZN5flash44flash_bwd_dq_dk_dv_loop_seqk_parallel_kernelI23Flash_bwd_kernel_traitsILi128ELi64ELi128ELi8ELi2ELi4ELi2ELb0ELb0EN7cutlass10bfloat16_tE19Flash_kernel_traitsILi128ELi64ELi128ELi8ES3_EELb0ELb0ELb0ELb0ELb0ELb1ELb1EEEvNS_16Flash_bwd_paramsE,"aw",@nobits
	.sectionflags	@""
	.align	16
	.zero		1024


//--------------------- .nv.shared._ZN5flash44flash_bwd_dq_dk_dv_loop_seqk_parallel_kernelI23Flash_bwd_kernel_traitsILi128ELi64ELi128ELi8ELi2ELi4ELi2ELb0ELb0EN7cutlass10bfloat16_tE19Flash_kernel_traitsILi128ELi64ELi128ELi8ES3_EELb1ELb0ELb0ELb0ELb0ELb0ELb0EEEvNS_16Flash_bwd_paramsE --------------------------
	.section	.nv.shared._ZN5flash44flash_bwd_dq_dk_dv_loop_seqk_parallel_kernelI23Flash_bwd_kernel_traitsILi128ELi64ELi128ELi8ELi2ELi4ELi2ELb0ELb0EN7cutlass10bfloat16_tE19Flash_kernel_traitsILi128ELi64ELi128ELi8ES3_EELb1ELb0ELb0ELb0ELb0ELb0ELb0EEEvNS_16Flash_bwd_paramsE,"aw",@nobits
	.sectionflags	@""
	.align	16
	.zero		1024


//--------------------- .nv.shared._ZN5flash44flash_bwd_dq_dk_dv_loop_seqk_parallel_kernelI23Flash_bwd_kernel_traitsILi128ELi64ELi128ELi8ELi2ELi4ELi2ELb0ELb0EN7cutlass10bfloat16_tE19Flash_kernel_traitsILi128ELi64ELi128ELi8ES3_EELb0ELb0ELb0ELb0ELb0ELb0ELb1EEEvNS_16Flash_bwd_paramsE --------------------------
	.section	.nv.shared._ZN5flash44flash_bwd_dq_dk_dv_loop_seqk_parallel_kernelI23Flash_bwd_kernel_traitsILi128ELi64ELi128ELi8ELi2ELi4ELi2ELb0ELb0EN7cutlass10bfloat16_tE19Flash_kernel_traitsILi128ELi64ELi128ELi8ES3_EELb0ELb0ELb0ELb0ELb0ELb0ELb1EEEvNS_16Flash_bwd_paramsE,"aw",@nobits
	.sectionflags	@""
	.align	16
	.zero		1024


//--------------------- .nv.shared._ZN5flash44flash_bwd_dq_dk_dv_loop_seqk_parallel_kernelI23Flash_bwd_kernel_traitsILi128ELi64ELi128ELi8ELi2ELi4ELi2ELb0ELb0EN7cutlass10bfloat16_tE19Flash_kernel_traitsILi128ELi64ELi128ELi8ES3_EELb1ELb0ELb1ELb0ELb0ELb0ELb0EEEvNS_16Flash_bwd_paramsE --------------------------
	.section	.nv.shared._ZN5flash44flash_bwd_dq_dk_dv_loop_seqk_parallel_kernelI23Flash_bwd_kernel_traitsILi128ELi64ELi128ELi8ELi2ELi4ELi2ELb0ELb0EN7cutlass10bfloat16_tE19Flash_kernel_traitsILi128ELi64ELi128ELi8ES3_EELb1ELb0ELb1ELb0ELb0ELb0ELb0EEEvNS_16Flash_bwd_paramsE,"aw",@nobits
	.sectionflags	@""
	.align	16
	.zero		1024


//--------------------- .nv.shared._ZN5flash44flash_bwd_dq_dk_dv_loop_seqk_parallel_kernelI23Flash_bwd_kernel_traitsILi128ELi64ELi128ELi8ELi2ELi4ELi2ELb0ELb0EN7cutlass10bfloat16_tE19Flash_kernel_traitsILi128ELi64ELi128ELi8ES3_EELb0ELb0ELb1ELb0ELb0ELb0ELb1EEEvNS_16Flash_bwd_paramsE --------------------------
	.section	.nv.shared._ZN5flash44flash_bwd_dq_dk_dv_loop_seqk_parallel_kernelI23Flash_bwd_kernel_traitsILi128ELi64ELi128ELi8ELi2ELi4ELi2ELb0ELb0EN7cutlass10bfloat16_tE19Flash_kernel_traitsILi128ELi64ELi128ELi8ES3_EELb0ELb0ELb1ELb0ELb0ELb0ELb1EEEvNS_16Flash_bwd_paramsE,"aw",@nobits
	.sectionflags	@""
	.align	16
	.zero		1024


//--------------------- .nv.shared._ZN5flash44flash_bwd_dq_dk_dv_loop_seqk_parallel_kernelI23Flash_bwd_kernel_traitsILi128ELi64ELi128ELi8ELi2ELi4ELi2ELb0ELb0EN7cutlass10bfloat16_tE19Flash_kernel_traitsILi128ELi64ELi128ELi8ES3_EELb1ELb0ELb0ELb0ELb1ELb1ELb0EEEvNS_16Flash_bwd_paramsE --------------------------
	.section	.nv.shared._ZN5flash44flash_bwd_dq_dk_dv_loop_seqk_parallel_kernelI23Flash_bwd_kernel_traitsILi128ELi64ELi128ELi8ELi2ELi4ELi2ELb0ELb0EN7cutlass10bfloat16_tE19Flash_kernel_traitsILi128ELi64ELi128ELi8ES3_EELb1ELb0ELb0ELb0ELb1ELb1ELb0EEEvNS_16Flash_bwd_paramsE,"aw",@nobits
	.sectionflags	@""
	.align	16
	.zero		1024


//--------------------- .nv.shared._ZN5flash44flash_bwd_dq_dk_dv_loop_seqk_parallel_kernelI23Flash_bwd_kernel_traitsILi128ELi64ELi128ELi8ELi2ELi4ELi2ELb0ELb0EN7cutlass10bfloat16_tE19Flash_kernel_traitsILi128ELi64ELi128ELi8ES3_EELb0ELb0ELb0ELb0ELb1ELb1ELb1EEEvNS_16Flash_bwd_paramsE --------------------------
	.section	.nv.shared._ZN5flash44flash_bwd_dq_dk_dv_loop_seqk_parallel_kernelI23Flash_bwd_kernel_traitsILi128ELi64ELi128ELi8ELi2ELi4ELi2ELb0ELb0EN7cutlass10bfloat16_tE19Flash_kernel_traitsILi128ELi64ELi128ELi8ES3_EELb0ELb0ELb0ELb0ELb1ELb1ELb1EEEvNS_16Flash_bwd_paramsE,"aw",@nobits
	.sectionflags	@""
	.align	16
	.zero		1024


//--------------------- .nv.shared._ZN5flash44flash_bwd_dq_dk_dv_loop_seqk_parallel_kernelI23Flash_bwd_kernel_traitsILi128ELi64ELi128ELi8ELi2ELi4ELi2ELb0ELb0EN7cutlass10bfloat16_tE19Flash_kernel_traitsILi128ELi64ELi128ELi8ES3_EELb1ELb0ELb0ELb1ELb0ELb0ELb0EEEvNS_16Flash_bwd_paramsE --------------------------
	.section	.nv.shared._ZN5flash44flash_bwd_dq_dk_dv_loop_seqk_parallel_kernelI23Flash_bwd_kernel_traitsILi128ELi64ELi128ELi8ELi2ELi4ELi2ELb0ELb0EN7cutlass10bfloat16_tE19Flash_kernel_traitsILi128ELi64ELi128ELi8ES3_EELb1ELb0ELb0ELb1ELb0ELb0ELb0EEEvNS_16Flash_bwd_paramsE,"aw",@nobits
	.sectionflags	@""
	.align	16
	.zero		1024


//--------------------- .nv.shared._ZN5flash44flash_bwd_dq_dk_dv_loop_seqk_parallel_kernelI23Flash_bwd_kernel_traitsILi128ELi64ELi128ELi8ELi2ELi4ELi2ELb0ELb0EN7cutlass10bfloat16_tE19Flash_kernel_traitsILi128ELi64ELi128ELi8ES3_EELb0ELb0ELb0ELb1ELb0ELb0ELb1EEEvNS_16Flash_bwd_paramsE --------------------------
	.section	.nv.shared._ZN5flash44flash_bwd_dq_dk_dv_loop_seqk_parallel_kernelI23Flash_bwd_kernel_traitsILi128ELi64ELi128ELi8ELi2ELi4ELi2ELb0ELb0EN7cutlass10bfloat16_tE19Flash_kernel_traitsILi128ELi64ELi128ELi8ES3_EELb0ELb0ELb0ELb1ELb0ELb0ELb1EEEvNS_16Flash_bwd_paramsE,"aw",@nobits
	.sectionflags	@""
	.align	16
	.zero		1024


//--------------------- .nv.shared._ZN5flash44flash_bwd_dq_dk_dv_loop_seqk_parallel_kernelI23Flash_bwd_kernel_traitsILi128ELi64ELi128ELi8ELi2ELi4ELi2ELb0ELb0EN7cutlass10bfloat16_tE19Flash_kernel_traitsILi128ELi64ELi128ELi8ES3_EELb1ELb0ELb1ELb0ELb0ELb1ELb0EEEvNS_16Flash_bwd_paramsE --------------------------
	.section	.nv.shared._ZN5flash44flash_bwd_dq_dk_dv_loop_seqk_parallel_kernelI23Flash_bwd_kernel_traitsILi128ELi64ELi128ELi8ELi2ELi4ELi2ELb0ELb0EN7cutlass10bfloat16_tE19Flash_kernel_traitsILi128ELi64ELi128ELi8ES3_EELb1ELb0ELb1ELb0ELb0ELb1ELb0EEEvNS_16Flash_bwd_paramsE,"aw",@nobits
	.sectionflags	@""
	.align	16
	.zero		1024


//--------------------- .nv.shared._ZN5flash44flash_bwd_dq_dk_dv_loop_seqk_parallel_kernelI23Flash_bwd_kernel_traitsILi128ELi64ELi128ELi8ELi2ELi4ELi2ELb0ELb0EN7cutlass10bfloat16_tE19Flash_kernel_traitsILi128ELi64ELi128ELi8ES3_EELb0ELb0ELb1ELb0ELb0ELb1ELb1EEEvNS_16Flash_bwd_paramsE --------------------------
	.section	.nv.shared._ZN5flash44flash_bwd_dq_dk_dv_loop_seqk_parallel_kernelI23Flash_bwd_kernel_traitsILi128ELi64ELi128ELi8ELi2ELi4ELi2ELb0ELb0EN7cutlass10bfloat16_tE19Flash_kernel_traitsILi128ELi64ELi128ELi8ES3_EELb0ELb0ELb1ELb0ELb0ELb1ELb1EEEvNS_16Flash_bwd_paramsE,"aw",@nobits
	.sectionflags	@""
	.align	16
	.zero		1024


//--------------------- .nv.shared._ZN5flash44flash_bwd_dq_dk_dv_loop_seqk_parallel_kernelI23Flash_bwd_kernel_traitsILi128ELi64ELi128ELi8ELi2ELi4ELi2ELb0ELb0EN7cutlass10bfloat16_tE19Flash_kernel_traitsILi128ELi64ELi128ELi8ES3_EELb1ELb0ELb1ELb1ELb0ELb0ELb0EEEvNS_16Flash_bwd_paramsE --------------------------
	.section	.nv.shared._ZN5flash44flash_bwd_dq_dk_dv_loop_seqk_parallel_kernelI23Flash_bwd_kernel_traitsILi128ELi64ELi128ELi8ELi2ELi4ELi2ELb0ELb0EN7cutlass10bfloat16_tE19Flash_kernel_traitsILi128ELi64ELi128ELi8ES3_EELb1ELb0ELb1ELb1ELb0ELb0ELb0EEEvNS_16Flash_bwd_paramsE,"aw",@nobits
	.sectionflags	@""
	.align	16
	.zero		1024


//--------------------- .nv.shared._ZN5flash44flash_bwd_dq_dk_dv_loop_seqk_parallel_kernelI23Flash_bwd_kernel_traitsILi128ELi64ELi128ELi8ELi2ELi4ELi2ELb0ELb0EN7cutlass10bfloat16_tE19Flash_kernel_traitsILi128ELi64ELi128ELi8ES3_EELb0ELb0ELb1ELb1ELb0ELb0ELb1EEEvNS_16Flash_bwd_paramsE --------------------------
	.section	.nv.shared._ZN5flash44flash_bwd_dq_dk_dv_loop_seqk_parallel_kernelI23Flash_bwd_kernel_traitsILi128ELi64ELi128ELi8ELi2ELi4ELi2ELb0ELb0EN7cutlass10bfloat16_tE19Flash_kernel_traitsILi128ELi64ELi128ELi8ES3_EELb0ELb0ELb1ELb1ELb0ELb0ELb1EEEvNS_16Flash_bwd_paramsE,"aw",@nobits
	.sectionflags	@""
	.align	16
	.zero		1024


//--------------------- .nv.shared._ZN5flash25flash_bwd_dot_do_o_kernelILb0E23Flash_bwd_kernel_traitsILi128ELi64ELi128ELi8ELi2ELi4ELi2ELb0ELb0EN7cutlass10bfloat16_tE19Flash_kernel_traitsILi128ELi64ELi128ELi8ES3_EEEEvNS_16Flash_bwd_paramsE --------------------------
	.section	.nv.shared._ZN5flash25flash_bwd_dot_do_o_kernelILb0E23Flash_bwd_kernel_traitsILi128ELi64ELi128ELi8ELi2ELi4ELi2ELb0ELb0EN7cutlass10bfloat16_tE19Flash_kernel_traitsILi128ELi64ELi128ELi8ES3_EEEEvNS_16Flash_bwd_paramsE,"aw",@nobits
	.sectionflags	@""
	.align	16
	.zero		1024


//--------------------- .nv.shared._ZN5flash25flash_bwd_dot_do_o_kernelILb1E23Flash_bwd_kernel_traitsILi128ELi64ELi128ELi8ELi2ELi4ELi2ELb0ELb0EN7cutlass10bfloat16_tE19Flash_kernel_traitsILi128ELi64ELi128ELi8ES3_EEEEvNS_16Flash_bwd_paramsE --------------------------
	.section	.nv.shared._ZN5flash25flash_bwd_dot_do_o_kernelILb1E23Flash_bwd_kernel_traitsILi128ELi64ELi128ELi8ELi2ELi4ELi2ELb0ELb0EN7cutlass10bfloat16_tE19Flash_kernel_traitsILi128ELi64ELi128ELi8ES3_EEEEvNS_16Flash_bwd_paramsE,"aw",@nobits
	.sectionflags	@""
	.align	16
	.zero		1024


//--------------------- .nv.constant0._ZN5flash44flash_bwd_dq_dk_dv_loop_seqk_parallel_kernelI23Flash_bwd_kernel_traitsILi128ELi64ELi64ELi8ELi4ELi2ELi2ELb1ELb0EN7cutlass10bfloat16_tE19Flash_kernel_traitsILi128ELi64ELi64ELi8ES3_EELb0ELb0ELb0ELb0ELb0ELb1ELb0EEEvNS_16Flash_bwd_paramsE --------------------------
	.section	.nv.constant0._ZN5flash44flash_bwd_dq_dk_dv_loop_seqk_parallel_kernelI23Flash_bwd_kernel_traitsILi128ELi64ELi64ELi8ELi4ELi2ELi2ELb1ELb0EN7cutlass10bfloat16_tE19Flash_kernel_traitsILi128ELi64ELi64ELi8ES3_EELb0ELb0ELb0ELb0ELb0ELb1ELb0EEEvNS_16Flash_bwd_paramsE,"a",@progbits
	.sectionflags	@""
	.align	4
.nv.constant0._ZN5flash44flash_bwd_dq_dk_dv_loop_seqk_parallel_kernelI23Flash_bwd_kernel_traitsILi128ELi64ELi64ELi8ELi4ELi2ELi2ELb1ELb0EN7cutlass10bfloat16_tE19Flash_kernel_traitsILi128ELi64ELi64ELi8ES3_EELb0ELb0ELb0ELb0ELb0ELb1ELb0EEEvNS_16Flash_bwd_paramsE:
	.zero		1168


//--------------------- .nv.constant0._ZN5flash44flash_bwd_dq_dk_dv_loop_seqk_parallel_kernelI23Flash_bwd_kernel_traitsILi128ELi64ELi64ELi8ELi4ELi2ELi2ELb1ELb0EN7cutlass10bfloat16_tE19Flash_kernel_traitsILi128ELi64ELi64ELi8ES3_EELb0ELb0ELb0ELb0ELb0ELb0ELb0EEEvNS_16Flash_bwd_paramsE --------------------------
	.section	.nv.constant0._ZN5flash44flash_bwd_dq_dk_dv_loop_seqk_parallel_kernelI23Flash_bwd_kernel_traitsILi128ELi64ELi64ELi8ELi4ELi2ELi2ELb1ELb0EN7cutlass10bfloat16_tE19Flash_kernel_traitsILi128ELi64ELi64ELi8ES3_EELb0ELb0ELb0ELb0ELb0ELb0ELb0EEEvNS_16Flash_bwd_paramsE,"a",@progbits
	.sectionflags	@""
	.align	4
.nv.constant0._ZN5flash44flash_bwd_dq_dk_dv_loop_seqk_parallel_kernelI23Flash_bwd_kernel_traitsILi128ELi64ELi64ELi8ELi4ELi2ELi2ELb1ELb0EN7cutlass10bfloat16_tE19Flash_kernel_traitsILi128ELi64ELi64ELi8ES3_EELb0ELb0ELb0ELb0ELb0ELb0ELb0EEEvNS_16Flash_bwd_paramsE:
	.zero		1168


//--------------------- .nv.constant0._ZN5flash44flash_bwd_dq_dk_dv_loop_seqk_parallel_kernelI23Flash_bwd_kernel_traitsILi128ELi64ELi64ELi8ELi4ELi2ELi2ELb1ELb0EN7cutlass10bfloat16_tE19Flash_kernel_traitsILi128ELi64ELi64ELi8ES3_EELb0ELb0ELb1ELb0ELb0ELb0ELb0EEEvNS_16Flash_bwd_paramsE --------------------------
	.section	.nv.constant0._ZN5flash44flash_bwd_dq_dk_dv_loop_seqk_parallel_kernelI23Flash_bwd_kernel_traitsILi128ELi64ELi64ELi8ELi4ELi2ELi2ELb1ELb0EN7cutlass10bfloat16_tE19Flash_kernel_traitsILi128ELi64ELi64ELi8ES3_EELb0ELb0ELb1ELb0ELb0ELb0ELb0EEEvNS_16Flash_bwd_paramsE,"a",@progbits
	.sectionflags	@""
	.align	4
.nv.constant0._ZN5flash44flash_bwd_dq_dk_dv_loop_seqk_parallel_kernelI23Flash_bwd_kernel_traitsILi128ELi64ELi64ELi8ELi4ELi2ELi2ELb1ELb0EN7cutlass10bfloat16_tE19Flash_kernel_traitsILi128ELi64ELi64ELi8ES3_EELb0ELb0ELb1ELb0ELb0ELb0ELb0EEEvNS_16Flash_bwd_paramsE:
	.zero		1168


//--------------------- .nv.constant0._ZN5flash44flash_bwd_dq_dk_dv_loop_seqk_parallel_kernelI23Flash_bwd_kernel_traitsILi128ELi64ELi64ELi8ELi4ELi2ELi2ELb1ELb0EN7cutlass10bfloat16_tE19Flash_kernel_traitsILi128ELi64ELi64ELi8ES3_EELb0ELb0ELb0ELb0ELb1ELb1ELb0EEEvNS_16Flash_bwd_paramsE --------------------------
	.section	.nv.constant0._ZN5flash44flash_bwd_dq_dk_dv_loop_seqk_parallel_kernelI23Flash_bwd_kernel_traitsILi128ELi64ELi64ELi8ELi4ELi2ELi2ELb1ELb0EN7cutlass10bfloat16_tE19Flash_kernel_traitsILi128ELi64ELi64ELi8ES3_EELb0ELb0ELb0ELb0ELb1ELb1ELb0EEEvNS_16Flash_bwd_paramsE,"a",@progbits
	.sectionflags	@""
	.align	4
.nv.constant0._ZN5flash44flash_bwd_dq_dk_dv_loop_seqk_parallel_kernelI23Flash_bwd_kernel_traitsILi128ELi64ELi64ELi8ELi4ELi2ELi2ELb1ELb0EN7cutlass10bfloat16_tE19Flash_kernel_traitsILi128ELi64ELi64ELi8ES3_EELb0ELb0ELb0ELb0ELb1ELb1ELb0EEEvNS_16Flash_bwd_paramsE:
	.zero		1168


//--------------------- .nv.constant0._ZN5flash44flash_bwd_dq_dk_dv_loop_seqk_parallel_kernelI23Flash_bwd_kernel_traitsILi128ELi64ELi64ELi8ELi4ELi2ELi2ELb1ELb0EN7cutlass10bfloat16_tE19Flash_kernel_traitsILi128ELi64ELi64ELi8ES3_EELb0ELb0ELb0ELb1ELb0ELb0ELb0EEEvNS_16Flash_bwd_paramsE --------------------------
	.section	.nv.constant0._ZN5flash44flash_bwd_dq_dk_dv_loop_seqk_parallel_kernelI23Flash_bwd_kernel_traitsILi128ELi64ELi64ELi8ELi4ELi2ELi2ELb1ELb0EN7cutlass10bfloat16_tE19Flash_kernel_traitsILi128ELi64ELi64ELi8ES3_EELb0ELb0ELb0ELb1ELb0ELb0ELb0EEEvNS_16Flash_bwd_paramsE,"a",@progbits
	.sectionflags	@""
	.align	4
.nv.constant0._ZN5flash44flash_bwd_dq_dk_dv_loop_seqk_parallel_kernelI23Flash_bwd_kernel_traitsILi128ELi64ELi64ELi8ELi4ELi2ELi2ELb1ELb0EN7cutlass10bfloat16_tE19Flash_kernel_traitsILi128ELi64ELi64ELi8ES3_EELb0ELb0ELb0ELb1ELb0ELb0ELb0EEEvNS_16Flash_bwd_paramsE:
	.zero		1168


//--------------------- .nv.constant0._ZN5flash44flash_bwd_dq_dk_dv_loop_seqk_parallel_kernelI23Flash_bwd_kernel_traitsILi128ELi64ELi64ELi8ELi4ELi2ELi2ELb1ELb0EN7cutlass10bfloat16_tE19Flash_kernel_traitsILi128ELi64ELi64ELi8ES3_EELb0ELb0ELb1ELb0ELb0ELb1ELb0EEEvNS_16Flash_bwd_paramsE --------------------------
	.section	.nv.constant0._ZN5flash44flash_bwd_dq_dk_dv_loop_seqk_parallel_kernelI23Flash_bwd_kernel_traitsILi128ELi64ELi64ELi8ELi4ELi2ELi2ELb1ELb0EN7cutlass10bfloat16_tE19Flash_kernel_traitsILi128ELi64ELi64ELi8ES3_EELb0ELb0ELb1ELb0ELb0ELb1ELb0EEEvNS_16Flash_bwd_paramsE,"a",@progbits
	.sectionflags	@""
	.align	4
.nv.constant0._ZN5flash44flash_bwd_dq_dk_dv_loop_seqk_parallel_kernelI23Flash_bwd_kernel_traitsILi128ELi64ELi64ELi8ELi4ELi2ELi2ELb1ELb0EN7cutlass10bfloat16_tE19Flash_kernel_traitsILi128ELi64ELi64ELi8ES3_EELb0ELb0ELb1ELb0ELb0ELb1ELb0EEEvNS_16Flash_bwd_paramsE:
	.zero		1168


//--------------------- .nv.constant0._ZN5flash44flash_bwd_dq_dk_dv_loop_seqk_parallel_kernelI23Flash_bwd_kernel_traitsILi128ELi64ELi64ELi8ELi4ELi2ELi2ELb1ELb0EN7cutlass10bfloat16_tE19Flash_kernel_traitsILi128ELi64ELi64ELi8ES3_EELb0ELb0ELb1ELb1ELb0ELb0ELb0EEEvNS_16Flash_bwd_paramsE --------------------------
	.section	.nv.constant0._ZN5flash44flash_bwd_dq_dk_dv_loop_seqk_parallel_kernelI23Flash_bwd_kernel_traitsILi128ELi64ELi64ELi8ELi4ELi2ELi2ELb1ELb0EN7cutlass10bfloat16_tE19Flash_kernel_traitsILi128ELi64ELi64ELi8ES3_EELb0ELb0ELb1ELb1ELb0ELb0ELb0EEEvNS_16Flash_bwd_paramsE,"a",@progbits
	.sectionflags	@""
	.align	4
.nv.constant0._ZN5flash44flash_bwd_dq_dk_dv_loop_seqk_parallel_kernelI23Flash_bwd_kernel_traitsILi128ELi64ELi64ELi8ELi4ELi2ELi2ELb1ELb0EN7cutlass10bfloat16_tE19Flash_kernel_traitsILi128ELi64ELi64ELi8ES3_EELb0ELb0ELb1ELb1ELb0ELb0ELb0EEEvNS_16Flash_bwd_paramsE:
	.zero		1168


//--------------------- .nv.constant0._ZN5flash44flash_bwd_dq_dk_dv_loop_seqk_parallel_kernelI23Flash_bwd_kernel_traitsILi128ELi64ELi128ELi8ELi2ELi4ELi2ELb0ELb0EN7cutlass10bfloat16_tE19Flash_kernel_traitsILi128ELi64ELi128ELi8ES3_EELb0ELb0ELb0ELb0ELb0ELb1ELb0EEEvNS_16Flash_bwd_paramsE --------------------------
	.section	.nv.constant0._ZN5flash44flash_bwd_dq_dk_dv_loop_seqk_parallel_kernelI23Flash_bwd_kernel_traitsILi128ELi64ELi128ELi8ELi2ELi4ELi2ELb0ELb0EN7cutlass10bfloat16_tE19Flash_kernel_traitsILi128ELi64ELi128ELi8ES3_EELb0ELb0ELb0ELb0ELb0ELb1ELb0EEEvNS_16Flash_bwd_paramsE,"a",@progbits
	.sectionflags	@""
	.align	4
.nv.constant0._ZN5flash44flash_bwd_dq_dk_dv_loop_seqk_parallel_kernelI23Flash_bwd_kernel_traitsILi128ELi64ELi128ELi8ELi2ELi4ELi2ELb0ELb0EN7cutlass10bfloat16_tE19Flash_kernel_traitsILi128ELi64ELi128ELi8ES3_EELb0ELb0ELb0ELb0ELb0ELb1ELb0EEEvNS_16Flash_bwd_paramsE:
	.zero		1168


//--------------------- .nv.constant0._ZN5flash44flash_bwd_dq_dk_dv_loop_seqk_parallel_kernelI23Flash_bwd_kernel_traitsILi128ELi64ELi128ELi8ELi2ELi4ELi2ELb0ELb0EN7cutlass10bfloat16_tE19Flash_kernel_traitsILi128ELi64ELi128ELi8ES3_EELb0ELb0ELb0ELb0ELb0ELb0ELb0EEEvNS_16Flash_bwd_paramsE --------------------------
	.section	.nv.constant0._ZN5flash44flash_bwd_dq_dk_dv_loop_seqk_parallel_kernelI23Flash_bwd_kernel_traitsILi128ELi64ELi128ELi8ELi2ELi4ELi2ELb0ELb0EN7cutlass10bfloat16_tE19Flash_kernel_traitsILi128ELi64ELi128ELi8ES3_EELb0ELb0ELb0ELb0ELb0ELb0ELb0EEEvNS_16Flash_bwd_paramsE,"a",@progbits
	.sectionflags	@""
	.align	4
.nv.constant0._ZN5flash44flash_bwd_dq_dk_dv_loop_seqk_parallel_kernelI23Flash_bwd_kernel_traitsILi128ELi64ELi128ELi8ELi2ELi4ELi2ELb0ELb0EN7cutlass10bfloat16_tE19Flash_kernel_traitsILi128ELi64ELi128ELi8ES3_EELb0ELb0ELb0ELb0ELb0ELb0ELb0EEEvNS_16Flash_bwd_paramsE:
	.zero		1168


//--------------------- .nv.constant0._ZN5flash44flash_bwd_dq_dk_dv_loop_seqk_parallel_kernelI23Flash_bwd_kernel_traitsILi128ELi64ELi128ELi8ELi2ELi4ELi2ELb0ELb0EN7cutlass10bfloat16_tE19Flash_kernel_traitsILi128ELi64ELi128ELi8ES3_EELb0ELb0ELb1ELb0ELb0ELb0ELb0EEEvNS_16Flash_bwd_paramsE --------------------------
	.section	.nv.constant0._ZN5flash44flash_bwd_dq_dk_dv_loop_seqk_parallel_kernelI23Flash_bwd_kernel_traitsILi128ELi64ELi128ELi8ELi2ELi4ELi2ELb0ELb0EN7cutlass10bfloat16_tE19Flash_kernel_traitsILi128ELi64ELi128ELi8ES3_EELb0ELb0ELb1ELb0ELb0ELb0ELb0EEEvNS_16Flash_bwd_paramsE,"a",@progbits
	.sectionflags	@""
	.align	4
.nv.constant0._ZN5flash44flash_bwd_dq_dk_dv_loop_seqk_parallel_kernelI23Flash_bwd_kernel_traitsILi128ELi64ELi128ELi8ELi2ELi4ELi2ELb0ELb0EN7cutlass10bfloat16_tE19Flash_kernel_traitsILi128ELi64ELi128ELi8ES3_EELb0ELb0ELb1ELb0ELb0ELb0ELb0EEEvNS_16Flash_bwd_paramsE:
	.zero		1168


//--------------------- .nv.constant0._ZN5flash44flash_bwd_dq_dk_dv_loop_seqk_parallel_kernelI23Flash_bwd_kernel_traitsILi128ELi64ELi128ELi8ELi2ELi4ELi2ELb0ELb0EN7cutlass10bfloat16_tE19Flash_kernel_traitsILi128ELi64ELi128ELi8ES3_EELb0ELb0ELb0ELb0ELb1ELb1ELb0EEEvNS_16Flash_bwd_paramsE --------------------------
	.section	.nv.constant0._ZN5flash44flash_bwd_dq_dk_dv_loop_seqk_parallel_kernelI23Flash_bwd_kernel_traitsILi128ELi64ELi128ELi8ELi2ELi4ELi2ELb0ELb0EN7cutlass10bfloat16_tE19Flash_kernel_traitsILi128ELi64ELi128ELi8ES3_EELb0ELb0ELb0ELb0ELb1ELb1ELb0EEEvNS_16Flash_bwd_paramsE,"a",@progbits
	.sectionflags	@""
	.align	4
.nv.constant0._ZN5flash44flash_bwd_dq_dk_dv_loop_seqk_parallel_kernelI23Flash_bwd_kernel_traitsILi128ELi64ELi128ELi8ELi2ELi4ELi2ELb0ELb0EN7cutlass10bfloat16_tE19Flash_kernel_traitsILi128ELi64ELi128ELi8ES3_EELb0ELb0ELb0ELb0ELb1ELb1ELb0EEEvNS_16Flash_bwd_paramsE:
	.zero		1168


//--------------------- .nv.constant0._ZN5flash44flash_bwd_dq_dk_dv_loop_seqk_parallel_kernelI23Flash_bwd_kernel_traitsILi128ELi64ELi128ELi8ELi2ELi4ELi2ELb0ELb0EN7cutlass10bfloat16_tE19Flash_kernel_traitsILi128ELi64ELi128ELi8ES3_EELb0ELb0ELb0ELb1ELb0ELb0ELb0EEEvNS_16Flash_bwd_paramsE --------------------------
	.section	.nv.constant0._ZN5flash44flash_bwd_dq_dk_dv_loop_seqk_parallel_kernelI23Flash_bwd_kernel_traitsILi128ELi64ELi128ELi8ELi2ELi4ELi2ELb0ELb0EN7cutlass10bfloat16_tE19Flash_kernel_traitsILi128ELi64ELi128ELi8ES3_EELb0ELb0ELb0ELb1ELb0ELb0ELb0EEEvNS_16Flash_bwd_paramsE,"a",@progbits
	.sectionflags	@""
	.align	4
.nv.constant0._ZN5flash44flash_bwd_dq_dk_dv_loop_seqk_parallel_kernelI23Flash_bwd_kernel_traitsILi128ELi64ELi128ELi8ELi2ELi4ELi2ELb0ELb0EN7cutlass10bfloat16_tE19Flash_kernel_traitsILi128ELi64ELi128ELi8ES3_EELb0ELb0ELb0ELb1ELb0ELb0ELb0EEEvNS_16Flash_bwd_paramsE:
	.zero		1168


//--------------------- .nv.constant0._ZN5flash44flash_bwd_dq_dk_dv_loop_seqk_parallel_kernelI23Flash_bwd_kernel_traitsILi128ELi64ELi128ELi8ELi2ELi4ELi2ELb0ELb0EN7cutlass10bfloat16_tE19Flash_kernel_traitsILi128ELi64ELi128ELi8ES3_EELb0ELb0ELb1ELb0ELb0ELb1ELb0EEEvNS_16Flash_bwd_paramsE --------------------------
	.section	.nv.constant0._ZN5flash44flash_bwd_dq_dk_dv_loop_seqk_parallel_kernelI23Flash_bwd_kernel_traitsILi128ELi64ELi128ELi8ELi2ELi4ELi2ELb0ELb0EN7cutlass10bfloat16_tE19Flash_kernel_traitsILi128ELi64ELi128ELi8ES3_EELb0ELb0ELb1ELb0ELb0ELb1ELb0EEEvNS_16Flash_bwd_paramsE,"a",@progbits
	.sectionflags	@""
	.align	4
.nv.constant0._ZN5flash44flash_bwd_dq_dk_dv_loop_seqk_parallel_kernelI23Flash_bwd_kernel_traitsILi128ELi64ELi128ELi8ELi2ELi4ELi2ELb0ELb0EN7cutlass10bfloat16_tE19Flash_kernel_traitsILi128ELi64ELi128ELi8ES3_EELb0ELb0ELb1ELb0ELb0ELb1ELb0EEEvNS_16Flash_bwd_paramsE:
	.zero		1168


//--------------------- .nv.constant0._ZN5flash44flash_bwd_dq_dk_dv_loop_seqk_parallel_kernelI23Flash_bwd_kernel_traitsILi128ELi64ELi128ELi8ELi2ELi4ELi2ELb0ELb0EN7cutlass10bfloat16_tE19Flash_kernel_traitsILi128ELi64ELi128ELi8ES3_EELb0ELb0ELb1ELb1ELb0ELb0ELb0EEEvNS_16Flash_bwd_paramsE --------------------------
	.section	.nv.constant0._ZN5flash44flash_bwd_dq_dk_dv_loop_seqk_parallel_kernelI23Flash_bwd_kernel_traitsILi128ELi64ELi128ELi8ELi2ELi4ELi2ELb0ELb0EN7cutlass10bfloat16_tE19Flash_kernel_traitsILi128ELi64ELi128ELi8ES3_EELb0ELb0ELb1ELb1ELb0ELb0ELb0EEEvNS_16Flash_bwd_paramsE,"a",@progbits
	.sectionflags	@""
	.align	4
.nv.constant0._ZN5flash44flash_bwd_dq_dk_dv_loop_seqk_parallel_kernelI23Flash_bwd_kernel_traitsILi128ELi64ELi128ELi8ELi2ELi4ELi2ELb0ELb0EN7cutlass10bfloat16_tE19Flash_kernel_traitsILi128ELi64ELi128ELi8ES3_EELb0ELb0ELb1ELb1ELb0ELb0ELb0EEEvNS_16Flash_bwd_paramsE:
	.zero		1168


//--------------------- .nv.constant0._ZN5flash27flash_bwd_convert_dq_kernelI23Flash_bwd_kernel_traitsILi128ELi64ELi64ELi8ELi4ELi2ELi2ELb1ELb0EN7cutlass10bfloat16_tE19Flash_kernel_traitsILi128ELi64ELi64ELi8ES3_EEEEvNS_16Flash_bwd_paramsEi --------------------------
	.section	.nv.constant0._ZN5flash27flash_bwd_convert_dq_kernelI23Flash_bwd_kernel_traitsILi128ELi64ELi64ELi8ELi4ELi2ELi2ELb1ELb0EN7cutlass10bfloat16_tE19Flash_kernel_traitsILi128ELi64ELi64ELi8ES3_EEEEvNS_16Flash_bwd_paramsEi,"a",@progbits
	.sectionflags	@""
	.align	4
.nv.constant0._ZN5flash27flash_bwd_convert_dq_kernelI23Flash_bwd_kernel_traitsILi128ELi64ELi64ELi8ELi4ELi2ELi2ELb1ELb0EN7cutlass10bfloat16_tE19Flash_kernel_traitsILi128ELi64ELi64ELi8ES3_EEEEvNS_16Flash_bwd_paramsEi:
	.zero		1172


//--------------------- .nv.constant0._ZN5flash44flash_bwd_dq_dk_dv_loop_seqk_parallel_kernelI23Flash_bwd_kernel_traitsILi128ELi64ELi64ELi8ELi4ELi2ELi2ELb1ELb0EN7cutlass10bfloat16_tE19Flash_kernel_traitsILi128ELi64ELi64ELi8ES3_EELb1ELb0ELb0ELb0ELb0ELb1ELb0EEEvNS_16Flash_bwd_paramsE --------------------------
	.section	.nv.constant0._ZN5flash44flash_bwd_dq_dk_dv_loop_seqk_parallel_kernelI23Flash_bwd_kernel_traitsILi128ELi64ELi64ELi8ELi4ELi2ELi2ELb1ELb0EN7cutlass10bfloat16_tE19Flash_kernel_traitsILi128ELi64ELi64ELi8ES3_EELb1ELb0ELb0ELb0ELb0ELb1ELb0EEEvNS_16Flash_bwd_paramsE,"a",@progbits
	.sectionflags	@""
	.align	4
.nv.constant0._ZN5flash44flash_bwd_dq_dk_dv_loop_seqk_parallel_kernelI23Flash_bwd_kernel_traitsILi128ELi64ELi64ELi8ELi4ELi2ELi2ELb1ELb0EN7cutlass10bfloat16_tE19Flash_kernel_traitsILi128ELi64ELi64ELi8ES3_EELb1ELb0ELb0ELb0ELb0ELb1ELb0EEEvNS_16Flash_bwd_paramsE:
	.zero		1168


//--------------------- .nv.constant0._ZN5flash44flash_bwd_dq_dk_dv_loop_seqk_parallel_kernelI23Flash_bwd_kernel_traitsILi128ELi64ELi64ELi8ELi4ELi2ELi2ELb1ELb0EN7cutlass10bfloat16_tE19Flash_kernel_traitsILi128ELi64ELi64ELi8ES3_EELb0ELb0ELb0ELb0ELb0ELb1ELb1EEEvNS_16Flash_bwd_paramsE --------------------------
	.section	.nv.constant0._ZN5flash44flash_bwd_dq_dk_dv_loop_seqk_parallel_kernelI23Flash_bwd_kernel_traitsILi128ELi64ELi64ELi8ELi4ELi2ELi2ELb1ELb0EN7cutlass10bfloat16_tE19Flash_kernel_traitsILi128ELi64ELi64ELi8ES3_EELb0ELb0ELb0ELb0ELb0ELb1ELb1EEEvNS_16Flash_bwd_paramsE,"a",@progbits
	.sectionflags	@""
	.align	4
.nv.constant0._ZN5flash44flash_bwd_dq_dk_dv_loop_seqk_parallel_kernelI23Flash_bwd_kernel_traitsILi128ELi64ELi64ELi8ELi4ELi2ELi2ELb1ELb0EN7cutlass10bfloat16_tE19Flash_kernel_traitsILi128ELi64ELi64ELi8ES3_EELb0ELb0ELb0ELb0ELb0ELb1ELb1EEEvNS_16Flash_bwd_paramsE:
	.zero		1168


//--------------------- .nv.constant0._ZN5flash44flash_bwd_dq_dk_dv_loop_seqk_parallel_kernelI23Flash_bwd_kernel_traitsILi128ELi64ELi64ELi8ELi4ELi2ELi2ELb1ELb0EN7cutlass10bfloat16_tE19Flash_kernel_traitsILi128ELi64ELi64ELi8ES3_EELb1ELb0ELb0ELb0ELb0ELb0ELb0EEEvNS_16Flash_bwd_paramsE --------------------------
	.section	.nv.constant0._ZN5flash44flash_bwd_dq_dk_dv_loop_seqk_parallel_kernelI23Flash_bwd_kernel_traitsILi128ELi64ELi64ELi8ELi4ELi2ELi2ELb1ELb0EN7cutlass10bfloat16_tE19Flash_kernel_traitsILi128ELi64ELi64ELi8ES3_EELb1ELb0ELb0ELb0ELb0ELb0ELb0EEEvNS_16Flash_bwd_paramsE,"a",@progbits
	.sectionflags	@""
	.align	4
.nv.constant0._ZN5flash44flash_bwd_dq_dk_dv_loop_seqk_parallel_kernelI23Flash_bwd_kernel_traitsILi128ELi64ELi64ELi8ELi4ELi2ELi2ELb1ELb0EN7cutlass10bfloat16_tE19Flash_kernel_traitsILi128ELi64ELi64ELi8ES3_EELb1ELb0ELb0ELb0ELb0ELb0ELb0EEEvNS_16Flash_bwd_paramsE:
	.zero		1168


//--------------------- .nv.constant0._ZN5flash44flash_bwd_dq_dk_dv_loop_seqk_parallel_kernelI23Flash_bwd_kernel_traitsILi128ELi64ELi64ELi8ELi4ELi2ELi2ELb1ELb0EN7cutlass10bfloat16_tE19Flash_kernel_traitsILi128ELi64ELi64ELi8ES3_EELb0ELb0ELb0ELb0ELb0ELb0ELb1EEEvNS_16Flash_bwd_paramsE --------------------------
	.section	.nv.constant0._ZN5flash44flash_bwd_dq_dk_dv_loop_seqk_parallel_kernelI23Flash_bwd_kernel_traitsILi128ELi64ELi64ELi8ELi4ELi2ELi2ELb1ELb0EN7cutlass10bfloat16_tE19Flash_kernel_traitsILi128ELi64ELi64ELi8ES3_EELb0ELb0ELb0ELb0ELb0ELb0ELb1EEEvNS_16Flash_bwd_paramsE,"a",@progbits
	.sectionflags	@""
	.align	4
.nv.constant0._ZN5flash44flash_bwd_dq_dk_dv_loop_seqk_parallel_kernelI23Flash_bwd_kernel_traitsILi128ELi64ELi64ELi8ELi4ELi2ELi2ELb1ELb0EN7cutlass10bfloat16_tE19Flash_kernel_traitsILi128ELi64ELi64ELi8ES3_EELb0ELb0ELb0ELb0ELb0ELb0ELb1EEEvNS_16Flash_bwd_paramsE:
	.zero		1168


//--------------------- .nv.constant0._ZN5flash44flash_bwd_dq_dk_dv_loop_seqk_parallel_kernelI23Flash_bwd_kernel_traitsILi128ELi64ELi64ELi8ELi4ELi2ELi2ELb1ELb0EN7cutlass10bfloat16_tE19Flash_kernel_traitsILi128ELi64ELi64ELi8ES3_EELb1ELb0ELb1ELb0ELb0ELb0ELb0EEEvNS_16Flash_bwd_paramsE --------------------------
	.section	.nv.constant0._ZN5flash44flash_bwd_dq_dk_dv_loop_seqk_parallel_kernelI23Flash_bwd_kernel_traitsILi128ELi64ELi64ELi8ELi4ELi2ELi2ELb1ELb0EN7cutlass10bfloat16_tE19Flash_kernel_traitsILi128ELi64ELi64ELi8ES3_EELb1ELb0ELb1ELb0ELb0ELb0ELb0EEEvNS_16Flash_bwd_paramsE,"a",@progbits
	.sectionflags	@""
	.align	4
.nv.constant0._ZN5flash44flash_bwd_dq_dk_dv_loop_seqk_parallel_kernelI23Flash_bwd_kernel_traitsILi128ELi64ELi64ELi8ELi4ELi2ELi2ELb1ELb0EN7cutlass10bfloat16_tE19Flash_kernel_traitsILi128ELi64ELi64ELi8ES3_EELb1ELb0ELb1ELb0ELb0ELb0ELb0EEEvNS_16Flash_bwd_paramsE:
	.zero		1168


//--------------------- .nv.constant0._ZN5flash44flash_bwd_dq_dk_dv_loop_seqk_parallel_kernelI23Flash_bwd_kernel_traitsILi128ELi64ELi64ELi8ELi4ELi2ELi2ELb1ELb0EN7cutlass10bfloat16_tE19Flash_kernel_traitsILi128ELi64ELi64ELi8ES3_EELb0ELb0ELb1ELb0ELb0ELb0ELb1EEEvNS_16Flash_bwd_paramsE --------------------------
	.section	.nv.constant0._ZN5flash44flash_bwd_dq_dk_dv_loop_seqk_parallel_kernelI23Flash_bwd_kernel_traitsILi128ELi64ELi64ELi8ELi4ELi2ELi2ELb1ELb0EN7cutlass10bfloat16_tE19Flash_kernel_traitsILi128ELi64ELi64ELi8ES3_EELb0ELb0ELb1ELb0ELb0ELb0ELb1EEEvNS_16Flash_bwd_paramsE,"a",@progbits
	.sectionflags	@""
	.align	4
.nv.constant0._ZN5flash44flash_bwd_dq_dk_dv_loop_seqk_parallel_kernelI23Flash_bwd_kernel_traitsILi128ELi64ELi64ELi8ELi4ELi2ELi2ELb1ELb0EN7cutlass10bfloat16_tE19Flash_kernel_traitsILi128ELi64ELi64ELi8ES3_EELb0ELb0ELb1ELb0ELb0ELb0ELb1EEEvNS_16Flash_bwd_paramsE:
	.zero		1168


//--------------------- .nv.constant0._ZN5flash44flash_bwd_dq_dk_dv_loop_seqk_parallel_kernelI23Flash_bwd_kernel_traitsILi128ELi64ELi64ELi8ELi4ELi2ELi2ELb1ELb0EN7cutlass10bfloat16_tE19Flash_kernel_traitsILi128ELi64ELi64ELi8ES3_EELb1ELb0ELb0ELb0ELb1ELb1ELb0EEEvNS_16Flash_bwd_paramsE --------------------------
	.section	.nv.constant0._ZN5flash44flash_bwd_dq_dk_dv_loop_seqk_parallel_kernelI23Flash_bwd_kernel_traitsILi128ELi64ELi64ELi8ELi4ELi2ELi2ELb1ELb0EN7cutlass10bfloat16_tE19Flash_kernel_traitsILi128ELi64ELi64ELi8ES3_EELb1ELb0ELb0ELb0ELb1ELb1ELb0EEEvNS_16Flash_bwd_paramsE,"a",@progbits
	.sectionflags	@""
	.align	4
.nv.constant0._ZN5flash44flash_bwd_dq_dk_dv_loop_seqk_parallel_kernelI23Flash_bwd_kernel_traitsILi128ELi64ELi64ELi8ELi4ELi2ELi2ELb1ELb0EN7cutlass10bfloat16_tE19Flash_kernel_traitsILi128ELi64ELi64ELi8ES3_EELb1ELb0ELb0ELb0ELb1ELb1ELb0EEEvNS_16Flash_bwd_paramsE:
	.zero		1168


//--------------------- .nv.constant0._ZN5flash44flash_bwd_dq_dk_dv_loop_seqk_parallel_kernelI23Flash_bwd_kernel_traitsILi128ELi64ELi64ELi8ELi4ELi2ELi2ELb1ELb0EN7cutlass10bfloat16_tE19Flash_kernel_traitsILi128ELi64ELi64ELi8ES3_EELb0ELb0ELb0ELb0ELb1ELb1ELb1EEEvNS_16Flash_bwd_paramsE --------------------------
	.section	.nv.constant0._ZN5flash44flash_bwd_dq_dk_dv_loop_seqk_parallel_kernelI23Flash_bwd_kernel_traitsILi128ELi64ELi64ELi8ELi4ELi2ELi2ELb1ELb0EN7cutlass10bfloat16_tE19Flash_kernel_traitsILi128ELi64ELi64ELi8ES3_EELb0ELb0ELb0ELb0ELb1ELb1ELb1EEEvNS_16Flash_bwd_paramsE,"a",@progbits
	.sectionflags	@""
	.align	4
.nv.constant0._ZN5flash44flash_bwd_dq_dk_dv_loop_seqk_parallel_kernelI23Flash_bwd_kernel_traitsILi128ELi64ELi64ELi8ELi4ELi2ELi2ELb1ELb0EN7cutlass10bfloat16_tE19Flash_kernel_traitsILi128ELi64ELi64ELi8ES3_EELb0ELb0ELb0ELb0ELb1ELb1ELb1EEEvNS_16Flash_bwd_paramsE:
	.zero		1168


//--------------------- .nv.constant0._ZN5flash44flash_bwd_dq_dk_dv_loop_seqk_parallel_kernelI23Flash_bwd_kernel_traitsILi128ELi64ELi64ELi8ELi4ELi2ELi2ELb1ELb0EN7cutlass10bfloat16_tE19Flash_kernel_traitsILi128ELi64ELi64ELi8ES3_EELb1ELb0ELb0ELb1ELb0ELb0ELb0EEEvNS_16Flash_bwd_paramsE --------------------------
	.section	.nv.constant0._ZN5flash44flash_bwd_dq_dk_dv_loop_seqk_parallel_kernelI23Flash_bwd_kernel_traitsILi128ELi64ELi64ELi8ELi4ELi2ELi2ELb1ELb0EN7cutlass10bfloat16_tE19Flash_kernel_traitsILi128ELi64ELi64ELi8ES3_EELb1ELb0ELb0ELb1ELb0ELb0ELb0EEEvNS_16Flash_bwd_paramsE,"a",@progbits
	.sectionflags	@""
	.align	4
.nv.constant0._ZN5flash44flash_bwd_dq_dk_dv_loop_seqk_parallel_kernelI23Flash_bwd_kernel_traitsILi128ELi64ELi64ELi8ELi4ELi2ELi2ELb1ELb0EN7cutlass10bfloat16_tE19Flash_kernel_traitsILi128ELi64ELi64ELi8ES3_EELb1ELb0ELb0ELb1ELb0ELb0ELb0EEEvNS_16Flash_bwd_paramsE:
	.zero		1168


//--------------------- .nv.constant0._ZN5flash44flash_bwd_dq_dk_dv_loop_seqk_parallel_kernelI23Flash_bwd_kernel_traitsILi128ELi64ELi64ELi8ELi4ELi2ELi2ELb1ELb0EN7cutlass10bfloat16_tE19Flash_kernel_traitsILi128ELi64ELi64ELi8ES3_EELb0ELb0ELb0ELb1ELb0ELb0ELb1EEEvNS_16Flash_bwd_paramsE --------------------------
	.section	.nv.constant0._ZN5flash44flash_bwd_dq_dk_dv_loop_seqk_parallel_kernelI23Flash_bwd_kernel_traitsILi128ELi64ELi64ELi8ELi4ELi2ELi2ELb1ELb0EN7cutlass10bfloat16_tE19Flash_kernel_traitsILi128ELi64ELi64ELi8ES3_EELb0ELb0ELb0ELb1ELb0ELb0ELb1EEEvNS_16Flash_bwd_paramsE,"a",@progbits
	.sectionflags	@""
	.align	4
.nv.constant0._ZN5flash44flash_bwd_dq_dk_dv_loop_seqk_parallel_kernelI23Flash_bwd_kernel_traitsILi128ELi64ELi64ELi8ELi4ELi2ELi2ELb1ELb0EN7cutlass10bfloat16_tE19Flash_kernel_traitsILi128ELi64ELi64ELi8ES3_EELb0ELb0ELb0ELb1ELb0ELb0ELb1EEEvNS_16Flash_bwd_paramsE:
	.zero		1168


//--------------------- .nv.constant0._ZN5flash44flash_bwd_dq_dk_dv_loop_seqk_parallel_kernelI23Flash_bwd_kernel_traitsILi128ELi64ELi64ELi8ELi4ELi2ELi2ELb1ELb0EN7cutlass10bfloat16_tE19Flash_kernel_traitsILi128ELi64ELi64ELi8ES3_EELb1ELb0ELb1ELb0ELb0ELb1ELb0EEEvNS_16Flash_bwd_paramsE --------------------------
	.section	.nv.constant0._ZN5flash44flash_bwd_dq_dk_dv_loop_seqk_parallel_kernelI23Flash_bwd_kernel_traitsILi128ELi64ELi64ELi8ELi4ELi2ELi2ELb1ELb0EN7cutlass10bfloat16_tE19Flash_kernel_traitsILi128ELi64ELi64ELi8ES3_EELb1ELb0ELb1ELb0ELb0ELb1ELb0EEEvNS_16Flash_bwd_paramsE,"a",@progbits
	.sectionflags	@""
	.align	4
.nv.constant0._ZN5flash44flash_bwd_dq_dk_dv_loop_seqk_parallel_kernelI23Flash_bwd_kernel_traitsILi128ELi64ELi64ELi8ELi4ELi2ELi2ELb1ELb0EN7cutlass10bfloat16_tE19Flash_kernel_traitsILi128ELi64ELi64ELi8ES3_EELb1ELb0ELb1ELb0ELb0ELb1ELb0EEEvNS_16Flash_bwd_paramsE:
	.zero		1168


//--------------------- .nv.constant0._ZN5flash44flash_bwd_dq_dk_dv_loop_seqk_parallel_kernelI23Flash_bwd_kernel_traitsILi128ELi64ELi64ELi8ELi4ELi2ELi2ELb1ELb0EN7cutlass10bfloat16_tE19Flash_kernel_traitsILi128ELi64ELi64ELi8ES3_EELb0ELb0ELb1ELb0ELb0ELb1ELb1EEEvNS_16Flash_bwd_paramsE --------------------------
	.section	.nv.constant0._ZN5flash44flash_bwd_dq_dk_dv_loop_seqk_parallel_kernelI23Flash_bwd_kernel_traitsILi128ELi64ELi64ELi8ELi4ELi2ELi2ELb1ELb0EN7cutlass10bfloat16_tE19Flash_kernel_traitsILi128ELi64ELi64ELi8ES3_EELb0ELb0ELb1ELb0ELb0ELb1ELb1EEEvNS_16Flash_bwd_paramsE,"a",@progbits
	.sectionflags	@""
	.align	4
.nv.constant0._ZN5flash44flash_bwd_dq_dk_dv_loop_seqk_parallel_kernelI23Flash_bwd_kernel_traitsILi128ELi64ELi64ELi8ELi4ELi2ELi2ELb1ELb0EN7cutlass10bfloat16_tE19Flash_kernel_traitsILi128ELi64ELi64ELi8ES3_EELb0ELb0ELb1ELb0ELb0ELb1ELb1EEEvNS_16Flash_bwd_paramsE:
	.zero		1168


//--------------------- .nv.constant0._ZN5flash44flash_bwd_dq_dk_dv_loop_seqk_parallel_kernelI23Flash_bwd_kernel_traitsILi128ELi64ELi64ELi8ELi4ELi2ELi2ELb1ELb0EN7cutlass10bfloat16_tE19Flash_kernel_traitsILi128ELi64ELi64ELi8ES3_EELb1ELb0ELb1ELb1ELb0ELb0ELb0EEEvNS_16Flash_bwd_paramsE --------------------------
	.section	.nv.constant0._ZN5flash44flash_bwd_dq_dk_dv_loop_seqk_parallel_kernelI23Flash_bwd_kernel_traitsILi128ELi64ELi64ELi8ELi4ELi2ELi2ELb1ELb0EN7cutlass10bfloat16_tE19Flash_kernel_traitsILi128ELi64ELi64ELi8ES3_EELb1ELb0ELb1ELb1ELb0ELb0ELb0EEEvNS_16Flash_bwd_paramsE,"a",@progbits
	.sectionflags	@""
	.align	4
.nv.constant0._ZN5flash44flash_bwd_dq_dk_dv_loop_seqk_parallel_kernelI23Flash_bwd_kernel_traitsILi128ELi64ELi64ELi8ELi4ELi2ELi2ELb1ELb0EN7cutlass10bfloat16_tE19Flash_kernel_traitsILi128ELi64ELi64ELi8ES3_EELb1ELb0ELb1ELb1ELb0ELb0ELb0EEEvNS_16Flash_bwd_paramsE:
	.zero		1168


//--------------------- .nv.constant0._ZN5flash44flash_bwd_dq_dk_dv_loop_seqk_parallel_kernelI23Flash_bwd_kernel_traitsILi128ELi64ELi64ELi8ELi4ELi2ELi2ELb1ELb0EN7cutlass10bfloat16_tE19Flash_kernel_traitsILi128ELi64ELi64ELi8ES3_EELb0ELb0ELb1ELb1ELb0ELb0ELb1EEEvNS_16Flash_bwd_paramsE --------------------------
	.section	.nv.constant0._ZN5flash44flash_bwd_dq_dk_dv_loop_seqk_parallel_kernelI23Flash_bwd_kernel_traitsILi128ELi64ELi64ELi8ELi4ELi2ELi2ELb1ELb0EN7cutlass10bfloat16_tE19Flash_kernel_traitsILi128ELi64ELi64ELi8ES3_EELb0ELb0ELb1ELb1ELb0ELb0ELb1EEEvNS_16Flash_bwd_paramsE,"a",@progbits
	.sectionflags	@""
	.align	4
.nv.constant0._ZN5flash44flash_bwd_dq_dk_dv_loop_seqk_parallel_kernelI23Flash_bwd_kernel_traitsILi128ELi64ELi64ELi8ELi4ELi2ELi2ELb1ELb0EN7cutlass10bfloat16_tE19Flash_kernel_traitsILi128ELi64ELi64ELi8ES3_EELb0ELb0ELb1ELb1ELb0ELb0ELb1EEEvNS_16Flash_bwd_paramsE:
	.zero		1168


//--------------------- .nv.constant0._ZN5flash25flash_bwd_dot_do_o_kernelILb0E23Flash_bwd_kernel_traitsILi128ELi64ELi64ELi8ELi4ELi2ELi2ELb1ELb0EN7cutlass10bfloat16_tE19Flash_kernel_traitsILi128ELi64ELi64ELi8ES3_EEEEvNS_16Flash_bwd_paramsE --------------------------
	.section	.nv.constant0._ZN5flash25flash_bwd_dot_do_o_kernelILb0E23Flash_bwd_kernel_traitsILi128ELi64ELi64ELi8ELi4ELi2ELi2ELb1ELb0EN7cutlass10bfloat16_tE19Flash_kernel_traitsILi128ELi64ELi64ELi8ES3_EEEEvNS_16Flash_bwd_paramsE,"a",@progbits
	.sectionflags	@""
	.align	4
.nv.constant0._ZN5flash25flash_bwd_dot_do_o_kernelILb0E23Flash_bwd_kernel_traitsILi128ELi64ELi64ELi8ELi4ELi2ELi2ELb1ELb0EN7cutlass10bfloat16_tE19Flash_kernel_traitsILi128ELi64ELi64ELi8ES3_EEEEvNS_16Flash_bwd_paramsE:
	.zero		1168


//--------------------- .nv.constant0._ZN5flash25flash_bwd_dot_do_o_kernelILb1E23Flash_bwd_kernel_traitsILi128ELi64ELi64ELi8ELi4ELi2ELi2ELb1ELb0EN7cutlass10bfloat16_tE19Flash_kernel_traitsILi128ELi64ELi64ELi8ES3_EEEEvNS_16Flash_bwd_paramsE --------------------------
	.section	.nv.constant0._ZN5flash25flash_bwd_dot_do_o_kernelILb1E23Flash_bwd_kernel_traitsILi128ELi64ELi64ELi8ELi4ELi2ELi2ELb1ELb0EN7cutlass10bfloat16_tE19Flash_kernel_traitsILi128ELi64ELi64ELi8ES3_EEEEvNS_16Flash_bwd_paramsE,"a",@progbits
	.sectionflags	@""
	.align	4
.nv.constant0._ZN5flash25flash_bwd_dot_do_o_kernelILb1E23Flash_bwd_kernel_traitsILi128ELi64ELi64ELi8ELi4ELi2ELi2ELb1ELb0EN7cutlass10bfloat16_tE19Flash_kernel_traitsILi128ELi64ELi64ELi8ES3_EEEEvNS_16Flash_bwd_paramsE:
	.zero		1168


//--------------------- .nv.constant0._ZN5flash27flash_bwd_convert_dq_kernelI23Flash_bwd_kernel_traitsILi128ELi64ELi128ELi8ELi2ELi4ELi2ELb0ELb0EN7cutlass10bfloat16_tE19Flash_kernel_traitsILi128ELi64ELi128ELi8ES3_EEEEvNS_16Flash_bwd_paramsEi --------------------------
	.section	.nv.constant0._ZN5flash27flash_bwd_convert_dq_kernelI23Flash_bwd_kernel_traitsILi128ELi64ELi128ELi8ELi2ELi4ELi2ELb0ELb0EN7cutlass10bfloat16_tE19Flash_kernel_traitsILi128ELi64ELi128ELi8ES3_EEEEvNS_16Flash_bwd_paramsEi,"a",@progbits
	.sectionflags	@""
	.align	4
.nv.constant0._ZN5flash27flash_bwd_convert_dq_kernelI23Flash_bwd_kernel_traitsILi128ELi64ELi128ELi8ELi2ELi4ELi2ELb0ELb0EN7cutlass10bfloat16_tE19Flash_kernel_traitsILi128ELi64ELi128ELi8ES3_EEEEvNS_16Flash_bwd_paramsEi:
	.zero		1172


//--------------------- .nv.constant0._ZN5flash44flash_bwd_dq_dk_dv_loop_seqk_parallel_kernelI23Flash_bwd_kernel_traitsILi128ELi64ELi128ELi8ELi2ELi4ELi2ELb0ELb0EN7cutlass10bfloat16_tE19Flash_kernel_traitsILi128ELi64ELi128ELi8ES3_EELb1ELb0ELb0ELb0ELb0ELb1ELb0EEEvNS_16Flash_bwd_paramsE --------------------------
	.section	.nv.constant0._ZN5flash44flash_bwd_dq_dk_dv_loop_seqk_parallel_kernelI23Flash_bwd_kernel_traitsILi128ELi64ELi128ELi8ELi2ELi4ELi2ELb0ELb0EN7cutlass10bfloat16_tE19Flash_kernel_traitsILi128ELi64ELi128ELi8ES3_EELb1ELb0ELb0ELb0ELb0ELb1ELb0EEEvNS_16Flash_bwd_paramsE,"a",@progbits
	.sectionflags	@""
	.align	4
.nv.constant0._ZN5flash44flash_bwd_dq_dk_dv_loop_seqk_parallel_kernelI23Flash_bwd_kernel_traitsILi128ELi64ELi128ELi8ELi2ELi4ELi2ELb0ELb0EN7cutlass10bfloat16_tE19Flash_kernel_traitsILi128ELi64ELi128ELi8ES3_EELb1ELb0ELb0ELb0ELb0ELb1ELb0EEEvNS_16Flash_bwd_paramsE:
	.zero		1168


//--------------------- .nv.constant0._ZN5flash44flash_bwd_dq_dk_dv_loop_seqk_parallel_kernelI23Flash_bwd_kernel_traitsILi128ELi64ELi128ELi8ELi2ELi4ELi2ELb0ELb0EN7cutlass10bfloat16_tE19Flash_kernel_traitsILi128ELi64ELi128ELi8ES3_EELb0ELb0ELb0ELb0ELb0ELb1ELb1EEEvNS_16Flash_bwd_paramsE --------------------------
	.section	.nv.constant0._ZN5flash44flash_bwd_dq_dk_dv_loop_seqk_parallel_kernelI23Flash_bwd_kernel_traitsILi128ELi64ELi128ELi8ELi2ELi4ELi2ELb0ELb0EN7cutlass10bfloat16_tE19Flash_kernel_traitsILi128ELi64ELi128ELi8ES3_EELb0ELb0ELb0ELb0ELb0ELb1ELb1EEEvNS_16Flash_bwd_paramsE,"a",@progbits
	.sectionflags	@""
	.align	4
.nv.constant0._ZN5flash44flash_bwd_dq_dk_dv_loop_seqk_parallel_kernelI23Flash_bwd_kernel_traitsILi128ELi64ELi128ELi8ELi2ELi4ELi2ELb0ELb0EN7cutlass10bfloat16_tE19Flash_kernel_traitsILi128ELi64ELi128ELi8ES3_EELb0ELb0ELb0ELb0ELb0ELb1ELb1EEEvNS_16Flash_bwd_paramsE:
	.zero		1168


//--------------------- .nv.constant0._ZN5flash44flash_bwd_dq_dk_dv_loop_seqk_parallel_kernelI23Flash_bwd_kernel_traitsILi128ELi64ELi128ELi8ELi2ELi4ELi2ELb0ELb0EN7cutlass10bfloat16_tE19Flash_kernel_traitsILi128ELi64ELi128ELi8ES3_EELb1ELb0ELb0ELb0ELb0ELb0ELb0EEEvNS_16Flash_bwd_paramsE --------------------------
	.section	.nv.constant0._ZN5flash44flash_bwd_dq_dk_dv_loop_seqk_parallel_kernelI23Flash_bwd_kernel_traitsILi128ELi64ELi128ELi8ELi2ELi4ELi2ELb0ELb0EN7cutlass10bfloat16_tE19Flash_kernel_traitsILi128ELi64ELi128ELi8ES3_EELb1ELb0ELb0ELb0ELb0ELb0ELb0EEEvNS_16Flash_bwd_paramsE,"a",@progbits
	.sectionflags	@""
	.align	4
.nv.constant0._ZN5flash44flash_bwd_dq_dk_dv_loop_seqk_parallel_kernelI23Flash_bwd_kernel_traitsILi128ELi64ELi128ELi8ELi2ELi4ELi2ELb0ELb0EN7cutlass10bfloat16_tE19Flash_kernel_traitsILi128ELi64ELi128ELi8ES3_EELb1ELb0ELb0ELb0ELb0ELb0ELb0EEEvNS_16Flash_bwd_paramsE:
	.zero		1168


//--------------------- .nv.constant0._ZN5flash44flash_bwd_dq_dk_dv_loop_seqk_parallel_kernelI23Flash_bwd_kernel_traitsILi128ELi64ELi128ELi8ELi2ELi4ELi2ELb0ELb0EN7cutlass10bfloat16_tE19Flash_kernel_traitsILi128ELi64ELi128ELi8ES3_EELb0ELb0ELb0ELb0ELb0ELb0ELb1EEEvNS_16Flash_bwd_paramsE --------------------------
	.section	.nv.constant0._ZN5flash44flash_bwd_dq_dk_dv_loop_seqk_parallel_kernelI23Flash_bwd_kernel_traitsILi128ELi64ELi128ELi8ELi2ELi4ELi2ELb0ELb0EN7cutlass10bfloat16_tE19Flash_kernel_traitsILi128ELi64ELi128ELi8ES3_EELb0ELb0ELb0ELb0ELb0ELb0ELb1EEEvNS_16Flash_bwd_paramsE,"a",@progbits
	.sectionflags	@""
	.align	4
.nv.constant0._ZN5flash44flash_bwd_dq_dk_dv_loop_seqk_parallel_kernelI23Flash_bwd_kernel_traitsILi128ELi64ELi128ELi8ELi2ELi4ELi2ELb0ELb0EN7cutlass10bfloat16_tE19Flash_kernel_traitsILi128ELi64ELi128ELi8ES3_EELb0ELb0ELb0ELb0ELb0ELb0ELb1EEEvNS_16Flash_bwd_paramsE:
	.zero		1168


//--------------------- .nv.constant0._ZN5flash44flash_bwd_dq_dk_dv_loop_seqk_parallel_kernelI23Flash_bwd_kernel_traitsILi128ELi64ELi128ELi8ELi2ELi4ELi2ELb0ELb0EN7cutlass10bfloat16_tE19Flash_kernel_traitsILi128ELi64ELi128ELi8ES3_EELb1ELb0ELb1ELb0ELb0ELb0ELb0EEEvNS_16Flash_bwd_paramsE --------------------------
	.section	.nv.constant0._ZN5flash44flash_bwd_dq_dk_dv_loop_seqk_parallel_kernelI23Flash_bwd_kernel_traitsILi128ELi64ELi128ELi8ELi2ELi4ELi2ELb0ELb0EN7cutlass10bfloat16_tE19Flash_kernel_traitsILi128ELi64ELi128ELi8ES3_EELb1ELb0ELb1ELb0ELb0ELb0ELb0EEEvNS_16Flash_bwd_paramsE,"a",@progbits
	.sectionflags	@""
	.align	4
.nv.constant0._ZN5flash44flash_bwd_dq_dk_dv_loop_seqk_parallel_kernelI23Flash_bwd_kernel_traitsILi128ELi64ELi128ELi8ELi2ELi4ELi2ELb0ELb0EN7cutlass10bfloat16_tE19Flash_kernel_traitsILi128ELi64ELi128ELi8ES3_EELb1ELb0ELb1ELb0ELb0ELb0ELb0EEEvNS_16Flash_bwd_paramsE:
	.zero		1168


//--------------------- .nv.constant0._ZN5flash44flash_bwd_dq_dk_dv_loop_seqk_parallel_kernelI23Flash_bwd_kernel_traitsILi128ELi64ELi128ELi8ELi2ELi4ELi2ELb0ELb0EN7cutlass10bfloat16_tE19Flash_kernel_traitsILi128ELi64ELi128ELi8ES3_EELb0ELb0ELb1ELb0ELb0ELb0ELb1EEEvNS_16Flash_bwd_paramsE --------------------------
	.section	.nv.constant0._ZN5flash44flash_bwd_dq_dk_dv_loop_seqk_parallel_kernelI23Flash_bwd_kernel_traitsILi128ELi64ELi128ELi8ELi2ELi4ELi2ELb0ELb0EN7cutlass10bfloat16_tE19Flash_kernel_traitsILi128ELi64ELi128ELi8ES3_EELb0ELb0ELb1ELb0ELb0ELb0ELb1EEEvNS_16Flash_bwd_paramsE,"a",@progbits
	.sectionflags	@""
	.align	4
.nv.constant0._ZN5flash44flash_bwd_dq_dk_dv_loop_seqk_parallel_kernelI23Flash_bwd_kernel_traitsILi128ELi64ELi128ELi8ELi2ELi4ELi2ELb0ELb0EN7cutlass10bfloat16_tE19Flash_kernel_traitsILi128ELi64ELi128ELi8ES3_EELb0ELb0ELb1ELb0ELb0ELb0ELb1EEEvNS_16Flash_bwd_paramsE:
	.zero		1168


//--------------------- .nv.constant0._ZN5flash44flash_bwd_dq_dk_dv_loop_seqk_parallel_kernelI23Flash_bwd_kernel_traitsILi128ELi64ELi128ELi8ELi2ELi4ELi2ELb0ELb0EN7cutlass10bfloat16_tE19Flash_kernel_traitsILi128ELi64ELi128ELi8ES3_EELb1ELb0ELb0ELb0ELb1ELb1ELb0EEEvNS_16Flash_bwd_paramsE --------------------------
	.section	.nv.constant0._ZN5flash44flash_bwd_dq_dk_dv_loop_seqk_parallel_kernelI23Flash_bwd_kernel_traitsILi128ELi64ELi128ELi8ELi2ELi4ELi2ELb0ELb0EN7cutlass10bfloat16_tE19Flash_kernel_traitsILi128ELi64ELi128ELi8ES3_EELb1ELb0ELb0ELb0ELb1ELb1ELb0EEEvNS_16Flash_bwd_paramsE,"a",@progbits
	.sectionflags	@""
	.align	4
.nv.constant0._ZN5flash44flash_bwd_dq_dk_dv_loop_seqk_parallel_kernelI23Flash_bwd_kernel_traitsILi128ELi64ELi128ELi8ELi2ELi4ELi2ELb0ELb0EN7cutlass10bfloat16_tE19Flash_kernel_traitsILi128ELi64ELi128ELi8ES3_EELb1ELb0ELb0ELb0ELb1ELb1ELb0EEEvNS_16Flash_bwd_paramsE:
	.zero		1168


//--------------------- .nv.constant0._ZN5flash44flash_bwd_dq_dk_dv_loop_seqk_parallel_kernelI23Flash_bwd_kernel_traitsILi128ELi64ELi128ELi8ELi2ELi4ELi2ELb0ELb0EN7cutlass10bfloat16_tE19Flash_kernel_traitsILi128ELi64ELi128ELi8ES3_EELb0ELb0ELb0ELb0ELb1ELb1ELb1EEEvNS_16Flash_bwd_paramsE --------------------------
	.section	.nv.constant0._ZN5flash44flash_bwd_dq_dk_dv_loop_seqk_parallel_kernelI23Flash_bwd_kernel_traitsILi128ELi64ELi128ELi8ELi2ELi4ELi2ELb0ELb0EN7cutlass10bfloat16_tE19Flash_kernel_traitsILi128ELi64ELi128ELi8ES3_EELb0ELb0ELb0ELb0ELb1ELb1ELb1EEEvNS_16Flash_bwd_paramsE,"a",@progbits
	.sectionflags	@""
	.align	4
.nv.constant0._ZN5flash44flash_bwd_dq_dk_dv_loop_seqk_parallel_kernelI23Flash_bwd_kernel_traitsILi128ELi64ELi128ELi8ELi2ELi4ELi2ELb0ELb0EN7cutlass10bfloat16_tE19Flash_kernel_traitsILi128ELi64ELi128ELi8ES3_EELb0ELb0ELb0ELb0ELb1ELb1ELb1EEEvNS_16Flash_bwd_paramsE:
	.zero		1168


//--------------------- .nv.constant0._ZN5flash44flash_bwd_dq_dk_dv_loop_seqk_parallel_kernelI23Flash_bwd_kernel_traitsILi128ELi64ELi128ELi8ELi2ELi4ELi2ELb0ELb0EN7cutlass10bfloat16_tE19Flash_kernel_traitsILi128ELi64ELi128ELi8ES3_EELb1ELb0ELb0ELb1ELb0ELb0ELb0EEEvNS_16Flash_bwd_paramsE --------------------------
	.section	.nv.constant0._ZN5flash44flash_bwd_dq_dk_dv_loop_seqk_parallel_kernelI23Flash_bwd_kernel_traitsILi128ELi64ELi128ELi8ELi2ELi4ELi2ELb0ELb0EN7cutlass10bfloat16_tE19Flash_kernel_traitsILi128ELi64ELi128ELi8ES3_EELb1ELb0ELb0ELb1ELb0ELb0ELb0EEEvNS_16Flash_bwd_paramsE,"a",@progbits
	.sectionflags	@""
	.align	4
.nv.constant0._ZN5flash44flash_bwd_dq_dk_dv_loop_seqk_parallel_kernelI23Flash_bwd_kernel_traitsILi128ELi64ELi128ELi8ELi2ELi4ELi2ELb0ELb0EN7cutlass10bfloat16_tE19Flash_kernel_traitsILi128ELi64ELi128ELi8ES3_EELb1ELb0ELb0ELb1ELb0ELb0ELb0EEEvNS_16Flash_bwd_paramsE:
	.zero		1168


//--------------------- .nv.constant0._ZN5flash44flash_bwd_dq_dk_dv_loop_seqk_parallel_kernelI23Flash_bwd_kernel_traitsILi128ELi64ELi128ELi8ELi2ELi4ELi2ELb0ELb0EN7cutlass10bfloat16_tE19Flash_kernel_traitsILi128ELi64ELi128ELi8ES3_EELb0ELb0ELb0ELb1ELb0ELb0ELb1EEEvNS_16Flash_bwd_paramsE --------------------------
	.section	.nv.constant0._ZN5flash44flash_bwd_dq_dk_dv_loop_seqk_parallel_kernelI23Flash_bwd_kernel_traitsILi128ELi64ELi128ELi8ELi2ELi4ELi2ELb0ELb0EN7cutlass10bfloat16_tE19Flash_kernel_traitsILi128ELi64ELi128ELi8ES3_EELb0ELb0ELb0ELb1ELb0ELb0ELb1EEEvNS_16Flash_bwd_paramsE,"a",@progbits
	.sectionflags	@""
	.align	4
.nv.constant0._ZN5flash44flash_bwd_dq_dk_dv_loop_seqk_parallel_kernelI23Flash_bwd_kernel_traitsILi128ELi64ELi128ELi8ELi2ELi4ELi2ELb0ELb0EN7cutlass10bfloat16_tE19Flash_kernel_traitsILi128ELi64ELi128ELi8ES3_EELb0ELb0ELb0ELb1ELb0ELb0ELb1EEEvNS_16Flash_bwd_paramsE:
	.zero		1168


//--------------------- .nv.constant0._ZN5flash44flash_bwd_dq_dk_dv_loop_seqk_parallel_kernelI23Flash_bwd_kernel_traitsILi128ELi64ELi128ELi8ELi2ELi4ELi2ELb0ELb0EN7cutlass10bfloat16_tE19Flash_kernel_traitsILi128ELi64ELi128ELi8ES3_EELb1ELb0ELb1ELb0ELb0ELb1ELb0EEEvNS_16Flash_bwd_paramsE --------------------------
	.section	.nv.constant0._ZN5flash44flash_bwd_dq_dk_dv_loop_seqk_parallel_kernelI23Flash_bwd_kernel_traitsILi128ELi64ELi128ELi8ELi2ELi4ELi2ELb0ELb0EN7cutlass10bfloat16_tE19Flash_kernel_traitsILi128ELi64ELi128ELi8ES3_EELb1ELb0ELb1ELb0ELb0ELb1ELb0EEEvNS_16Flash_bwd_paramsE,"a",@progbits
	.sectionflags	@""
	.align	4
.nv.constant0._ZN5flash44flash_bwd_dq_dk_dv_loop_seqk_parallel_kernelI23Flash_bwd_kernel_traitsILi128ELi64ELi128ELi8ELi2ELi4ELi2ELb0ELb0EN7cutlass10bfloat16_tE19Flash_kernel_traitsILi128ELi64ELi128ELi8ES3_EELb1ELb0ELb1ELb0ELb0ELb1ELb0EEEvNS_16Flash_bwd_paramsE:
	.zero		1168


//--------------------- .nv.constant0._ZN5flash44flash_bwd_dq_dk_dv_loop_seqk_parallel_kernelI23Flash_bwd_kernel_traitsILi128ELi64ELi128ELi8ELi2ELi4ELi2ELb0ELb0EN7cutlass10bfloat16_tE19Flash_kernel_traitsILi128ELi64ELi128ELi8ES3_EELb0ELb0ELb1ELb0ELb0ELb1ELb1EEEvNS_16Flash_bwd_paramsE --------------------------
	.section	.nv.constant0._ZN5flash44flash_bwd_dq_dk_dv_loop_seqk_parallel_kernelI23Flash_bwd_kernel_traitsILi128ELi64ELi128ELi8ELi2ELi4ELi2ELb0ELb0EN7cutlass10bfloat16_tE19Flash_kernel_traitsILi128ELi64ELi128ELi8ES3_EELb0ELb0ELb1ELb0ELb0ELb1ELb1EEEvNS_16Flash_bwd_paramsE,"a",@progbits
	.sectionflags	@""
	.align	4
.nv.constant0._ZN5flash44flash_bwd_dq_dk_dv_loop_seqk_parallel_kernelI23Flash_bwd_kernel_traitsILi128ELi64ELi128ELi8ELi2ELi4ELi2ELb0ELb0EN7cutlass10bfloat16_tE19Flash_kernel_traitsILi128ELi64ELi128ELi8ES3_EELb0ELb0ELb1ELb0ELb0ELb1ELb1EEEvNS_16Flash_bwd_paramsE:
	.zero		1168


//--------------------- .nv.constant0._ZN5flash44flash_bwd_dq_dk_dv_loop_seqk_parallel_kernelI23Flash_bwd_kernel_traitsILi128ELi64ELi128ELi8ELi2ELi4ELi2ELb0ELb0EN7cutlass10bfloat16_tE19Flash_kernel_traitsILi128ELi64ELi128ELi8ES3_EELb1ELb0ELb1ELb1ELb0ELb0ELb0EEEvNS_16Flash_bwd_paramsE --------------------------
	.section	.nv.constant0._ZN5flash44flash_bwd_dq_dk_dv_loop_seqk_parallel_kernelI23Flash_bwd_kernel_traitsILi128ELi64ELi128ELi8ELi2ELi4ELi2ELb0ELb0EN7cutlass10bfloat16_tE19Flash_kernel_traitsILi128ELi64ELi128ELi8ES3_EELb1ELb0ELb1ELb1ELb0ELb0ELb0EEEvNS_16Flash_bwd_paramsE,"a",@progbits
	.sectionflags	@""
	.align	4
.nv.constant0._ZN5flash44flash_bwd_dq_dk_dv_loop_seqk_parallel_kernelI23Flash_bwd_kernel_traitsILi128ELi64ELi128ELi8ELi2ELi4ELi2ELb0ELb0EN7cutlass10bfloat16_tE19Flash_kernel_traitsILi128ELi64ELi128ELi8ES3_EELb1ELb0ELb1ELb1ELb0ELb0ELb0EEEvNS_16Flash_bwd_paramsE:
	.zero		1168


//--------------------- .nv.constant0._ZN5flash44flash_bwd_dq_dk_dv_loop_seqk_parallel_kernelI23Flash_bwd_kernel_traitsILi128ELi64ELi128ELi8ELi2ELi4ELi2ELb0ELb0EN7cutlass10bfloat16_tE19Flash_kernel_traitsILi128ELi64ELi128ELi8ES3_EELb0ELb0ELb1ELb1ELb0ELb0ELb1EEEvNS_16Flash_bwd_paramsE --------------------------
	.section	.nv.constant0._ZN5flash44flash_bwd_dq_dk_dv_loop_seqk_parallel_kernelI23Flash_bwd_kernel_traitsILi128ELi64ELi128ELi8ELi2ELi4ELi2ELb0ELb0EN7cutlass10bfloat16_tE19Flash_kernel_traitsILi128ELi64ELi128ELi8ES3_EELb0ELb0ELb1ELb1ELb0ELb0ELb1EEEvNS_16Flash_bwd_paramsE,"a",@progbits
	.sectionflags	@""
	.align	4
.nv.constant0._ZN5flash44flash_bwd_dq_dk_dv_loop_seqk_parallel_kernelI23Flash_bwd_kernel_traitsILi128ELi64ELi128ELi8ELi2ELi4ELi2ELb0ELb0EN7cutlass10bfloat16_tE19Flash_kernel_traitsILi128ELi64ELi128ELi8ES3_EELb0ELb0ELb1ELb1ELb0ELb0ELb1EEEvNS_16Flash_bwd_paramsE:
	.zero		1168


//--------------------- .nv.constant0._ZN5flash25flash_bwd_dot_do_o_kernelILb0E23Flash_bwd_kernel_traitsILi128ELi64ELi128ELi8ELi2ELi4ELi2ELb0ELb0EN7cutlass10bfloat16_tE19Flash_kernel_traitsILi128ELi64ELi128ELi8ES3_EEEEvNS_16Flash_bwd_paramsE --------------------------
	.section	.nv.constant0._ZN5flash25flash_bwd_dot_do_o_kernelILb0E23Flash_bwd_kernel_traitsILi128ELi64ELi128ELi8ELi2ELi4ELi2ELb0ELb0EN7cutlass10bfloat16_tE19Flash_kernel_traitsILi128ELi64ELi128ELi8ES3_EEEEvNS_16Flash_bwd_paramsE,"a",@progbits
	.sectionflags	@""
	.align	4
.nv.constant0._ZN5flash25flash_bwd_dot_do_o_kernelILb0E23Flash_bwd_kernel_traitsILi128ELi64ELi128ELi8ELi2ELi4ELi2ELb0ELb0EN7cutlass10bfloat16_tE19Flash_kernel_traitsILi128ELi64ELi128ELi8ES3_EEEEvNS_16Flash_bwd_paramsE:
	.zero		1168


//--------------------- .nv.constant0._ZN5flash25flash_bwd_dot_do_o_kernelILb1E23Flash_bwd_kernel_traitsILi128ELi64ELi128ELi8ELi2ELi4ELi2ELb0ELb0EN7cutlass10bfloat16_tE19Flash_kernel_traitsILi128ELi64ELi128ELi8ES3_EEEEvNS_16Flash_bwd_paramsE --------------------------
	.section	.nv.constant0._ZN5flash25flash_bwd_dot_do_o_kernelILb1E23Flash_bwd_kernel_traitsILi128ELi64ELi128ELi8ELi2ELi4ELi2ELb0ELb0EN7cutlass10bfloat16_tE19Flash_kernel_traitsILi128ELi64ELi128ELi8ES3_EEEEvNS_16Flash_bwd_paramsE,"a",@progbits
	.sectionflags	@""
	.align	4
.nv.constant0._ZN5flash25flash_bwd_dot_do_o_kernelILb1E23Flash_bwd_kernel_traitsILi128ELi64ELi128ELi8ELi2ELi4ELi2ELb0ELb0EN7cutlass10bfloat16_tE19Flash_kernel_traitsILi128ELi64ELi128ELi8ES3_EEEEvNS_16Flash_bwd_paramsE:
	.zero		1168


//--------------------- SYMBOLS --------------------------

	.type		.nv.reservedSmem.offset0,@object
	.size		.nv.reservedSmem.offset0,0x4
